// Copyright (c) 2024, Jay Shah, Ganesh Bikshandi, Ying Zhang, Vijay Thakkar, Pradeep Ramani, Tri Dao.
// Splitting the different template instantiations to different files to speed up compilation.
// This file is auto-generated. See "generate_kernels.py"

#include "flash_fwd_launch_template.h"

#ifndef FLASHATTENTION_DISABLE_HDIM128
template void run_mha_fwd_<90, cutlass::half_t, 128, 128, false, false, false, false>(Flash_fwd_params &params, cudaStream_t stream);
#endif


// ===== COMPILED SASS (sm_90a) =====

	.target	sm_90a

	.elftype	@"ET_EXEC"


//--------------------- .note.nv.tkinfo           --------------------------
	.section	.note.nv.tkinfo,"",@"SHT_NOTE"
	.sectionflags	@"SHF_NOTE_NV_TKINFO"
	.tkinfo
        /*0018*/ 	.word	0x00000002
        /*0030*/ 	.string	""
        /*0030*/ 	.string	"ptxas"
        /*0030*/ 	.string	"Cuda compilation tools, release 13.0, V13.0.88"
        /*0030*/ 	.string	"Build cuda_13.0.r13.0/compiler.36424714_0"
        /*0030*/ 	.string	"-arch sm_90a -m 64 "



//--------------------- .note.nv.cuinfo           --------------------------
	.section	.note.nv.cuinfo,"",@"SHT_NOTE"
	.sectionflags	@"SHF_NOTE_NV_CUINFO"
        /*0018*/ 	.short	0x0002
        /*001a*/ 	.short	0x005a
        /*001c*/ 	.short	0x0082
	.zero		2


//--------------------- .nv.info                  --------------------------
	.section	.nv.info,"",@"SHT_CUDA_INFO"
	.align	4


	//----- nvinfo : EIATTR_REGCOUNT
	.align		4
        /*0000*/ 	.byte	0x04, 0x2f
        /*0002*/ 	.short	(.L_22 - .L_21)
	.align		4
.L_21:
        /*0004*/ 	.word	index@(_ZN7cutlass13device_kernelIN5flash11enable_sm90INS1_16FlashAttnFwdSm90INS1_25CollectiveMainloopFwdSm90ILi2EN4cute5tupleIJNS5_1CILi1EEES8_S8_EEENS6_IJNS7_ILi128EEESA_SA_EEELi128ENS_6half_tEfNS_4arch4Sm90ELb1ELb0ELb0ELb1ELb0ELb1ELb0ELb1ELb1ELb0ELb0ELb0EEENS1_21CollectiveEpilogueFwdISB_S9_SC_SE_Li256ELb1ELb0ELb0ELb0EEENS1_36VarlenDynamicPersistentTileSchedulerILi128ELi128ELi256ELi32ELb0ELb0ELb1ELb1ELb1ELb1EEEEEEEEEvNT_6ParamsE)
        /*0008*/ 	.word	0x000000a8


	//----- nvinfo : EIATTR_FRAME_SIZE
	.align		4
.L_22:
        /*000c*/ 	.byte	0x04, 0x11
        /*000e*/ 	.short	(.L_24 - .L_23)
	.align		4
.L_23:
        /*0010*/ 	.word	index@(_ZN7cutlass13device_kernelIN5flash11enable_sm90INS1_16FlashAttnFwdSm90INS1_25CollectiveMainloopFwdSm90ILi2EN4cute5tupleIJNS5_1CILi1EEES8_S8_EEENS6_IJNS7_ILi128EEESA_SA_EEELi128ENS_6half_tEfNS_4arch4Sm90ELb1ELb0ELb0ELb1ELb0ELb1ELb0ELb1ELb1ELb0ELb0ELb0EEENS1_21CollectiveEpilogueFwdISB_S9_SC_SE_Li256ELb1ELb0ELb0ELb0EEENS1_36VarlenDynamicPersistentTileSchedulerILi128ELi128ELi256ELi32ELb0ELb0ELb1ELb1ELb1ELb1EEEEEEEEEvNT_6ParamsE)
        /*0014*/ 	.word	0x00000038


	//----- nvinfo : EIATTR_REGCOUNT
	.align		4
.L_24:
        /*0018*/ 	.byte	0x04, 0x2f
        /*001a*/ 	.short	(.L_26 - .L_25)
	.align		4
.L_25:
        /*001c*/ 	.word	index@(_ZN7cutlass13device_kernelIN5flash11enable_sm90INS1_16FlashAttnFwdSm90INS1_25CollectiveMainloopFwdSm90ILi2EN4cute5tupleIJNS5_1CILi1EEES8_S8_EEENS6_IJNS7_ILi128EEESA_SA_EEELi128ENS_6half_tEfNS_4arch4Sm90ELb1ELb0ELb0ELb1ELb0ELb0ELb0ELb1ELb1ELb0ELb0ELb0EEENS1_21CollectiveEpilogueFwdISB_S9_SC_SE_Li256ELb1ELb0ELb0ELb0EEENS1_36VarlenDynamicPersistentTileSchedulerILi128ELi128ELi256ELi32ELb0ELb0ELb1ELb1ELb1ELb1EEEEEEEEEvNT_6ParamsE)
        /*0020*/ 	.word	0x000000a8


	//----- nvinfo : EIATTR_FRAME_SIZE
	.align		4
.L_26:
        /*0024*/ 	.byte	0x04, 0x11
        /*0026*/ 	.short	(.L_28 - .L_27)
	.align		4
.L_27:
        /*0028*/ 	.word	index@(_ZN7cutlass13device_kernelIN5flash11enable_sm90INS1_16FlashAttnFwdSm90INS1_25CollectiveMainloopFwdSm90ILi2EN4cute5tupleIJNS5_1CILi1EEES8_S8_EEENS6_IJNS7_ILi128EEESA_SA_EEELi128ENS_6half_tEfNS_4arch4Sm90ELb1ELb0ELb0ELb1ELb0ELb0ELb0ELb1ELb1ELb0ELb0ELb0EEENS1_21CollectiveEpilogueFwdISB_S9_SC_SE_Li256ELb1ELb0ELb0ELb0EEENS1_36VarlenDynamicPersistentTileSchedulerILi128ELi128ELi256ELi32ELb0ELb0ELb1ELb1ELb1ELb1EEEEEEEEEvNT_6ParamsE)
        /*002c*/ 	.word	0x00000028


	//----- nvinfo : EIATTR_REGCOUNT
	.align		4
.L_28:
        /*0030*/ 	.byte	0x04, 0x2f
        /*0032*/ 	.short	(.L_30 - .L_29)
	.align		4
.L_29:
        /*0034*/ 	.word	index@(_ZN7cutlass13device_kernelIN5flash11enable_sm90INS1_16FlashAttnFwdSm90INS1_25CollectiveMainloopFwdSm90ILi2EN4cute5tupleIJNS5_1CILi1EEES8_S8_EEENS6_IJNS7_ILi128EEESA_SA_EEELi128ENS_6half_tEfNS_4arch4Sm90ELb1ELb0ELb0ELb0ELb0ELb0ELb0ELb1ELb1ELb0ELb0ELb0EEENS1_21CollectiveEpilogueFwdISB_S9_SC_SE_Li256ELb0ELb0ELb0ELb0EEENS1_30DynamicPersistentTileSchedulerILi256ELi32ELb0ELb0ELb1EEEEEEEEEvNT_6ParamsE)
        /*0038*/ 	.word	0x000000a8


	//----- nvinfo : EIATTR_FRAME_SIZE
	.align		4
.L_30:
        /*003c*/ 	.byte	0x04, 0x11
        /*003e*/ 	.short	(.L_32 - .L_31)
	.align		4
.L_31:
        /*0040*/ 	.word	index@(_ZN7cutlass13device_kernelIN5flash11enable_sm90INS1_16FlashAttnFwdSm90INS1_25CollectiveMainloopFwdSm90ILi2EN4cute5tupleIJNS5_1CILi1EEES8_S8_EEENS6_IJNS7_ILi128EEESA_SA_EEELi128ENS_6half_tEfNS_4arch4Sm90ELb1ELb0ELb0ELb0ELb0ELb0ELb0ELb1ELb1ELb0ELb0ELb0EEENS1_21CollectiveEpilogueFwdISB_S9_SC_SE_Li256ELb0ELb0ELb0ELb0EEENS1_30DynamicPersistentTileSchedulerILi256ELi32ELb0ELb0ELb1EEEEEEEEEvNT_6ParamsE)
        /*0044*/ 	.word	0x00000000


	//----- nvinfo : EIATTR_REGCOUNT
	.align		4
.L_32:
        /*0048*/ 	.byte	0x04, 0x2f
        /*004a*/ 	.short	(.L_34 - .L_33)
	.align		4
.L_33:
        /*004c*/ 	.word	index@(_ZN7cutlass13device_kernelIN5flash11enable_sm90INS1_16FlashAttnFwdSm90INS1_25CollectiveMainloopFwdSm90ILi2EN4cute5tupleIJNS5_1CILi1EEES8_S8_EEENS6_IJNS7_ILi128EEESA_SA_EEELi128ENS_6half_tEfNS_4arch4Sm90ELb0ELb1ELb0ELb1ELb0ELb1ELb0ELb1ELb1ELb0ELb0ELb0EEENS1_21CollectiveEpilogueFwdISB_S9_SC_SE_Li256ELb1ELb0ELb0ELb0EEENS1_36VarlenDynamicPersistentTileSchedulerILi128ELi128ELi256ELi32ELb0ELb0ELb1ELb1ELb0ELb1EEEEEEEEEvNT_6ParamsE)
        /*0050*/ 	.word	0x000000a8


	//----- nvinfo : EIATTR_FRAME_SIZE
	.align		4
.L_34:
        /*0054*/ 	.byte	0x04, 0x11
        /*0056*/ 	.short	(.L_36 - .L_35)
	.align		4
.L_35:
        /*0058*/ 	.word	index@(_ZN7cutlass13device_kernelIN5flash11enable_sm90INS1_16FlashAttnFwdSm90INS1_25CollectiveMainloopFwdSm90ILi2EN4cute5tupleIJNS5_1CILi1EEES8_S8_EEENS6_IJNS7_ILi128EEESA_SA_EEELi128ENS_6half_tEfNS_4arch4Sm90ELb0ELb1ELb0ELb1ELb0ELb1ELb0ELb1ELb1ELb0ELb0ELb0EEENS1_21CollectiveEpilogueFwdISB_S9_SC_SE_Li256ELb1ELb0ELb0ELb0EEENS1_36VarlenDynamicPersistentTileSchedulerILi128ELi128ELi256ELi32ELb0ELb0ELb1ELb1ELb0ELb1EEEEEEEEEvNT_6ParamsE)
        /*005c*/ 	.word	0x00000028


	//----- nvinfo : EIATTR_REGCOUNT
	.align		4
.L_36:
        /*0060*/ 	.byte	0x04, 0x2f
        /*0062*/ 	.short	(.L_38 - .L_37)
	.align		4
.L_37:
        /*0064*/ 	.word	index@(_ZN7cutlass13device_kernelIN5flash11enable_sm90INS1_16FlashAttnFwdSm90INS1_25CollectiveMainloopFwdSm90ILi2EN4cute5tupleIJNS5_1CILi1EEES8_S8_EEENS6_IJNS7_ILi128EEESA_SA_EEELi128ENS_6half_tEfNS_4arch4Sm90ELb0ELb1ELb0ELb1ELb0ELb0ELb0ELb1ELb1ELb0ELb0ELb0EEENS1_21CollectiveEpilogueFwdISB_S9_SC_SE_Li256ELb1ELb0ELb0ELb0EEENS1_36VarlenDynamicPersistentTileSchedulerILi128ELi128ELi256ELi32ELb0ELb0ELb1ELb1ELb0ELb1EEEEEEEEEvNT_6ParamsE)
        /*0068*/ 	.word	0x000000a8


	//----- nvinfo : EIATTR_FRAME_SIZE
	.align		4
.L_38:
        /*006c*/ 	.byte	0x04, 0x11
        /*006e*/ 	.short	(.L_40 - .L_39)
	.align		4
.L_39:
        /*0070*/ 	.word	index@(_ZN7cutlass13device_kernelIN5flash11enable_sm90INS1_16FlashAttnFwdSm90INS1_25CollectiveMainloopFwdSm90ILi2EN4cute5tupleIJNS5_1CILi1EEES8_S8_EEENS6_IJNS7_ILi128EEESA_SA_EEELi128ENS_6half_tEfNS_4arch4Sm90ELb0ELb1ELb0ELb1ELb0ELb0ELb0ELb1ELb1ELb0ELb0ELb0EEENS1_21CollectiveEpilogueFwdISB_S9_SC_SE_Li256ELb1ELb0ELb0ELb0EEENS1_36VarlenDynamicPersistentTileSchedulerILi128ELi128ELi256ELi32ELb0ELb0ELb1ELb1ELb0ELb1EEEEEEEEEvNT_6ParamsE)
        /*0074*/ 	.word	0x00000020


	//----- nvinfo : EIATTR_REGCOUNT
	.align		4
.L_40:
        /*0078*/ 	.byte	0x04, 0x2f
        /*007a*/ 	.short	(.L_42 - .L_41)
	.align		4
.L_41:
        /*007c*/ 	.word	index@(_ZN7cutlass13device_kernelIN5flash11enable_sm90INS1_16FlashAttnFwdSm90INS1_25CollectiveMainloopFwdSm90ILi2EN4cute5tupleIJNS5_1CILi1EEES8_S8_EEENS6_IJNS7_ILi128EEESA_SA_EEELi128ENS_6half_tEfNS_4arch4Sm90ELb0ELb1ELb0ELb0ELb0ELb0ELb0ELb1ELb1ELb0ELb0ELb0EEENS1_21CollectiveEpilogueFwdISB_S9_SC_SE_Li256ELb0ELb0ELb0ELb0EEENS1_30DynamicPersistentTileSchedulerILi256ELi32ELb0ELb0ELb1EEEEEEEEEvNT_6ParamsE)
        /*0080*/ 	.word	0x000000a8


	//----- nvinfo : EIATTR_FRAME_SIZE
	.align		4
.L_42:
        /*0084*/ 	.byte	0x04, 0x11
        /*0086*/ 	.short	(.L_44 - .L_43)
	.align		4
.L_43:
        /*0088*/ 	.word	index@(_ZN7cutlass13device_kernelIN5flash11enable_sm90INS1_16FlashAttnFwdSm90INS1_25CollectiveMainloopFwdSm90ILi2EN4cute5tupleIJNS5_1CILi1EEES8_S8_EEENS6_IJNS7_ILi128EEESA_SA_EEELi128ENS_6half_tEfNS_4arch4Sm90ELb0ELb1ELb0ELb0ELb0ELb0ELb0ELb1ELb1ELb0ELb0ELb0EEENS1_21CollectiveEpilogueFwdISB_S9_SC_SE_Li256ELb0ELb0ELb0ELb0EEENS1_30DynamicPersistentTileSchedulerILi256ELi32ELb0ELb0ELb1EEEEEEEEEvNT_6ParamsE)
        /*008c*/ 	.word	0x00000000


	//----- nvinfo : EIATTR_REGCOUNT
	.align		4
.L_44:
        /*0090*/ 	.byte	0x04, 0x2f
        /*0092*/ 	.short	(.L_46 - .L_45)
	.align		4
.L_45:
        /*0094*/ 	.word	index@(_ZN7cutlass13device_kernelIN5flash11enable_sm90INS1_16FlashAttnFwdSm90INS1_25CollectiveMainloopFwdSm90ILi2EN4cute5tupleIJNS5_1CILi1EEES8_S8_EEENS6_IJNS7_ILi128EEENS7_ILi176EEESA_EEELi128ENS_6half_tEfNS_4arch4Sm90ELb0ELb0ELb0ELb1ELb0ELb1ELb0ELb1ELb1ELb0ELb0ELb0EEENS1_21CollectiveEpilogueFwdINS6_IJSA_SA_SB_EEES9_SD_SF_Li256ELb1ELb0ELb0ELb0EEENS1_36VarlenDynamicPersistentTileSchedulerILi128ELi176ELi256ELi32ELb0ELb0ELb1ELb0ELb1ELb1EEEEEEEEEvNT_6ParamsE)
        /*0098*/ 	.word	0x000000a8


	//----- nvinfo : EIATTR_FRAME_SIZE
	.align		4
.L_46:
        /*009c*/ 	.byte	0x04, 0x11
        /*009e*/ 	.short	(.L_48 - .L_47)
	.align		4
.L_47:
        /*00a0*/ 	.word	index@(_ZN7cutlass13device_kernelIN5flash11enable_sm90INS1_16FlashAttnFwdSm90INS1_25CollectiveMainloopFwdSm90ILi2EN4cute5tupleIJNS5_1CILi1EEES8_S8_EEENS6_IJNS7_ILi128EEENS7_ILi176EEESA_EEELi128ENS_6half_tEfNS_4arch4Sm90ELb0ELb0ELb0ELb1ELb0ELb1ELb0ELb1ELb1ELb0ELb0ELb0EEENS1_21CollectiveEpilogueFwdINS6_IJSA_SA_SB_EEES9_SD_SF_Li256ELb1ELb0ELb0ELb0EEENS1_36VarlenDynamicPersistentTileSchedulerILi128ELi176ELi256ELi32ELb0ELb0ELb1ELb0ELb1ELb1EEEEEEEEEvNT_6ParamsE)
        /*00a4*/ 	.word	0x00000098


	//----- nvinfo : EIATTR_REGCOUNT
	.align		4
.L_48:
        /*00a8*/ 	.byte	0x04, 0x2f
        /*00aa*/ 	.short	(.L_50 - .L_49)
	.align		4
.L_49:
        /*00ac*/ 	.word	index@(_ZN7cutlass13device_kernelIN5flash11enable_sm90INS1_16FlashAttnFwdSm90INS1_25CollectiveMainloopFwdSm90ILi2EN4cute5tupleIJNS5_1CILi1EEES8_S8_EEENS6_IJNS7_ILi128EEENS7_ILi176EEESA_EEELi128ENS_6half_tEfNS_4arch4Sm90ELb0ELb0ELb0ELb1ELb0ELb0ELb0ELb1ELb1ELb0ELb0ELb0EEENS1_21CollectiveEpilogueFwdINS6_IJSA_SA_SB_EEES9_SD_SF_Li256ELb1ELb0ELb0ELb0EEENS1_36VarlenDynamicPersistentTileSchedulerILi128ELi176ELi256ELi32ELb0ELb0ELb1ELb0ELb1ELb1EEEEEEEEEvNT_6ParamsE)
        /*00b0*/ 	.word	0x000000a8


	//----- nvinfo : EIATTR_FRAME_SIZE
	.align		4
.L_50:
        /*00b4*/ 	.byte	0x04, 0x11
        /*00b6*/ 	.short	(.L_52 - .L_51)
	.align		4
.L_51:
        /*00b8*/ 	.word	index@(_ZN7cutlass13device_kernelIN5flash11enable_sm90INS1_16FlashAttnFwdSm90INS1_25CollectiveMainloopFwdSm90ILi2EN4cute5tupleIJNS5_1CILi1EEES8_S8_EEENS6_IJNS7_ILi128EEENS7_ILi176EEESA_EEELi128ENS_6half_tEfNS_4arch4Sm90ELb0ELb0ELb0ELb1ELb0ELb0ELb0ELb1ELb1ELb0ELb0ELb0EEENS1_21CollectiveEpilogueFwdINS6_IJSA_SA_SB_EEES9_SD_SF_Li256ELb1ELb0ELb0ELb0EEENS1_36VarlenDynamicPersistentTileSchedulerILi128ELi176ELi256ELi32ELb0ELb0ELb1ELb0ELb1ELb1EEEEEEEEEvNT_6ParamsE)
        /*00bc*/ 	.word	0x00000038


	//----- nvinfo : EIATTR_REGCOUNT
	.align		4
.L_52:
        /*00c0*/ 	.byte	0x04, 0x2f
        /*00c2*/ 	.short	(.L_54 - .L_53)
	.align		4
.L_53:
        /*00c4*/ 	.word	index@(_ZN7cutlass13device_kernelIN5flash11enable_sm90INS1_16FlashAttnFwdSm90INS1_25CollectiveMainloopFwdSm90ILi2EN4cute5tupleIJNS5_1CILi2EEENS7_ILi1EEES9_EEENS6_IJNS7_ILi128EEENS7_ILi176EEESB_EEELi128ENS_6half_tEfNS_4arch4Sm90ELb0ELb0ELb0ELb0ELb0ELb0ELb0ELb1ELb1ELb0ELb0ELb0EEENS1_21CollectiveEpilogueFwdINS6_IJSB_SB_SC_EEESA_SE_SG_Li256ELb0ELb0ELb0ELb0EEENS1_29StaticPersistentTileSchedulerILb0EEEEEEEEEvNT_6ParamsE)
        /*00c8*/ 	.word	0x000000a8


	//----- nvinfo : EIATTR_FRAME_SIZE
	.align		4
.L_54:
        /*00cc*/ 	.byte	0x04, 0x11
        /*00ce*/ 	.short	(.L_56 - .L_55)
	.align		4
.L_55:
        /*00d0*/ 	.word	index@(_ZN7cutlass13device_kernelIN5flash11enable_sm90INS1_16FlashAttnFwdSm90INS1_25CollectiveMainloopFwdSm90ILi2EN4cute5tupleIJNS5_1CILi2EEENS7_ILi1EEES9_EEENS6_IJNS7_ILi128EEENS7_ILi176EEESB_EEELi128ENS_6half_tEfNS_4arch4Sm90ELb0ELb0ELb0ELb0ELb0ELb0ELb0ELb1ELb1ELb0ELb0ELb0EEENS1_21CollectiveEpilogueFwdINS6_IJSB_SB_SC_EEESA_SE_SG_Li256ELb0ELb0ELb0ELb0EEENS1_29StaticPersistentTileSchedulerILb0EEEEEEEEEvNT_6ParamsE)
        /*00d4*/ 	.word	0x00000030


	//----- nvinfo : EIATTR_REGCOUNT
	.align		4
.L_56:
        /*00d8*/ 	.byte	0x04, 0x2f
        /*00da*/ 	.short	(.L_58 - .L_57)
	.align		4
.L_57:
        /*00dc*/ 	.word	index@(_ZN7cutlass13device_kernelIN5flash11enable_sm90INS1_16FlashAttnFwdSm90INS1_25CollectiveMainloopFwdSm90ILi2EN4cute5tupleIJNS5_1CILi1EEES8_S8_EEENS6_IJNS7_ILi128EEENS7_ILi176EEESA_EEELi128ENS_6half_tEfNS_4arch4Sm90ELb0ELb0ELb0ELb0ELb0ELb0ELb0ELb1ELb1ELb0ELb0ELb0EEENS1_21CollectiveEpilogueFwdINS6_IJSA_SA_SB_EEES9_SD_SF_Li256ELb0ELb0ELb0ELb0EEENS1_29StaticPersistentTileSchedulerILb0EEEEEEEEEvNT_6ParamsE)
        /*00e0*/ 	.word	0x000000a8


	//----- nvinfo : EIATTR_FRAME_SIZE
	.align		4
.L_58:
        /*00e4*/ 	.byte	0x04, 0x11
        /*00e6*/ 	.short	(.L_60 - .L_59)
	.align		4
.L_59:
        /*00e8*/ 	.word	index@(_ZN7cutlass13device_kernelIN5flash11enable_sm90INS1_16FlashAttnFwdSm90INS1_25CollectiveMainloopFwdSm90ILi2EN4cute5tupleIJNS5_1CILi1EEES8_S8_EEENS6_IJNS7_ILi128EEENS7_ILi176EEESA_EEELi128ENS_6half_tEfNS_4arch4Sm90ELb0ELb0ELb0ELb0ELb0ELb0ELb0ELb1ELb1ELb0ELb0ELb0EEENS1_21CollectiveEpilogueFwdINS6_IJSA_SA_SB_EEES9_SD_SF_Li256ELb0ELb0ELb0ELb0EEENS1_29StaticPersistentTileSchedulerILb0EEEEEEEEEvNT_6ParamsE)
        /*00ec*/ 	.word	0x00000020


	//----- nvinfo : EIATTR_MIN_STACK_SIZE
	.align		4
.L_60:
        /*00f0*/ 	.byte	0x04, 0x12
        /*00f2*/ 	.short	(.L_62 - .L_61)
	.align		4
.L_61:
        /*00f4*/ 	.word	index@(_ZN7cutlass13device_kernelIN5flash11enable_sm90INS1_16FlashAttnFwdSm90INS1_25CollectiveMainloopFwdSm90ILi2EN4cute5tupleIJNS5_1CILi1EEES8_S8_EEENS6_IJNS7_ILi128EEENS7_ILi176EEESA_EEELi128ENS_6half_tEfNS_4arch4Sm90ELb0ELb0ELb0ELb0ELb0ELb0ELb0ELb1ELb1ELb0ELb0ELb0EEENS1_21CollectiveEpilogueFwdINS6_IJSA_SA_SB_EEES9_SD_SF_Li256ELb0ELb0ELb0ELb0EEENS1_29StaticPersistentTileSchedulerILb0EEEEEEEEEvNT_6ParamsE)
        /*00f8*/ 	.word	0x00000020


	//----- nvinfo : EIATTR_MIN_STACK_SIZE
	.align		4
.L_62:
        /*00fc*/ 	.byte	0x04, 0x12
        /*00fe*/ 	.short	(.L_64 - .L_63)
	.align		4
.L_63:
        /*0100*/ 	.word	index@(_ZN7cutlass13device_kernelIN5flash11enable_sm90INS1_16FlashAttnFwdSm90INS1_25CollectiveMainloopFwdSm90ILi2EN4cute5tupleIJNS5_1CILi2EEENS7_ILi1EEES9_EEENS6_IJNS7_ILi128EEENS7_ILi176EEESB_EEELi128ENS_6half_tEfNS_4arch4Sm90ELb0ELb0ELb0ELb0ELb0ELb0ELb0ELb1ELb1ELb0ELb0ELb0EEENS1_21CollectiveEpilogueFwdINS6_IJSB_SB_SC_EEESA_SE_SG_Li256ELb0ELb0ELb0ELb0EEENS1_29StaticPersistentTileSchedulerILb0EEEEEEEEEvNT_6ParamsE)
        /*0104*/ 	.word	0x00000030


	//----- nvinfo : EIATTR_MIN_STACK_SIZE
	.align		4
.L_64:
        /*0108*/ 	.byte	0x04, 0x12
        /*010a*/ 	.short	(.L_66 - .L_65)
	.align		4
.L_65:
        /*010c*/ 	.word	index@(_ZN7cutlass13device_kernelIN5flash11enable_sm90INS1_16FlashAttnFwdSm90INS1_25CollectiveMainloopFwdSm90ILi2EN4cute5tupleIJNS5_1CILi1EEES8_S8_EEENS6_IJNS7_ILi128EEENS7_ILi176EEESA_EEELi128ENS_6half_tEfNS_4arch4Sm90ELb0ELb0ELb0ELb1ELb0ELb0ELb0ELb1ELb1ELb0ELb0ELb0EEENS1_21CollectiveEpilogueFwdINS6_IJSA_SA_SB_EEES9_SD_SF_Li256ELb1ELb0ELb0ELb0EEENS1_36VarlenDynamicPersistentTileSchedulerILi128ELi176ELi256ELi32ELb0ELb0ELb1ELb0ELb1ELb1EEEEEEEEEvNT_6ParamsE)
        /*0110*/ 	.word	0x00000038


	//----- nvinfo : EIATTR_MIN_STACK_SIZE
	.align		4
.L_66:
        /*0114*/ 	.byte	0x04, 0x12
        /*0116*/ 	.short	(.L_68 - .L_67)
	.align		4
.L_67:
        /*0118*/ 	.word	index@(_ZN7cutlass13device_kernelIN5flash11enable_sm90INS1_16FlashAttnFwdSm90INS1_25CollectiveMainloopFwdSm90ILi2EN4cute5tupleIJNS5_1CILi1EEES8_S8_EEENS6_IJNS7_ILi128EEENS7_ILi176EEESA_EEELi128ENS_6half_tEfNS_4arch4Sm90ELb0ELb0ELb0ELb1ELb0ELb1ELb0ELb1ELb1ELb0ELb0ELb0EEENS1_21CollectiveEpilogueFwdINS6_IJSA_SA_SB_EEES9_SD_SF_Li256ELb1ELb0ELb0ELb0EEENS1_36VarlenDynamicPersistentTileSchedulerILi128ELi176ELi256ELi32ELb0ELb0ELb1ELb0ELb1ELb1EEEEEEEEEvNT_6ParamsE)
        /*011c*/ 	.word	0x00000098


	//----- nvinfo : EIATTR_MIN_STACK_SIZE
	.align		4
.L_68:
        /*0120*/ 	.byte	0x04, 0x12
        /*0122*/ 	.short	(.L_70 - .L_69)
	.align		4
.L_69:
        /*0124*/ 	.word	index@(_ZN7cutlass13device_kernelIN5flash11enable_sm90INS1_16FlashAttnFwdSm90INS1_25CollectiveMainloopFwdSm90ILi2EN4cute5tupleIJNS5_1CILi1EEES8_S8_EEENS6_IJNS7_ILi128EEESA_SA_EEELi128ENS_6half_tEfNS_4arch4Sm90ELb0ELb1ELb0ELb0ELb0ELb0ELb0ELb1ELb1ELb0ELb0ELb0EEENS1_21CollectiveEpilogueFwdISB_S9_SC_SE_Li256ELb0ELb0ELb0ELb0EEENS1_30DynamicPersistentTileSchedulerILi256ELi32ELb0ELb0ELb1EEEEEEEEEvNT_6ParamsE)
        /*0128*/ 	.word	0x00000000


	//----- nvinfo : EIATTR_MIN_STACK_SIZE
	.align		4
.L_70:
        /*012c*/ 	.byte	0x04, 0x12
        /*012e*/ 	.short	(.L_72 - .L_71)
	.align		4
.L_71:
        /*0130*/ 	.word	index@(_ZN7cutlass13device_kernelIN5flash11enable_sm90INS1_16FlashAttnFwdSm90INS1_25CollectiveMainloopFwdSm90ILi2EN4cute5tupleIJNS5_1CILi1EEES8_S8_EEENS6_IJNS7_ILi128EEESA_SA_EEELi128ENS_6half_tEfNS_4arch4Sm90ELb0ELb1ELb0ELb1ELb0ELb0ELb0ELb1ELb1ELb0ELb0ELb0EEENS1_21CollectiveEpilogueFwdISB_S9_SC_SE_Li256ELb1ELb0ELb0ELb0EEENS1_36VarlenDynamicPersistentTileSchedulerILi128ELi128ELi256ELi32ELb0ELb0ELb1ELb1ELb0ELb1EEEEEEEEEvNT_6ParamsE)
        /*0134*/ 	.word	0x00000020


	//----- nvinfo : EIATTR_MIN_STACK_SIZE
	.align		4
.L_72:
        /*0138*/ 	.byte	0x04, 0x12
        /*013a*/ 	.short	(.L_74 - .L_73)
	.align		4
.L_73:
        /*013c*/ 	.word	index@(_ZN7cutlass13device_kernelIN5flash11enable_sm90INS1_16FlashAttnFwdSm90INS1_25CollectiveMainloopFwdSm90ILi2EN4cute5tupleIJNS5_1CILi1EEES8_S8_EEENS6_IJNS7_ILi128EEESA_SA_EEELi128ENS_6half_tEfNS_4arch4Sm90ELb0ELb1ELb0ELb1ELb0ELb1ELb0ELb1ELb1ELb0ELb0ELb0EEENS1_21CollectiveEpilogueFwdISB_S9_SC_SE_Li256ELb1ELb0ELb0ELb0EEENS1_36VarlenDynamicPersistentTileSchedulerILi128ELi128ELi256ELi32ELb0ELb0ELb1ELb1ELb0ELb1EEEEEEEEEvNT_6ParamsE)
        /*0140*/ 	.word	0x00000028


	//----- nvinfo : EIATTR_MIN_STACK_SIZE
	.align		4
.L_74:
        /*0144*/ 	.byte	0x04, 0x12
        /*0146*/ 	.short	(.L_76 - .L_75)
	.align		4
.L_75:
        /*0148*/ 	.word	index@(_ZN7cutlass13device_kernelIN5flash11enable_sm90INS1_16FlashAttnFwdSm90INS1_25CollectiveMainloopFwdSm90ILi2EN4cute5tupleIJNS5_1CILi1EEES8_S8_EEENS6_IJNS7_ILi128EEESA_SA_EEELi128ENS_6half_tEfNS_4arch4Sm90ELb1ELb0ELb0ELb0ELb0ELb0ELb0ELb1ELb1ELb0ELb0ELb0EEENS1_21CollectiveEpilogueFwdISB_S9_SC_SE_Li256ELb0ELb0ELb0ELb0EEENS1_30DynamicPersistentTileSchedulerILi256ELi32ELb0ELb0ELb1EEEEEEEEEvNT_6ParamsE)
        /*014c*/ 	.word	0x00000000


	//----- nvinfo : EIATTR_MIN_STACK_SIZE
	.align		4
.L_76:
        /*0150*/ 	.byte	0x04, 0x12
        /*0152*/ 	.short	(.L_78 - .L_77)
	.align		4
.L_77:
        /*0154*/ 	.word	index@(_ZN7cutlass13device_kernelIN5flash11enable_sm90INS1_16FlashAttnFwdSm90INS1_25CollectiveMainloopFwdSm90ILi2EN4cute5tupleIJNS5_1CILi1EEES8_S8_EEENS6_IJNS7_ILi128EEESA_SA_EEELi128ENS_6half_tEfNS_4arch4Sm90ELb1ELb0ELb0ELb1ELb0ELb0ELb0ELb1ELb1ELb0ELb0ELb0EEENS1_21CollectiveEpilogueFwdISB_S9_SC_SE_Li256ELb1ELb0ELb0ELb0EEENS1_36VarlenDynamicPersistentTileSchedulerILi128ELi128ELi256ELi32ELb0ELb0ELb1ELb1ELb1ELb1EEEEEEEEEvNT_6ParamsE)
        /*0158*/ 	.word	0x00000028


	//----- nvinfo : EIATTR_MIN_STACK_SIZE
	.align		4
.L_78:
        /*015c*/ 	.byte	0x04, 0x12
        /*015e*/ 	.short	(.L_80 - .L_79)
	.align		4
.L_79:
        /*0160*/ 	.word	index@(_ZN7cutlass13device_kernelIN5flash11enable_sm90INS1_16FlashAttnFwdSm90INS1_25CollectiveMainloopFwdSm90ILi2EN4cute5tupleIJNS5_1CILi1EEES8_S8_EEENS6_IJNS7_ILi128EEESA_SA_EEELi128ENS_6half_tEfNS_4arch4Sm90ELb1ELb0ELb0ELb1ELb0ELb1ELb0ELb1ELb1ELb0ELb0ELb0EEENS1_21CollectiveEpilogueFwdISB_S9_SC_SE_Li256ELb1ELb0ELb0ELb0EEENS1_36VarlenDynamicPersistentTileSchedulerILi128ELi128ELi256ELi32ELb0ELb0ELb1ELb1ELb1ELb1EEEEEEEEEvNT_6ParamsE)
        /*0164*/ 	.word	0x00000038
.L_80:


//--------------------- .nv.compat                --------------------------
	.section	.nv.compat,"",@"SHT_CUDA_COMPAT_INFO"
	.align	4
        /*0000*/ 	.byte	0x02, 0x09, 0x01, 0x00, 0x02, 0x02, 0x04, 0x00, 0x02, 0x05, 0x05, 0x00, 0x03, 0x07, 0x01, 0x01
        /*0010*/ 	.byte	0x02, 0x03, 0x01, 0x00, 0x02, 0x06, 0x01, 0x00, 0x04, 0x0b, 0x08, 0x00, 0x00, 0x00, 0x00, 0x00
        /*0020*/ 	.byte	0x00, 0x00, 0x00, 0x00


//--------------------- .nv.info._ZN7cutlass13device_kernelIN5flash11enable_sm90INS1_16FlashAttnFwdSm90INS1_25CollectiveMainloopFwdSm90ILi2EN4cute5tupleIJNS5_1CILi1EEES8_S8_EEENS6_IJNS7_ILi128EEENS7_ILi176EEESA_EEELi128ENS_6half_tEfNS_4arch4Sm90ELb0ELb0ELb0ELb0ELb0ELb0ELb0ELb1ELb1ELb0ELb0ELb0EEENS1_21CollectiveEpilogueFwdINS6_IJSA_SA_SB_EEES9_SD_SF_Li256ELb0ELb0ELb0ELb0EEENS1_29StaticPersistentTileSchedulerILb0EEEEEEEEEvNT_6ParamsE --------------------------
	.section	.nv.info._ZN7cutlass13device_kernelIN5flash11enable_sm90INS1_16FlashAttnFwdSm90INS1_25CollectiveMainloopFwdSm90ILi2EN4cute5tupleIJNS5_1CILi1EEES8_S8_EEENS6_IJNS7_ILi128EEENS7_ILi176EEESA_EEELi128ENS_6half_tEfNS_4arch4Sm90ELb0ELb0ELb0ELb0ELb0ELb0ELb0ELb1ELb1ELb0ELb0ELb0EEENS1_21CollectiveEpilogueFwdINS6_IJSA_SA_SB_EEES9_SD_SF_Li256ELb0ELb0ELb0ELb0EEENS1_29StaticPersistentTileSchedulerILb0EEEEEEEEEvNT_6ParamsE,"",@"SHT_CUDA_INFO"
	.sectionflags	@""
	.align	4


	//----- nvinfo : EIATTR_CUDA_API_VERSION
	.align		4
        /*0000*/ 	.byte	0x04, 0x37
        /*0002*/ 	.short	(.L_82 - .L_81)
.L_81:
        /*0004*/ 	.word	0x00000082


	//----- nvinfo : EIATTR_KPARAM_INFO
	.align		4
.L_82:
        /*0008*/ 	.byte	0x04, 0x17
        /*000a*/ 	.short	(.L_84 - .L_83)
.L_83:
        /*000c*/ 	.word	0x00000000
        /*0010*/ 	.short	0x0000
        /*0012*/ 	.short	0x0070
        /*0014*/ 	.byte	0x00, 0xf0, 0x01, 0x2e


	//----- nvinfo : EIATTR_SPARSE_MMA_MASK
	.align		4
.L_84:
        /*0018*/ 	.byte	0x03, 0x50
        /*001a*/ 	.short	0x0000


	//----- nvinfo : EIATTR_MAXREG_COUNT
	.align		4
        /*001c*/ 	.byte	0x03, 0x1b
        /*001e*/ 	.short	0x00a8


	//----- nvinfo : EIATTR_NUM_BARRIERS
	.align		4
        /*0020*/ 	.byte	0x02, 0x4c
        /*0022*/ 	.byte	0x10
	.zero		1


	//----- nvinfo : EIATTR_EXTERNS
	.align		4
        /*0024*/ 	.byte	0x04, 0x0f
        /*0026*/ 	.short	(.L_86 - .L_85)


	//   ....[0]....
	.align		4
.L_85:
        /*0028*/ 	.word	index@(__assertfail)


	//----- nvinfo : EIATTR_ANNOTATIONS
	.align		4
.L_86:
        /*002c*/ 	.byte	0x04, 0x55
        /*002e*/ 	.short	(.L_88 - .L_87)


	//   ....[0]....
.L_87:
        /*0030*/ 	.word	0x00000001
        /*0034*/ 	.byte	0x70, 0x09, 0x00, 0x00, 0x01, 0x00, 0x00, 0x00, 0x60, 0x0a, 0x00, 0x00, 0x01, 0x00, 0x00, 0x00
        /* <DEDUP_REMOVED lines=12> */
        /*0104*/ 	.byte	0x20, 0xf1, 0x00, 0x00


	//----- nvinfo : EIATTR_MERCURY_ISA_VERSION
	.align		4
.L_88:
        /*0108*/ 	.byte	0x03, 0x5f
        /*010a*/ 	.short	0x0101


	//----- nvinfo : EIATTR_INT_WARP_WIDE_INSTR_OFFSETS
	.align		4
        /*010c*/ 	.byte	0x04, 0x31
        /*010e*/ 	.short	(.L_90 - .L_89)


	//   ....[0]....
.L_89:
        /*0110*/ 	.word	0x00000190


	//   ....[1]....
        /*0114*/ 	.word	0x000001c0


	//   ....[2]....
        /*0118*/ 	.word	0x000001d0


	//   ....[3]....
        /*011c*/ 	.word	0x0000ccb0


	//   ....[4]....
        /*0120*/ 	.word	0x0000cce0


	//   ....[5]....
        /*0124*/ 	.word	0x0000cdb0


	//----- nvinfo : EIATTR_COOP_GROUP_MASK_REGIDS
	.align		4
.L_90:
        /*0128*/ 	.byte	0x04, 0x29
        /*012a*/ 	.short	(.L_92 - .L_91)


	//   ....[0]....
.L_91:
        /*012c*/ 	.word	0xffffffff


	//   ....[1]....
        /*0130*/ 	.word	0xffffffff


	//   ....[2]....
        /*0134*/ 	.word	0xffffffff


	//   ....[3]....
        /*0138*/ 	.word	0xffffffff


	//   ....[4]....
        /*013c*/ 	.word	0xffffffff


	//   ....[5]....
        /*0140*/ 	.word	0xffffffff


	//   ....[6]....
        /*0144*/ 	.word	0xffffffff


	//   ....[7]....
        /*0148*/ 	.word	0xffffffff


	//   ....[8]....
        /*014c*/ 	.word	0xffffffff


	//   ....[9]....
        /*0150*/ 	.word	0xffffffff


	//   ....[10]....
        /*0154*/ 	.word	0xffffffff


	//   ....[11]....
        /*0158*/ 	.word	0xffffffff


	//   ....[12]....
        /*015c*/ 	.word	0xffffffff


	//   ....[13]....
        /*0160*/ 	.word	0xffffffff


	//   ....[14]....
        /*0164*/ 	.word	0xffffffff


	//   ....[15]....
        /*0168*/ 	.word	0xffffffff


	//   ....[16]....
        /*016c*/ 	.word	0xffffffff


	//   ....[17]....
        /*0170*/ 	.word	0xffffffff


	//   ....[18]....
        /*0174*/ 	.word	0xffffffff


	//   ....[19]....
        /*0178*/ 	.word	0xffffffff


	//   ....[20]....
        /*017c*/ 	.word	0xffffffff


	//   ....[21]....
        /*0180*/ 	.word	0xffffffff


	//   ....[22]....
        /*0184*/ 	.word	0xffffffff


	//   ....[23]....
        /*0188*/ 	.word	0x0500000f


	//   ....[24]....
        /*018c*/ 	.word	0x0500000f


	//----- nvinfo : EIATTR_COOP_GROUP_INSTR_OFFSETS
	.align		4
.L_92:
        /*0190*/ 	.byte	0x04, 0x28
        /*0192*/ 	.short	(.L_94 - .L_93)


	//   ....[0]....
.L_93:
        /*0194*/ 	.word	0x00000070


	//   ....[1]....
        /*0198*/ 	.word	0x000001a0


	//   ....[2]....
        /*019c*/ 	.word	0x000001f0


	//   ....[3]....
        /*01a0*/ 	.word	0x000003e0


	//   ....[4]....
        /*01a4*/ 	.word	0x00000540


	//   ....[5]....
        /*01a8*/ 	.word	0x00000660


	//   ....[6]....
        /*01ac*/ 	.word	0x000007c0


	//   ....[7]....
        /*01b0*/ 	.word	0x00000dc0


	//   ....[8]....
        /*01b4*/ 	.word	0x00004570


	//   ....[9]....
        /*01b8*/ 	.word	0x000045f0


	//   ....[10]....
        /*01bc*/ 	.word	0x00004d60


	//   ....[11]....
        /*01c0*/ 	.word	0x00004df0


	//   ....[12]....
        /*01c4*/ 	.word	0x00008f60


	//   ....[13]....
        /*01c8*/ 	.word	0x00008f90


	//   ....[14]....
        /*01cc*/ 	.word	0x00009a10


	//   ....[15]....
        /*01d0*/ 	.word	0x00009a80


	//   ....[16]....
        /*01d4*/ 	.word	0x0000af40


	//   ....[17]....
        /*01d8*/ 	.word	0x0000af80


	//   ....[18]....
        /*01dc*/ 	.word	0x0000b100


	//   ....[19]....
        /*01e0*/ 	.word	0x0000b130


	//   ....[20]....
        /*01e4*/ 	.word	0x0000c180


	//   ....[21]....
        /*01e8*/ 	.word	0x0000c450


	//   ....[22]....
        /*01ec*/ 	.word	0x0000f0a0


	//   ....[23]....
        /*01f0*/ 	.word	0x0000f5a0


	//   ....[24]....
        /*01f4*/ 	.word	0x0000fa40


	//----- nvinfo : EIATTR_REG_RECONFIG
	.align		4
.L_94:
        /*01f8*/ 	.byte	0x01, 0x54
	.zero		2


	//----- nvinfo : EIATTR_SYSCALL_OFFSETS
	.align		4
        /*01fc*/ 	.byte	0x04, 0x46
        /*01fe*/ 	.short	(.L_96 - .L_95)


	//   ....[0]....
.L_95:
        /*0200*/ 	.word	0x00001140


	//   ....[1]....
        /*0204*/ 	.word	0x0000c8c0


	//   ....[2]....
        /*0208*/ 	.word	0x0000ca00


	//   ....[3]....
        /*020c*/ 	.word	0x0000cb00


	//----- nvinfo : EIATTR_MBARRIER_INSTR_OFFSETS
	.align		4
.L_96:
        /*0210*/ 	.byte	0x04, 0x39
        /*0212*/ 	.short	(.L_98 - .L_97)


	//   ....[0]....
.L_97:
        /*0214*/ 	.word	0x00000290
        /*0218*/ 	.word	0x000000ff
        /*021c*/ 	.word	0x00034800
        /*0220*/ 	.short	0x0100
        /*0222*/ 	.byte	0x06
	.zero		1


	//   ....[1]....
        /*0224*/ 	.word	0x000002a0
        /*0228*/ 	.word	0x000000ff
        /*022c*/ 	.word	0x00034820
        /*0230*/ 	.short	0x0100
        /*0232*/ 	.byte	0x06
	.zero		1


	//   ....[2]....
        /*0234*/ 	.word	0x00000390
        /*0238*/ 	.word	0x000000ff
        /*023c*/ 	.word	0x00034830
        /*0240*/ 	.short	0x0100
        /*0242*/ 	.byte	0x08
	.zero		1


	//   ....[3]....
        /*0244*/ 	.word	0x000003a0
        /*0248*/ 	.word	0x000000ff
        /*024c*/ 	.word	0x00034840
        /*0250*/ 	.short	0x0100
        /*0252*/ 	.byte	0x08
	.zero		1


	//   ....[4]....
        /*0254*/ 	.word	0x000003b0
        /*0258*/ 	.word	0x000000ff
        /*025c*/ 	.word	0x00034838
        /*0260*/ 	.short	0x0100
        /*0262*/ 	.byte	0x08
	.zero		1


	//   ....[5]....
        /*0264*/ 	.word	0x000003c0
        /*0268*/ 	.word	0x000000ff
        /*026c*/ 	.word	0x00034848
        /*0270*/ 	.short	0x0100
        /*0272*/ 	.byte	0x08
	.zero		1


	//   ....[6]....
        /*0274*/ 	.word	0x000004f0
        /*0278*/ 	.word	0x000000ff
        /*027c*/ 	.word	0x00034850
        /*0280*/ 	.short	0x0100
        /*0282*/ 	.byte	0x08
	.zero		1


	//   ....[7]....
        /*0284*/ 	.word	0x00000500
        /*0288*/ 	.word	0x000000ff
        /*028c*/ 	.word	0x00034860
        /*0290*/ 	.short	0x0100
        /*0292*/ 	.byte	0x08
	.zero		1


	//   ....[8]....
        /*0294*/ 	.word	0x00000510
        /*0298*/ 	.word	0x000000ff
        /*029c*/ 	.word	0x00034858
        /*02a0*/ 	.short	0x0100
        /*02a2*/ 	.byte	0x08
	.zero		1


	//   ....[9]....
        /*02a4*/ 	.word	0x00000520
        /*02a8*/ 	.word	0x000000ff
        /*02ac*/ 	.word	0x00034868
        /*02b0*/ 	.short	0x0100
        /*02b2*/ 	.byte	0x08
	.zero		1


	//   ....[10]....
        /*02b4*/ 	.word	0x00000610
        /*02b8*/ 	.word	0x000000ff
        /*02bc*/ 	.word	0x00034870
        /*02c0*/ 	.short	0x0100
        /*02c2*/ 	.byte	0x06
	.zero		1


	//   ....[11]....
        /*02c4*/ 	.word	0x00000620
        /*02c8*/ 	.word	0x000000ff
        /*02cc*/ 	.word	0x00034880
        /*02d0*/ 	.short	0x0100
        /*02d2*/ 	.byte	0x06
	.zero		1


	//   ....[12]....
        /*02d4*/ 	.word	0x00000630
        /*02d8*/ 	.word	0x000000ff
        /*02dc*/ 	.word	0x00034878
        /*02e0*/ 	.short	0x0100
        /*02e2*/ 	.byte	0x06
	.zero		1


	//   ....[13]....
        /*02e4*/ 	.word	0x00000640
        /*02e8*/ 	.word	0x000000ff
        /*02ec*/ 	.word	0x00034888
        /*02f0*/ 	.short	0x0100
        /*02f2*/ 	.byte	0x06
	.zero		1


	//   ....[14]....
        /*02f4*/ 	.word	0x00000770
        /*02f8*/ 	.word	0x000000ff
        /*02fc*/ 	.word	0x00034890
        /*0300*/ 	.short	0x0100
        /*0302*/ 	.byte	0x08
	.zero		1


	//   ....[15]....
        /*0304*/ 	.word	0x00000780
        /*0308*/ 	.word	0x000000ff
        /*030c*/ 	.word	0x000348a0
        /*0310*/ 	.short	0x0100
        /*0312*/ 	.byte	0x08
	.zero		1


	//   ....[16]....
        /*0314*/ 	.word	0x00000790
        /*0318*/ 	.word	0x000000ff
        /*031c*/ 	.word	0x00034898
        /*0320*/ 	.short	0x0100
        /*0322*/ 	.byte	0x08
	.zero		1


	//   ....[17]....
        /*0324*/ 	.word	0x000007a0
        /*0328*/ 	.word	0x000000ff
        /*032c*/ 	.word	0x000348a8
        /*0330*/ 	.short	0x0100
        /*0332*/ 	.byte	0x08
	.zero		1


	//   ....[18]....
        /*0334*/ 	.word	0x000008d0
        /*0338*/ 	.word	0x000000ff
        /*033c*/ 	.word	0x000348b0
        /*0340*/ 	.short	0x0100
        /*0342*/ 	.byte	0x08
	.zero		1


	//   ....[19]....
        /*0344*/ 	.word	0x000008e0
        /*0348*/ 	.word	0x000000ff
        /*034c*/ 	.word	0x000348c0
        /*0350*/ 	.short	0x0100
        /*0352*/ 	.byte	0x08
	.zero		1


	//   ....[20]....
        /*0354*/ 	.word	0x000008f0
        /*0358*/ 	.word	0x000000ff
        /*035c*/ 	.word	0x000348b8
        /*0360*/ 	.short	0x0100
        /*0362*/ 	.byte	0x08
	.zero		1


	//   ....[21]....
        /*0364*/ 	.word	0x00000900
        /*0368*/ 	.word	0x000000ff
        /*036c*/ 	.word	0x000348c8
        /*0370*/ 	.short	0x0100
        /*0372*/ 	.byte	0x08
	.zero		1


	//   ....[22]....
        /*0374*/ 	.word	0x000011c0
        /*0378*/ 	.word	0x000000ff
        /*037c*/ 	.word	0x00034800
        /*0380*/ 	.short	0x010a
        /*0382*/ 	.byte	0x27
	.zero		1


	//   ....[23]....
        /*0384*/ 	.word	0x00001240
        /*0388*/ 	.word	0x0000000c
        /*038c*/ 	.word	0x00034830
        /*0390*/ 	.short	0x010a
        /*0392*/ 	.byte	0x3f
	.zero		1


	//   ....[24]....
        /*0394*/ 	.word	0x000012c0
        /*0398*/ 	.word	0x0000000c
        /*039c*/ 	.word	0x00034830
        /*03a0*/ 	.short	0x010a
        /*03a2*/ 	.byte	0x3f
	.zero		1


	//   ....[25]....
        /*03a4*/ 	.word	0x00005160
        /*03a8*/ 	.word	0x00000028
        /*03ac*/ 	.word	0x00000000
        /*03b0*/ 	.short	0x0101
        /*03b2*/ 	.byte	0x3f
	.zero		1


	//   ....[26]....
        /*03b4*/ 	.word	0x00006380
        /*03b8*/ 	.word	0x000000ff
        /*03bc*/ 	.word	0x00034830
        /*03c0*/ 	.short	0x010a
        /*03c2*/ 	.byte	0x06
	.zero		1


	//   ....[27]....
        /*03c4*/ 	.word	0x000063c0
        /*03c8*/ 	.word	0x000000ff
        /*03cc*/ 	.word	0x00034830
        /*03d0*/ 	.short	0x010a
        /*03d2*/ 	.byte	0x06
	.zero		1


	//   ....[28]....
        /*03d4*/ 	.word	0x00008b00
        /*03d8*/ 	.word	0x000000ff
        /*03dc*/ 	.word	0x00034850
        /*03e0*/ 	.short	0x010a
        /*03e2*/ 	.byte	0x06
	.zero		1


	//   ....[29]....
        /*03e4*/ 	.word	0x00008b40
        /*03e8*/ 	.word	0x000000ff
        /*03ec*/ 	.word	0x00034850
        /*03f0*/ 	.short	0x010a
        /*03f2*/ 	.byte	0x06
	.zero		1


	//   ....[30]....
        /*03f4*/ 	.word	0x0000a5f0
        /*03f8*/ 	.word	0x00000085
        /*03fc*/ 	.word	0x00000000
        /*0400*/ 	.short	0x0101
        /*0402*/ 	.byte	0x3f
	.zero		1


	//   ....[31]....
        /*0404*/ 	.word	0x0000a7e0
        /*0408*/ 	.word	0x00000083
        /*040c*/ 	.word	0x00000000
        /*0410*/ 	.short	0x0101
        /*0412*/ 	.byte	0x3f
	.zero		1


	//   ....[32]....
        /*0414*/ 	.word	0x0000aeb0
        /*0418*/ 	.word	0x000000ff
        /*041c*/ 	.word	0x00034850
        /*0420*/ 	.short	0x010a
        /*0422*/ 	.byte	0x07
	.zero		1


	//   ....[33]....
        /*0424*/ 	.word	0x0000aef0
        /*0428*/ 	.word	0x000000ff
        /*042c*/ 	.word	0x00034850
        /*0430*/ 	.short	0x010a
        /*0432*/ 	.byte	0x07
	.zero		1


	//   ....[34]....
        /*0434*/ 	.word	0x0000ba20
        /*0438*/ 	.word	0x00000008
        /*043c*/ 	.word	0x00000000
        /*0440*/ 	.short	0x0101
        /*0442*/ 	.byte	0x3f
	.zero		1


	//   ....[35]....
        /*0444*/ 	.word	0x0000c330
        /*0448*/ 	.word	0x000000ff
        /*044c*/ 	.word	0x00000000
        /*0450*/ 	.short	0x0101
        /*0452*/ 	.byte	0x06
	.zero		1


	//   ....[36]....
        /*0454*/ 	.word	0x0000d0f0
        /*0458*/ 	.word	0x00000006
        /*045c*/ 	.word	0x00034840
        /*0460*/ 	.short	0x010a
        /*0462*/ 	.byte	0x3f
	.zero		1


	//   ....[37]....
        /*0464*/ 	.word	0x0000d570
        /*0468*/ 	.word	0x00000009
        /*046c*/ 	.word	0x00034820
        /*0470*/ 	.short	0x010a
        /*0472*/ 	.byte	0x3f
	.zero		1


	//   ....[38]....
        /*0474*/ 	.word	0x0000d850
        /*0478*/ 	.word	0x00000002
        /*047c*/ 	.word	0x00034840
        /*0480*/ 	.short	0x010a
        /*0482*/ 	.byte	0x3f
	.zero		1


	//   ....[39]....
        /*0484*/ 	.word	0x0000dad0
        /*0488*/ 	.word	0x00000002
        /*048c*/ 	.word	0x00000060
        /*0490*/ 	.short	0x010a
        /*0492*/ 	.byte	0x3f
	.zero		1


	//   ....[40]....
        /*0494*/ 	.word	0x0000e010
        /*0498*/ 	.word	0x00000002
        /*049c*/ 	.word	0x00034840
        /*04a0*/ 	.short	0x010a
        /*04a2*/ 	.byte	0x3f
	.zero		1


	//   ....[41]....
        /*04a4*/ 	.word	0x0000e290
        /*04a8*/ 	.word	0x00000002
        /*04ac*/ 	.word	0x00000060
        /*04b0*/ 	.short	0x010a
        /*04b2*/ 	.byte	0x3f
	.zero		1


	//   ....[42]....
        /*04b4*/ 	.word	0x0000e6f0
        /*04b8*/ 	.word	0x00000002
        /*04bc*/ 	.word	0x00034840
        /*04c0*/ 	.short	0x010a
        /*04c2*/ 	.byte	0x3f
	.zero		1


	//   ....[43]....
        /*04c4*/ 	.word	0x0000e980
        /*04c8*/ 	.word	0x00000002
        /*04cc*/ 	.word	0x00000060
        /*04d0*/ 	.short	0x010a
        /*04d2*/ 	.byte	0x3f
	.zero		1


	//   ....[44]....
        /*04d4*/ 	.word	0x0000ecb0
        /*04d8*/ 	.word	0x00000003
        /*04dc*/ 	.word	0x00034860
        /*04e0*/ 	.short	0x010a
        /*04e2*/ 	.byte	0x3f
	.zero		1


	//   ....[45]....
        /*04e4*/ 	.word	0x0000f020
        /*04e8*/ 	.word	0x00000000
        /*04ec*/ 	.word	0x00034820
        /*04f0*/ 	.short	0x010a
        /*04f2*/ 	.byte	0x3f
	.zero		1


	//   ....[46]....
        /*04f4*/ 	.word	0x0000f1e0
        /*04f8*/ 	.word	0x00000006
        /*04fc*/ 	.word	0x00000000
        /*0500*/ 	.short	0x010a
        /*0502*/ 	.byte	0x3f
	.zero		1


	//   ....[47]....
        /*0504*/ 	.word	0x0000f250
        /*0508*/ 	.word	0x00000003
        /*050c*/ 	.word	0x00000000
        /*0510*/ 	.short	0x010a
        /*0512*/ 	.byte	0x3f
	.zero		1


	//   ....[48]....
        /*0514*/ 	.word	0x0000f2b0
        /*0518*/ 	.word	0x00000010
        /*051c*/ 	.word	0x00000000
        /*0520*/ 	.short	0x010a
        /*0522*/ 	.byte	0x3f
	.zero		1


	//   ....[49]....
        /*0524*/ 	.word	0x0000f2e0
        /*0528*/ 	.word	0x00000003
        /*052c*/ 	.word	0x00000000
        /*0530*/ 	.short	0x010a
        /*0532*/ 	.byte	0x3f
	.zero		1


	//   ....[50]....
        /*0534*/ 	.word	0x0000f350
        /*0538*/ 	.word	0x00000003
        /*053c*/ 	.word	0x00034800
        /*0540*/ 	.short	0x010a
        /*0542*/ 	.byte	0x3f
	.zero		1


	//   ....[51]....
        /*0544*/ 	.word	0x0000f3a0
        /*0548*/ 	.word	0x0000000c
        /*054c*/ 	.word	0x00034830
        /*0550*/ 	.short	0x010a
        /*0552*/ 	.byte	0x3f
	.zero		1


	//   ....[52]....
        /*0554*/ 	.word	0x0000f400
        /*0558*/ 	.word	0x0000000b
        /*055c*/ 	.word	0x00034830
        /*0560*/ 	.short	0x010a
        /*0562*/ 	.byte	0x3f
	.zero		1


	//   ....[53]....
        /*0564*/ 	.word	0x0000f460
        /*0568*/ 	.word	0x0000000b
        /*056c*/ 	.word	0x00034850
        /*0570*/ 	.short	0x010a
        /*0572*/ 	.byte	0x3f
	.zero		1


	//   ....[54]....
        /*0574*/ 	.word	0x0000f4c0
        /*0578*/ 	.word	0x00000003
        /*057c*/ 	.word	0x00034850
        /*0580*/ 	.short	0x010a
        /*0582*/ 	.byte	0x3f
	.zero		1


	//   ....[55]....
        /*0584*/ 	.word	0x0000f660
        /*0588*/ 	.word	0x00000006
        /*058c*/ 	.word	0x00034840
        /*0590*/ 	.short	0x010a
        /*0592*/ 	.byte	0x3f
	.zero		1


	//   ....[56]....
        /*0594*/ 	.word	0x0000f6e0
        /*0598*/ 	.word	0x00000007
        /*059c*/ 	.word	0x00034820
        /*05a0*/ 	.short	0x010a
        /*05a2*/ 	.byte	0x3f
	.zero		1


	//   ....[57]....
        /*05a4*/ 	.word	0x0000f730
        /*05a8*/ 	.word	0x00000002
        /*05ac*/ 	.word	0x00034840
        /*05b0*/ 	.short	0x010a
        /*05b2*/ 	.byte	0x3f
	.zero		1


	//   ....[58]....
        /*05b4*/ 	.word	0x0000f780
        /*05b8*/ 	.word	0x00000002
        /*05bc*/ 	.word	0x00000060
        /*05c0*/ 	.short	0x010a
        /*05c2*/ 	.byte	0x3f
	.zero		1


	//   ....[59]....
        /*05c4*/ 	.word	0x0000f7d0
        /*05c8*/ 	.word	0x00000002
        /*05cc*/ 	.word	0x00034840
        /*05d0*/ 	.short	0x010a
        /*05d2*/ 	.byte	0x3f
	.zero		1


	//   ....[60]....
        /*05d4*/ 	.word	0x0000f820
        /*05d8*/ 	.word	0x00000002
        /*05dc*/ 	.word	0x00000060
        /*05e0*/ 	.short	0x010a
        /*05e2*/ 	.byte	0x3f
	.zero		1


	//   ....[61]....
        /*05e4*/ 	.word	0x0000f870
        /*05e8*/ 	.word	0x00000002
        /*05ec*/ 	.word	0x00034840
        /*05f0*/ 	.short	0x010a
        /*05f2*/ 	.byte	0x3f
	.zero		1


	//   ....[62]....
        /*05f4*/ 	.word	0x0000f8c0
        /*05f8*/ 	.word	0x00000002
        /*05fc*/ 	.word	0x00000060
        /*0600*/ 	.short	0x010a
        /*0602*/ 	.byte	0x3f
	.zero		1


	//   ....[63]....
        /*0604*/ 	.word	0x0000f910
        /*0608*/ 	.word	0x00000003
        /*060c*/ 	.word	0x00034860
        /*0610*/ 	.short	0x010a
        /*0612*/ 	.byte	0x3f
	.zero		1


	//   ....[64]....
        /*0614*/ 	.word	0x0000f960
        /*0618*/ 	.word	0x00000000
        /*061c*/ 	.word	0x00034820
        /*0620*/ 	.short	0x010a
        /*0622*/ 	.byte	0x3f
	.zero		1


	//   ....[65]....
        /*0624*/ 	.word	0x0000fb00
        /*0628*/ 	.word	0x00000006
        /*062c*/ 	.word	0x00000000
        /*0630*/ 	.short	0x010a
        /*0632*/ 	.byte	0x3f
	.zero		1


	//   ....[66]....
        /*0634*/ 	.word	0x0000fb50
        /*0638*/ 	.word	0x00000003
        /*063c*/ 	.word	0x00000000
        /*0640*/ 	.short	0x010a
        /*0642*/ 	.byte	0x3f
	.zero		1


	//   ....[67]....
        /*0644*/ 	.word	0x0000fba0
        /*0648*/ 	.word	0x00000010
        /*064c*/ 	.word	0x00000000
        /*0650*/ 	.short	0x010a
        /*0652*/ 	.byte	0x3f
	.zero		1


	//----- nvinfo : EIATTR_NUM_MBARRIERS
	.align		4
.L_98:
        /*0654*/ 	.byte	0x03, 0x38
        /*0656*/ 	.short	0x0016


	//----- nvinfo : EIATTR_EXIT_INSTR_OFFSETS
	.align		4
        /*0658*/ 	.byte	0x04, 0x1c
        /*065a*/ 	.short	(.L_100 - .L_99)


	//   ....[0]....
.L_99:
        /*065c*/ 	.word	0x00000a50


	//   ....[1]....
        /*0660*/ 	.word	0x0000c410


	//   ....[2]....
        /*0664*/ 	.word	0x0000c470


	//   ....[3]....
        /*0668*/ 	.word	0x0000f330


	//----- nvinfo : EIATTR_MAX_THREADS
	.align		4
.L_100:
        /*066c*/ 	.byte	0x04, 0x05
        /*066e*/ 	.short	(.L_102 - .L_101)
.L_101:
        /*0670*/ 	.word	0x00000180
        /*0674*/ 	.word	0x00000001
        /*0678*/ 	.word	0x00000001


	//----- nvinfo : EIATTR_CRS_STACK_SIZE
	.align		4
.L_102:
        /*067c*/ 	.byte	0x04, 0x1e
        /*067e*/ 	.short	(.L_104 - .L_103)
.L_103:
        /*0680*/ 	.word	0x00000000


	//----- nvinfo : EIATTR_CBANK_PARAM_SIZE
	.align		4
.L_104:
        /*0684*/ 	.byte	0x03, 0x19
        /*0686*/ 	.short	0x0bf0


	//----- nvinfo : EIATTR_PARAM_CBANK
	.align		4
        /*0688*/ 	.byte	0x04, 0x0a
        /*068a*/ 	.short	(.L_106 - .L_105)
	.align		4
.L_105:
        /*068c*/ 	.word	index@(.nv.constant0._ZN7cutlass13device_kernelIN5flash11enable_sm90INS1_16FlashAttnFwdSm90INS1_25CollectiveMainloopFwdSm90ILi2EN4cute5tupleIJNS5_1CILi1EEES8_S8_EEENS6_IJNS7_ILi128EEENS7_ILi176EEESA_EEELi128ENS_6half_tEfNS_4arch4Sm90ELb0ELb0ELb0ELb0ELb0ELb0ELb0ELb1ELb1ELb0ELb0ELb0EEENS1_21CollectiveEpilogueFwdINS6_IJSA_SA_SB_EEES9_SD_SF_Li256ELb0ELb0ELb0ELb0EEENS1_29StaticPersistentTileSchedulerILb0EEEEEEEEEvNT_6ParamsE)
        /*0690*/ 	.short	0x0210
        /*0692*/ 	.short	0x0bf0


	//----- nvinfo : EIATTR_SW_WAR
	.align		4
.L_106:
        /*0694*/ 	.byte	0x04, 0x36
        /*0696*/ 	.short	(.L_108 - .L_107)
.L_107:
        /*0698*/ 	.word	0x00000008
.L_108:


//--------------------- .nv.info._ZN7cutlass13device_kernelIN5flash11enable_sm90INS1_16FlashAttnFwdSm90INS1_25CollectiveMainloopFwdSm90ILi2EN4cute5tupleIJNS5_1CILi2EEENS7_ILi1EEES9_EEENS6_IJNS7_ILi128EEENS7_ILi176EEESB_EEELi128ENS_6half_tEfNS_4arch4Sm90ELb0ELb0ELb0ELb0ELb0ELb0ELb0ELb1ELb1ELb0ELb0ELb0EEENS1_21CollectiveEpilogueFwdINS6_IJSB_SB_SC_EEESA_SE_SG_Li256ELb0ELb0ELb0ELb0EEENS1_29StaticPersistentTileSchedulerILb0EEEEEEEEEvNT_6ParamsE --------------------------
	.section	.nv.info._ZN7cutlass13device_kernelIN5flash11enable_sm90INS1_16FlashAttnFwdSm90INS1_25CollectiveMainloopFwdSm90ILi2EN4cute5tupleIJNS5_1CILi2EEENS7_ILi1EEES9_EEENS6_IJNS7_ILi128EEENS7_ILi176EEESB_EEELi128ENS_6half_tEfNS_4arch4Sm90ELb0ELb0ELb0ELb0ELb0ELb0ELb0ELb1ELb1ELb0ELb0ELb0EEENS1_21CollectiveEpilogueFwdINS6_IJSB_SB_SC_EEESA_SE_SG_Li256ELb0ELb0ELb0ELb0EEENS1_29StaticPersistentTileSchedulerILb0EEEEEEEEEvNT_6ParamsE,"",@"SHT_CUDA_INFO"
	.sectionflags	@""
	.align	4


	//----- nvinfo : EIATTR_CUDA_API_VERSION
	.align		4
        /*0000*/ 	.byte	0x04, 0x37
        /*0002*/ 	.short	(.L_110 - .L_109)
.L_109:
        /*0004*/ 	.word	0x00000082


	//----- nvinfo : EIATTR_KPARAM_INFO
	.align		4
.L_110:
        /*0008*/ 	.byte	0x04, 0x17
        /*000a*/ 	.short	(.L_112 - .L_111)
.L_111:
        /*000c*/ 	.word	0x00000000
        /*0010*/ 	.short	0x0000
        /*0012*/ 	.short	0x0070
        /*0014*/ 	.byte	0x00, 0xf0, 0x01, 0x2e


	//----- nvinfo : EIATTR_SPARSE_MMA_MASK
	.align		4
.L_112:
        /*0018*/ 	.byte	0x03, 0x50
        /*001a*/ 	.short	0x0000


	//----- nvinfo : EIATTR_MAXREG_COUNT
	.align		4
        /*001c*/ 	.byte	0x03, 0x1b
        /*001e*/ 	.short	0x00a8


	//----- nvinfo : EIATTR_NUM_BARRIERS
	.align		4
        /*0020*/ 	.byte	0x02, 0x4c
        /*0022*/ 	.byte	0x10
	.zero		1


	//----- nvinfo : EIATTR_EXTERNS
	.align		4
        /*0024*/ 	.byte	0x04, 0x0f
        /*0026*/ 	.short	(.L_114 - .L_113)


	//   ....[0]....
	.align		4
.L_113:
        /*0028*/ 	.word	index@(__assertfail)


	//----- nvinfo : EIATTR_ANNOTATIONS
	.align		4
.L_114:
        /*002c*/ 	.byte	0x04, 0x55
        /*002e*/ 	.short	(.L_116 - .L_115)


	//   ....[0]....
.L_115:
        /* <DEDUP_REMOVED lines=22> */
        /*0184*/ 	.byte	0xa0, 0xf4, 0x00, 0x00, 0x01, 0x00, 0x00, 0x00, 0x40, 0xf6, 0x00, 0x00


	//----- nvinfo : EIATTR_MERCURY_ISA_VERSION
	.align		4
.L_116:
        /*0190*/ 	.byte	0x03, 0x5f
        /*0192*/ 	.short	0x0101


	//----- nvinfo : EIATTR_INT_WARP_WIDE_INSTR_OFFSETS
	.align		4
        /*0194*/ 	.byte	0x04, 0x31
        /*0196*/ 	.short	(.L_118 - .L_117)


	//   ....[0]....
.L_117:
        /*0198*/ 	.word	0x00000180


	//   ....[1]....
        /*019c*/ 	.word	0x00000220


	//   ....[2]....
        /*01a0*/ 	.word	0x00000290


	//   ....[3]....
        /*01a4*/ 	.word	0x0000cfe0


	//   ....[4]....
        /*01a8*/ 	.word	0x0000d010


	//   ....[5]....
        /*01ac*/ 	.word	0x0000d0f0


	//----- nvinfo : EIATTR_COOP_GROUP_MASK_REGIDS
	.align		4
.L_118:
        /*01b0*/ 	.byte	0x04, 0x29
        /*01b2*/ 	.short	(.L_120 - .L_119)


	//   ....[0]....
.L_119:
        /*01b4*/ 	.word	0xffffffff


	//   ....[1]....
        /*01b8*/ 	.word	0xffffffff


	//   ....[2]....
        /*01bc*/ 	.word	0xffffffff


	//   ....[3]....
        /*01c0*/ 	.word	0xffffffff


	//   ....[4]....
        /*01c4*/ 	.word	0xffffffff


	//   ....[5]....
        /*01c8*/ 	.word	0xffffffff


	//   ....[6]....
        /*01cc*/ 	.word	0xffffffff


	//   ....[7]....
        /*01d0*/ 	.word	0xffffffff


	//   ....[8]....
        /*01d4*/ 	.word	0xffffffff


	//   ....[9]....
        /*01d8*/ 	.word	0xffffffff


	//   ....[10]....
        /*01dc*/ 	.word	0xffffffff


	//   ....[11]....
        /*01e0*/ 	.word	0xffffffff


	//   ....[12]....
        /*01e4*/ 	.word	0xffffffff


	//   ....[13]....
        /*01e8*/ 	.word	0xffffffff


	//   ....[14]....
        /*01ec*/ 	.word	0xffffffff


	//   ....[15]....
        /*01f0*/ 	.word	0xffffffff


	//   ....[16]....
        /*01f4*/ 	.word	0xffffffff


	//   ....[17]....
        /*01f8*/ 	.word	0xffffffff


	//   ....[18]....
        /*01fc*/ 	.word	0xffffffff


	//   ....[19]....
        /*0200*/ 	.word	0xffffffff


	//   ....[20]....
        /*0204*/ 	.word	0xffffffff


	//   ....[21]....
        /*0208*/ 	.word	0xffffffff


	//   ....[22]....
        /*020c*/ 	.word	0xffffffff


	//   ....[23]....
        /*0210*/ 	.word	0xffffffff


	//   ....[24]....
        /*0214*/ 	.word	0x0500000f


	//   ....[25]....
        /*0218*/ 	.word	0x0500000f


	//----- nvinfo : EIATTR_COOP_GROUP_INSTR_OFFSETS
	.align		4
.L_120:
        /*021c*/ 	.byte	0x04, 0x28
        /*021e*/ 	.short	(.L_122 - .L_121)


	//   ....[0]....
.L_121:
        /*0220*/ 	.word	0x00000060


	//   ....[1]....
        /*0224*/ 	.word	0x00000190


	//   ....[2]....
        /*0228*/ 	.word	0x00000230


	//   ....[3]....
        /*022c*/ 	.word	0x00000410


	//   ....[4]....
        /*0230*/ 	.word	0x00000640


	//   ....[5]....
        /*0234*/ 	.word	0x00000890


	//   ....[6]....
        /*0238*/ 	.word	0x00000b10


	//   ....[7]....
        /*023c*/ 	.word	0x00000e30


	//   ....[8]....
        /*0240*/ 	.word	0x000012d0


	//   ....[9]....
        /*0244*/ 	.word	0x00004a50


	//   ....[10]....
        /*0248*/ 	.word	0x00004b10


	//   ....[11]....
        /*024c*/ 	.word	0x00005290


	//   ....[12]....
        /*0250*/ 	.word	0x000052f0


	//   ....[13]....
        /*0254*/ 	.word	0x00009760


	//   ....[14]....
        /*0258*/ 	.word	0x00009770


	//   ....[15]....
        /*025c*/ 	.word	0x000097b0


	//   ....[16]....
        /*0260*/ 	.word	0x000097c0


	//   ....[17]....
        /*0264*/ 	.word	0x0000b1e0


	//   ....[18]....
        /*0268*/ 	.word	0x0000b210


	//   ....[19]....
        /*026c*/ 	.word	0x0000b2c0


	//   ....[20]....
        /*0270*/ 	.word	0x0000b2d0


	//   ....[21]....
        /*0274*/ 	.word	0x0000c3b0


	//   ....[22]....
        /*0278*/ 	.word	0x0000c6a0


	//   ....[23]....
        /*027c*/ 	.word	0x0000f5c0


	//   ....[24]....
        /*0280*/ 	.word	0x0000faa0


	//   ....[25]....
        /*0284*/ 	.word	0x0000ff40


	//----- nvinfo : EIATTR_REG_RECONFIG
	.align		4
.L_122:
        /*0288*/ 	.byte	0x01, 0x54
	.zero		2


	//----- nvinfo : EIATTR_SYSCALL_OFFSETS
	.align		4
        /*028c*/ 	.byte	0x04, 0x46
        /*028e*/ 	.short	(.L_124 - .L_123)


	//   ....[0]....
.L_123:
        /*0290*/ 	.word	0x00001640


	//   ....[1]....
        /*0294*/ 	.word	0x0000cbf0


	//   ....[2]....
        /*0298*/ 	.word	0x0000cd30


	//   ....[3]....
        /*029c*/ 	.word	0x0000ce30


	//----- nvinfo : EIATTR_MBARRIER_INSTR_OFFSETS
	.align		4
.L_124:
        /*02a0*/ 	.byte	0x04, 0x39
        /*02a2*/ 	.short	(.L_126 - .L_125)


	//   ....[0]....
.L_125:
        /*02a4*/ 	.word	0x000002b0
        /*02a8*/ 	.word	0x000000ff
        /*02ac*/ 	.word	0x00034800
        /*02b0*/ 	.short	0x0100
        /*02b2*/ 	.byte	0x08
	.zero		1


	//   ....[1]....
        /*02b4*/ 	.word	0x000002c0
        /*02b8*/ 	.word	0x000000ff
        /*02bc*/ 	.word	0x00034820
        /*02c0*/ 	.short	0x0100
        /*02c2*/ 	.byte	0x08
	.zero		1


	//   ....[2]....
        /*02c4*/ 	.word	0x000003b0
        /*02c8*/ 	.word	0x000000ff
        /*02cc*/ 	.word	0x00034830
        /*02d0*/ 	.short	0x0100
        /*02d2*/ 	.byte	0x08
	.zero		1


	//   ....[3]....
        /*02d4*/ 	.word	0x000003c0
        /*02d8*/ 	.word	0x000000ff
        /*02dc*/ 	.word	0x00034840
        /*02e0*/ 	.short	0x0100
        /*02e2*/ 	.byte	0x08
	.zero		1


	//   ....[4]....
        /*02e4*/ 	.word	0x000003d0
        /*02e8*/ 	.word	0x000000ff
        /*02ec*/ 	.word	0x00034838
        /*02f0*/ 	.short	0x0100
        /*02f2*/ 	.byte	0x08
	.zero		1


	//   ....[5]....
        /*02f4*/ 	.word	0x000003e0
        /*02f8*/ 	.word	0x000000ff
        /*02fc*/ 	.word	0x00034848
        /*0300*/ 	.short	0x0100
        /*0302*/ 	.byte	0x08
	.zero		1


	//   ....[6]....
        /*0304*/ 	.word	0x000005f0
        /*0308*/ 	.word	0x000000ff
        /*030c*/ 	.word	0x00034850
        /*0310*/ 	.short	0x0100
        /*0312*/ 	.byte	0x08
	.zero		1


	//   ....[7]....
        /*0314*/ 	.word	0x00000600
        /*0318*/ 	.word	0x000000ff
        /*031c*/ 	.word	0x00034860
        /*0320*/ 	.short	0x0100
        /*0322*/ 	.byte	0x08
	.zero		1


	//   ....[8]....
        /*0324*/ 	.word	0x00000610
        /*0328*/ 	.word	0x000000ff
        /*032c*/ 	.word	0x00034858
        /*0330*/ 	.short	0x0100
        /*0332*/ 	.byte	0x08
	.zero		1


	//   ....[9]....
        /*0334*/ 	.word	0x00000620
        /*0338*/ 	.word	0x000000ff
        /*033c*/ 	.word	0x00034868
        /*0340*/ 	.short	0x0100
        /*0342*/ 	.byte	0x08
	.zero		1


	//   ....[10]....
        /*0344*/ 	.word	0x00000840
        /*0348*/ 	.word	0x000000ff
        /*034c*/ 	.word	0x00034870
        /*0350*/ 	.short	0x0100
        /*0352*/ 	.byte	0x08
	.zero		1


	//   ....[11]....
        /*0354*/ 	.word	0x00000850
        /*0358*/ 	.word	0x000000ff
        /*035c*/ 	.word	0x00034880
        /*0360*/ 	.short	0x0100
        /*0362*/ 	.byte	0x08
	.zero		1


	//   ....[12]....
        /*0364*/ 	.word	0x00000860
        /*0368*/ 	.word	0x000000ff
        /*036c*/ 	.word	0x00034878
        /*0370*/ 	.short	0x0100
        /*0372*/ 	.byte	0x08
	.zero		1


	//   ....[13]....
        /*0374*/ 	.word	0x00000870
        /*0378*/ 	.word	0x000000ff
        /*037c*/ 	.word	0x00034888
        /*0380*/ 	.short	0x0100
        /*0382*/ 	.byte	0x08
	.zero		1


	//   ....[14]....
        /*0384*/ 	.word	0x00000ac0
        /*0388*/ 	.word	0x000000ff
        /*038c*/ 	.word	0x00034890
        /*0390*/ 	.short	0x0100
        /*0392*/ 	.byte	0x08
	.zero		1


	//   ....[15]....
        /*0394*/ 	.word	0x00000ad0
        /*0398*/ 	.word	0x000000ff
        /*039c*/ 	.word	0x000348a0
        /*03a0*/ 	.short	0x0100
        /*03a2*/ 	.byte	0x08
	.zero		1


	//   ....[16]....
        /*03a4*/ 	.word	0x00000ae0
        /*03a8*/ 	.word	0x000000ff
        /*03ac*/ 	.word	0x00034898
        /*03b0*/ 	.short	0x0100
        /*03b2*/ 	.byte	0x08
	.zero		1


	//   ....[17]....
        /*03b4*/ 	.word	0x00000af0
        /*03b8*/ 	.word	0x000000ff
        /*03bc*/ 	.word	0x000348a8
        /*03c0*/ 	.short	0x0100
        /*03c2*/ 	.byte	0x08
	.zero		1


	//   ....[18]....
        /*03c4*/ 	.word	0x00000d80
        /*03c8*/ 	.word	0x000000ff
        /*03cc*/ 	.word	0x000348b0
        /*03d0*/ 	.short	0x0100
        /*03d2*/ 	.byte	0x08
	.zero		1


	//   ....[19]....
        /*03d4*/ 	.word	0x00000d90
        /*03d8*/ 	.word	0x000000ff
        /*03dc*/ 	.word	0x000348c0
        /*03e0*/ 	.short	0x0100
        /*03e2*/ 	.byte	0x08
	.zero		1


	//   ....[20]....
        /*03e4*/ 	.word	0x00000da0
        /*03e8*/ 	.word	0x000000ff
        /*03ec*/ 	.word	0x000348b8
        /*03f0*/ 	.short	0x0100
        /*03f2*/ 	.byte	0x08
	.zero		1


	//   ....[21]....
        /*03f4*/ 	.word	0x00000db0
        /*03f8*/ 	.word	0x000000ff
        /*03fc*/ 	.word	0x000348c8
        /*0400*/ 	.short	0x0100
        /*0402*/ 	.byte	0x08
	.zero		1


	//   ....[22]....
        /*0404*/ 	.word	0x00001680
        /*0408*/ 	.word	0x000000ff
        /*040c*/ 	.word	0x00034800
        /*0410*/ 	.short	0x010a
        /*0412*/ 	.byte	0x27
	.zero		1


	//   ....[23]....
        /*0414*/ 	.word	0x00001700
        /*0418*/ 	.word	0x0000000c
        /*041c*/ 	.word	0x00034830
        /*0420*/ 	.short	0x010a
        /*0422*/ 	.byte	0x3f
	.zero		1


	//   ....[24]....
        /*0424*/ 	.word	0x00001740
        /*0428*/ 	.word	0x0000000c
        /*042c*/ 	.word	0x00034830
        /*0430*/ 	.short	0x010a
        /*0432*/ 	.byte	0x3f
	.zero		1


	//   ....[25]....
        /*0434*/ 	.word	0x00005a40
        /*0438*/ 	.word	0x0000000f
        /*043c*/ 	.word	0x00000000
        /*0440*/ 	.short	0x0101
        /*0442*/ 	.byte	0x3f
	.zero		1


	//   ....[26]....
        /*0444*/ 	.word	0x000065b0
        /*0448*/ 	.word	0x000000ff
        /*044c*/ 	.word	0x00034830
        /*0450*/ 	.short	0x010a
        /*0452*/ 	.byte	0x06
	.zero		1


	//   ....[27]....
        /*0454*/ 	.word	0x000065f0
        /*0458*/ 	.word	0x000000ff
        /*045c*/ 	.word	0x00034830
        /*0460*/ 	.short	0x010a
        /*0462*/ 	.byte	0x06
	.zero		1


	//   ....[28]....
        /*0464*/ 	.word	0x00008d30
        /*0468*/ 	.word	0x000000ff
        /*046c*/ 	.word	0x00034850
        /*0470*/ 	.short	0x010a
        /*0472*/ 	.byte	0x06
	.zero		1


	//   ....[29]....
        /*0474*/ 	.word	0x00008d70
        /*0478*/ 	.word	0x000000ff
        /*047c*/ 	.word	0x00034850
        /*0480*/ 	.short	0x010a
        /*0482*/ 	.byte	0x06
	.zero		1


	//   ....[30]....
        /*0484*/ 	.word	0x0000a7b0
        /*0488*/ 	.word	0x0000000c
        /*048c*/ 	.word	0x00000000
        /*0490*/ 	.short	0x0101
        /*0492*/ 	.byte	0x3f
	.zero		1


	//   ....[31]....
        /*0494*/ 	.word	0x0000ab10
        /*0498*/ 	.word	0x00000084
        /*049c*/ 	.word	0x00000000
        /*04a0*/ 	.short	0x0101
        /*04a2*/ 	.byte	0x3f
	.zero		1


	//   ....[32]....
        /*04a4*/ 	.word	0x0000b150
        /*04a8*/ 	.word	0x000000ff
        /*04ac*/ 	.word	0x00034850
        /*04b0*/ 	.short	0x010a
        /*04b2*/ 	.byte	0x05
	.zero		1


	//   ....[33]....
        /*04b4*/ 	.word	0x0000b190
        /*04b8*/ 	.word	0x000000ff
        /*04bc*/ 	.word	0x00034850
        /*04c0*/ 	.short	0x010a
        /*04c2*/ 	.byte	0x05
	.zero		1


	//   ....[34]....
        /*04c4*/ 	.word	0x0000ba30
        /*04c8*/ 	.word	0x00000004
        /*04cc*/ 	.word	0x00000000
        /*04d0*/ 	.short	0x0101
        /*04d2*/ 	.byte	0x3f
	.zero		1


	//   ....[35]....
        /*04d4*/ 	.word	0x0000c590
        /*04d8*/ 	.word	0x000000ff
        /*04dc*/ 	.word	0x00000000
        /*04e0*/ 	.short	0x0101
        /*04e2*/ 	.byte	0x07
	.zero		1


	//   ....[36]....
        /*04e4*/ 	.word	0x0000c5a0
        /*04e8*/ 	.word	0x000000ff
        /*04ec*/ 	.word	0x00000000
        /*04f0*/ 	.short	0x0101
        /*04f2*/ 	.byte	0x06
	.zero		1


	//   ....[37]....
        /*04f4*/ 	.word	0x0000d470
        /*04f8*/ 	.word	0x00000005
        /*04fc*/ 	.word	0x00034840
        /*0500*/ 	.short	0x010a
        /*0502*/ 	.byte	0x3f
	.zero		1


	//   ....[38]....
        /*0504*/ 	.word	0x0000d950
        /*0508*/ 	.word	0x0000000a
        /*050c*/ 	.word	0x00034820
        /*0510*/ 	.short	0x010a
        /*0512*/ 	.byte	0x3f
	.zero		1


	//   ....[39]....
        /*0514*/ 	.word	0x0000dc40
        /*0518*/ 	.word	0x00000002
        /*051c*/ 	.word	0x00034840
        /*0520*/ 	.short	0x010a
        /*0522*/ 	.byte	0x3f
	.zero		1


	//   ....[40]....
        /*0524*/ 	.word	0x0000def0
        /*0528*/ 	.word	0x00000002
        /*052c*/ 	.word	0x00034860
        /*0530*/ 	.short	0x010a
        /*0532*/ 	.byte	0x3f
	.zero		1


	//   ....[41]....
        /*0534*/ 	.word	0x0000e420
        /*0538*/ 	.word	0x00000002
        /*053c*/ 	.word	0x00034840
        /*0540*/ 	.short	0x010a
        /*0542*/ 	.byte	0x3f
	.zero		1


	//   ....[42]....
        /*0544*/ 	.word	0x0000e6d0
        /*0548*/ 	.word	0x00000002
        /*054c*/ 	.word	0x00034860
        /*0550*/ 	.short	0x010a
        /*0552*/ 	.byte	0x3f
	.zero		1


	//   ....[43]....
        /*0554*/ 	.word	0x0000eb70
        /*0558*/ 	.word	0x00000002
        /*055c*/ 	.word	0x00034840
        /*0560*/ 	.short	0x010a
        /*0562*/ 	.byte	0x3f
	.zero		1


	//   ....[44]....
        /*0564*/ 	.word	0x0000ee20
        /*0568*/ 	.word	0x00000002
        /*056c*/ 	.word	0x00034860
        /*0570*/ 	.short	0x010a
        /*0572*/ 	.byte	0x3f
	.zero		1


	//   ....[45]....
        /*0574*/ 	.word	0x0000f160
        /*0578*/ 	.word	0x00000002
        /*057c*/ 	.word	0x00034860
        /*0580*/ 	.short	0x010a
        /*0582*/ 	.byte	0x3f
	.zero		1


	//   ....[46]....
        /*0584*/ 	.word	0x0000f540
        /*0588*/ 	.word	0x00000000
        /*058c*/ 	.word	0x00034820
        /*0590*/ 	.short	0x010a
        /*0592*/ 	.byte	0x3f
	.zero		1


	//   ....[47]....
        /*0594*/ 	.word	0x0000f6e0
        /*0598*/ 	.word	0x00000006
        /*059c*/ 	.word	0x00000000
        /*05a0*/ 	.short	0x010a
        /*05a2*/ 	.byte	0x3f
	.zero		1


	//   ....[48]....
        /*05a4*/ 	.word	0x0000f750
        /*05a8*/ 	.word	0x00000003
        /*05ac*/ 	.word	0x00000000
        /*05b0*/ 	.short	0x010a
        /*05b2*/ 	.byte	0x3f
	.zero		1


	//   ....[49]....
        /*05b4*/ 	.word	0x0000f7b0
        /*05b8*/ 	.word	0x00000010
        /*05bc*/ 	.word	0x00000000
        /*05c0*/ 	.short	0x010a
        /*05c2*/ 	.byte	0x3f
	.zero		1


	//   ....[50]....
        /*05c4*/ 	.word	0x0000f7e0
        /*05c8*/ 	.word	0x00000003
        /*05cc*/ 	.word	0x00000000
        /*05d0*/ 	.short	0x010a
        /*05d2*/ 	.byte	0x3f
	.zero		1


	//   ....[51]....
        /*05d4*/ 	.word	0x0000f850
        /*05d8*/ 	.word	0x00000003
        /*05dc*/ 	.word	0x00034800
        /*05e0*/ 	.short	0x010a
        /*05e2*/ 	.byte	0x3f
	.zero		1


	//   ....[52]....
        /*05e4*/ 	.word	0x0000f8a0
        /*05e8*/ 	.word	0x0000000c
        /*05ec*/ 	.word	0x00034830
        /*05f0*/ 	.short	0x010a
        /*05f2*/ 	.byte	0x3f
	.zero		1


	//   ....[53]....
        /*05f4*/ 	.word	0x0000f900
        /*05f8*/ 	.word	0x0000000b
        /*05fc*/ 	.word	0x00034830
        /*0600*/ 	.short	0x010a
        /*0602*/ 	.byte	0x3f
	.zero		1


	//   ....[54]....
        /*0604*/ 	.word	0x0000f960
        /*0608*/ 	.word	0x0000000b
        /*060c*/ 	.word	0x00034850
        /*0610*/ 	.short	0x010a
        /*0612*/ 	.byte	0x3f
	.zero		1


	//   ....[55]....
        /*0614*/ 	.word	0x0000f9c0
        /*0618*/ 	.word	0x00000003
        /*061c*/ 	.word	0x00034850
        /*0620*/ 	.short	0x010a
        /*0622*/ 	.byte	0x3f
	.zero		1


	//   ....[56]....
        /*0624*/ 	.word	0x0000fb60
        /*0628*/ 	.word	0x00000005
        /*062c*/ 	.word	0x00034840
        /*0630*/ 	.short	0x010a
        /*0632*/ 	.byte	0x3f
	.zero		1


	//   ....[57]....
        /*0634*/ 	.word	0x0000fbe0
        /*0638*/ 	.word	0x00000007
        /*063c*/ 	.word	0x00034820
        /*0640*/ 	.short	0x010a
        /*0642*/ 	.byte	0x3f
	.zero		1


	//   ....[58]....
        /*0644*/ 	.word	0x0000fc30
        /*0648*/ 	.word	0x00000002
        /*064c*/ 	.word	0x00034840
        /*0650*/ 	.short	0x010a
        /*0652*/ 	.byte	0x3f
	.zero		1


	//   ....[59]....
        /*0654*/ 	.word	0x0000fc80
        /*0658*/ 	.word	0x00000002
        /*065c*/ 	.word	0x00034860
        /*0660*/ 	.short	0x010a
        /*0662*/ 	.byte	0x3f
	.zero		1


	//   ....[60]....
        /*0664*/ 	.word	0x0000fcd0
        /*0668*/ 	.word	0x00000002
        /*066c*/ 	.word	0x00034840
        /*0670*/ 	.short	0x010a
        /*0672*/ 	.byte	0x3f
	.zero		1


	//   ....[61]....
        /*0674*/ 	.word	0x0000fd20
        /*0678*/ 	.word	0x00000002
        /*067c*/ 	.word	0x00034860
        /*0680*/ 	.short	0x010a
        /*0682*/ 	.byte	0x3f
	.zero		1


	//   ....[62]....
        /*0684*/ 	.word	0x0000fd70
        /*0688*/ 	.word	0x00000002
        /*068c*/ 	.word	0x00034840
        /*0690*/ 	.short	0x010a
        /*0692*/ 	.byte	0x3f
	.zero		1


	//   ....[63]....
        /*0694*/ 	.word	0x0000fdc0
        /*0698*/ 	.word	0x00000002
        /*069c*/ 	.word	0x00034860
        /*06a0*/ 	.short	0x010a
        /*06a2*/ 	.byte	0x3f
	.zero		1


	//   ....[64]....
        /*06a4*/ 	.word	0x0000fe10
        /*06a8*/ 	.word	0x00000002
        /*06ac*/ 	.word	0x00034860
        /*06b0*/ 	.short	0x010a
        /*06b2*/ 	.byte	0x3f
	.zero		1


	//   ....[65]....
        /*06b4*/ 	.word	0x0000fe60
        /*06b8*/ 	.word	0x00000000
        /*06bc*/ 	.word	0x00034820
        /*06c0*/ 	.short	0x010a
        /*06c2*/ 	.byte	0x3f
	.zero		1


	//   ....[66]....
        /*06c4*/ 	.word	0x00010000
        /*06c8*/ 	.word	0x00000006
        /*06cc*/ 	.word	0x00000000
        /*06d0*/ 	.short	0x010a
        /*06d2*/ 	.byte	0x3f
	.zero		1


	//   ....[67]....
        /*06d4*/ 	.word	0x00010050
        /*06d8*/ 	.word	0x00000003
        /*06dc*/ 	.word	0x00000000
        /*06e0*/ 	.short	0x010a
        /*06e2*/ 	.byte	0x3f
	.zero		1


	//   ....[68]....
        /*06e4*/ 	.word	0x000100a0
        /*06e8*/ 	.word	0x00000010
        /*06ec*/ 	.word	0x00000000
        /*06f0*/ 	.short	0x010a
        /*06f2*/ 	.byte	0x3f
	.zero		1


	//----- nvinfo : EIATTR_NUM_MBARRIERS
	.align		4
.L_126:
        /*06f4*/ 	.byte	0x03, 0x38
        /*06f6*/ 	.short	0x0016


	//----- nvinfo : EIATTR_EXIT_INSTR_OFFSETS
	.align		4
        /*06f8*/ 	.byte	0x04, 0x1c
        /*06fa*/ 	.short	(.L_128 - .L_127)


	//   ....[0]....
.L_127:
        /*06fc*/ 	.word	0x00000f90


	//   ....[1]....
        /*0700*/ 	.word	0x0000c660


	//   ....[2]....
        /*0704*/ 	.word	0x0000c6c0


	//   ....[3]....
        /*0708*/ 	.word	0x0000f830


	//----- nvinfo : EIATTR_MAX_THREADS
	.align		4
.L_128:
        /*070c*/ 	.byte	0x04, 0x05
        /*070e*/ 	.short	(.L_130 - .L_129)
.L_129:
        /*0710*/ 	.word	0x00000180
        /*0714*/ 	.word	0x00000001
        /*0718*/ 	.word	0x00000001


	//----- nvinfo : EIATTR_CRS_STACK_SIZE
	.align		4
.L_130:
        /*071c*/ 	.byte	0x04, 0x1e
        /*071e*/ 	.short	(.L_132 - .L_131)
.L_131:
        /*0720*/ 	.word	0x00000000


	//----- nvinfo : EIATTR_CBANK_PARAM_SIZE
	.align		4
.L_132:
        /*0724*/ 	.byte	0x03, 0x19
        /*0726*/ 	.short	0x0bf0


	//----- nvinfo : EIATTR_PARAM_CBANK
	.align		4
        /*0728*/ 	.byte	0x04, 0x0a
        /*072a*/ 	.short	(.L_134 - .L_133)
	.align		4
.L_133:
        /*072c*/ 	.word	index@(.nv.constant0._ZN7cutlass13device_kernelIN5flash11enable_sm90INS1_16FlashAttnFwdSm90INS1_25CollectiveMainloopFwdSm90ILi2EN4cute5tupleIJNS5_1CILi2EEENS7_ILi1EEES9_EEENS6_IJNS7_ILi128EEENS7_ILi176EEESB_EEELi128ENS_6half_tEfNS_4arch4Sm90ELb0ELb0ELb0ELb0ELb0ELb0ELb0ELb1ELb1ELb0ELb0ELb0EEENS1_21CollectiveEpilogueFwdINS6_IJSB_SB_SC_EEESA_SE_SG_Li256ELb0ELb0ELb0ELb0EEENS1_29StaticPersistentTileSchedulerILb0EEEEEEEEEvNT_6ParamsE)
        /*0730*/ 	.short	0x0210
        /*0732*/ 	.short	0x0bf0


	//----- nvinfo : EIATTR_SW_WAR
	.align		4
.L_134:
        /*0734*/ 	.byte	0x04, 0x36
        /*0736*/ 	.short	(.L_136 - .L_135)
.L_135:
        /*0738*/ 	.word	0x00000008
.L_136:


//--------------------- .nv.info._ZN7cutlass13device_kernelIN5flash11enable_sm90INS1_16FlashAttnFwdSm90INS1_25CollectiveMainloopFwdSm90ILi2EN4cute5tupleIJNS5_1CILi1EEES8_S8_EEENS6_IJNS7_ILi128EEENS7_ILi176EEESA_EEELi128ENS_6half_tEfNS_4arch4Sm90ELb0ELb0ELb0ELb1ELb0ELb0ELb0ELb1ELb1ELb0ELb0ELb0EEENS1_21CollectiveEpilogueFwdINS6_IJSA_SA_SB_EEES9_SD_SF_Li256ELb1ELb0ELb0ELb0EEENS1_36VarlenDynamicPersistentTileSchedulerILi128ELi176ELi256ELi32ELb0ELb0ELb1ELb0ELb1ELb1EEEEEEEEEvNT_6ParamsE --------------------------
	.section	.nv.info._ZN7cutlass13device_kernelIN5flash11enable_sm90INS1_16FlashAttnFwdSm90INS1_25CollectiveMainloopFwdSm90ILi2EN4cute5tupleIJNS5_1CILi1EEES8_S8_EEENS6_IJNS7_ILi128EEENS7_ILi176EEESA_EEELi128ENS_6half_tEfNS_4arch4Sm90ELb0ELb0ELb0ELb1ELb0ELb0ELb0ELb1ELb1ELb0ELb0ELb0EEENS1_21CollectiveEpilogueFwdINS6_IJSA_SA_SB_EEES9_SD_SF_Li256ELb1ELb0ELb0ELb0EEENS1_36VarlenDynamicPersistentTileSchedulerILi128ELi176ELi256ELi32ELb0ELb0ELb1ELb0ELb1ELb1EEEEEEEEEvNT_6ParamsE,"",@"SHT_CUDA_INFO"
	.sectionflags	@""
	.align	4


	//----- nvinfo : EIATTR_CUDA_API_VERSION
	.align		4
        /*0000*/ 	.byte	0x04, 0x37
        /*0002*/ 	.short	(.L_138 - .L_137)
.L_137:
        /*0004*/ 	.word	0x00000082


	//----- nvinfo : EIATTR_KPARAM_INFO
	.align		4
.L_138:
        /*0008*/ 	.byte	0x04, 0x17
        /*000a*/ 	.short	(.L_140 - .L_139)
.L_139:
        /*000c*/ 	.word	0x00000000
        /*0010*/ 	.short	0x0000
        /*0012*/ 	.short	0x0070
        /*0014*/ 	.byte	0x00, 0xf0, 0x01, 0x28


	//----- nvinfo : EIATTR_SPARSE_MMA_MASK
	.align		4
.L_140:
        /*0018*/ 	.byte	0x03, 0x50
        /*001a*/ 	.short	0x0000


	//----- nvinfo : EIATTR_MAXREG_COUNT
	.align		4
        /*001c*/ 	.byte	0x03, 0x1b
        /*001e*/ 	.short	0x00a8


	//----- nvinfo : EIATTR_NUM_BARRIERS
	.align		4
        /*0020*/ 	.byte	0x02, 0x4c
        /*0022*/ 	.byte	0x10
	.zero		1


	//----- nvinfo : EIATTR_EXTERNS
	.align		4
        /*0024*/ 	.byte	0x04, 0x0f
        /*0026*/ 	.short	(.L_142 - .L_141)


	//   ....[0]....
	.align		4
.L_141:
        /*0028*/ 	.word	index@(__assertfail)


	//----- nvinfo : EIATTR_ANNOTATIONS
	.align		4
.L_142:
        /*002c*/ 	.byte	0x04, 0x55
        /*002e*/ 	.short	(.L_144 - .L_143)


	//   ....[0]....
.L_143:
        /* <DEDUP_REMOVED lines=39> */


	//----- nvinfo : EIATTR_MERCURY_ISA_VERSION
	.align		4
.L_144:
        /*0290*/ 	.byte	0x03, 0x5f
        /*0292*/ 	.short	0x0101


	//----- nvinfo : EIATTR_UNUSED_LOAD_BYTE_OFFSET
	.align		4
        /*0294*/ 	.byte	0x04, 0x44
        /*0296*/ 	.short	(.L_146 - .L_145)


	//   ....[0]....
.L_145:
        /*0298*/ 	.word	0x00000a60
        /*029c*/ 	.word	0x0000fff0


	//   ....[1]....
        /*02a0*/ 	.word	0x0000bd90
        /*02a4*/ 	.word	0x0000fff0


	//----- nvinfo : EIATTR_INT_WARP_WIDE_INSTR_OFFSETS
	.align		4
.L_146:
        /*02a8*/ 	.byte	0x04, 0x31
        /*02aa*/ 	.short	(.L_148 - .L_147)


	//   ....[0]....
.L_147:
        /*02ac*/ 	.word	0x00000150


	//   ....[1]....
        /*02b0*/ 	.word	0x000001f0


	//   ....[2]....
        /*02b4*/ 	.word	0x00000260


	//   ....[3]....
        /*02b8*/ 	.word	0x0000e9f0


	//   ....[4]....
        /*02bc*/ 	.word	0x0000ea80


	//   ....[5]....
        /*02c0*/ 	.word	0x0000ef00


	//   ....[6]....
        /*02c4*/ 	.word	0x0000ef30


	//   ....[7]....
        /*02c8*/ 	.word	0x0000f140


	//   ....[8]....
        /*02cc*/ 	.word	0x000112b0


	//   ....[9]....
        /*02d0*/ 	.word	0x00011340


	//----- nvinfo : EIATTR_COOP_GROUP_MASK_REGIDS
	.align		4
.L_148:
        /*02d4*/ 	.byte	0x04, 0x29
        /*02d6*/ 	.short	(.L_150 - .L_149)


	//   ....[0]....
.L_149:
        /*02d8*/ 	.word	0xffffffff


	//   ....[1]....
        /*02dc*/ 	.word	0xffffffff


	//   ....[2]....
        /*02e0*/ 	.word	0xffffffff


	//   ....[3]....
        /*02e4*/ 	.word	0xffffffff


	//   ....[4]....
        /*02e8*/ 	.word	0xffffffff


	//   ....[5]....
        /*02ec*/ 	.word	0xffffffff


	//   ....[6]....
        /*02f0*/ 	.word	0xffffffff


	//   ....[7]....
        /*02f4*/ 	.word	0xffffffff


	//   ....[8]....
        /*02f8*/ 	.word	0xffffffff


	//   ....[9]....
        /*02fc*/ 	.word	0xffffffff


	//   ....[10]....
        /*0300*/ 	.word	0xffffffff


	//   ....[11]....
        /*0304*/ 	.word	0xffffffff


	//   ....[12]....
        /*0308*/ 	.word	0xffffffff


	//   ....[13]....
        /*030c*/ 	.word	0xffffffff


	//   ....[14]....
        /*0310*/ 	.word	0xffffffff


	//   ....[15]....
        /*0314*/ 	.word	0xffffffff


	//   ....[16]....
        /*0318*/ 	.word	0xffffffff


	//   ....[17]....
        /*031c*/ 	.word	0xffffffff


	//   ....[18]....
        /*0320*/ 	.word	0xffffffff


	//   ....[19]....
        /*0324*/ 	.word	0xffffffff


	//   ....[20]....
        /*0328*/ 	.word	0xffffffff


	//   ....[21]....
        /*032c*/ 	.word	0xffffffff


	//   ....[22]....
        /*0330*/ 	.word	0xffffffff


	//   ....[23]....
        /*0334*/ 	.word	0xffffffff


	//   ....[24]....
        /*0338*/ 	.word	0xffffffff


	//   ....[25]....
        /*033c*/ 	.word	0xffffffff


	//   ....[26]....
        /*0340*/ 	.word	0xffffffff


	//   ....[27]....
        /*0344*/ 	.word	0xffffffff


	//   ....[28]....
        /*0348*/ 	.word	0xffffffff


	//   ....[29]....
        /*034c*/ 	.word	0xffffffff


	//   ....[30]....
        /*0350*/ 	.word	0xffffffff


	//   ....[31]....
        /*0354*/ 	.word	0xffffffff


	//   ....[32]....
        /*0358*/ 	.word	0xffffffff


	//   ....[33]....
        /*035c*/ 	.word	0xffffffff


	//   ....[34]....
        /*0360*/ 	.word	0xffffffff


	//   ....[35]....
        /*0364*/ 	.word	0xffffffff


	//   ....[36]....
        /*0368*/ 	.word	0xffffffff


	//   ....[37]....
        /*036c*/ 	.word	0xffffffff


	//   ....[38]....
        /*0370*/ 	.word	0xffffffff


	//   ....[39]....
        /*0374*/ 	.word	0xffffffff


	//   ....[40]....
        /*0378*/ 	.word	0xffffffff


	//   ....[41]....
        /*037c*/ 	.word	0xffffffff


	//   ....[42]....
        /*0380*/ 	.word	0xffffffff


	//   ....[43]....
        /*0384*/ 	.word	0xffffffff


	//   ....[44]....
        /*0388*/ 	.word	0xffffffff


	//   ....[45]....
        /*038c*/ 	.word	0xffffffff


	//   ....[46]....
        /*0390*/ 	.word	0xffffffff


	//   ....[47]....
        /*0394*/ 	.word	0xffffffff


	//   ....[48]....
        /*0398*/ 	.word	0xffffffff


	//   ....[49]....
        /*039c*/ 	.word	0xffffffff


	//   ....[50]....
        /*03a0*/ 	.word	0xffffffff


	//   ....[51]....
        /*03a4*/ 	.word	0xffffffff


	//   ....[52]....
        /*03a8*/ 	.word	0xffffffff


	//   ....[53]....
        /*03ac*/ 	.word	0xffffffff


	//   ....[54]....
        /*03b0*/ 	.word	0x0500000f


	//   ....[55]....
        /*03b4*/ 	.word	0x0500000f


	//   ....[56]....
        /*03b8*/ 	.word	0x0500000f


	//   ....[57]....
        /*03bc*/ 	.word	0x0500000f


	//   ....[58]....
        /*03c0*/ 	.word	0x0500000f


	//   ....[59]....
        /*03c4*/ 	.word	0x0500000f


	//   ....[60]....
        /*03c8*/ 	.word	0x0500000f


	//   ....[61]....
        /*03cc*/ 	.word	0x0500000f


	//   ....[62]....
        /*03d0*/ 	.word	0x0500000f


	//   ....[63]....
        /*03d4*/ 	.word	0x0500000f


	//   ....[64]....
        /*03d8*/ 	.word	0x0500000f


	//   ....[65]....
        /*03dc*/ 	.word	0x0500000f


	//   ....[66]....
        /*03e0*/ 	.word	0x0500000f


	//   ....[67]....
        /*03e4*/ 	.word	0x0500000f


	//   ....[68]....
        /*03e8*/ 	.word	0x0500000f


	//   ....[69]....
        /*03ec*/ 	.word	0x0500000f


	//   ....[70]....
        /*03f0*/ 	.word	0x0500000f


	//   ....[71]....
        /*03f4*/ 	.word	0x0500000f


	//   ....[72]....
        /*03f8*/ 	.word	0x0500000f


	//----- nvinfo : EIATTR_COOP_GROUP_INSTR_OFFSETS
	.align		4
.L_150:
        /*03fc*/ 	.byte	0x04, 0x28
        /*03fe*/ 	.short	(.L_152 - .L_151)


	//   ....[0]....
.L_151:
        /*0400*/ 	.word	0x00000060


	//   ....[1]....
        /*0404*/ 	.word	0x00000160


	//   ....[2]....
        /*0408*/ 	.word	0x00000210


	//   ....[3]....
        /*040c*/ 	.word	0x000003d0


	//   ....[4]....
        /*0410*/ 	.word	0x00000530


	//   ....[5]....
        /*0414*/ 	.word	0x00000650


	//   ....[6]....
        /*0418*/ 	.word	0x000007b0


	//   ....[7]....
        /*041c*/ 	.word	0x000012a0


	//   ....[8]....
        /*0420*/ 	.word	0x000048e0


	//   ....[9]....
        /*0424*/ 	.word	0x00004970


	//   ....[10]....
        /*0428*/ 	.word	0x00004f10


	//   ....[11]....
        /*042c*/ 	.word	0x00004fd0


	//   ....[12]....
        /*0430*/ 	.word	0x00009270


	//   ....[13]....
        /*0434*/ 	.word	0x000092a0


	//   ....[14]....
        /*0438*/ 	.word	0x00009d30


	//   ....[15]....
        /*043c*/ 	.word	0x00009de0


	//   ....[16]....
        /*0440*/ 	.word	0x0000b240


	//   ....[17]....
        /*0444*/ 	.word	0x0000b2a0


	//   ....[18]....
        /*0448*/ 	.word	0x0000b790


	//   ....[19]....
        /*044c*/ 	.word	0x0000b7a0


	//   ....[20]....
        /*0450*/ 	.word	0x0000db60


	//   ....[21]....
        /*0454*/ 	.word	0x0000dcf0


	//   ....[22]....
        /*0458*/ 	.word	0x0000dd20


	//   ....[23]....
        /*045c*/ 	.word	0x0000dd60


	//   ....[24]....
        /*0460*/ 	.word	0x0000ddc0


	//   ....[25]....
        /*0464*/ 	.word	0x0000de20


	//   ....[26]....
        /*0468*/ 	.word	0x0000de60


	//   ....[27]....
        /*046c*/ 	.word	0x0000e010


	//   ....[28]....
        /*0470*/ 	.word	0x0000e070


	//   ....[29]....
        /*0474*/ 	.word	0x0000e0b0


	//   ....[30]....
        /*0478*/ 	.word	0x0000e0f0


	//   ....[31]....
        /*047c*/ 	.word	0x0000e120


	//   ....[32]....
        /*0480*/ 	.word	0x0000e150


	//   ....[33]....
        /*0484*/ 	.word	0x0000e1e0


	//   ....[34]....
        /*0488*/ 	.word	0x0000e210


	//   ....[35]....
        /*048c*/ 	.word	0x0000e2a0


	//   ....[36]....
        /*0490*/ 	.word	0x00011760


	//   ....[37]....
        /*0494*/ 	.word	0x00011770


	//   ....[38]....
        /*0498*/ 	.word	0x00011880


	//   ....[39]....
        /*049c*/ 	.word	0x000118e0


	//   ....[40]....
        /*04a0*/ 	.word	0x00011920


	//   ....[41]....
        /*04a4*/ 	.word	0x00011960


	//   ....[42]....
        /*04a8*/ 	.word	0x00011990


	//   ....[43]....
        /*04ac*/ 	.word	0x000119c0


	//   ....[44]....
        /*04b0*/ 	.word	0x00011b50


	//   ....[45]....
        /*04b4*/ 	.word	0x00011bb0


	//   ....[46]....
        /*04b8*/ 	.word	0x00011bf0


	//   ....[47]....
        /*04bc*/ 	.word	0x00011c30


	//   ....[48]....
        /*04c0*/ 	.word	0x00011c60


	//   ....[49]....
        /*04c4*/ 	.word	0x00011c90


	//   ....[50]....
        /*04c8*/ 	.word	0x00011d50


	//   ....[51]....
        /*04cc*/ 	.word	0x00011d70


	//   ....[52]....
        /*04d0*/ 	.word	0x00011de0


	//   ....[53]....
        /*04d4*/ 	.word	0x00012230


	//   ....[54]....
        /*04d8*/ 	.word	0x00012710


	//   ....[55]....
        /*04dc*/ 	.word	0x00012b30


	//   ....[56]....
        /*04e0*/ 	.word	0x00012bc0


	//   ....[57]....
        /*04e4*/ 	.word	0x00012c60


	//   ....[58]....
        /*04e8*/ 	.word	0x00012d10


	//   ....[59]....
        /*04ec*/ 	.word	0x00012d90


	//   ....[60]....
        /*04f0*/ 	.word	0x00012e10


	//   ....[61]....
        /*04f4*/ 	.word	0x00012e90


	//   ....[62]....
        /*04f8*/ 	.word	0x00012f10


	//   ....[63]....
        /*04fc*/ 	.word	0x00012fa0


	//   ....[64]....
        /*0500*/ 	.word	0x00013050


	//   ....[65]....
        /*0504*/ 	.word	0x000130d0


	//   ....[66]....
        /*0508*/ 	.word	0x00013150


	//   ....[67]....
        /*050c*/ 	.word	0x000131d0


	//   ....[68]....
        /*0510*/ 	.word	0x00013250


	//   ....[69]....
        /*0514*/ 	.word	0x000132c0


	//   ....[70]....
        /*0518*/ 	.word	0x00013360


	//   ....[71]....
        /*051c*/ 	.word	0x000133f0


	//   ....[72]....
        /*0520*/ 	.word	0x00013510


	//----- nvinfo : EIATTR_REG_RECONFIG
	.align		4
.L_152:
        /*0524*/ 	.byte	0x01, 0x54
	.zero		2


	//----- nvinfo : EIATTR_SYSCALL_OFFSETS
	.align		4
        /*0528*/ 	.byte	0x04, 0x46
        /*052a*/ 	.short	(.L_154 - .L_153)


	//   ....[0]....
.L_153:
        /*052c*/ 	.word	0x00001490


	//   ....[1]....
        /*0530*/ 	.word	0x0000ec10


	//   ....[2]....
        /*0534*/ 	.word	0x0000ed50


	//   ....[3]....
        /*0538*/ 	.word	0x0000ee50


	//----- nvinfo : EIATTR_MBARRIER_INSTR_OFFSETS
	.align		4
.L_154:
        /*053c*/ 	.byte	0x04, 0x39
        /*053e*/ 	.short	(.L_156 - .L_155)


	//   ....[0]....
.L_155:
        /*0540*/ 	.word	0x00000280
        /*0544*/ 	.word	0x000000ff
        /*0548*/ 	.word	0x00034800
        /*054c*/ 	.short	0x0100
        /*054e*/ 	.byte	0x08
	.zero		1


	//   ....[1]....
        /*0550*/ 	.word	0x00000290
        /*0554*/ 	.word	0x000000ff
        /*0558*/ 	.word	0x00034820
        /*055c*/ 	.short	0x0100
        /*055e*/ 	.byte	0x08
	.zero		1


	//   ....[2]....
        /*0560*/ 	.word	0x00000380
        /*0564*/ 	.word	0x000000ff
        /*0568*/ 	.word	0x00034830
        /*056c*/ 	.short	0x0100
        /*056e*/ 	.byte	0x08
	.zero		1


	//   ....[3]....
        /*0570*/ 	.word	0x00000390
        /*0574*/ 	.word	0x000000ff
        /*0578*/ 	.word	0x00034840
        /*057c*/ 	.short	0x0100
        /*057e*/ 	.byte	0x08
	.zero		1


	//   ....[4]....
        /*0580*/ 	.word	0x000003a0
        /*0584*/ 	.word	0x000000ff
        /*0588*/ 	.word	0x00034838
        /*058c*/ 	.short	0x0100
        /*058e*/ 	.byte	0x08
	.zero		1


	//   ....[5]....
        /*0590*/ 	.word	0x000003b0
        /*0594*/ 	.word	0x000000ff
        /*0598*/ 	.word	0x00034848
        /*059c*/ 	.short	0x0100
        /*059e*/ 	.byte	0x08
	.zero		1


	//   ....[6]....
        /*05a0*/ 	.word	0x000004e0
        /*05a4*/ 	.word	0x000000ff
        /*05a8*/ 	.word	0x00034850
        /*05ac*/ 	.short	0x0100
        /*05ae*/ 	.byte	0x08
	.zero		1


	//   ....[7]....
        /*05b0*/ 	.word	0x000004f0
        /*05b4*/ 	.word	0x000000ff
        /*05b8*/ 	.word	0x00034860
        /*05bc*/ 	.short	0x0100
        /*05be*/ 	.byte	0x08
	.zero		1


	//   ....[8]....
        /*05c0*/ 	.word	0x00000500
        /*05c4*/ 	.word	0x000000ff
        /*05c8*/ 	.word	0x00034858
        /*05cc*/ 	.short	0x0100
        /*05ce*/ 	.byte	0x08
	.zero		1


	//   ....[9]....
        /*05d0*/ 	.word	0x00000510
        /*05d4*/ 	.word	0x000000ff
        /*05d8*/ 	.word	0x00034868
        /*05dc*/ 	.short	0x0100
        /*05de*/ 	.byte	0x08
	.zero		1


	//   ....[10]....
        /*05e0*/ 	.word	0x00000600
        /*05e4*/ 	.word	0x000000ff
        /*05e8*/ 	.word	0x00034870
        /*05ec*/ 	.short	0x0100
        /*05ee*/ 	.byte	0x06
	.zero		1


	//   ....[11]....
        /*05f0*/ 	.word	0x00000610
        /*05f4*/ 	.word	0x000000ff
        /*05f8*/ 	.word	0x00034880
        /*05fc*/ 	.short	0x0100
        /*05fe*/ 	.byte	0x06
	.zero		1


	//   ....[12]....
        /*0600*/ 	.word	0x00000620
        /*0604*/ 	.word	0x000000ff
        /*0608*/ 	.word	0x00034878
        /*060c*/ 	.short	0x0100
        /*060e*/ 	.byte	0x06
	.zero		1


	//   ....[13]....
        /*0610*/ 	.word	0x00000630
        /*0614*/ 	.word	0x000000ff
        /*0618*/ 	.word	0x00034888
        /*061c*/ 	.short	0x0100
        /*061e*/ 	.byte	0x06
	.zero		1


	//   ....[14]....
        /*0620*/ 	.word	0x00000760
        /*0624*/ 	.word	0x000000ff
        /*0628*/ 	.word	0x00034890
        /*062c*/ 	.short	0x0100
        /*062e*/ 	.byte	0x08
	.zero		1


	//   ....[15]....
        /*0630*/ 	.word	0x00000770
        /*0634*/ 	.word	0x000000ff
        /*0638*/ 	.word	0x000348a0
        /*063c*/ 	.short	0x0100
        /*063e*/ 	.byte	0x08
	.zero		1


	//   ....[16]....
        /*0640*/ 	.word	0x00000780
        /*0644*/ 	.word	0x000000ff
        /*0648*/ 	.word	0x00034898
        /*064c*/ 	.short	0x0100
        /*064e*/ 	.byte	0x08
	.zero		1


	//   ....[17]....
        /*0650*/ 	.word	0x00000790
        /*0654*/ 	.word	0x000000ff
        /*0658*/ 	.word	0x000348a8
        /*065c*/ 	.short	0x0100
        /*065e*/ 	.byte	0x08
	.zero		1


	//   ....[18]....
        /*0660*/ 	.word	0x000008c0
        /*0664*/ 	.word	0x000000ff
        /*0668*/ 	.word	0x000348b0
        /*066c*/ 	.short	0x0100
        /*066e*/ 	.byte	0x08
	.zero		1


	//   ....[19]....
        /*0670*/ 	.word	0x000008d0
        /*0674*/ 	.word	0x000000ff
        /*0678*/ 	.word	0x000348c0
        /*067c*/ 	.short	0x0100
        /*067e*/ 	.byte	0x08
	.zero		1


	//   ....[20]....
        /*0680*/ 	.word	0x000008e0
        /*0684*/ 	.word	0x000000ff
        /*0688*/ 	.word	0x000348b8
        /*068c*/ 	.short	0x0100
        /*068e*/ 	.byte	0x08
	.zero		1


	//   ....[21]....
        /*0690*/ 	.word	0x000008f0
        /*0694*/ 	.word	0x000000ff
        /*0698*/ 	.word	0x000348c8
        /*069c*/ 	.short	0x0100
        /*069e*/ 	.byte	0x08
	.zero		1


	//   ....[22]....
        /*06a0*/ 	.word	0x00001540
        /*06a4*/ 	.word	0x00000000
        /*06a8*/ 	.word	0x00034800
        /*06ac*/ 	.short	0x010a
        /*06ae*/ 	.byte	0x3f
	.zero		1


	//   ....[23]....
        /*06b0*/ 	.word	0x000015b0
        /*06b4*/ 	.word	0x0000000c
        /*06b8*/ 	.word	0x00034830
        /*06bc*/ 	.short	0x010a
        /*06be*/ 	.byte	0x3f
	.zero		1


	//   ....[24]....
        /*06c0*/ 	.word	0x00001620
        /*06c4*/ 	.word	0x0000000c
        /*06c8*/ 	.word	0x00034830
        /*06cc*/ 	.short	0x010a
        /*06ce*/ 	.byte	0x3f
	.zero		1


	//   ....[25]....
        /*06d0*/ 	.word	0x00005870
        /*06d4*/ 	.word	0x0000000d
        /*06d8*/ 	.word	0x00000000
        /*06dc*/ 	.short	0x0101
        /*06de*/ 	.byte	0x3f
	.zero		1


	//   ....[26]....
        /*06e0*/ 	.word	0x000066a0
        /*06e4*/ 	.word	0x00000000
        /*06e8*/ 	.word	0x00034830
        /*06ec*/ 	.short	0x010a
        /*06ee*/ 	.byte	0x3f
	.zero		1


	//   ....[27]....
        /*06f0*/ 	.word	0x000066e0
        /*06f4*/ 	.word	0x00000000
        /*06f8*/ 	.word	0x00034830
        /*06fc*/ 	.short	0x010a
        /*06fe*/ 	.byte	0x3f
	.zero		1


	//   ....[28]....
        /*0700*/ 	.word	0x00008dc0
        /*0704*/ 	.word	0x000000ff
        /*0708*/ 	.word	0x00034850
        /*070c*/ 	.short	0x010a
        /*070e*/ 	.byte	0x06
	.zero		1


	//   ....[29]....
        /*0710*/ 	.word	0x00008e00
        /*0714*/ 	.word	0x000000ff
        /*0718*/ 	.word	0x00034850
        /*071c*/ 	.short	0x010a
        /*071e*/ 	.byte	0x06
	.zero		1


	//   ....[30]....
        /*0720*/ 	.word	0x0000a420
        /*0724*/ 	.word	0x00000086
        /*0728*/ 	.word	0x00000000
        /*072c*/ 	.short	0x0101
        /*072e*/ 	.byte	0x3f
	.zero		1


	//   ....[31]....
        /*0730*/ 	.word	0x0000a5a0
        /*0734*/ 	.word	0x00000083
        /*0738*/ 	.word	0x00000000
        /*073c*/ 	.short	0x0101
        /*073e*/ 	.byte	0x3f
	.zero		1


	//   ....[32]....
        /*0740*/ 	.word	0x0000b1a0
        /*0744*/ 	.word	0x00000008
        /*0748*/ 	.word	0x00034850
        /*074c*/ 	.short	0x010a
        /*074e*/ 	.byte	0x3f
	.zero		1


	//   ....[33]....
        /*0750*/ 	.word	0x0000b1e0
        /*0754*/ 	.word	0x00000008
        /*0758*/ 	.word	0x00034850
        /*075c*/ 	.short	0x010a
        /*075e*/ 	.byte	0x3f
	.zero		1


	//   ....[34]....
        /*0760*/ 	.word	0x0000b9b0
        /*0764*/ 	.word	0x00000007
        /*0768*/ 	.word	0x00000000
        /*076c*/ 	.short	0x0101
        /*076e*/ 	.byte	0x3f
	.zero		1


	//   ....[35]....
        /*0770*/ 	.word	0x0000cb70
        /*0774*/ 	.word	0x00000016
        /*0778*/ 	.word	0x00000000
        /*077c*/ 	.short	0x0101
        /*077e*/ 	.byte	0x3f
	.zero		1


	//   ....[36]....
        /*0780*/ 	.word	0x0000f4a0
        /*0784*/ 	.word	0x00000008
        /*0788*/ 	.word	0x00034840
        /*078c*/ 	.short	0x010a
        /*078e*/ 	.byte	0x3f
	.zero		1


	//   ....[37]....
        /*0790*/ 	.word	0x0000f970
        /*0794*/ 	.word	0x00000009
        /*0798*/ 	.word	0x00034820
        /*079c*/ 	.short	0x010a
        /*079e*/ 	.byte	0x3f
	.zero		1


	//   ....[38]....
        /*07a0*/ 	.word	0x0000fcb0
        /*07a4*/ 	.word	0x00000002
        /*07a8*/ 	.word	0x00034840
        /*07ac*/ 	.short	0x010a
        /*07ae*/ 	.byte	0x3f
	.zero		1


	//   ....[39]....
        /*07b0*/ 	.word	0x0000ff70
        /*07b4*/ 	.word	0x00000003
        /*07b8*/ 	.word	0x00000060
        /*07bc*/ 	.short	0x010a
        /*07be*/ 	.byte	0x3f
	.zero		1


	//   ....[40]....
        /*07c0*/ 	.word	0x00010540
        /*07c4*/ 	.word	0x00000002
        /*07c8*/ 	.word	0x00034840
        /*07cc*/ 	.short	0x010a
        /*07ce*/ 	.byte	0x3f
	.zero		1


	//   ....[41]....
        /*07d0*/ 	.word	0x00010800
        /*07d4*/ 	.word	0x00000002
        /*07d8*/ 	.word	0x00000060
        /*07dc*/ 	.short	0x010a
        /*07de*/ 	.byte	0x3f
	.zero		1


	//   ....[42]....
        /*07e0*/ 	.word	0x00010cd0
        /*07e4*/ 	.word	0x00000002
        /*07e8*/ 	.word	0x00034840
        /*07ec*/ 	.short	0x010a
        /*07ee*/ 	.byte	0x3f
	.zero		1


	//   ....[43]....
        /*07f0*/ 	.word	0x00010f90
        /*07f4*/ 	.word	0x00000002
        /*07f8*/ 	.word	0x00000060
        /*07fc*/ 	.short	0x010a
        /*07fe*/ 	.byte	0x3f
	.zero		1


	//   ....[44]....
        /*0800*/ 	.word	0x00011400
        /*0804*/ 	.word	0x00000003
        /*0808*/ 	.word	0x00034860
        /*080c*/ 	.short	0x010a
        /*080e*/ 	.byte	0x3f
	.zero		1


	//   ....[45]....
        /*0810*/ 	.word	0x000121b0
        /*0814*/ 	.word	0x00000000
        /*0818*/ 	.word	0x00034820
        /*081c*/ 	.short	0x010a
        /*081e*/ 	.byte	0x3f
	.zero		1


	//   ....[46]....
        /*0820*/ 	.word	0x00012370
        /*0824*/ 	.word	0x00000006
        /*0828*/ 	.word	0x00000000
        /*082c*/ 	.short	0x010a
        /*082e*/ 	.byte	0x3f
	.zero		1


	//   ....[47]....
        /*0830*/ 	.word	0x000123e0
        /*0834*/ 	.word	0x00000007
        /*0838*/ 	.word	0x00000000
        /*083c*/ 	.short	0x010a
        /*083e*/ 	.byte	0x3f
	.zero		1


	//   ....[48]....
        /*0840*/ 	.word	0x00012450
        /*0844*/ 	.word	0x00000004
        /*0848*/ 	.word	0x00000000
        /*084c*/ 	.short	0x010a
        /*084e*/ 	.byte	0x3f
	.zero		1


	//   ....[49]....
        /*0850*/ 	.word	0x00012480
        /*0854*/ 	.word	0x00000003
        /*0858*/ 	.word	0x00000000
        /*085c*/ 	.short	0x010a
        /*085e*/ 	.byte	0x3f
	.zero		1


	//   ....[50]....
        /*0860*/ 	.word	0x000124e0
        /*0864*/ 	.word	0x00000000
        /*0868*/ 	.word	0x00034800
        /*086c*/ 	.short	0x010a
        /*086e*/ 	.byte	0x3f
	.zero		1


	//   ....[51]....
        /*0870*/ 	.word	0x00012530
        /*0874*/ 	.word	0x0000000c
        /*0878*/ 	.word	0x00034830
        /*087c*/ 	.short	0x010a
        /*087e*/ 	.byte	0x3f
	.zero		1


	//   ....[52]....
        /*0880*/ 	.word	0x00012580
        /*0884*/ 	.word	0x00000000
        /*0888*/ 	.word	0x00034830
        /*088c*/ 	.short	0x010a
        /*088e*/ 	.byte	0x3f
	.zero		1


	//   ....[53]....
        /*0890*/ 	.word	0x000125e0
        /*0894*/ 	.word	0x0000000b
        /*0898*/ 	.word	0x00034850
        /*089c*/ 	.short	0x010a
        /*089e*/ 	.byte	0x3f
	.zero		1


	//   ....[54]....
        /*08a0*/ 	.word	0x00012630
        /*08a4*/ 	.word	0x00000008
        /*08a8*/ 	.word	0x00034850
        /*08ac*/ 	.short	0x010a
        /*08ae*/ 	.byte	0x3f
	.zero		1


	//   ....[55]....
        /*08b0*/ 	.word	0x000127d0
        /*08b4*/ 	.word	0x00000008
        /*08b8*/ 	.word	0x00034840
        /*08bc*/ 	.short	0x010a
        /*08be*/ 	.byte	0x3f
	.zero		1


	//   ....[56]....
        /*08c0*/ 	.word	0x00012850
        /*08c4*/ 	.word	0x00000008
        /*08c8*/ 	.word	0x00034820
        /*08cc*/ 	.short	0x010a
        /*08ce*/ 	.byte	0x3f
	.zero		1


	//   ....[57]....
        /*08d0*/ 	.word	0x000128a0
        /*08d4*/ 	.word	0x00000002
        /*08d8*/ 	.word	0x00034840
        /*08dc*/ 	.short	0x010a
        /*08de*/ 	.byte	0x3f
	.zero		1


	//   ....[58]....
        /*08e0*/ 	.word	0x000128f0
        /*08e4*/ 	.word	0x00000003
        /*08e8*/ 	.word	0x00000060
        /*08ec*/ 	.short	0x010a
        /*08ee*/ 	.byte	0x3f
	.zero		1


	//   ....[59]....
        /*08f0*/ 	.word	0x00012940
        /*08f4*/ 	.word	0x00000002
        /*08f8*/ 	.word	0x00034840
        /*08fc*/ 	.short	0x010a
        /*08fe*/ 	.byte	0x3f
	.zero		1


	//   ....[60]....
        /*0900*/ 	.word	0x00012990
        /*0904*/ 	.word	0x00000002
        /*0908*/ 	.word	0x00000060
        /*090c*/ 	.short	0x010a
        /*090e*/ 	.byte	0x3f
	.zero		1


	//   ....[61]....
        /*0910*/ 	.word	0x000129e0
        /*0914*/ 	.word	0x00000002
        /*0918*/ 	.word	0x00034840
        /*091c*/ 	.short	0x010a
        /*091e*/ 	.byte	0x3f
	.zero		1


	//   ....[62]....
        /*0920*/ 	.word	0x00012a30
        /*0924*/ 	.word	0x00000002
        /*0928*/ 	.word	0x00000060
        /*092c*/ 	.short	0x010a
        /*092e*/ 	.byte	0x3f
	.zero		1


	//   ....[63]....
        /*0930*/ 	.word	0x00012a80
        /*0934*/ 	.word	0x00000003
        /*0938*/ 	.word	0x00034860
        /*093c*/ 	.short	0x010a
        /*093e*/ 	.byte	0x3f
	.zero		1


	//   ....[64]....
        /*0940*/ 	.word	0x00013430
        /*0944*/ 	.word	0x00000000
        /*0948*/ 	.word	0x00034820
        /*094c*/ 	.short	0x010a
        /*094e*/ 	.byte	0x3f
	.zero		1


	//   ....[65]....
        /*0950*/ 	.word	0x000135d0
        /*0954*/ 	.word	0x00000006
        /*0958*/ 	.word	0x00000000
        /*095c*/ 	.short	0x010a
        /*095e*/ 	.byte	0x3f
	.zero		1


	//   ....[66]....
        /*0960*/ 	.word	0x00013620
        /*0964*/ 	.word	0x00000007
        /*0968*/ 	.word	0x00000000
        /*096c*/ 	.short	0x010a
        /*096e*/ 	.byte	0x3f
	.zero		1


	//   ....[67]....
        /*0970*/ 	.word	0x00013670
        /*0974*/ 	.word	0x00000004
        /*0978*/ 	.word	0x00000000
        /*097c*/ 	.short	0x010a
        /*097e*/ 	.byte	0x3f
	.zero		1


	//----- nvinfo : EIATTR_NUM_MBARRIERS
	.align		4
.L_156:
        /*0980*/ 	.byte	0x03, 0x38
        /*0982*/ 	.short	0x0016


	//----- nvinfo : EIATTR_EXIT_INSTR_OFFSETS
	.align		4
        /*0984*/ 	.byte	0x04, 0x1c
        /*0986*/ 	.short	(.L_158 - .L_157)


	//   ....[0]....
.L_157:
        /*0988*/ 	.word	0x00000aa0


	//   ....[1]....
        /*098c*/ 	.word	0x0000db20


	//   ....[2]....
        /*0990*/ 	.word	0x0000db80


	//   ....[3]....
        /*0994*/ 	.word	0x000124d0


	//----- nvinfo : EIATTR_MAX_THREADS
	.align		4
.L_158:
        /*0998*/ 	.byte	0x04, 0x05
        /*099a*/ 	.short	(.L_160 - .L_159)
.L_159:
        /*099c*/ 	.word	0x00000180
        /*09a0*/ 	.word	0x00000001
        /*09a4*/ 	.word	0x00000001


	//----- nvinfo : EIATTR_CRS_STACK_SIZE
	.align		4
.L_160:
        /*09a8*/ 	.byte	0x04, 0x1e
        /*09aa*/ 	.short	(.L_162 - .L_161)
.L_161:
        /*09ac*/ 	.word	0x00000000


	//----- nvinfo : EIATTR_CBANK_PARAM_SIZE
	.align		4
.L_162:
        /*09b0*/ 	.byte	0x03, 0x19
        /*09b2*/ 	.short	0x0a70


	//----- nvinfo : EIATTR_PARAM_CBANK
	.align		4
        /*09b4*/ 	.byte	0x04, 0x0a
        /*09b6*/ 	.short	(.L_164 - .L_163)
	.align		4
.L_163:
        /*09b8*/ 	.word	index@(.nv.constant0._ZN7cutlass13device_kernelIN5flash11enable_sm90INS1_16FlashAttnFwdSm90INS1_25CollectiveMainloopFwdSm90ILi2EN4cute5tupleIJNS5_1CILi1EEES8_S8_EEENS6_IJNS7_ILi128EEENS7_ILi176EEESA_EEELi128ENS_6half_tEfNS_4arch4Sm90ELb0ELb0ELb0ELb1ELb0ELb0ELb0ELb1ELb1ELb0ELb0ELb0EEENS1_21CollectiveEpilogueFwdINS6_IJSA_SA_SB_EEES9_SD_SF_Li256ELb1ELb0ELb0ELb0EEENS1_36VarlenDynamicPersistentTileSchedulerILi128ELi176ELi256ELi32ELb0ELb0ELb1ELb0ELb1ELb1EEEEEEEEEvNT_6ParamsE)
        /*09bc*/ 	.short	0x0210
        /*09be*/ 	.short	0x0a70


	//----- nvinfo : EIATTR_SW_WAR
	.align		4
.L_164:
        /*09c0*/ 	.byte	0x04, 0x36
        /*09c2*/ 	.short	(.L_166 - .L_165)
.L_165:
        /*09c4*/ 	.word	0x00000008
.L_166:


//--------------------- .nv.info._ZN7cutlass13device_kernelIN5flash11enable_sm90INS1_16FlashAttnFwdSm90INS1_25CollectiveMainloopFwdSm90ILi2EN4cute5tupleIJNS5_1CILi1EEES8_S8_EEENS6_IJNS7_ILi128EEENS7_ILi176EEESA_EEELi128ENS_6half_tEfNS_4arch4Sm90ELb0ELb0ELb0ELb1ELb0ELb1ELb0ELb1ELb1ELb0ELb0ELb0EEENS1_21CollectiveEpilogueFwdINS6_IJSA_SA_SB_EEES9_SD_SF_Li256ELb1ELb0ELb0ELb0EEENS1_36VarlenDynamicPersistentTileSchedulerILi128ELi176ELi256ELi32ELb0ELb0ELb1ELb0ELb1ELb1EEEEEEEEEvNT_6ParamsE --------------------------
	.section	.nv.info._ZN7cutlass13device_kernelIN5flash11enable_sm90INS1_16FlashAttnFwdSm90INS1_25CollectiveMainloopFwdSm90ILi2EN4cute5tupleIJNS5_1CILi1EEES8_S8_EEENS6_IJNS7_ILi128EEENS7_ILi176EEESA_EEELi128ENS_6half_tEfNS_4arch4Sm90ELb0ELb0ELb0ELb1ELb0ELb1ELb0ELb1ELb1ELb0ELb0ELb0EEENS1_21CollectiveEpilogueFwdINS6_IJSA_SA_SB_EEES9_SD_SF_Li256ELb1ELb0ELb0ELb0EEENS1_36VarlenDynamicPersistentTileSchedulerILi128ELi176ELi256ELi32ELb0ELb0ELb1ELb0ELb1ELb1EEEEEEEEEvNT_6ParamsE,"",@"SHT_CUDA_INFO"
	.sectionflags	@""
	.align	4


	//----- nvinfo : EIATTR_CUDA_API_VERSION
	.align		4
        /*0000*/ 	.byte	0x04, 0x37
        /*0002*/ 	.short	(.L_168 - .L_167)
.L_167:
        /*0004*/ 	.word	0x00000082


	//----- nvinfo : EIATTR_KPARAM_INFO
	.align		4
.L_168:
        /*0008*/ 	.byte	0x04, 0x17
        /*000a*/ 	.short	(.L_170 - .L_169)
.L_169:
        /*000c*/ 	.word	0x00000000
        /*0010*/ 	.short	0x0000
        /*0012*/ 	.short	0x0070
        /*0014*/ 	.byte	0x00, 0xf0, 0x01, 0x28


	//----- nvinfo : EIATTR_SPARSE_MMA_MASK
	.align		4
.L_170:
        /*0018*/ 	.byte	0x03, 0x50
        /*001a*/ 	.short	0x0000


	//----- nvinfo : EIATTR_MAXREG_COUNT
	.align		4
        /*001c*/ 	.byte	0x03, 0x1b
        /*001e*/ 	.short	0x00a8


	//----- nvinfo : EIATTR_NUM_BARRIERS
	.align		4
        /*0020*/ 	.byte	0x02, 0x4c
        /*0022*/ 	.byte	0x10
	.zero		1


	//----- nvinfo : EIATTR_EXTERNS
	.align		4
        /*0024*/ 	.byte	0x04, 0x0f
        /*0026*/ 	.short	(.L_172 - .L_171)


	//   ....[0]....
	.align		4
.L_171:
        /*0028*/ 	.word	index@(__assertfail)


	//----- nvinfo : EIATTR_ANNOTATIONS
	.align		4
.L_172:
        /*002c*/ 	.byte	0x04, 0x55
        /*002e*/ 	.short	(.L_174 - .L_173)


	//   ....[0]....
.L_173:
        /* <DEDUP_REMOVED lines=109> */


	//----- nvinfo : EIATTR_MERCURY_ISA_VERSION
	.align		4
.L_174:
        /*06f0*/ 	.byte	0x03, 0x5f
        /*06f2*/ 	.short	0x0101


	//----- nvinfo : EIATTR_UNUSED_LOAD_BYTE_OFFSET
	.align		4
        /*06f4*/ 	.byte	0x04, 0x44
        /*06f6*/ 	.short	(.L_176 - .L_175)


	//   ....[0]....
.L_175:
        /*06f8*/ 	.word	0x00000af0
        /*06fc*/ 	.word	0x0000fff0


	//   ....[1]....
        /*0700*/ 	.word	0x0001c120
        /*0704*/ 	.word	0x0000fff0


	//----- nvinfo : EIATTR_INT_WARP_WIDE_INSTR_OFFSETS
	.align		4
.L_176:
        /*0708*/ 	.byte	0x04, 0x31
        /*070a*/ 	.short	(.L_178 - .L_177)


	//   ....[0]....
.L_177:
        /*070c*/ 	.word	0x000001c0


	//   ....[1]....
        /*0710*/ 	.word	0x00000200


	//   ....[2]....
        /*0714*/ 	.word	0x00000270


	//   ....[3]....
        /*0718*/ 	.word	0x0001fef0


	//   ....[4]....
        /*071c*/ 	.word	0x0001ff90


	//   ....[5]....
        /*0720*/ 	.word	0x00020420


	//   ....[6]....
        /*0724*/ 	.word	0x00020450


	//   ....[7]....
        /*0728*/ 	.word	0x00020660


	//   ....[8]....
        /*072c*/ 	.word	0x00022830


	//   ....[9]....
        /*0730*/ 	.word	0x000228d0


	//----- nvinfo : EIATTR_COOP_GROUP_MASK_REGIDS
	.align		4
.L_178:
        /*0734*/ 	.byte	0x04, 0x29
        /*0736*/ 	.short	(.L_180 - .L_179)


	//   ....[0]....
.L_179:
        /*0738*/ 	.word	0xffffffff


	//   ....[1]....
        /*073c*/ 	.word	0xffffffff


	//   ....[2]....
        /*0740*/ 	.word	0xffffffff


	//   ....[3]....
        /*0744*/ 	.word	0xffffffff


	//   ....[4]....
        /*0748*/ 	.word	0xffffffff


	//   ....[5]....
        /*074c*/ 	.word	0xffffffff


	//   ....[6]....
        /*0750*/ 	.word	0xffffffff


	//   ....[7]....
        /*0754*/ 	.word	0xffffffff


	//   ....[8]....
        /*0758*/ 	.word	0xffffffff


	//   ....[9]....
        /*075c*/ 	.word	0xffffffff


	//   ....[10]....
        /*0760*/ 	.word	0xffffffff


	//   ....[11]....
        /*0764*/ 	.word	0xffffffff


	//   ....[12]....
        /*0768*/ 	.word	0xffffffff


	//   ....[13]....
        /*076c*/ 	.word	0xffffffff


	//   ....[14]....
        /*0770*/ 	.word	0xffffffff


	//   ....[15]....
        /*0774*/ 	.word	0xffffffff


	//   ....[16]....
        /*0778*/ 	.word	0xffffffff


	//   ....[17]....
        /*077c*/ 	.word	0xffffffff


	//   ....[18]....
        /*0780*/ 	.word	0xffffffff


	//   ....[19]....
        /*0784*/ 	.word	0xffffffff


	//   ....[20]....
        /*0788*/ 	.word	0xffffffff


	//   ....[21]....
        /*078c*/ 	.word	0xffffffff


	//   ....[22]....
        /*0790*/ 	.word	0xffffffff


	//   ....[23]....
        /*0794*/ 	.word	0xffffffff


	//   ....[24]....
        /*0798*/ 	.word	0xffffffff


	//   ....[25]....
        /*079c*/ 	.word	0xffffffff


	//   ....[26]....
        /*07a0*/ 	.word	0xffffffff


	//   ....[27]....
        /*07a4*/ 	.word	0xffffffff


	//   ....[28]....
        /*07a8*/ 	.word	0xffffffff


	//   ....[29]....
        /*07ac*/ 	.word	0xffffffff


	//   ....[30]....
        /*07b0*/ 	.word	0xffffffff


	//   ....[31]....
        /*07b4*/ 	.word	0xffffffff


	//   ....[32]....
        /*07b8*/ 	.word	0xffffffff


	//   ....[33]....
        /*07bc*/ 	.word	0xffffffff


	//   ....[34]....
        /*07c0*/ 	.word	0xffffffff


	//   ....[35]....
        /*07c4*/ 	.word	0xffffffff


	//   ....[36]....
        /*07c8*/ 	.word	0xffffffff


	//   ....[37]....
        /*07cc*/ 	.word	0xffffffff


	//   ....[38]....
        /*07d0*/ 	.word	0xffffffff


	//   ....[39]....
        /*07d4*/ 	.word	0xffffffff


	//   ....[40]....
        /*07d8*/ 	.word	0xffffffff


	//   ....[41]....
        /*07dc*/ 	.word	0xffffffff


	//   ....[42]....
        /*07e0*/ 	.word	0xffffffff


	//   ....[43]....
        /*07e4*/ 	.word	0xffffffff


	//   ....[44]....
        /*07e8*/ 	.word	0xffffffff


	//   ....[45]....
        /*07ec*/ 	.word	0xffffffff


	//   ....[46]....
        /*07f0*/ 	.word	0xffffffff


	//   ....[47]....
        /*07f4*/ 	.word	0xffffffff


	//   ....[48]....
        /*07f8*/ 	.word	0xffffffff


	//   ....[49]....
        /*07fc*/ 	.word	0xffffffff


	//   ....[50]....
        /*0800*/ 	.word	0xffffffff


	//   ....[51]....
        /*0804*/ 	.word	0xffffffff


	//   ....[52]....
        /*0808*/ 	.word	0xffffffff


	//   ....[53]....
        /*080c*/ 	.word	0xffffffff


	//   ....[54]....
        /*0810*/ 	.word	0x0500000f


	//   ....[55]....
        /*0814*/ 	.word	0x0500000f


	//   ....[56]....
        /*0818*/ 	.word	0x0500000f


	//   ....[57]....
        /*081c*/ 	.word	0x0500000f


	//   ....[58]....
        /*0820*/ 	.word	0x0500000f


	//   ....[59]....
        /*0824*/ 	.word	0x0500000f


	//   ....[60]....
        /*0828*/ 	.word	0x0500000f


	//   ....[61]....
        /*082c*/ 	.word	0x0500000f


	//   ....[62]....
        /*0830*/ 	.word	0x0500000f


	//   ....[63]....
        /*0834*/ 	.word	0x0500000f


	//   ....[64]....
        /*0838*/ 	.word	0x0500000f


	//   ....[65]....
        /*083c*/ 	.word	0x0500000f


	//   ....[66]....
        /*0840*/ 	.word	0x0500000f


	//   ....[67]....
        /*0844*/ 	.word	0x0500000f


	//   ....[68]....
        /*0848*/ 	.word	0x0500000f


	//   ....[69]....
        /*084c*/ 	.word	0x0500000f


	//   ....[70]....
        /*0850*/ 	.word	0x0500000f


	//   ....[71]....
        /*0854*/ 	.word	0x0500000f


	//   ....[72]....
        /*0858*/ 	.word	0x0500000f


	//   ....[73]....
        /*085c*/ 	.word	0x0500000f


	//   ....[74]....
        /*0860*/ 	.word	0x0500000f


	//   ....[75]....
        /*0864*/ 	.word	0x0500000f


	//   ....[76]....
        /*0868*/ 	.word	0x0500000f


	//   ....[77]....
        /*086c*/ 	.word	0x0500000f


	//   ....[78]....
        /*0870*/ 	.word	0x0500000f


	//   ....[79]....
        /*0874*/ 	.word	0x0500000f


	//   ....[80]....
        /*0878*/ 	.word	0x0500000f


	//   ....[81]....
        /*087c*/ 	.word	0x0500000f


	//   ....[82]....
        /*0880*/ 	.word	0x0500000f


	//----- nvinfo : EIATTR_COOP_GROUP_INSTR_OFFSETS
	.align		4
.L_180:
        /*0884*/ 	.byte	0x04, 0x28
        /*0886*/ 	.short	(.L_182 - .L_181)


	//   ....[0]....
.L_181:
        /*0888*/ 	.word	0x00000070


	//   ....[1]....
        /*088c*/ 	.word	0x000001d0


	//   ....[2]....
        /*0890*/ 	.word	0x00000220


	//   ....[3]....
        /*0894*/ 	.word	0x00000450


	//   ....[4]....
        /*0898*/ 	.word	0x000005b0


	//   ....[5]....
        /*089c*/ 	.word	0x000006d0


	//   ....[6]....
        /*08a0*/ 	.word	0x00000830


	//   ....[7]....
        /*08a4*/ 	.word	0x0000bea0


	//   ....[8]....
        /*08a8*/ 	.word	0x00013db0


	//   ....[9]....
        /*08ac*/ 	.word	0x00013e80


	//   ....[10]....
        /*08b0*/ 	.word	0x00014180


	//   ....[11]....
        /*08b4*/ 	.word	0x00014350


	//   ....[12]....
        /*08b8*/ 	.word	0x00019500


	//   ....[13]....
        /*08bc*/ 	.word	0x00019520


	//   ....[14]....
        /*08c0*/ 	.word	0x00019f00


	//   ....[15]....
        /*08c4*/ 	.word	0x00019f90


	//   ....[16]....
        /*08c8*/ 	.word	0x0001b600


	//   ....[17]....
        /*08cc*/ 	.word	0x0001ba50


	//   ....[18]....
        /*08d0*/ 	.word	0x0001ba90


	//   ....[19]....
        /*08d4*/ 	.word	0x0001baa0


	//   ....[20]....
        /*08d8*/ 	.word	0x0001e170


	//   ....[21]....
        /*08dc*/ 	.word	0x0001e310


	//   ....[22]....
        /*08e0*/ 	.word	0x0001e340


	//   ....[23]....
        /*08e4*/ 	.word	0x0001e380


	//   ....[24]....
        /*08e8*/ 	.word	0x0001e3e0


	//   ....[25]....
        /*08ec*/ 	.word	0x0001e440


	//   ....[26]....
        /*08f0*/ 	.word	0x0001e490


	//   ....[27]....
        /*08f4*/ 	.word	0x0001e650


	//   ....[28]....
        /*08f8*/ 	.word	0x0001e6b0


	//   ....[29]....
        /*08fc*/ 	.word	0x0001e6f0


	//   ....[30]....
        /*0900*/ 	.word	0x0001e730


	//   ....[31]....
        /*0904*/ 	.word	0x0001e760


	//   ....[32]....
        /*0908*/ 	.word	0x0001e790


	//   ....[33]....
        /*090c*/ 	.word	0x0001e830


	//   ....[34]....
        /*0910*/ 	.word	0x0001e860


	//   ....[35]....
        /*0914*/ 	.word	0x0001e8f0


	//   ....[36]....
        /*0918*/ 	.word	0x00022cf0


	//   ....[37]....
        /*091c*/ 	.word	0x00022d00


	//   ....[38]....
        /*0920*/ 	.word	0x00022e20


	//   ....[39]....
        /*0924*/ 	.word	0x00022e80


	//   ....[40]....
        /*0928*/ 	.word	0x00022ec0


	//   ....[41]....
        /*092c*/ 	.word	0x00022f00


	//   ....[42]....
        /*0930*/ 	.word	0x00022f30


	//   ....[43]....
        /*0934*/ 	.word	0x00022f60


	//   ....[44]....
        /*0938*/ 	.word	0x00023100


	//   ....[45]....
        /*093c*/ 	.word	0x00023160


	//   ....[46]....
        /*0940*/ 	.word	0x000231a0


	//   ....[47]....
        /*0944*/ 	.word	0x000231e0


	//   ....[48]....
        /*0948*/ 	.word	0x00023210


	//   ....[49]....
        /*094c*/ 	.word	0x00023240


	//   ....[50]....
        /*0950*/ 	.word	0x00023300


	//   ....[51]....
        /*0954*/ 	.word	0x00023320


	//   ....[52]....
        /*0958*/ 	.word	0x00023390


	//   ....[53]....
        /*095c*/ 	.word	0x000237e0


	//   ....[54]....
        /*0960*/ 	.word	0x00023c10


	//   ....[55]....
        /*0964*/ 	.word	0x00023cc0


	//   ....[56]....
        /*0968*/ 	.word	0x00023d60


	//   ....[57]....
        /*096c*/ 	.word	0x00023e00


	//   ....[58]....
        /*0970*/ 	.word	0x00023ea0


	//   ....[59]....
        /*0974*/ 	.word	0x00023f90


	//   ....[60]....
        /*0978*/ 	.word	0x00024030


	//   ....[61]....
        /*097c*/ 	.word	0x000240d0


	//   ....[62]....
        /*0980*/ 	.word	0x00024170


	//   ....[63]....
        /*0984*/ 	.word	0x000243d0


	//   ....[64]....
        /*0988*/ 	.word	0x000246b0


	//   ....[65]....
        /*098c*/ 	.word	0x00024ad0


	//   ....[66]....
        /*0990*/ 	.word	0x00024b60


	//   ....[67]....
        /*0994*/ 	.word	0x00024c00


	//   ....[68]....
        /*0998*/ 	.word	0x00024cb0


	//   ....[69]....
        /*099c*/ 	.word	0x00024d30


	//   ....[70]....
        /*09a0*/ 	.word	0x00024db0


	//   ....[71]....
        /*09a4*/ 	.word	0x00024e30


	//   ....[72]....
        /*09a8*/ 	.word	0x00024eb0


	//   ....[73]....
        /*09ac*/ 	.word	0x00024f40


	//   ....[74]....
        /*09b0*/ 	.word	0x00024ff0


	//   ....[75]....
        /*09b4*/ 	.word	0x00025070


	//   ....[76]....
        /*09b8*/ 	.word	0x000250f0


	//   ....[77]....
        /*09bc*/ 	.word	0x00025170


	//   ....[78]....
        /*09c0*/ 	.word	0x000251f0


	//   ....[79]....
        /*09c4*/ 	.word	0x00025260


	//   ....[80]....
        /*09c8*/ 	.word	0x00025300


	//   ....[81]....
        /*09cc*/ 	.word	0x00025390


	//   ....[82]....
        /*09d0*/ 	.word	0x000254b0


	//----- nvinfo : EIATTR_REG_RECONFIG
	.align		4
.L_182:
        /*09d4*/ 	.byte	0x01, 0x54
	.zero		2


	//----- nvinfo : EIATTR_SYSCALL_OFFSETS
	.align		4
        /*09d8*/ 	.byte	0x04, 0x46
        /*09da*/ 	.short	(.L_184 - .L_183)


	//   ....[0]....
.L_183:
        /*09dc*/ 	.word	0x000018e0


	//   ....[1]....
        /*09e0*/ 	.word	0x00001a30


	//   ....[2]....
        /*09e4*/ 	.word	0x0000c070


	//   ....[3]....
        /*09e8*/ 	.word	0x0000c510


	//   ....[4]....
        /*09ec*/ 	.word	0x00020120


	//   ....[5]....
        /*09f0*/ 	.word	0x00020260


	//   ....[6]....
        /*09f4*/ 	.word	0x00020360


	//----- nvinfo : EIATTR_MBARRIER_INSTR_OFFSETS
	.align		4
.L_184:
        /*09f8*/ 	.byte	0x04, 0x39
        /*09fa*/ 	.short	(.L_186 - .L_185)


	//   ....[0]....
.L_185:
        /*09fc*/ 	.word	0x00000300
        /*0a00*/ 	.word	0x000000ff
        /*0a04*/ 	.word	0x00034800
        /*0a08*/ 	.short	0x0100
        /*0a0a*/ 	.byte	0x08
	.zero		1


	//   ....[1]....
        /*0a0c*/ 	.word	0x00000310
        /*0a10*/ 	.word	0x000000ff
        /*0a14*/ 	.word	0x00034820
        /*0a18*/ 	.short	0x0100
        /*0a1a*/ 	.byte	0x08
	.zero		1


	//   ....[2]....
        /*0a1c*/ 	.word	0x00000400
        /*0a20*/ 	.word	0x000000ff
        /*0a24*/ 	.word	0x00034830
        /*0a28*/ 	.short	0x0100
        /*0a2a*/ 	.byte	0x08
	.zero		1


	//   ....[3]....
        /*0a2c*/ 	.word	0x00000410
        /*0a30*/ 	.word	0x000000ff
        /*0a34*/ 	.word	0x00034840
        /*0a38*/ 	.short	0x0100
        /*0a3a*/ 	.byte	0x08
	.zero		1


	//   ....[4]....
        /*0a3c*/ 	.word	0x00000420
        /*0a40*/ 	.word	0x000000ff
        /*0a44*/ 	.word	0x00034838
        /*0a48*/ 	.short	0x0100
        /*0a4a*/ 	.byte	0x08
	.zero		1


	//   ....[5]....
        /*0a4c*/ 	.word	0x00000430
        /*0a50*/ 	.word	0x000000ff
        /*0a54*/ 	.word	0x00034848
        /*0a58*/ 	.short	0x0100
        /*0a5a*/ 	.byte	0x08
	.zero		1


	//   ....[6]....
        /*0a5c*/ 	.word	0x00000560
        /*0a60*/ 	.word	0x000000ff
        /*0a64*/ 	.word	0x00034850
        /*0a68*/ 	.short	0x0100
        /*0a6a*/ 	.byte	0x08
	.zero		1


	//   ....[7]....
        /*0a6c*/ 	.word	0x00000570
        /*0a70*/ 	.word	0x000000ff
        /*0a74*/ 	.word	0x00034860
        /*0a78*/ 	.short	0x0100
        /*0a7a*/ 	.byte	0x08
	.zero		1


	//   ....[8]....
        /*0a7c*/ 	.word	0x00000580
        /*0a80*/ 	.word	0x000000ff
        /*0a84*/ 	.word	0x00034858
        /*0a88*/ 	.short	0x0100
        /*0a8a*/ 	.byte	0x08
	.zero		1


	//   ....[9]....
        /*0a8c*/ 	.word	0x00000590
        /*0a90*/ 	.word	0x000000ff
        /*0a94*/ 	.word	0x00034868
        /*0a98*/ 	.short	0x0100
        /*0a9a*/ 	.byte	0x08
	.zero		1


	//   ....[10]....
        /*0a9c*/ 	.word	0x00000680
        /*0aa0*/ 	.word	0x000000ff
        /*0aa4*/ 	.word	0x00034870
        /*0aa8*/ 	.short	0x0100
        /*0aaa*/ 	.byte	0x06
	.zero		1


	//   ....[11]....
        /*0aac*/ 	.word	0x00000690
        /*0ab0*/ 	.word	0x000000ff
        /*0ab4*/ 	.word	0x00034880
        /*0ab8*/ 	.short	0x0100
        /*0aba*/ 	.byte	0x06
	.zero		1


	//   ....[12]....
        /*0abc*/ 	.word	0x000006a0
        /*0ac0*/ 	.word	0x000000ff
        /*0ac4*/ 	.word	0x00034878
        /*0ac8*/ 	.short	0x0100
        /*0aca*/ 	.byte	0x06
	.zero		1


	//   ....[13]....
        /*0acc*/ 	.word	0x000006b0
        /*0ad0*/ 	.word	0x000000ff
        /*0ad4*/ 	.word	0x00034888
        /*0ad8*/ 	.short	0x0100
        /*0ada*/ 	.byte	0x06
	.zero		1


	//   ....[14]....
        /*0adc*/ 	.word	0x000007e0
        /*0ae0*/ 	.word	0x000000ff
        /*0ae4*/ 	.word	0x00034890
        /*0ae8*/ 	.short	0x0100
        /*0aea*/ 	.byte	0x08
	.zero		1


	//   ....[15]....
        /*0aec*/ 	.word	0x000007f0
        /*0af0*/ 	.word	0x000000ff
        /*0af4*/ 	.word	0x000348a0
        /*0af8*/ 	.short	0x0100
        /*0afa*/ 	.byte	0x08
	.zero		1


	//   ....[16]....
        /*0afc*/ 	.word	0x00000800
        /*0b00*/ 	.word	0x000000ff
        /*0b04*/ 	.word	0x00034898
        /*0b08*/ 	.short	0x0100
        /*0b0a*/ 	.byte	0x08
	.zero		1


	//   ....[17]....
        /*0b0c*/ 	.word	0x00000810
        /*0b10*/ 	.word	0x000000ff
        /*0b14*/ 	.word	0x000348a8
        /*0b18*/ 	.short	0x0100
        /*0b1a*/ 	.byte	0x08
	.zero		1


	//   ....[18]....
        /*0b1c*/ 	.word	0x00000940
        /*0b20*/ 	.word	0x000000ff
        /*0b24*/ 	.word	0x000348b0
        /*0b28*/ 	.short	0x0100
        /*0b2a*/ 	.byte	0x08
	.zero		1


	//   ....[19]....
        /*0b2c*/ 	.word	0x00000950
        /*0b30*/ 	.word	0x000000ff
        /*0b34*/ 	.word	0x000348c0
        /*0b38*/ 	.short	0x0100
        /*0b3a*/ 	.byte	0x08
	.zero		1


	//   ....[20]....
        /*0b3c*/ 	.word	0x00000960
        /*0b40*/ 	.word	0x000000ff
        /*0b44*/ 	.word	0x000348b8
        /*0b48*/ 	.short	0x0100
        /*0b4a*/ 	.byte	0x08
	.zero		1


	//   ....[21]....
        /*0b4c*/ 	.word	0x00000970
        /*0b50*/ 	.word	0x000000ff
        /*0b54*/ 	.word	0x000348c8
        /*0b58*/ 	.short	0x0100
        /*0b5a*/ 	.byte	0x08
	.zero		1


	//   ....[22]....
        /*0b5c*/ 	.word	0x00003a40
        /*0b60*/ 	.word	0x00000003
        /*0b64*/ 	.word	0x00034890
        /*0b68*/ 	.short	0x010a
        /*0b6a*/ 	.byte	0x3f
	.zero		1


	//   ....[23]....
        /*0b6c*/ 	.word	0x00007460
        /*0b70*/ 	.word	0x00000003
        /*0b74*/ 	.word	0x00034890
        /*0b78*/ 	.short	0x010a
        /*0b7a*/ 	.byte	0x3f
	.zero		1


	//   ....[24]....
        /*0b7c*/ 	.word	0x0000a7f0
        /*0b80*/ 	.word	0x00000003
        /*0b84*/ 	.word	0x00034890
        /*0b88*/ 	.short	0x010a
        /*0b8a*/ 	.byte	0x3f
	.zero		1


	//   ....[25]....
        /*0b8c*/ 	.word	0x0000b170
        /*0b90*/ 	.word	0x00000028
        /*0b94*/ 	.word	0x00000000
        /*0b98*/ 	.short	0x0101
        /*0b9a*/ 	.byte	0x3f
	.zero		1


	//   ....[26]....
        /*0b9c*/ 	.word	0x0000b1b0
        /*0ba0*/ 	.word	0x00000003
        /*0ba4*/ 	.word	0x000348b0
        /*0ba8*/ 	.short	0x010a
        /*0baa*/ 	.byte	0x3f
	.zero		1


	//   ....[27]....
        /*0bac*/ 	.word	0x0000bac0
        /*0bb0*/ 	.word	0x00000003
        /*0bb4*/ 	.word	0x00000000
        /*0bb8*/ 	.short	0x0101
        /*0bba*/ 	.byte	0x3f
	.zero		1


	//   ....[28]....
        /*0bbc*/ 	.word	0x0000c100
        /*0bc0*/ 	.word	0x00000002
        /*0bc4*/ 	.word	0x00034800
        /*0bc8*/ 	.short	0x010a
        /*0bca*/ 	.byte	0x3f
	.zero		1


	//   ....[29]....
        /*0bcc*/ 	.word	0x0000c150
        /*0bd0*/ 	.word	0x00000002
        /*0bd4*/ 	.word	0x00034800
        /*0bd8*/ 	.short	0x010a
        /*0bda*/ 	.byte	0x3f
	.zero		1


	//   ....[30]....
        /*0bdc*/ 	.word	0x0000c7c0
        /*0be0*/ 	.word	0x00000002
        /*0be4*/ 	.word	0x00034800
        /*0be8*/ 	.short	0x010a
        /*0bea*/ 	.byte	0x3f
	.zero		1


	//   ....[31]....
        /*0bec*/ 	.word	0x0000e0e0
        /*0bf0*/ 	.word	0x00000002
        /*0bf4*/ 	.word	0x00034800
        /*0bf8*/ 	.short	0x010a
        /*0bfa*/ 	.byte	0x3f
	.zero		1


	//   ....[32]....
        /*0bfc*/ 	.word	0x0000fc40
        /*0c00*/ 	.word	0x00000000
        /*0c04*/ 	.word	0x00034830
        /*0c08*/ 	.short	0x010a
        /*0c0a*/ 	.byte	0x3f
	.zero		1


	//   ....[33]....
        /*0c0c*/ 	.word	0x0000fcc0
        /*0c10*/ 	.word	0x00000000
        /*0c14*/ 	.word	0x00034830
        /*0c18*/ 	.short	0x010a
        /*0c1a*/ 	.byte	0x3f
	.zero		1


	//   ....[34]....
        /*0c1c*/ 	.word	0x00014c20
        /*0c20*/ 	.word	0x00000003
        /*0c24*/ 	.word	0x00000000
        /*0c28*/ 	.short	0x0101
        /*0c2a*/ 	.byte	0x3f
	.zero		1


	//   ....[35]....
        /*0c2c*/ 	.word	0x00015a40
        /*0c30*/ 	.word	0x00000006
        /*0c34*/ 	.word	0x00034830
        /*0c38*/ 	.short	0x010a
        /*0c3a*/ 	.byte	0x3f
	.zero		1


	//   ....[36]....
        /*0c3c*/ 	.word	0x00015a90
        /*0c40*/ 	.word	0x00000006
        /*0c44*/ 	.word	0x00034830
        /*0c48*/ 	.short	0x010a
        /*0c4a*/ 	.byte	0x3f
	.zero		1


	//   ....[37]....
        /*0c4c*/ 	.word	0x00018fc0
        /*0c50*/ 	.word	0x00000006
        /*0c54*/ 	.word	0x00034850
        /*0c58*/ 	.short	0x010a
        /*0c5a*/ 	.byte	0x3f
	.zero		1


	//   ....[38]....
        /*0c5c*/ 	.word	0x00019000
        /*0c60*/ 	.word	0x00000006
        /*0c64*/ 	.word	0x00034850
        /*0c68*/ 	.short	0x010a
        /*0c6a*/ 	.byte	0x3f
	.zero		1


	//   ....[39]....
        /*0c6c*/ 	.word	0x0001a800
        /*0c70*/ 	.word	0x00000082
        /*0c74*/ 	.word	0x00000000
        /*0c78*/ 	.short	0x0101
        /*0c7a*/ 	.byte	0x3f
	.zero		1


	//   ....[40]....
        /*0c7c*/ 	.word	0x0001a9b0
        /*0c80*/ 	.word	0x00000082
        /*0c84*/ 	.word	0x00000000
        /*0c88*/ 	.short	0x0101
        /*0c8a*/ 	.byte	0x3f
	.zero		1


	//   ....[41]....
        /*0c8c*/ 	.word	0x0001b4c0
        /*0c90*/ 	.word	0x00000009
        /*0c94*/ 	.word	0x00034850
        /*0c98*/ 	.short	0x010a
        /*0c9a*/ 	.byte	0x3f
	.zero		1


	//   ....[42]....
        /*0c9c*/ 	.word	0x0001b540
        /*0ca0*/ 	.word	0x00000009
        /*0ca4*/ 	.word	0x00034850
        /*0ca8*/ 	.short	0x010a
        /*0caa*/ 	.byte	0x3f
	.zero		1


	//   ....[43]....
        /*0cac*/ 	.word	0x0001bd50
        /*0cb0*/ 	.word	0x0000000a
        /*0cb4*/ 	.word	0x00000000
        /*0cb8*/ 	.short	0x0101
        /*0cba*/ 	.byte	0x3f
	.zero		1


	//   ....[44]....
        /*0cbc*/ 	.word	0x0001d150
        /*0cc0*/ 	.word	0x00000000
        /*0cc4*/ 	.word	0x00000000
        /*0cc8*/ 	.short	0x0101
        /*0cca*/ 	.byte	0x3f
	.zero		1


	//   ....[45]....
        /*0ccc*/ 	.word	0x0001f360
        /*0cd0*/ 	.word	0x00000009
        /*0cd4*/ 	.word	0x00034820
        /*0cd8*/ 	.short	0x010a
        /*0cda*/ 	.byte	0x3f
	.zero		1


	//   ....[46]....
        /*0cdc*/ 	.word	0x0001f3f0
        /*0ce0*/ 	.word	0x00000005
        /*0ce4*/ 	.word	0x000348a0
        /*0ce8*/ 	.short	0x010a
        /*0cea*/ 	.byte	0x3f
	.zero		1


	//   ....[47]....
        /*0cec*/ 	.word	0x0001f620
        /*0cf0*/ 	.word	0x00000005
        /*0cf4*/ 	.word	0x000348c0
        /*0cf8*/ 	.short	0x010a
        /*0cfa*/ 	.byte	0x3f
	.zero		1


	//   ....[48]....
        /*0cfc*/ 	.word	0x0001f970
        /*0d00*/ 	.word	0x00000006
        /*0d04*/ 	.word	0x000348a0
        /*0d08*/ 	.short	0x010a
        /*0d0a*/ 	.byte	0x3f
	.zero		1


	//   ....[49]....
        /*0d0c*/ 	.word	0x0001fb80
        /*0d10*/ 	.word	0x00000006
        /*0d14*/ 	.word	0x000348c0
        /*0d18*/ 	.short	0x010a
        /*0d1a*/ 	.byte	0x3f
	.zero		1


	//   ....[50]....
        /*0d1c*/ 	.word	0x000209d0
        /*0d20*/ 	.word	0x00000006
        /*0d24*/ 	.word	0x00034840
        /*0d28*/ 	.short	0x010a
        /*0d2a*/ 	.byte	0x3f
	.zero		1


	//   ....[51]....
        /*0d2c*/ 	.word	0x00020eb0
        /*0d30*/ 	.word	0x00000007
        /*0d34*/ 	.word	0x00034820
        /*0d38*/ 	.short	0x010a
        /*0d3a*/ 	.byte	0x3f
	.zero		1


	//   ....[52]....
        /*0d3c*/ 	.word	0x00021210
        /*0d40*/ 	.word	0x00000008
        /*0d44*/ 	.word	0x00034840
        /*0d48*/ 	.short	0x010a
        /*0d4a*/ 	.byte	0x3f
	.zero		1


	//   ....[53]....
        /*0d4c*/ 	.word	0x000214d0
        /*0d50*/ 	.word	0x00000009
        /*0d54*/ 	.word	0x00000060
        /*0d58*/ 	.short	0x010a
        /*0d5a*/ 	.byte	0x3f
	.zero		1


	//   ....[54]....
        /*0d5c*/ 	.word	0x00021ab0
        /*0d60*/ 	.word	0x00000002
        /*0d64*/ 	.word	0x00034840
        /*0d68*/ 	.short	0x010a
        /*0d6a*/ 	.byte	0x3f
	.zero		1


	//   ....[55]....
        /*0d6c*/ 	.word	0x00021d70
        /*0d70*/ 	.word	0x00000002
        /*0d74*/ 	.word	0x00000060
        /*0d78*/ 	.short	0x010a
        /*0d7a*/ 	.byte	0x3f
	.zero		1


	//   ....[56]....
        /*0d7c*/ 	.word	0x00022250
        /*0d80*/ 	.word	0x00000002
        /*0d84*/ 	.word	0x00034840
        /*0d88*/ 	.short	0x010a
        /*0d8a*/ 	.byte	0x3f
	.zero		1


	//   ....[57]....
        /*0d8c*/ 	.word	0x00022510
        /*0d90*/ 	.word	0x00000002
        /*0d94*/ 	.word	0x00000060
        /*0d98*/ 	.short	0x010a
        /*0d9a*/ 	.byte	0x3f
	.zero		1


	//   ....[58]....
        /*0d9c*/ 	.word	0x00022990
        /*0da0*/ 	.word	0x00000003
        /*0da4*/ 	.word	0x00034860
        /*0da8*/ 	.short	0x010a
        /*0daa*/ 	.byte	0x3f
	.zero		1


	//   ....[59]....
        /*0dac*/ 	.word	0x00023760
        /*0db0*/ 	.word	0x00000000
        /*0db4*/ 	.word	0x00034820
        /*0db8*/ 	.short	0x010a
        /*0dba*/ 	.byte	0x3f
	.zero		1


	//   ....[60]....
        /*0dbc*/ 	.word	0x00023910
        /*0dc0*/ 	.word	0x00000006
        /*0dc4*/ 	.word	0x00000000
        /*0dc8*/ 	.short	0x010a
        /*0dca*/ 	.byte	0x3f
	.zero		1


	//   ....[61]....
        /*0dcc*/ 	.word	0x00023980
        /*0dd0*/ 	.word	0x00000007
        /*0dd4*/ 	.word	0x00000000
        /*0dd8*/ 	.short	0x010a
        /*0dda*/ 	.byte	0x3f
	.zero		1


	//   ....[62]....
        /*0ddc*/ 	.word	0x000239f0
        /*0de0*/ 	.word	0x00000004
        /*0de4*/ 	.word	0x00000000
        /*0de8*/ 	.short	0x010a
        /*0dea*/ 	.byte	0x3f
	.zero		1


	//   ....[63]....
        /*0dec*/ 	.word	0x00023a20
        /*0df0*/ 	.word	0x00000003
        /*0df4*/ 	.word	0x00000000
        /*0df8*/ 	.short	0x010a
        /*0dfa*/ 	.byte	0x3f
	.zero		1


	//   ....[64]....
        /*0dfc*/ 	.word	0x00023a80
        /*0e00*/ 	.word	0x00000003
        /*0e04*/ 	.word	0x00034890
        /*0e08*/ 	.short	0x010a
        /*0e0a*/ 	.byte	0x3f
	.zero		1


	//   ....[65]....
        /*0e0c*/ 	.word	0x00023ad0
        /*0e10*/ 	.word	0x00000003
        /*0e14*/ 	.word	0x00034890
        /*0e18*/ 	.short	0x010a
        /*0e1a*/ 	.byte	0x3f
	.zero		1


	//   ....[66]....
        /*0e1c*/ 	.word	0x00023b20
        /*0e20*/ 	.word	0x00000003
        /*0e24*/ 	.word	0x00034890
        /*0e28*/ 	.short	0x010a
        /*0e2a*/ 	.byte	0x3f
	.zero		1


	//   ....[67]....
        /*0e2c*/ 	.word	0x00023b70
        /*0e30*/ 	.word	0x00000003
        /*0e34*/ 	.word	0x000348b0
        /*0e38*/ 	.short	0x010a
        /*0e3a*/ 	.byte	0x3f
	.zero		1


	//   ....[68]....
        /*0e3c*/ 	.word	0x00023ee0
        /*0e40*/ 	.word	0x00000002
        /*0e44*/ 	.word	0x00034800
        /*0e48*/ 	.short	0x010a
        /*0e4a*/ 	.byte	0x3f
	.zero		1


	//   ....[69]....
        /*0e4c*/ 	.word	0x000241b0
        /*0e50*/ 	.word	0x00000002
        /*0e54*/ 	.word	0x00034800
        /*0e58*/ 	.short	0x010a
        /*0e5a*/ 	.byte	0x3f
	.zero		1


	//   ....[70]....
        /*0e5c*/ 	.word	0x00024200
        /*0e60*/ 	.word	0x00000000
        /*0e64*/ 	.word	0x00034830
        /*0e68*/ 	.short	0x010a
        /*0e6a*/ 	.byte	0x3f
	.zero		1


	//   ....[71]....
        /*0e6c*/ 	.word	0x00024250
        /*0e70*/ 	.word	0x00000006
        /*0e74*/ 	.word	0x00034830
        /*0e78*/ 	.short	0x010a
        /*0e7a*/ 	.byte	0x3f
	.zero		1


	//   ....[72]....
        /*0e7c*/ 	.word	0x000242a0
        /*0e80*/ 	.word	0x00000006
        /*0e84*/ 	.word	0x00034850
        /*0e88*/ 	.short	0x010a
        /*0e8a*/ 	.byte	0x3f
	.zero		1


	//   ....[73]....
        /*0e8c*/ 	.word	0x000242f0
        /*0e90*/ 	.word	0x00000009
        /*0e94*/ 	.word	0x00034850
        /*0e98*/ 	.short	0x010a
        /*0e9a*/ 	.byte	0x3f
	.zero		1


	//   ....[74]....
        /*0e9c*/ 	.word	0x00024490
        /*0ea0*/ 	.word	0x00000009
        /*0ea4*/ 	.word	0x00034820
        /*0ea8*/ 	.short	0x010a
        /*0eaa*/ 	.byte	0x3f
	.zero		1


	//   ....[75]....
        /*0eac*/ 	.word	0x000244e0
        /*0eb0*/ 	.word	0x00000005
        /*0eb4*/ 	.word	0x000348a0
        /*0eb8*/ 	.short	0x010a
        /*0eba*/ 	.byte	0x3f
	.zero		1


	//   ....[76]....
        /*0ebc*/ 	.word	0x00024530
        /*0ec0*/ 	.word	0x00000005
        /*0ec4*/ 	.word	0x000348c0
        /*0ec8*/ 	.short	0x010a
        /*0eca*/ 	.byte	0x3f
	.zero		1


	//   ....[77]....
        /*0ecc*/ 	.word	0x00024580
        /*0ed0*/ 	.word	0x00000006
        /*0ed4*/ 	.word	0x000348a0
        /*0ed8*/ 	.short	0x010a
        /*0eda*/ 	.byte	0x3f
	.zero		1


	//   ....[78]....
        /*0edc*/ 	.word	0x000245d0
        /*0ee0*/ 	.word	0x00000006
        /*0ee4*/ 	.word	0x000348c0
        /*0ee8*/ 	.short	0x010a
        /*0eea*/ 	.byte	0x3f
	.zero		1


	//   ....[79]....
        /*0eec*/ 	.word	0x00024770
        /*0ef0*/ 	.word	0x00000006
        /*0ef4*/ 	.word	0x00034840
        /*0ef8*/ 	.short	0x010a
        /*0efa*/ 	.byte	0x3f
	.zero		1


	//   ....[80]....
        /*0efc*/ 	.word	0x000247f0
        /*0f00*/ 	.word	0x00000006
        /*0f04*/ 	.word	0x00034820
        /*0f08*/ 	.short	0x010a
        /*0f0a*/ 	.byte	0x3f
	.zero		1


	//   ....[81]....
        /*0f0c*/ 	.word	0x00024840
        /*0f10*/ 	.word	0x00000008
        /*0f14*/ 	.word	0x00034840
        /*0f18*/ 	.short	0x010a
        /*0f1a*/ 	.byte	0x3f
	.zero		1


	//   ....[82]....
        /*0f1c*/ 	.word	0x00024890
        /*0f20*/ 	.word	0x00000009
        /*0f24*/ 	.word	0x00000060
        /*0f28*/ 	.short	0x010a
        /*0f2a*/ 	.byte	0x3f
	.zero		1


	//   ....[83]....
        /*0f2c*/ 	.word	0x000248e0
        /*0f30*/ 	.word	0x00000002
        /*0f34*/ 	.word	0x00034840
        /*0f38*/ 	.short	0x010a
        /*0f3a*/ 	.byte	0x3f
	.zero		1


	//   ....[84]....
        /*0f3c*/ 	.word	0x00024930
        /*0f40*/ 	.word	0x00000002
        /*0f44*/ 	.word	0x00000060
        /*0f48*/ 	.short	0x010a
        /*0f4a*/ 	.byte	0x3f
	.zero		1


	//   ....[85]....
        /*0f4c*/ 	.word	0x00024980
        /*0f50*/ 	.word	0x00000002
        /*0f54*/ 	.word	0x00034840
        /*0f58*/ 	.short	0x010a
        /*0f5a*/ 	.byte	0x3f
	.zero		1


	//   ....[86]....
        /*0f5c*/ 	.word	0x000249d0
        /*0f60*/ 	.word	0x00000002
        /*0f64*/ 	.word	0x00000060
        /*0f68*/ 	.short	0x010a
        /*0f6a*/ 	.byte	0x3f
	.zero		1


	//   ....[87]....
        /*0f6c*/ 	.word	0x00024a20
        /*0f70*/ 	.word	0x00000003
        /*0f74*/ 	.word	0x00034860
        /*0f78*/ 	.short	0x010a
        /*0f7a*/ 	.byte	0x3f
	.zero		1


	//   ....[88]....
        /*0f7c*/ 	.word	0x000253d0
        /*0f80*/ 	.word	0x00000000
        /*0f84*/ 	.word	0x00034820
        /*0f88*/ 	.short	0x010a
        /*0f8a*/ 	.byte	0x3f
	.zero		1


	//   ....[89]....
        /*0f8c*/ 	.word	0x00025570
        /*0f90*/ 	.word	0x00000006
        /*0f94*/ 	.word	0x00000000
        /*0f98*/ 	.short	0x010a
        /*0f9a*/ 	.byte	0x3f
	.zero		1


	//   ....[90]....
        /*0f9c*/ 	.word	0x000255c0
        /*0fa0*/ 	.word	0x00000007
        /*0fa4*/ 	.word	0x00000000
        /*0fa8*/ 	.short	0x010a
        /*0faa*/ 	.byte	0x3f
	.zero		1


	//   ....[91]....
        /*0fac*/ 	.word	0x00025610
        /*0fb0*/ 	.word	0x00000004
        /*0fb4*/ 	.word	0x00000000
        /*0fb8*/ 	.short	0x010a
        /*0fba*/ 	.byte	0x3f
	.zero		1


	//----- nvinfo : EIATTR_NUM_MBARRIERS
	.align		4
.L_186:
        /*0fbc*/ 	.byte	0x03, 0x38
        /*0fbe*/ 	.short	0x0016


	//----- nvinfo : EIATTR_EXIT_INSTR_OFFSETS
	.align		4
        /*0fc0*/ 	.byte	0x04, 0x1c
        /*0fc2*/ 	.short	(.L_188 - .L_187)


	//   ....[0]....
.L_187:
        /*0fc4*/ 	.word	0x00023a70


	//----- nvinfo : EIATTR_MAX_THREADS
	.align		4
.L_188:
        /*0fc8*/ 	.byte	0x04, 0x05
        /*0fca*/ 	.short	(.L_190 - .L_189)
.L_189:
        /*0fcc*/ 	.word	0x00000180
        /*0fd0*/ 	.word	0x00000001
        /*0fd4*/ 	.word	0x00000001


	//----- nvinfo : EIATTR_CRS_STACK_SIZE
	.align		4
.L_190:
        /*0fd8*/ 	.byte	0x04, 0x1e
        /*0fda*/ 	.short	(.L_192 - .L_191)
.L_191:
        /*0fdc*/ 	.word	0x00000000


	//----- nvinfo : EIATTR_CBANK_PARAM_SIZE
	.align		4
.L_192:
        /*0fe0*/ 	.byte	0x03, 0x19
        /*0fe2*/ 	.short	0x0a70


	//----- nvinfo : EIATTR_PARAM_CBANK
	.align		4
        /*0fe4*/ 	.byte	0x04, 0x0a
        /*0fe6*/ 	.short	(.L_194 - .L_193)
	.align		4
.L_193:
        /*0fe8*/ 	.word	index@(.nv.constant0._ZN7cutlass13device_kernelIN5flash11enable_sm90INS1_16FlashAttnFwdSm90INS1_25CollectiveMainloopFwdSm90ILi2EN4cute5tupleIJNS5_1CILi1EEES8_S8_EEENS6_IJNS7_ILi128EEENS7_ILi176EEESA_EEELi128ENS_6half_tEfNS_4arch4Sm90ELb0ELb0ELb0ELb1ELb0ELb1ELb0ELb1ELb1ELb0ELb0ELb0EEENS1_21CollectiveEpilogueFwdINS6_IJSA_SA_SB_EEES9_SD_SF_Li256ELb1ELb0ELb0ELb0EEENS1_36VarlenDynamicPersistentTileSchedulerILi128ELi176ELi256ELi32ELb0ELb0ELb1ELb0ELb1ELb1EEEEEEEEEvNT_6ParamsE)
        /*0fec*/ 	.short	0x0210
        /*0fee*/ 	.short	0x0a70


	//----- nvinfo : EIATTR_SW_WAR
	.align		4
.L_194:
        /*0ff0*/ 	.byte	0x04, 0x36
        /*0ff2*/ 	.short	(.L_196 - .L_195)
.L_195:
        /*0ff4*/ 	.word	0x00000008
.L_196:


//--------------------- .nv.info._ZN7cutlass13device_kernelIN5flash11enable_sm90INS1_16FlashAttnFwdSm90INS1_25CollectiveMainloopFwdSm90ILi2EN4cute5tupleIJNS5_1CILi1EEES8_S8_EEENS6_IJNS7_ILi128EEESA_SA_EEELi128ENS_6half_tEfNS_4arch4Sm90ELb0ELb1ELb0ELb0ELb0ELb0ELb0ELb1ELb1ELb0ELb0ELb0EEENS1_21CollectiveEpilogueFwdISB_S9_SC_SE_Li256ELb0ELb0ELb0ELb0EEENS1_30DynamicPersistentTileSchedulerILi256ELi32ELb0ELb0ELb1EEEEEEEEEvNT_6ParamsE --------------------------
	.section	.nv.info._ZN7cutlass13device_kernelIN5flash11enable_sm90INS1_16FlashAttnFwdSm90INS1_25CollectiveMainloopFwdSm90ILi2EN4cute5tupleIJNS5_1CILi1EEES8_S8_EEENS6_IJNS7_ILi128EEESA_SA_EEELi128ENS_6half_tEfNS_4arch4Sm90ELb0ELb1ELb0ELb0ELb0ELb0ELb0ELb1ELb1ELb0ELb0ELb0EEENS1_21CollectiveEpilogueFwdISB_S9_SC_SE_Li256ELb0ELb0ELb0ELb0EEENS1_30DynamicPersistentTileSchedulerILi256ELi32ELb0ELb0ELb1EEEEEEEEEvNT_6ParamsE,"",@"SHT_CUDA_INFO"
	.sectionflags	@""
	.align	4


	//----- nvinfo : EIATTR_CUDA_API_VERSION
	.align		4
        /*0000*/ 	.byte	0x04, 0x37
        /*0002*/ 	.short	(.L_198 - .L_197)
.L_197:
        /*0004*/ 	.word	0x00000082


	//----- nvinfo : EIATTR_KPARAM_INFO
	.align		4
.L_198:
        /*0008*/ 	.byte	0x04, 0x17
        /*000a*/ 	.short	(.L_200 - .L_199)
.L_199:
        /*000c*/ 	.word	0x00000000
        /*0010*/ 	.short	0x0000
        /*0012*/ 	.short	0x0070
        /*0014*/ 	.byte	0x00, 0xf0, 0x01, 0x2e


	//----- nvinfo : EIATTR_SPARSE_MMA_MASK
	.align		4
.L_200:
        /*0018*/ 	.byte	0x03, 0x50
        /*001a*/ 	.short	0x0000


	//----- nvinfo : EIATTR_MAXREG_COUNT
	.align		4
        /*001c*/ 	.byte	0x03, 0x1b
        /*001e*/ 	.short	0x00a8


	//----- nvinfo : EIATTR_NUM_BARRIERS
	.align		4
        /*0020*/ 	.byte	0x02, 0x4c
        /*0022*/ 	.byte	0x10
	.zero		1


	//----- nvinfo : EIATTR_EXTERNS
	.align		4
        /*0024*/ 	.byte	0x04, 0x0f
        /*0026*/ 	.short	(.L_202 - .L_201)


	//   ....[0]....
	.align		4
.L_201:
        /*0028*/ 	.word	index@(__assertfail)


	//----- nvinfo : EIATTR_MERCURY_ISA_VERSION
	.align		4
.L_202:
        /*002c*/ 	.byte	0x03, 0x5f
        /*002e*/ 	.short	0x0101


	//----- nvinfo : EIATTR_INT_WARP_WIDE_INSTR_OFFSETS
	.align		4
        /*0030*/ 	.byte	0x04, 0x31
        /*0032*/ 	.short	(.L_204 - .L_203)


	//   ....[0]....
.L_203:
        /*0034*/ 	.word	0x00000180


	//   ....[1]....
        /*0038*/ 	.word	0x000001b0


	//   ....[2]....
        /*003c*/ 	.word	0x000001c0


	//   ....[3]....
        /*0040*/ 	.word	0x0000f1f0


	//   ....[4]....
        /*0044*/ 	.word	0x0000f280


	//   ....[5]....
        /*0048*/ 	.word	0x0000f7b0


	//   ....[6]....
        /*004c*/ 	.word	0x000112f0


	//   ....[7]....
        /*0050*/ 	.word	0x00011380


	//----- nvinfo : EIATTR_COOP_GROUP_MASK_REGIDS
	.align		4
.L_204:
        /*0054*/ 	.byte	0x04, 0x29
        /*0056*/ 	.short	(.L_206 - .L_205)


	//   ....[0]....
.L_205:
        /*0058*/ 	.word	0xffffffff


	//   ....[1]....
        /*005c*/ 	.word	0xffffffff


	//   ....[2]....
        /*0060*/ 	.word	0xffffffff


	//   ....[3]....
        /*0064*/ 	.word	0xffffffff


	//   ....[4]....
        /*0068*/ 	.word	0xffffffff


	//   ....[5]....
        /*006c*/ 	.word	0xffffffff


	//   ....[6]....
        /*0070*/ 	.word	0xffffffff


	//   ....[7]....
        /*0074*/ 	.word	0xffffffff


	//   ....[8]....
        /*0078*/ 	.word	0xffffffff


	//   ....[9]....
        /*007c*/ 	.word	0xffffffff


	//   ....[10]....
        /*0080*/ 	.word	0xffffffff


	//   ....[11]....
        /*0084*/ 	.word	0xffffffff


	//   ....[12]....
        /*0088*/ 	.word	0xffffffff


	//   ....[13]....
        /*008c*/ 	.word	0xffffffff


	//   ....[14]....
        /*0090*/ 	.word	0xffffffff


	//   ....[15]....
        /*0094*/ 	.word	0xffffffff


	//   ....[16]....
        /*0098*/ 	.word	0xffffffff


	//   ....[17]....
        /*009c*/ 	.word	0xffffffff


	//   ....[18]....
        /*00a0*/ 	.word	0xffffffff


	//   ....[19]....
        /*00a4*/ 	.word	0xffffffff


	//   ....[20]....
        /*00a8*/ 	.word	0xffffffff


	//   ....[21]....
        /*00ac*/ 	.word	0xffffffff


	//   ....[22]....
        /*00b0*/ 	.word	0xffffffff


	//   ....[23]....
        /*00b4*/ 	.word	0xffffffff


	//   ....[24]....
        /*00b8*/ 	.word	0xffffffff


	//   ....[25]....
        /*00bc*/ 	.word	0xffffffff


	//   ....[26]....
        /*00c0*/ 	.word	0xffffffff


	//   ....[27]....
        /*00c4*/ 	.word	0xffffffff


	//   ....[28]....
        /*00c8*/ 	.word	0xffffffff


	//   ....[29]....
        /*00cc*/ 	.word	0xffffffff


	//   ....[30]....
        /*00d0*/ 	.word	0xffffffff


	//   ....[31]....
        /*00d4*/ 	.word	0xffffffff


	//   ....[32]....
        /*00d8*/ 	.word	0x0500000f


	//   ....[33]....
        /*00dc*/ 	.word	0x0500000f


	//----- nvinfo : EIATTR_COOP_GROUP_INSTR_OFFSETS
	.align		4
.L_206:
        /*00e0*/ 	.byte	0x04, 0x28
        /*00e2*/ 	.short	(.L_208 - .L_207)


	//   ....[0]....
.L_207:
        /*00e4*/ 	.word	0x00000060


	//   ....[1]....
        /*00e8*/ 	.word	0x00000190


	//   ....[2]....
        /*00ec*/ 	.word	0x000001e0


	//   ....[3]....
        /*00f0*/ 	.word	0x000003d0


	//   ....[4]....
        /*00f4*/ 	.word	0x00000530


	//   ....[5]....
        /*00f8*/ 	.word	0x00000650


	//   ....[6]....
        /*00fc*/ 	.word	0x000007b0


	//   ....[7]....
        /*0100*/ 	.word	0x00001710


	//   ....[8]....
        /*0104*/ 	.word	0x000033d0


	//   ....[9]....
        /*0108*/ 	.word	0x00003480


	//   ....[10]....
        /*010c*/ 	.word	0x00003b60


	//   ....[11]....
        /*0110*/ 	.word	0x00003bc0


	//   ....[12]....
        /*0114*/ 	.word	0x00006060


	//   ....[13]....
        /*0118*/ 	.word	0x00006080


	//   ....[14]....
        /*011c*/ 	.word	0x00006a60


	//   ....[15]....
        /*0120*/ 	.word	0x00006ad0


	//   ....[16]....
        /*0124*/ 	.word	0x00008450


	//   ....[17]....
        /*0128*/ 	.word	0x00008470


	//   ....[18]....
        /*012c*/ 	.word	0x00008730


	//   ....[19]....
        /*0130*/ 	.word	0x00008870


	//   ....[20]....
        /*0134*/ 	.word	0x0000b2c0


	//   ....[21]....
        /*0138*/ 	.word	0x0000b2e0


	//   ....[22]....
        /*013c*/ 	.word	0x0000bcb0


	//   ....[23]....
        /*0140*/ 	.word	0x0000bd20


	//   ....[24]....
        /*0144*/ 	.word	0x0000cdd0


	//   ....[25]....
        /*0148*/ 	.word	0x0000ce10


	//   ....[26]....
        /*014c*/ 	.word	0x0000cf00


	//   ....[27]....
        /*0150*/ 	.word	0x0000cf20


	//   ....[28]....
        /*0154*/ 	.word	0x0000dec0


	//   ....[29]....
        /*0158*/ 	.word	0x0000e950


	//   ....[30]....
        /*015c*/ 	.word	0x000116b0


	//   ....[31]....
        /*0160*/ 	.word	0x00011880


	//   ....[32]....
        /*0164*/ 	.word	0x00011eb0


	//   ....[33]....
        /*0168*/ 	.word	0x00012290


	//----- nvinfo : EIATTR_REG_RECONFIG
	.align		4
.L_208:
        /*016c*/ 	.byte	0x01, 0x54
	.zero		2


	//----- nvinfo : EIATTR_SYSCALL_OFFSETS
	.align		4
        /*0170*/ 	.byte	0x04, 0x46
        /*0172*/ 	.short	(.L_210 - .L_209)


	//   ....[0]....
.L_209:
        /*0174*/ 	.word	0x000018c0


	//   ....[1]....
        /*0178*/ 	.word	0x0000f410


	//   ....[2]....
        /*017c*/ 	.word	0x0000f550


	//   ....[3]....
        /*0180*/ 	.word	0x0000f640


	//----- nvinfo : EIATTR_MBARRIER_INSTR_OFFSETS
	.align		4
.L_210:
        /*0184*/ 	.byte	0x04, 0x39
        /*0186*/ 	.short	(.L_212 - .L_211)


	//   ....[0]....
.L_211:
        /*0188*/ 	.word	0x00000280
        /*018c*/ 	.word	0x000000ff
        /*0190*/ 	.word	0x00028800
        /*0194*/ 	.short	0x0100
        /*0196*/ 	.byte	0x06
	.zero		1


	//   ....[1]....
        /*0198*/ 	.word	0x00000290
        /*019c*/ 	.word	0x000000ff
        /*01a0*/ 	.word	0x00028820
        /*01a4*/ 	.short	0x0100
        /*01a6*/ 	.byte	0x06
	.zero		1


	//   ....[2]....
        /*01a8*/ 	.word	0x00000380
        /*01ac*/ 	.word	0x000000ff
        /*01b0*/ 	.word	0x00028830
        /*01b4*/ 	.short	0x0100
        /*01b6*/ 	.byte	0x08
	.zero		1


	//   ....[3]....
        /*01b8*/ 	.word	0x00000390
        /*01bc*/ 	.word	0x000000ff
        /*01c0*/ 	.word	0x00028840
        /*01c4*/ 	.short	0x0100
        /*01c6*/ 	.byte	0x08
	.zero		1


	//   ....[4]....
        /*01c8*/ 	.word	0x000003a0
        /*01cc*/ 	.word	0x000000ff
        /*01d0*/ 	.word	0x00028838
        /*01d4*/ 	.short	0x0100
        /*01d6*/ 	.byte	0x08
	.zero		1


	//   ....[5]....
        /*01d8*/ 	.word	0x000003b0
        /*01dc*/ 	.word	0x000000ff
        /*01e0*/ 	.word	0x00028848
        /*01e4*/ 	.short	0x0100
        /*01e6*/ 	.byte	0x08
	.zero		1


	//   ....[6]....
        /*01e8*/ 	.word	0x000004e0
        /*01ec*/ 	.word	0x000000ff
        /*01f0*/ 	.word	0x00028850
        /*01f4*/ 	.short	0x0100
        /*01f6*/ 	.byte	0x08
	.zero		1


	//   ....[7]....
        /*01f8*/ 	.word	0x000004f0
        /*01fc*/ 	.word	0x000000ff
        /*0200*/ 	.word	0x00028860
        /*0204*/ 	.short	0x0100
        /*0206*/ 	.byte	0x08
	.zero		1


	//   ....[8]....
        /*0208*/ 	.word	0x00000500
        /*020c*/ 	.word	0x000000ff
        /*0210*/ 	.word	0x00028858
        /*0214*/ 	.short	0x0100
        /*0216*/ 	.byte	0x08
	.zero		1


	//   ....[9]....
        /*0218*/ 	.word	0x00000510
        /*021c*/ 	.word	0x000000ff
        /*0220*/ 	.word	0x00028868
        /*0224*/ 	.short	0x0100
        /*0226*/ 	.byte	0x08
	.zero		1


	//   ....[10]....
        /*0228*/ 	.word	0x00000600
        /*022c*/ 	.word	0x000000ff
        /*0230*/ 	.word	0x00028870
        /*0234*/ 	.short	0x0100
        /*0236*/ 	.byte	0x06
	.zero		1


	//   ....[11]....
        /*0238*/ 	.word	0x00000610
        /*023c*/ 	.word	0x000000ff
        /*0240*/ 	.word	0x00028880
        /*0244*/ 	.short	0x0100
        /*0246*/ 	.byte	0x06
	.zero		1


	//   ....[12]....
        /*0248*/ 	.word	0x00000620
        /*024c*/ 	.word	0x000000ff
        /*0250*/ 	.word	0x00028878
        /*0254*/ 	.short	0x0100
        /*0256*/ 	.byte	0x06
	.zero		1


	//   ....[13]....
        /*0258*/ 	.word	0x00000630
        /*025c*/ 	.word	0x000000ff
        /*0260*/ 	.word	0x00028888
        /*0264*/ 	.short	0x0100
        /*0266*/ 	.byte	0x06
	.zero		1


	//   ....[14]....
        /*0268*/ 	.word	0x00000760
        /*026c*/ 	.word	0x000000ff
        /*0270*/ 	.word	0x00028890
        /*0274*/ 	.short	0x0100
        /*0276*/ 	.byte	0x08
	.zero		1


	//   ....[15]....
        /*0278*/ 	.word	0x00000770
        /*027c*/ 	.word	0x000000ff
        /*0280*/ 	.word	0x000288a0
        /*0284*/ 	.short	0x0100
        /*0286*/ 	.byte	0x08
	.zero		1


	//   ....[16]....
        /*0288*/ 	.word	0x00000780
        /*028c*/ 	.word	0x000000ff
        /*0290*/ 	.word	0x00028898
        /*0294*/ 	.short	0x0100
        /*0296*/ 	.byte	0x08
	.zero		1


	//   ....[17]....
        /*0298*/ 	.word	0x00000790
        /*029c*/ 	.word	0x000000ff
        /*02a0*/ 	.word	0x000288a8
        /*02a4*/ 	.short	0x0100
        /*02a6*/ 	.byte	0x08
	.zero		1


	//   ....[18]....
        /*02a8*/ 	.word	0x000008c0
        /*02ac*/ 	.word	0x000000ff
        /*02b0*/ 	.word	0x000288b0
        /*02b4*/ 	.short	0x0100
        /*02b6*/ 	.byte	0x08
	.zero		1


	//   ....[19]....
        /*02b8*/ 	.word	0x000008d0
        /*02bc*/ 	.word	0x000000ff
        /*02c0*/ 	.word	0x000288c0
        /*02c4*/ 	.short	0x0100
        /*02c6*/ 	.byte	0x08
	.zero		1


	//   ....[20]....
        /*02c8*/ 	.word	0x000008e0
        /*02cc*/ 	.word	0x000000ff
        /*02d0*/ 	.word	0x000288b8
        /*02d4*/ 	.short	0x0100
        /*02d6*/ 	.byte	0x08
	.zero		1


	//   ....[21]....
        /*02d8*/ 	.word	0x000008f0
        /*02dc*/ 	.word	0x000000ff
        /*02e0*/ 	.word	0x000288c8
        /*02e4*/ 	.short	0x0100
        /*02e6*/ 	.byte	0x08
	.zero		1


	//   ....[22]....
        /*02e8*/ 	.word	0x00001940
        /*02ec*/ 	.word	0x000000ff
        /*02f0*/ 	.word	0x00028800
        /*02f4*/ 	.short	0x010a
        /*02f6*/ 	.byte	0x27
	.zero		1


	//   ....[23]....
        /*02f8*/ 	.word	0x000019c0
        /*02fc*/ 	.word	0x00000007
        /*0300*/ 	.word	0x00028830
        /*0304*/ 	.short	0x010a
        /*0306*/ 	.byte	0x3f
	.zero		1


	//   ....[24]....
        /*0308*/ 	.word	0x00001a20
        /*030c*/ 	.word	0x00000007
        /*0310*/ 	.word	0x00028830
        /*0314*/ 	.short	0x010a
        /*0316*/ 	.byte	0x3f
	.zero		1


	//   ....[25]....
        /*0318*/ 	.word	0x00001f40
        /*031c*/ 	.word	0x00000000
        /*0320*/ 	.word	0x00000000
        /*0324*/ 	.short	0x0101
        /*0326*/ 	.byte	0x3f
	.zero		1


	//   ....[26]....
        /*0328*/ 	.word	0x00004b80
        /*032c*/ 	.word	0x000000ff
        /*0330*/ 	.word	0x00028830
        /*0334*/ 	.short	0x010a
        /*0336*/ 	.byte	0x06
	.zero		1


	//   ....[27]....
        /*0338*/ 	.word	0x00004bc0
        /*033c*/ 	.word	0x000000ff
        /*0340*/ 	.word	0x00028830
        /*0344*/ 	.short	0x010a
        /*0346*/ 	.byte	0x06
	.zero		1


	//   ....[28]....
        /*0348*/ 	.word	0x00004ee0
        /*034c*/ 	.word	0x000000ff
        /*0350*/ 	.word	0x00028850
        /*0354*/ 	.short	0x010a
        /*0356*/ 	.byte	0x06
	.zero		1


	//   ....[29]....
        /*0358*/ 	.word	0x00004f20
        /*035c*/ 	.word	0x000000ff
        /*0360*/ 	.word	0x00028850
        /*0364*/ 	.short	0x010a
        /*0366*/ 	.byte	0x06
	.zero		1


	//   ....[30]....
        /*0368*/ 	.word	0x000052e0
        /*036c*/ 	.word	0x0000000b
        /*0370*/ 	.word	0x00000000
        /*0374*/ 	.short	0x0101
        /*0376*/ 	.byte	0x3f
	.zero		1


	//   ....[31]....
        /*0378*/ 	.word	0x00007010
        /*037c*/ 	.word	0x00000024
        /*0380*/ 	.word	0x00000000
        /*0384*/ 	.short	0x0101
        /*0386*/ 	.byte	0x3f
	.zero		1


	//   ....[32]....
        /*0388*/ 	.word	0x00007da0
        /*038c*/ 	.word	0x000000ff
        /*0390*/ 	.word	0x00028830
        /*0394*/ 	.short	0x010a
        /*0396*/ 	.byte	0x06
	.zero		1


	//   ....[33]....
        /*0398*/ 	.word	0x00007de0
        /*039c*/ 	.word	0x000000ff
        /*03a0*/ 	.word	0x00028830
        /*03a4*/ 	.short	0x010a
        /*03a6*/ 	.byte	0x06
	.zero		1


	//   ....[34]....
        /*03a8*/ 	.word	0x00008100
        /*03ac*/ 	.word	0x000000ff
        /*03b0*/ 	.word	0x00028850
        /*03b4*/ 	.short	0x010a
        /*03b6*/ 	.byte	0x06
	.zero		1


	//   ....[35]....
        /*03b8*/ 	.word	0x00008140
        /*03bc*/ 	.word	0x000000ff
        /*03c0*/ 	.word	0x00028850
        /*03c4*/ 	.short	0x010a
        /*03c6*/ 	.byte	0x06
	.zero		1


	//   ....[36]....
        /*03c8*/ 	.word	0x00009500
        /*03cc*/ 	.word	0x0000001b
        /*03d0*/ 	.word	0x00000000
        /*03d4*/ 	.short	0x0101
        /*03d6*/ 	.byte	0x3f
	.zero		1


	//   ....[37]....
        /*03d8*/ 	.word	0x000096b0
        /*03dc*/ 	.word	0x0000001f
        /*03e0*/ 	.word	0x00000000
        /*03e4*/ 	.short	0x0101
        /*03e6*/ 	.byte	0x3f
	.zero		1


	//   ....[38]....
        /*03e8*/ 	.word	0x00009de0
        /*03ec*/ 	.word	0x000000ff
        /*03f0*/ 	.word	0x00028830
        /*03f4*/ 	.short	0x010a
        /*03f6*/ 	.byte	0x06
	.zero		1


	//   ....[39]....
        /*03f8*/ 	.word	0x00009e20
        /*03fc*/ 	.word	0x000000ff
        /*0400*/ 	.word	0x00028830
        /*0404*/ 	.short	0x010a
        /*0406*/ 	.byte	0x06
	.zero		1


	//   ....[40]....
        /*0408*/ 	.word	0x0000a140
        /*040c*/ 	.word	0x000000ff
        /*0410*/ 	.word	0x00028850
        /*0414*/ 	.short	0x010a
        /*0416*/ 	.byte	0x06
	.zero		1


	//   ....[41]....
        /*0418*/ 	.word	0x0000a180
        /*041c*/ 	.word	0x000000ff
        /*0420*/ 	.word	0x00028850
        /*0424*/ 	.short	0x010a
        /*0426*/ 	.byte	0x06
	.zero		1


	//   ....[42]....
        /*0428*/ 	.word	0x0000a510
        /*042c*/ 	.word	0x00000006
        /*0430*/ 	.word	0x00000000
        /*0434*/ 	.short	0x0101
        /*0436*/ 	.byte	0x3f
	.zero		1


	//   ....[43]....
        /*0438*/ 	.word	0x0000c1e0
        /*043c*/ 	.word	0x00000022
        /*0440*/ 	.word	0x00000000
        /*0444*/ 	.short	0x0101
        /*0446*/ 	.byte	0x3f
	.zero		1


	//   ....[44]....
        /*0448*/ 	.word	0x0000cd40
        /*044c*/ 	.word	0x000000ff
        /*0450*/ 	.word	0x00028850
        /*0454*/ 	.short	0x010a
        /*0456*/ 	.byte	0x05
	.zero		1


	//   ....[45]....
        /*0458*/ 	.word	0x0000cd80
        /*045c*/ 	.word	0x000000ff
        /*0460*/ 	.word	0x00028850
        /*0464*/ 	.short	0x010a
        /*0466*/ 	.byte	0x05
	.zero		1


	//   ....[46]....
        /*0468*/ 	.word	0x0000d2a0
        /*046c*/ 	.word	0x00000004
        /*0470*/ 	.word	0x00000000
        /*0474*/ 	.short	0x0101
        /*0476*/ 	.byte	0x3f
	.zero		1


	//   ....[47]....
        /*0478*/ 	.word	0x0000e040
        /*047c*/ 	.word	0x000000ff
        /*0480*/ 	.word	0x00000000
        /*0484*/ 	.short	0x0101
        /*0486*/ 	.byte	0x05
	.zero		1


	//   ....[48]....
        /*0488*/ 	.word	0x0000fa70
        /*048c*/ 	.word	0x00000008
        /*0490*/ 	.word	0x00028840
        /*0494*/ 	.short	0x010a
        /*0496*/ 	.byte	0x3f
	.zero		1


	//   ....[49]....
        /*0498*/ 	.word	0x0000fe30
        /*049c*/ 	.word	0x000000ff
        /*04a0*/ 	.word	0x00028820
        /*04a4*/ 	.short	0x010a
        /*04a6*/ 	.byte	0x27
	.zero		1


	//   ....[50]....
        /*04a8*/ 	.word	0x00010110
        /*04ac*/ 	.word	0x00000003
        /*04b0*/ 	.word	0x00028840
        /*04b4*/ 	.short	0x010a
        /*04b6*/ 	.byte	0x3f
	.zero		1


	//   ....[51]....
        /*04b8*/ 	.word	0x00010330
        /*04bc*/ 	.word	0x00000002
        /*04c0*/ 	.word	0x00000060
        /*04c4*/ 	.short	0x010a
        /*04c6*/ 	.byte	0x3f
	.zero		1


	//   ....[52]....
        /*04c8*/ 	.word	0x00010800
        /*04cc*/ 	.word	0x00000003
        /*04d0*/ 	.word	0x00028840
        /*04d4*/ 	.short	0x010a
        /*04d6*/ 	.byte	0x3f
	.zero		1


	//   ....[53]....
        /*04d8*/ 	.word	0x00010a20
        /*04dc*/ 	.word	0x00000002
        /*04e0*/ 	.word	0x00000060
        /*04e4*/ 	.short	0x010a
        /*04e6*/ 	.byte	0x3f
	.zero		1


	//   ....[54]....
        /*04e8*/ 	.word	0x00010e10
        /*04ec*/ 	.word	0x00000002
        /*04f0*/ 	.word	0x00028840
        /*04f4*/ 	.short	0x010a
        /*04f6*/ 	.byte	0x3f
	.zero		1


	//   ....[55]....
        /*04f8*/ 	.word	0x00011060
        /*04fc*/ 	.word	0x00000002
        /*0500*/ 	.word	0x00000060
        /*0504*/ 	.short	0x010a
        /*0506*/ 	.byte	0x3f
	.zero		1


	//   ....[56]....
        /*0508*/ 	.word	0x00011420
        /*050c*/ 	.word	0x00000003
        /*0510*/ 	.word	0x00028860
        /*0514*/ 	.short	0x010a
        /*0516*/ 	.byte	0x3f
	.zero		1


	//   ....[57]....
        /*0518*/ 	.word	0x00011830
        /*051c*/ 	.word	0x00000007
        /*0520*/ 	.word	0x00028820
        /*0524*/ 	.short	0x010a
        /*0526*/ 	.byte	0x3f
	.zero		1


	//   ....[58]....
        /*0528*/ 	.word	0x00011980
        /*052c*/ 	.word	0x00000005
        /*0530*/ 	.word	0x00000000
        /*0534*/ 	.short	0x010a
        /*0536*/ 	.byte	0x3f
	.zero		1


	//   ....[59]....
        /*0538*/ 	.word	0x000119f0
        /*053c*/ 	.word	0x00000003
        /*0540*/ 	.word	0x00000000
        /*0544*/ 	.short	0x010a
        /*0546*/ 	.byte	0x3f
	.zero		1


	//   ....[60]....
        /*0548*/ 	.word	0x00011a50
        /*054c*/ 	.word	0x00000005
        /*0550*/ 	.word	0x00000000
        /*0554*/ 	.short	0x010a
        /*0556*/ 	.byte	0x3f
	.zero		1


	//   ....[61]....
        /*0558*/ 	.word	0x00011a80
        /*055c*/ 	.word	0x00000003
        /*0560*/ 	.word	0x00000000
        /*0564*/ 	.short	0x010a
        /*0566*/ 	.byte	0x3f
	.zero		1


	//   ....[62]....
        /*0568*/ 	.word	0x00011af0
        /*056c*/ 	.word	0x00000003
        /*0570*/ 	.word	0x00028800
        /*0574*/ 	.short	0x010a
        /*0576*/ 	.byte	0x3f
	.zero		1


	//   ....[63]....
        /*0578*/ 	.word	0x00011b40
        /*057c*/ 	.word	0x00000007
        /*0580*/ 	.word	0x00028830
        /*0584*/ 	.short	0x010a
        /*0586*/ 	.byte	0x3f
	.zero		1


	//   ....[64]....
        /*0588*/ 	.word	0x00011ba0
        /*058c*/ 	.word	0x0000000b
        /*0590*/ 	.word	0x00028830
        /*0594*/ 	.short	0x010a
        /*0596*/ 	.byte	0x3f
	.zero		1


	//   ....[65]....
        /*0598*/ 	.word	0x00011c00
        /*059c*/ 	.word	0x0000000b
        /*05a0*/ 	.word	0x00028850
        /*05a4*/ 	.short	0x010a
        /*05a6*/ 	.byte	0x3f
	.zero		1


	//   ....[66]....
        /*05a8*/ 	.word	0x00011c60
        /*05ac*/ 	.word	0x00000009
        /*05b0*/ 	.word	0x00028830
        /*05b4*/ 	.short	0x010a
        /*05b6*/ 	.byte	0x3f
	.zero		1


	//   ....[67]....
        /*05b8*/ 	.word	0x00011cc0
        /*05bc*/ 	.word	0x00000009
        /*05c0*/ 	.word	0x00028850
        /*05c4*/ 	.short	0x010a
        /*05c6*/ 	.byte	0x3f
	.zero		1


	//   ....[68]....
        /*05c8*/ 	.word	0x00011d20
        /*05cc*/ 	.word	0x00000009
        /*05d0*/ 	.word	0x00028830
        /*05d4*/ 	.short	0x010a
        /*05d6*/ 	.byte	0x3f
	.zero		1


	//   ....[69]....
        /*05d8*/ 	.word	0x00011d80
        /*05dc*/ 	.word	0x00000009
        /*05e0*/ 	.word	0x00028850
        /*05e4*/ 	.short	0x010a
        /*05e6*/ 	.byte	0x3f
	.zero		1


	//   ....[70]....
        /*05e8*/ 	.word	0x00011de0
        /*05ec*/ 	.word	0x00000005
        /*05f0*/ 	.word	0x00028850
        /*05f4*/ 	.short	0x010a
        /*05f6*/ 	.byte	0x3f
	.zero		1


	//   ....[71]....
        /*05f8*/ 	.word	0x00011f60
        /*05fc*/ 	.word	0x00000008
        /*0600*/ 	.word	0x00028840
        /*0604*/ 	.short	0x010a
        /*0606*/ 	.byte	0x3f
	.zero		1


	//   ....[72]....
        /*0608*/ 	.word	0x00011fc0
        /*060c*/ 	.word	0x00000008
        /*0610*/ 	.word	0x00028820
        /*0614*/ 	.short	0x010a
        /*0616*/ 	.byte	0x3f
	.zero		1


	//   ....[73]....
        /*0618*/ 	.word	0x00012010
        /*061c*/ 	.word	0x00000003
        /*0620*/ 	.word	0x00028840
        /*0624*/ 	.short	0x010a
        /*0626*/ 	.byte	0x3f
	.zero		1


	//   ....[74]....
        /*0628*/ 	.word	0x00012060
        /*062c*/ 	.word	0x00000002
        /*0630*/ 	.word	0x00000060
        /*0634*/ 	.short	0x010a
        /*0636*/ 	.byte	0x3f
	.zero		1


	//   ....[75]....
        /*0638*/ 	.word	0x000120b0
        /*063c*/ 	.word	0x00000003
        /*0640*/ 	.word	0x00028840
        /*0644*/ 	.short	0x010a
        /*0646*/ 	.byte	0x3f
	.zero		1


	//   ....[76]....
        /*0648*/ 	.word	0x00012100
        /*064c*/ 	.word	0x00000002
        /*0650*/ 	.word	0x00000060
        /*0654*/ 	.short	0x010a
        /*0656*/ 	.byte	0x3f
	.zero		1


	//   ....[77]....
        /*0658*/ 	.word	0x00012150
        /*065c*/ 	.word	0x00000002
        /*0660*/ 	.word	0x00028840
        /*0664*/ 	.short	0x010a
        /*0666*/ 	.byte	0x3f
	.zero		1


	//   ....[78]....
        /*0668*/ 	.word	0x000121a0
        /*066c*/ 	.word	0x00000002
        /*0670*/ 	.word	0x00000060
        /*0674*/ 	.short	0x010a
        /*0676*/ 	.byte	0x3f
	.zero		1


	//   ....[79]....
        /*0678*/ 	.word	0x000121f0
        /*067c*/ 	.word	0x00000003
        /*0680*/ 	.word	0x00028860
        /*0684*/ 	.short	0x010a
        /*0686*/ 	.byte	0x3f
	.zero		1


	//   ....[80]....
        /*0688*/ 	.word	0x000122d0
        /*068c*/ 	.word	0x00000007
        /*0690*/ 	.word	0x00028820
        /*0694*/ 	.short	0x010a
        /*0696*/ 	.byte	0x3f
	.zero		1


	//   ....[81]....
        /*0698*/ 	.word	0x00012320
        /*069c*/ 	.word	0x00000005
        /*06a0*/ 	.word	0x00000000
        /*06a4*/ 	.short	0x010a
        /*06a6*/ 	.byte	0x3f
	.zero		1


	//   ....[82]....
        /*06a8*/ 	.word	0x00012370
        /*06ac*/ 	.word	0x00000003
        /*06b0*/ 	.word	0x00000000
        /*06b4*/ 	.short	0x010a
        /*06b6*/ 	.byte	0x3f
	.zero		1


	//   ....[83]....
        /*06b8*/ 	.word	0x000123c0
        /*06bc*/ 	.word	0x00000005
        /*06c0*/ 	.word	0x00000000
        /*06c4*/ 	.short	0x010a
        /*06c6*/ 	.byte	0x3f
	.zero		1


	//----- nvinfo : EIATTR_NUM_MBARRIERS
	.align		4
.L_212:
        /*06c8*/ 	.byte	0x03, 0x38
        /*06ca*/ 	.short	0x0016


	//----- nvinfo : EIATTR_EXIT_INSTR_OFFSETS
	.align		4
        /*06cc*/ 	.byte	0x04, 0x1c
        /*06ce*/ 	.short	(.L_214 - .L_213)


	//   ....[0]....
.L_213:
        /*06d0*/ 	.word	0x00000a50


	//   ....[1]....
        /*06d4*/ 	.word	0x0000e910


	//   ....[2]....
        /*06d8*/ 	.word	0x0000e970


	//   ....[3]....
        /*06dc*/ 	.word	0x000118a0


	//   ....[4]....
        /*06e0*/ 	.word	0x00011ad0


	//----- nvinfo : EIATTR_MAX_THREADS
	.align		4
.L_214:
        /*06e4*/ 	.byte	0x04, 0x05
        /*06e6*/ 	.short	(.L_216 - .L_215)
.L_215:
        /*06e8*/ 	.word	0x00000180
        /*06ec*/ 	.word	0x00000001
        /*06f0*/ 	.word	0x00000001


	//----- nvinfo : EIATTR_CRS_STACK_SIZE
	.align		4
.L_216:
        /*06f4*/ 	.byte	0x04, 0x1e
        /*06f6*/ 	.short	(.L_218 - .L_217)
.L_217:
        /*06f8*/ 	.word	0x00000000


	//----- nvinfo : EIATTR_CBANK_PARAM_SIZE
	.align		4
.L_218:
        /*06fc*/ 	.byte	0x03, 0x19
        /*06fe*/ 	.short	0x0bf0


	//----- nvinfo : EIATTR_PARAM_CBANK
	.align		4
        /*0700*/ 	.byte	0x04, 0x0a
        /*0702*/ 	.short	(.L_220 - .L_219)
	.align		4
.L_219:
        /*0704*/ 	.word	index@(.nv.constant0._ZN7cutlass13device_kernelIN5flash11enable_sm90INS1_16FlashAttnFwdSm90INS1_25CollectiveMainloopFwdSm90ILi2EN4cute5tupleIJNS5_1CILi1EEES8_S8_EEENS6_IJNS7_ILi128EEESA_SA_EEELi128ENS_6half_tEfNS_4arch4Sm90ELb0ELb1ELb0ELb0ELb0ELb0ELb0ELb1ELb1ELb0ELb0ELb0EEENS1_21CollectiveEpilogueFwdISB_S9_SC_SE_Li256ELb0ELb0ELb0ELb0EEENS1_30DynamicPersistentTileSchedulerILi256ELi32ELb0ELb0ELb1EEEEEEEEEvNT_6ParamsE)
        /*0708*/ 	.short	0x0210
        /*070a*/ 	.short	0x0bf0


	//----- nvinfo : EIATTR_SW_WAR
	.align		4
.L_220:
        /*070c*/ 	.byte	0x04, 0x36
        /*070e*/ 	.short	(.L_222 - .L_221)
.L_221:
        /*0710*/ 	.word	0x00000008
.L_222:


//--------------------- .nv.info._ZN7cutlass13device_kernelIN5flash11enable_sm90INS1_16FlashAttnFwdSm90INS1_25CollectiveMainloopFwdSm90ILi2EN4cute5tupleIJNS5_1CILi1EEES8_S8_EEENS6_IJNS7_ILi128EEESA_SA_EEELi128ENS_6half_tEfNS_4arch4Sm90ELb0ELb1ELb0ELb1ELb0ELb0ELb0ELb1ELb1ELb0ELb0ELb0EEENS1_21CollectiveEpilogueFwdISB_S9_SC_SE_Li256ELb1ELb0ELb0ELb0EEENS1_36VarlenDynamicPersistentTileSchedulerILi128ELi128ELi256ELi32ELb0ELb0ELb1ELb1ELb0ELb1EEEEEEEEEvNT_6ParamsE --------------------------
	.section	.nv.info._ZN7cutlass13device_kernelIN5flash11enable_sm90INS1_16FlashAttnFwdSm90INS1_25CollectiveMainloopFwdSm90ILi2EN4cute5tupleIJNS5_1CILi1EEES8_S8_EEENS6_IJNS7_ILi128EEESA_SA_EEELi128ENS_6half_tEfNS_4arch4Sm90ELb0ELb1ELb0ELb1ELb0ELb0ELb0ELb1ELb1ELb0ELb0ELb0EEENS1_21CollectiveEpilogueFwdISB_S9_SC_SE_Li256ELb1ELb0ELb0ELb0EEENS1_36VarlenDynamicPersistentTileSchedulerILi128ELi128ELi256ELi32ELb0ELb0ELb1ELb1ELb0ELb1EEEEEEEEEvNT_6ParamsE,"",@"SHT_CUDA_INFO"
	.sectionflags	@""
	.align	4


	//----- nvinfo : EIATTR_CUDA_API_VERSION
	.align		4
        /*0000*/ 	.byte	0x04, 0x37
        /*0002*/ 	.short	(.L_224 - .L_223)
.L_223:
        /*0004*/ 	.word	0x00000082


	//----- nvinfo : EIATTR_KPARAM_INFO
	.align		4
.L_224:
        /*0008*/ 	.byte	0x04, 0x17
        /*000a*/ 	.short	(.L_226 - .L_225)
.L_225:
        /*000c*/ 	.word	0x00000000
        /*0010*/ 	.short	0x0000
        /*0012*/ 	.short	0x0070
        /*0014*/ 	.byte	0x00, 0xf0, 0x01, 0x28


	//----- nvinfo : EIATTR_SPARSE_MMA_MASK
	.align		4
.L_226:
        /*0018*/ 	.byte	0x03, 0x50
        /*001a*/ 	.short	0x0000


	//----- nvinfo : EIATTR_MAXREG_COUNT
	.align		4
        /*001c*/ 	.byte	0x03, 0x1b
        /*001e*/ 	.short	0x00a8


	//----- nvinfo : EIATTR_NUM_BARRIERS
	.align		4
        /*0020*/ 	.byte	0x02, 0x4c
        /*0022*/ 	.byte	0x10
	.zero		1


	//----- nvinfo : EIATTR_EXTERNS
	.align		4
        /*0024*/ 	.byte	0x04, 0x0f
        /*0026*/ 	.short	(.L_228 - .L_227)


	//   ....[0]....
	.align		4
.L_227:
        /*0028*/ 	.word	index@(__assertfail)


	//----- nvinfo : EIATTR_ANNOTATIONS
	.align		4
.L_228:
        /*002c*/ 	.byte	0x04, 0x55
        /*002e*/ 	.short	(.L_230 - .L_229)


	//   ....[0]....
.L_229:
        /* <DEDUP_REMOVED lines=31> */


	//----- nvinfo : EIATTR_MERCURY_ISA_VERSION
	.align		4
.L_230:
        /*0208*/ 	.byte	0x03, 0x5f
        /*020a*/ 	.short	0x0101


	//----- nvinfo : EIATTR_UNUSED_LOAD_BYTE_OFFSET
	.align		4
        /*020c*/ 	.byte	0x04, 0x44
        /*020e*/ 	.short	(.L_232 - .L_231)


	//   ....[0]....
.L_231:
        /*0210*/ 	.word	0x00000a70
        /*0214*/ 	.word	0x0000fff0


	//   ....[1]....
        /*0218*/ 	.word	0x0000d940
        /*021c*/ 	.word	0x0000fff0


	//----- nvinfo : EIATTR_INT_WARP_WIDE_INSTR_OFFSETS
	.align		4
.L_232:
        /*0220*/ 	.byte	0x04, 0x31
        /*0222*/ 	.short	(.L_234 - .L_233)


	//   ....[0]....
.L_233:
        /*0224*/ 	.word	0x00000160


	//   ....[1]....
        /*0228*/ 	.word	0x000001a0


	//   ....[2]....
        /*022c*/ 	.word	0x00000210


	//   ....[3]....
        /*0230*/ 	.word	0x00010cd0


	//   ....[4]....
        /*0234*/ 	.word	0x00010d60


	//   ....[5]....
        /*0238*/ 	.word	0x00011260


	//   ....[6]....
        /*023c*/ 	.word	0x000112e0


	//   ....[7]....
        /*0240*/ 	.word	0x000113f0


	//   ....[8]....
        /*0244*/ 	.word	0x00013560


	//   ....[9]....
        /*0248*/ 	.word	0x000135f0


	//----- nvinfo : EIATTR_COOP_GROUP_MASK_REGIDS
	.align		4
.L_234:
        /*024c*/ 	.byte	0x04, 0x29
        /*024e*/ 	.short	(.L_236 - .L_235)


	//   ....[0]....
.L_235:
        /*0250*/ 	.word	0xffffffff


	//   ....[1]....
        /*0254*/ 	.word	0xffffffff


	//   ....[2]....
        /*0258*/ 	.word	0xffffffff


	//   ....[3]....
        /*025c*/ 	.word	0xffffffff


	//   ....[4]....
        /*0260*/ 	.word	0xffffffff


	//   ....[5]....
        /*0264*/ 	.word	0xffffffff


	//   ....[6]....
        /*0268*/ 	.word	0xffffffff


	//   ....[7]....
        /*026c*/ 	.word	0xffffffff


	//   ....[8]....
        /*0270*/ 	.word	0xffffffff


	//   ....[9]....
        /*0274*/ 	.word	0xffffffff


	//   ....[10]....
        /*0278*/ 	.word	0xffffffff


	//   ....[11]....
        /*027c*/ 	.word	0xffffffff


	//   ....[12]....
        /*0280*/ 	.word	0xffffffff


	//   ....[13]....
        /*0284*/ 	.word	0xffffffff


	//   ....[14]....
        /*0288*/ 	.word	0xffffffff


	//   ....[15]....
        /*028c*/ 	.word	0xffffffff


	//   ....[16]....
        /*0290*/ 	.word	0xffffffff


	//   ....[17]....
        /*0294*/ 	.word	0xffffffff


	//   ....[18]....
        /*0298*/ 	.word	0xffffffff


	//   ....[19]....
        /*029c*/ 	.word	0xffffffff


	//   ....[20]....
        /*02a0*/ 	.word	0xffffffff


	//   ....[21]....
        /*02a4*/ 	.word	0xffffffff


	//   ....[22]....
        /*02a8*/ 	.word	0xffffffff


	//   ....[23]....
        /*02ac*/ 	.word	0xffffffff


	//   ....[24]....
        /*02b0*/ 	.word	0xffffffff


	//   ....[25]....
        /*02b4*/ 	.word	0xffffffff


	//   ....[26]....
        /*02b8*/ 	.word	0xffffffff


	//   ....[27]....
        /*02bc*/ 	.word	0xffffffff


	//   ....[28]....
        /*02c0*/ 	.word	0xffffffff


	//   ....[29]....
        /*02c4*/ 	.word	0xffffffff


	//   ....[30]....
        /*02c8*/ 	.word	0xffffffff


	//   ....[31]....
        /*02cc*/ 	.word	0xffffffff


	//   ....[32]....
        /*02d0*/ 	.word	0xffffffff


	//   ....[33]....
        /*02d4*/ 	.word	0xffffffff


	//   ....[34]....
        /*02d8*/ 	.word	0xffffffff


	//   ....[35]....
        /*02dc*/ 	.word	0xffffffff


	//   ....[36]....
        /*02e0*/ 	.word	0xffffffff


	//   ....[37]....
        /*02e4*/ 	.word	0xffffffff


	//   ....[38]....
        /*02e8*/ 	.word	0xffffffff


	//   ....[39]....
        /*02ec*/ 	.word	0xffffffff


	//   ....[40]....
        /*02f0*/ 	.word	0xffffffff


	//   ....[41]....
        /*02f4*/ 	.word	0xffffffff


	//   ....[42]....
        /*02f8*/ 	.word	0xffffffff


	//   ....[43]....
        /*02fc*/ 	.word	0xffffffff


	//   ....[44]....
        /*0300*/ 	.word	0xffffffff


	//   ....[45]....
        /*0304*/ 	.word	0xffffffff


	//   ....[46]....
        /*0308*/ 	.word	0xffffffff


	//   ....[47]....
        /*030c*/ 	.word	0xffffffff


	//   ....[48]....
        /*0310*/ 	.word	0xffffffff


	//   ....[49]....
        /*0314*/ 	.word	0xffffffff


	//   ....[50]....
        /*0318*/ 	.word	0xffffffff


	//   ....[51]....
        /*031c*/ 	.word	0xffffffff


	//   ....[52]....
        /*0320*/ 	.word	0xffffffff


	//   ....[53]....
        /*0324*/ 	.word	0xffffffff


	//   ....[54]....
        /*0328*/ 	.word	0xffffffff


	//   ....[55]....
        /*032c*/ 	.word	0xffffffff


	//   ....[56]....
        /*0330*/ 	.word	0xffffffff


	//   ....[57]....
        /*0334*/ 	.word	0xffffffff


	//   ....[58]....
        /*0338*/ 	.word	0xffffffff


	//   ....[59]....
        /*033c*/ 	.word	0xffffffff


	//   ....[60]....
        /*0340*/ 	.word	0xffffffff


	//   ....[61]....
        /*0344*/ 	.word	0xffffffff


	//   ....[62]....
        /*0348*/ 	.word	0x0500000f


	//   ....[63]....
        /*034c*/ 	.word	0x0500000f


	//   ....[64]....
        /*0350*/ 	.word	0x0500000f


	//   ....[65]....
        /*0354*/ 	.word	0x0500000f


	//   ....[66]....
        /*0358*/ 	.word	0x0500000f


	//   ....[67]....
        /*035c*/ 	.word	0x0500000f


	//   ....[68]....
        /*0360*/ 	.word	0x0500000f


	//   ....[69]....
        /*0364*/ 	.word	0x0500000f


	//   ....[70]....
        /*0368*/ 	.word	0x0500000f


	//   ....[71]....
        /*036c*/ 	.word	0x0500000f


	//   ....[72]....
        /*0370*/ 	.word	0x0500000f


	//   ....[73]....
        /*0374*/ 	.word	0x0500000f


	//   ....[74]....
        /*0378*/ 	.word	0x0500000f


	//   ....[75]....
        /*037c*/ 	.word	0x0500000f


	//   ....[76]....
        /*0380*/ 	.word	0x0500000f


	//   ....[77]....
        /*0384*/ 	.word	0x0500000f


	//   ....[78]....
        /*0388*/ 	.word	0x0500000f


	//   ....[79]....
        /*038c*/ 	.word	0x0500000f


	//   ....[80]....
        /*0390*/ 	.word	0x0500000f


	//----- nvinfo : EIATTR_COOP_GROUP_INSTR_OFFSETS
	.align		4
.L_236:
        /*0394*/ 	.byte	0x04, 0x28
        /*0396*/ 	.short	(.L_238 - .L_237)


	//   ....[0]....
.L_237:
        /*0398*/ 	.word	0x00000070


	//   ....[1]....
        /*039c*/ 	.word	0x00000170


	//   ....[2]....
        /*03a0*/ 	.word	0x000001c0


	//   ....[3]....
        /*03a4*/ 	.word	0x000003f0


	//   ....[4]....
        /*03a8*/ 	.word	0x00000550


	//   ....[5]....
        /*03ac*/ 	.word	0x00000670


	//   ....[6]....
        /*03b0*/ 	.word	0x000007d0


	//   ....[7]....
        /*03b4*/ 	.word	0x000017a0


	//   ....[8]....
        /*03b8*/ 	.word	0x00003220


	//   ....[9]....
        /*03bc*/ 	.word	0x00003330


	//   ....[10]....
        /*03c0*/ 	.word	0x00003c70


	//   ....[11]....
        /*03c4*/ 	.word	0x00003cc0


	//   ....[12]....
        /*03c8*/ 	.word	0x00006150


	//   ....[13]....
        /*03cc*/ 	.word	0x00006170


	//   ....[14]....
        /*03d0*/ 	.word	0x00006c20


	//   ....[15]....
        /*03d4*/ 	.word	0x00006cc0


	//   ....[16]....
        /*03d8*/ 	.word	0x00008640


	//   ....[17]....
        /*03dc*/ 	.word	0x00008680


	//   ....[18]....
        /*03e0*/ 	.word	0x00008b80


	//   ....[19]....
        /*03e4*/ 	.word	0x00008c40


	//   ....[20]....
        /*03e8*/ 	.word	0x0000b500


	//   ....[21]....
        /*03ec*/ 	.word	0x0000b520


	//   ....[22]....
        /*03f0*/ 	.word	0x0000bf40


	//   ....[23]....
        /*03f4*/ 	.word	0x0000bfe0


	//   ....[24]....
        /*03f8*/ 	.word	0x0000d010


	//   ....[25]....
        /*03fc*/ 	.word	0x0000d050


	//   ....[26]....
        /*0400*/ 	.word	0x0000d140


	//   ....[27]....
        /*0404*/ 	.word	0x0000d160


	//   ....[28]....
        /*0408*/ 	.word	0x0000f870


	//   ....[29]....
        /*040c*/ 	.word	0x0000f9f0


	//   ....[30]....
        /*0410*/ 	.word	0x0000fa20


	//   ....[31]....
        /*0414*/ 	.word	0x0000fa60


	//   ....[32]....
        /*0418*/ 	.word	0x0000fad0


	//   ....[33]....
        /*041c*/ 	.word	0x0000fb30


	//   ....[34]....
        /*0420*/ 	.word	0x0000fb70


	//   ....[35]....
        /*0424*/ 	.word	0x0000fd10


	//   ....[36]....
        /*0428*/ 	.word	0x0000fd70


	//   ....[37]....
        /*042c*/ 	.word	0x0000fdb0


	//   ....[38]....
        /*0430*/ 	.word	0x0000fdf0


	//   ....[39]....
        /*0434*/ 	.word	0x0000fe20


	//   ....[40]....
        /*0438*/ 	.word	0x0000fe50


	//   ....[41]....
        /*043c*/ 	.word	0x0000fee0


	//   ....[42]....
        /*0440*/ 	.word	0x0000ff40


	//   ....[43]....
        /*0444*/ 	.word	0x0000ffd0


	//   ....[44]....
        /*0448*/ 	.word	0x00013a00


	//   ....[45]....
        /*044c*/ 	.word	0x00013a10


	//   ....[46]....
        /*0450*/ 	.word	0x00013b20


	//   ....[47]....
        /*0454*/ 	.word	0x00013b80


	//   ....[48]....
        /*0458*/ 	.word	0x00013bc0


	//   ....[49]....
        /*045c*/ 	.word	0x00013c00


	//   ....[50]....
        /*0460*/ 	.word	0x00013c30


	//   ....[51]....
        /*0464*/ 	.word	0x00013c60


	//   ....[52]....
        /*0468*/ 	.word	0x00013df0


	//   ....[53]....
        /*046c*/ 	.word	0x00013e50


	//   ....[54]....
        /*0470*/ 	.word	0x00013e90


	//   ....[55]....
        /*0474*/ 	.word	0x00013ed0


	//   ....[56]....
        /*0478*/ 	.word	0x00013f00


	//   ....[57]....
        /*047c*/ 	.word	0x00013f30


	//   ....[58]....
        /*0480*/ 	.word	0x00013ff0


	//   ....[59]....
        /*0484*/ 	.word	0x00014010


	//   ....[60]....
        /*0488*/ 	.word	0x00014080


	//   ....[61]....
        /*048c*/ 	.word	0x00014710


	//   ....[62]....
        /*0490*/ 	.word	0x00014da0


	//   ....[63]....
        /*0494*/ 	.word	0x000151c0


	//   ....[64]....
        /*0498*/ 	.word	0x00015250


	//   ....[65]....
        /*049c*/ 	.word	0x000152f0


	//   ....[66]....
        /*04a0*/ 	.word	0x000153a0


	//   ....[67]....
        /*04a4*/ 	.word	0x00015420


	//   ....[68]....
        /*04a8*/ 	.word	0x000154a0


	//   ....[69]....
        /*04ac*/ 	.word	0x00015520


	//   ....[70]....
        /*04b0*/ 	.word	0x000155a0


	//   ....[71]....
        /*04b4*/ 	.word	0x00015630


	//   ....[72]....
        /*04b8*/ 	.word	0x000156e0


	//   ....[73]....
        /*04bc*/ 	.word	0x00015760


	//   ....[74]....
        /*04c0*/ 	.word	0x000157e0


	//   ....[75]....
        /*04c4*/ 	.word	0x00015860


	//   ....[76]....
        /*04c8*/ 	.word	0x000158e0


	//   ....[77]....
        /*04cc*/ 	.word	0x00015950


	//   ....[78]....
        /*04d0*/ 	.word	0x000159f0


	//   ....[79]....
        /*04d4*/ 	.word	0x00015a80


	//   ....[80]....
        /*04d8*/ 	.word	0x00015bb0


	//----- nvinfo : EIATTR_REG_RECONFIG
	.align		4
.L_238:
        /*04dc*/ 	.byte	0x01, 0x54
	.zero		2


	//----- nvinfo : EIATTR_SYSCALL_OFFSETS
	.align		4
        /*04e0*/ 	.byte	0x04, 0x46
        /*04e2*/ 	.short	(.L_240 - .L_239)


	//   ....[0]....
.L_239:
        /*04e4*/ 	.word	0x00001980


	//   ....[1]....
        /*04e8*/ 	.word	0x00010ef0


	//   ....[2]....
        /*04ec*/ 	.word	0x00011030


	//   ....[3]....
        /*04f0*/ 	.word	0x00011130


	//----- nvinfo : EIATTR_MBARRIER_INSTR_OFFSETS
	.align		4
.L_240:
        /*04f4*/ 	.byte	0x04, 0x39
        /*04f6*/ 	.short	(.L_242 - .L_241)


	//   ....[0]....
.L_241:
        /*04f8*/ 	.word	0x000002a0
        /*04fc*/ 	.word	0x000000ff
        /*0500*/ 	.word	0x00028800
        /*0504*/ 	.short	0x0100
        /*0506*/ 	.byte	0x08
	.zero		1


	//   ....[1]....
        /*0508*/ 	.word	0x000002b0
        /*050c*/ 	.word	0x000000ff
        /*0510*/ 	.word	0x00028820
        /*0514*/ 	.short	0x0100
        /*0516*/ 	.byte	0x08
	.zero		1


	//   ....[2]....
        /*0518*/ 	.word	0x000003a0
        /*051c*/ 	.word	0x000000ff
        /*0520*/ 	.word	0x00028830
        /*0524*/ 	.short	0x0100
        /*0526*/ 	.byte	0x08
	.zero		1


	//   ....[3]....
        /*0528*/ 	.word	0x000003b0
        /*052c*/ 	.word	0x000000ff
        /*0530*/ 	.word	0x00028840
        /*0534*/ 	.short	0x0100
        /*0536*/ 	.byte	0x08
	.zero		1


	//   ....[4]....
        /*0538*/ 	.word	0x000003c0
        /*053c*/ 	.word	0x000000ff
        /*0540*/ 	.word	0x00028838
        /*0544*/ 	.short	0x0100
        /*0546*/ 	.byte	0x08
	.zero		1


	//   ....[5]....
        /*0548*/ 	.word	0x000003d0
        /*054c*/ 	.word	0x000000ff
        /*0550*/ 	.word	0x00028848
        /*0554*/ 	.short	0x0100
        /*0556*/ 	.byte	0x08
	.zero		1


	//   ....[6]....
        /*0558*/ 	.word	0x00000500
        /*055c*/ 	.word	0x000000ff
        /*0560*/ 	.word	0x00028850
        /*0564*/ 	.short	0x0100
        /*0566*/ 	.byte	0x08
	.zero		1


	//   ....[7]....
        /*0568*/ 	.word	0x00000510
        /*056c*/ 	.word	0x000000ff
        /*0570*/ 	.word	0x00028860
        /*0574*/ 	.short	0x0100
        /*0576*/ 	.byte	0x08
	.zero		1


	//   ....[8]....
        /*0578*/ 	.word	0x00000520
        /*057c*/ 	.word	0x000000ff
        /*0580*/ 	.word	0x00028858
        /*0584*/ 	.short	0x0100
        /*0586*/ 	.byte	0x08
	.zero		1


	//   ....[9]....
        /*0588*/ 	.word	0x00000530
        /*058c*/ 	.word	0x000000ff
        /*0590*/ 	.word	0x00028868
        /*0594*/ 	.short	0x0100
        /*0596*/ 	.byte	0x08
	.zero		1


	//   ....[10]....
        /*0598*/ 	.word	0x00000620
        /*059c*/ 	.word	0x000000ff
        /*05a0*/ 	.word	0x00028870
        /*05a4*/ 	.short	0x0100
        /*05a6*/ 	.byte	0x06
	.zero		1


	//   ....[11]....
        /*05a8*/ 	.word	0x00000630
        /*05ac*/ 	.word	0x000000ff
        /*05b0*/ 	.word	0x00028880
        /*05b4*/ 	.short	0x0100
        /*05b6*/ 	.byte	0x06
	.zero		1


	//   ....[12]....
        /*05b8*/ 	.word	0x00000640
        /*05bc*/ 	.word	0x000000ff
        /*05c0*/ 	.word	0x00028878
        /*05c4*/ 	.short	0x0100
        /*05c6*/ 	.byte	0x06
	.zero		1


	//   ....[13]....
        /*05c8*/ 	.word	0x00000650
        /*05cc*/ 	.word	0x000000ff
        /*05d0*/ 	.word	0x00028888
        /*05d4*/ 	.short	0x0100
        /*05d6*/ 	.byte	0x06
	.zero		1


	//   ....[14]....
        /*05d8*/ 	.word	0x00000780
        /*05dc*/ 	.word	0x000000ff
        /*05e0*/ 	.word	0x00028890
        /*05e4*/ 	.short	0x0100
        /*05e6*/ 	.byte	0x08
	.zero		1


	//   ....[15]....
        /*05e8*/ 	.word	0x00000790
        /*05ec*/ 	.word	0x000000ff
        /*05f0*/ 	.word	0x000288a0
        /*05f4*/ 	.short	0x0100
        /*05f6*/ 	.byte	0x08
	.zero		1


	//   ....[16]....
        /*05f8*/ 	.word	0x000007a0
        /*05fc*/ 	.word	0x000000ff
        /*0600*/ 	.word	0x00028898
        /*0604*/ 	.short	0x0100
        /*0606*/ 	.byte	0x08
	.zero		1


	//   ....[17]....
        /*0608*/ 	.word	0x000007b0
        /*060c*/ 	.word	0x000000ff
        /*0610*/ 	.word	0x000288a8
        /*0614*/ 	.short	0x0100
        /*0616*/ 	.byte	0x08
	.zero		1


	//   ....[18]....
        /*0618*/ 	.word	0x000008e0
        /*061c*/ 	.word	0x000000ff
        /*0620*/ 	.word	0x000288b0
        /*0624*/ 	.short	0x0100
        /*0626*/ 	.byte	0x08
	.zero		1


	//   ....[19]....
        /*0628*/ 	.word	0x000008f0
        /*062c*/ 	.word	0x000000ff
        /*0630*/ 	.word	0x000288c0
        /*0634*/ 	.short	0x0100
        /*0636*/ 	.byte	0x08
	.zero		1


	//   ....[20]....
        /*0638*/ 	.word	0x00000900
        /*063c*/ 	.word	0x000000ff
        /*0640*/ 	.word	0x000288b8
        /*0644*/ 	.short	0x0100
        /*0646*/ 	.byte	0x08
	.zero		1


	//   ....[21]....
        /*0648*/ 	.word	0x00000910
        /*064c*/ 	.word	0x000000ff
        /*0650*/ 	.word	0x000288c8
        /*0654*/ 	.short	0x0100
        /*0656*/ 	.byte	0x08
	.zero		1


	//   ....[22]....
        /*0658*/ 	.word	0x00001a00
        /*065c*/ 	.word	0x000000ff
        /*0660*/ 	.word	0x00028800
        /*0664*/ 	.short	0x010a
        /*0666*/ 	.byte	0x29
	.zero		1


	//   ....[23]....
        /*0668*/ 	.word	0x00001a80
        /*066c*/ 	.word	0x00000005
        /*0670*/ 	.word	0x00028830
        /*0674*/ 	.short	0x010a
        /*0676*/ 	.byte	0x3f
	.zero		1


	//   ....[24]....
        /*0678*/ 	.word	0x00001ae0
        /*067c*/ 	.word	0x00000005
        /*0680*/ 	.word	0x00028830
        /*0684*/ 	.short	0x010a
        /*0686*/ 	.byte	0x3f
	.zero		1


	//   ....[25]....
        /*0688*/ 	.word	0x00001ff0
        /*068c*/ 	.word	0x00000000
        /*0690*/ 	.word	0x00000000
        /*0694*/ 	.short	0x0101
        /*0696*/ 	.byte	0x3f
	.zero		1


	//   ....[26]....
        /*0698*/ 	.word	0x00004cd0
        /*069c*/ 	.word	0x000000ff
        /*06a0*/ 	.word	0x00028830
        /*06a4*/ 	.short	0x010a
        /*06a6*/ 	.byte	0x06
	.zero		1


	//   ....[27]....
        /*06a8*/ 	.word	0x00004d10
        /*06ac*/ 	.word	0x000000ff
        /*06b0*/ 	.word	0x00028830
        /*06b4*/ 	.short	0x010a
        /*06b6*/ 	.byte	0x06
	.zero		1


	//   ....[28]....
        /*06b8*/ 	.word	0x00005050
        /*06bc*/ 	.word	0x000000ff
        /*06c0*/ 	.word	0x00028850
        /*06c4*/ 	.short	0x010a
        /*06c6*/ 	.byte	0x06
	.zero		1


	//   ....[29]....
        /*06c8*/ 	.word	0x00005090
        /*06cc*/ 	.word	0x000000ff
        /*06d0*/ 	.word	0x00028850
        /*06d4*/ 	.short	0x010a
        /*06d6*/ 	.byte	0x06
	.zero		1


	//   ....[30]....
        /*06d8*/ 	.word	0x00005480
        /*06dc*/ 	.word	0x0000000a
        /*06e0*/ 	.word	0x00000000
        /*06e4*/ 	.short	0x0101
        /*06e6*/ 	.byte	0x3f
	.zero		1


	//   ....[31]....
        /*06e8*/ 	.word	0x00007060
        /*06ec*/ 	.word	0x00000023
        /*06f0*/ 	.word	0x00000000
        /*06f4*/ 	.short	0x0101
        /*06f6*/ 	.byte	0x3f
	.zero		1


	//   ....[32]....
        /*06f8*/ 	.word	0x00007f60
        /*06fc*/ 	.word	0x000000ff
        /*0700*/ 	.word	0x00028830
        /*0704*/ 	.short	0x010a
        /*0706*/ 	.byte	0x06
	.zero		1


	//   ....[33]....
        /*0708*/ 	.word	0x00007fa0
        /*070c*/ 	.word	0x000000ff
        /*0710*/ 	.word	0x00028830
        /*0714*/ 	.short	0x010a
        /*0716*/ 	.byte	0x06
	.zero		1


	//   ....[34]....
        /*0718*/ 	.word	0x000082e0
        /*071c*/ 	.word	0x000000ff
        /*0720*/ 	.word	0x00028850
        /*0724*/ 	.short	0x010a
        /*0726*/ 	.byte	0x06
	.zero		1


	//   ....[35]....
        /*0728*/ 	.word	0x00008320
        /*072c*/ 	.word	0x000000ff
        /*0730*/ 	.word	0x00028850
        /*0734*/ 	.short	0x010a
        /*0736*/ 	.byte	0x06
	.zero		1


	//   ....[36]....
        /*0738*/ 	.word	0x00009440
        /*073c*/ 	.word	0x0000001b
        /*0740*/ 	.word	0x00000000
        /*0744*/ 	.short	0x0101
        /*0746*/ 	.byte	0x3f
	.zero		1


	//   ....[37]....
        /*0748*/ 	.word	0x000094f0
        /*074c*/ 	.word	0x0000001f
        /*0750*/ 	.word	0x00000000
        /*0754*/ 	.short	0x0101
        /*0756*/ 	.byte	0x3f
	.zero		1


	//   ....[38]....
        /*0758*/ 	.word	0x0000a000
        /*075c*/ 	.word	0x000000ff
        /*0760*/ 	.word	0x00028830
        /*0764*/ 	.short	0x010a
        /*0766*/ 	.byte	0x06
	.zero		1


	//   ....[39]....
        /*0768*/ 	.word	0x0000a040
        /*076c*/ 	.word	0x000000ff
        /*0770*/ 	.word	0x00028830
        /*0774*/ 	.short	0x010a
        /*0776*/ 	.byte	0x06
	.zero		1


	//   ....[40]....
        /*0778*/ 	.word	0x0000a380
        /*077c*/ 	.word	0x000000ff
        /*0780*/ 	.word	0x00028850
        /*0784*/ 	.short	0x010a
        /*0786*/ 	.byte	0x06
	.zero		1


	//   ....[41]....
        /*0788*/ 	.word	0x0000a3c0
        /*078c*/ 	.word	0x000000ff
        /*0790*/ 	.word	0x00028850
        /*0794*/ 	.short	0x010a
        /*0796*/ 	.byte	0x06
	.zero		1


	//   ....[42]....
        /*0798*/ 	.word	0x0000a790
        /*079c*/ 	.word	0x00000000
        /*07a0*/ 	.word	0x00000000
        /*07a4*/ 	.short	0x0101
        /*07a6*/ 	.byte	0x3f
	.zero		1


	//   ....[43]....
        /*07a8*/ 	.word	0x0000c330
        /*07ac*/ 	.word	0x00000036
        /*07b0*/ 	.word	0x00000000
        /*07b4*/ 	.short	0x0101
        /*07b6*/ 	.byte	0x3f
	.zero		1


	//   ....[44]....
        /*07b8*/ 	.word	0x0000cf80
        /*07bc*/ 	.word	0x000000ff
        /*07c0*/ 	.word	0x00028850
        /*07c4*/ 	.short	0x010a
        /*07c6*/ 	.byte	0x05
	.zero		1


	//   ....[45]....
        /*07c8*/ 	.word	0x0000cfc0
        /*07cc*/ 	.word	0x000000ff
        /*07d0*/ 	.word	0x00028850
        /*07d4*/ 	.short	0x010a
        /*07d6*/ 	.byte	0x05
	.zero		1


	//   ....[46]....
        /*07d8*/ 	.word	0x0000d4e0
        /*07dc*/ 	.word	0x00000005
        /*07e0*/ 	.word	0x00000000
        /*07e4*/ 	.short	0x0101
        /*07e6*/ 	.byte	0x3f
	.zero		1


	//   ....[47]....
        /*07e8*/ 	.word	0x0000e800
        /*07ec*/ 	.word	0x00000000
        /*07f0*/ 	.word	0x00000000
        /*07f4*/ 	.short	0x0101
        /*07f6*/ 	.byte	0x3f
	.zero		1


	//   ....[48]....
        /*07f8*/ 	.word	0x00011730
        /*07fc*/ 	.word	0x00000009
        /*0800*/ 	.word	0x00028840
        /*0804*/ 	.short	0x010a
        /*0806*/ 	.byte	0x3f
	.zero		1


	//   ....[49]....
        /*0808*/ 	.word	0x00011c00
        /*080c*/ 	.word	0x0000000a
        /*0810*/ 	.word	0x00028820
        /*0814*/ 	.short	0x010a
        /*0816*/ 	.byte	0x3f
	.zero		1


	//   ....[50]....
        /*0818*/ 	.word	0x00011f40
        /*081c*/ 	.word	0x00000002
        /*0820*/ 	.word	0x00028840
        /*0824*/ 	.short	0x010a
        /*0826*/ 	.byte	0x3f
	.zero		1


	//   ....[51]....
        /*0828*/ 	.word	0x00012200
        /*082c*/ 	.word	0x00000003
        /*0830*/ 	.word	0x00000060
        /*0834*/ 	.short	0x010a
        /*0836*/ 	.byte	0x3f
	.zero		1


	//   ....[52]....
        /*0838*/ 	.word	0x000127f0
        /*083c*/ 	.word	0x00000002
        /*0840*/ 	.word	0x00028840
        /*0844*/ 	.short	0x010a
        /*0846*/ 	.byte	0x3f
	.zero		1


	//   ....[53]....
        /*0848*/ 	.word	0x00012ab0
        /*084c*/ 	.word	0x00000002
        /*0850*/ 	.word	0x00000060
        /*0854*/ 	.short	0x010a
        /*0856*/ 	.byte	0x3f
	.zero		1


	//   ....[54]....
        /*0858*/ 	.word	0x00012f80
        /*085c*/ 	.word	0x00000002
        /*0860*/ 	.word	0x00028840
        /*0864*/ 	.short	0x010a
        /*0866*/ 	.byte	0x3f
	.zero		1


	//   ....[55]....
        /*0868*/ 	.word	0x00013240
        /*086c*/ 	.word	0x00000002
        /*0870*/ 	.word	0x00000060
        /*0874*/ 	.short	0x010a
        /*0876*/ 	.byte	0x3f
	.zero		1


	//   ....[56]....
        /*0878*/ 	.word	0x000136b0
        /*087c*/ 	.word	0x00000003
        /*0880*/ 	.word	0x00028860
        /*0884*/ 	.short	0x010a
        /*0886*/ 	.byte	0x3f
	.zero		1


	//   ....[57]....
        /*0888*/ 	.word	0x00014690
        /*088c*/ 	.word	0x00000000
        /*0890*/ 	.word	0x00028820
        /*0894*/ 	.short	0x010a
        /*0896*/ 	.byte	0x3f
	.zero		1


	//   ....[58]....
        /*0898*/ 	.word	0x00014850
        /*089c*/ 	.word	0x00000006
        /*08a0*/ 	.word	0x00000000
        /*08a4*/ 	.short	0x010a
        /*08a6*/ 	.byte	0x3f
	.zero		1


	//   ....[59]....
        /*08a8*/ 	.word	0x000148c0
        /*08ac*/ 	.word	0x00000007
        /*08b0*/ 	.word	0x00000000
        /*08b4*/ 	.short	0x010a
        /*08b6*/ 	.byte	0x3f
	.zero		1


	//   ....[60]....
        /*08b8*/ 	.word	0x00014930
        /*08bc*/ 	.word	0x00000004
        /*08c0*/ 	.word	0x00000000
        /*08c4*/ 	.short	0x010a
        /*08c6*/ 	.byte	0x3f
	.zero		1


	//   ....[61]....
        /*08c8*/ 	.word	0x00014960
        /*08cc*/ 	.word	0x00000003
        /*08d0*/ 	.word	0x00000000
        /*08d4*/ 	.short	0x010a
        /*08d6*/ 	.byte	0x3f
	.zero		1


	//   ....[62]....
        /*08d8*/ 	.word	0x000149d0
        /*08dc*/ 	.word	0x00000003
        /*08e0*/ 	.word	0x00028800
        /*08e4*/ 	.short	0x010a
        /*08e6*/ 	.byte	0x3f
	.zero		1


	//   ....[63]....
        /*08e8*/ 	.word	0x00014a20
        /*08ec*/ 	.word	0x00000005
        /*08f0*/ 	.word	0x00028830
        /*08f4*/ 	.short	0x010a
        /*08f6*/ 	.byte	0x3f
	.zero		1


	//   ....[64]....
        /*08f8*/ 	.word	0x00014a80
        /*08fc*/ 	.word	0x0000000a
        /*0900*/ 	.word	0x00028830
        /*0904*/ 	.short	0x010a
        /*0906*/ 	.byte	0x3f
	.zero		1


	//   ....[65]....
        /*0908*/ 	.word	0x00014ae0
        /*090c*/ 	.word	0x0000000a
        /*0910*/ 	.word	0x00028850
        /*0914*/ 	.short	0x010a
        /*0916*/ 	.byte	0x3f
	.zero		1


	//   ....[66]....
        /*0918*/ 	.word	0x00014b40
        /*091c*/ 	.word	0x00000005
        /*0920*/ 	.word	0x00028830
        /*0924*/ 	.short	0x010a
        /*0926*/ 	.byte	0x3f
	.zero		1


	//   ....[67]....
        /*0928*/ 	.word	0x00014ba0
        /*092c*/ 	.word	0x00000005
        /*0930*/ 	.word	0x00028850
        /*0934*/ 	.short	0x010a
        /*0936*/ 	.byte	0x3f
	.zero		1


	//   ....[68]....
        /*0938*/ 	.word	0x00014c00
        /*093c*/ 	.word	0x00000005
        /*0940*/ 	.word	0x00028830
        /*0944*/ 	.short	0x010a
        /*0946*/ 	.byte	0x3f
	.zero		1


	//   ....[69]....
        /*0948*/ 	.word	0x00014c60
        /*094c*/ 	.word	0x00000005
        /*0950*/ 	.word	0x00028850
        /*0954*/ 	.short	0x010a
        /*0956*/ 	.byte	0x3f
	.zero		1


	//   ....[70]....
        /*0958*/ 	.word	0x00014cc0
        /*095c*/ 	.word	0x00000007
        /*0960*/ 	.word	0x00028850
        /*0964*/ 	.short	0x010a
        /*0966*/ 	.byte	0x3f
	.zero		1


	//   ....[71]....
        /*0968*/ 	.word	0x00014e60
        /*096c*/ 	.word	0x00000009
        /*0970*/ 	.word	0x00028840
        /*0974*/ 	.short	0x010a
        /*0976*/ 	.byte	0x3f
	.zero		1


	//   ....[72]....
        /*0978*/ 	.word	0x00014ee0
        /*097c*/ 	.word	0x00000008
        /*0980*/ 	.word	0x00028820
        /*0984*/ 	.short	0x010a
        /*0986*/ 	.byte	0x3f
	.zero		1


	//   ....[73]....
        /*0988*/ 	.word	0x00014f30
        /*098c*/ 	.word	0x00000002
        /*0990*/ 	.word	0x00028840
        /*0994*/ 	.short	0x010a
        /*0996*/ 	.byte	0x3f
	.zero		1


	//   ....[74]....
        /*0998*/ 	.word	0x00014f80
        /*099c*/ 	.word	0x00000003
        /*09a0*/ 	.word	0x00000060
        /*09a4*/ 	.short	0x010a
        /*09a6*/ 	.byte	0x3f
	.zero		1


	//   ....[75]....
        /*09a8*/ 	.word	0x00014fd0
        /*09ac*/ 	.word	0x00000002
        /*09b0*/ 	.word	0x00028840
        /*09b4*/ 	.short	0x010a
        /*09b6*/ 	.byte	0x3f
	.zero		1


	//   ....[76]....
        /*09b8*/ 	.word	0x00015020
        /*09bc*/ 	.word	0x00000002
        /*09c0*/ 	.word	0x00000060
        /*09c4*/ 	.short	0x010a
        /*09c6*/ 	.byte	0x3f
	.zero		1


	//   ....[77]....
        /*09c8*/ 	.word	0x00015070
        /*09cc*/ 	.word	0x00000002
        /*09d0*/ 	.word	0x00028840
        /*09d4*/ 	.short	0x010a
        /*09d6*/ 	.byte	0x3f
	.zero		1


	//   ....[78]....
        /*09d8*/ 	.word	0x000150c0
        /*09dc*/ 	.word	0x00000002
        /*09e0*/ 	.word	0x00000060
        /*09e4*/ 	.short	0x010a
        /*09e6*/ 	.byte	0x3f
	.zero		1


	//   ....[79]....
        /*09e8*/ 	.word	0x00015110
        /*09ec*/ 	.word	0x00000003
        /*09f0*/ 	.word	0x00028860
        /*09f4*/ 	.short	0x010a
        /*09f6*/ 	.byte	0x3f
	.zero		1


	//   ....[80]....
        /*09f8*/ 	.word	0x00015ad0
        /*09fc*/ 	.word	0x00000000
        /*0a00*/ 	.word	0x00028820
        /*0a04*/ 	.short	0x010a
        /*0a06*/ 	.byte	0x3f
	.zero		1


	//   ....[81]....
        /*0a08*/ 	.word	0x00015c70
        /*0a0c*/ 	.word	0x00000006
        /*0a10*/ 	.word	0x00000000
        /*0a14*/ 	.short	0x010a
        /*0a16*/ 	.byte	0x3f
	.zero		1


	//   ....[82]....
        /*0a18*/ 	.word	0x00015cc0
        /*0a1c*/ 	.word	0x00000007
        /*0a20*/ 	.word	0x00000000
        /*0a24*/ 	.short	0x010a
        /*0a26*/ 	.byte	0x3f
	.zero		1


	//   ....[83]....
        /*0a28*/ 	.word	0x00015d10
        /*0a2c*/ 	.word	0x00000004
        /*0a30*/ 	.word	0x00000000
        /*0a34*/ 	.short	0x010a
        /*0a36*/ 	.byte	0x3f
	.zero		1


	//----- nvinfo : EIATTR_NUM_MBARRIERS
	.align		4
.L_242:
        /*0a38*/ 	.byte	0x03, 0x38
        /*0a3a*/ 	.short	0x0016


	//----- nvinfo : EIATTR_EXIT_INSTR_OFFSETS
	.align		4
        /*0a3c*/ 	.byte	0x04, 0x1c
        /*0a3e*/ 	.short	(.L_244 - .L_243)


	//   ....[0]....
.L_243:
        /*0a40*/ 	.word	0x00000ab0


	//   ....[1]....
        /*0a44*/ 	.word	0x0000f830


	//   ....[2]....
        /*0a48*/ 	.word	0x0000f890


	//   ....[3]....
        /*0a4c*/ 	.word	0x000149b0


	//----- nvinfo : EIATTR_MAX_THREADS
	.align		4
.L_244:
        /*0a50*/ 	.byte	0x04, 0x05
        /*0a52*/ 	.short	(.L_246 - .L_245)
.L_245:
        /*0a54*/ 	.word	0x00000180
        /*0a58*/ 	.word	0x00000001
        /*0a5c*/ 	.word	0x00000001


	//----- nvinfo : EIATTR_CRS_STACK_SIZE
	.align		4
.L_246:
        /*0a60*/ 	.byte	0x04, 0x1e
        /*0a62*/ 	.short	(.L_248 - .L_247)
.L_247:
        /*0a64*/ 	.word	0x00000000


	//----- nvinfo : EIATTR_CBANK_PARAM_SIZE
	.align		4
.L_248:
        /*0a68*/ 	.byte	0x03, 0x19
        /*0a6a*/ 	.short	0x0a70


	//----- nvinfo : EIATTR_PARAM_CBANK
	.align		4
        /*0a6c*/ 	.byte	0x04, 0x0a
        /*0a6e*/ 	.short	(.L_250 - .L_249)
	.align		4
.L_249:
        /*0a70*/ 	.word	index@(.nv.constant0._ZN7cutlass13device_kernelIN5flash11enable_sm90INS1_16FlashAttnFwdSm90INS1_25CollectiveMainloopFwdSm90ILi2EN4cute5tupleIJNS5_1CILi1EEES8_S8_EEENS6_IJNS7_ILi128EEESA_SA_EEELi128ENS_6half_tEfNS_4arch4Sm90ELb0ELb1ELb0ELb1ELb0ELb0ELb0ELb1ELb1ELb0ELb0ELb0EEENS1_21CollectiveEpilogueFwdISB_S9_SC_SE_Li256ELb1ELb0ELb0ELb0EEENS1_36VarlenDynamicPersistentTileSchedulerILi128ELi128ELi256ELi32ELb0ELb0ELb1ELb1ELb0ELb1EEEEEEEEEvNT_6ParamsE)
        /*0a74*/ 	.short	0x0210
        /*0a76*/ 	.short	0x0a70


	//----- nvinfo : EIATTR_SW_WAR
	.align		4
.L_250:
        /*0a78*/ 	.byte	0x04, 0x36
        /*0a7a*/ 	.short	(.L_252 - .L_251)
.L_251:
        /*0a7c*/ 	.word	0x00000008
.L_252:


//--------------------- .nv.info._ZN7cutlass13device_kernelIN5flash11enable_sm90INS1_16FlashAttnFwdSm90INS1_25CollectiveMainloopFwdSm90ILi2EN4cute5tupleIJNS5_1CILi1EEES8_S8_EEENS6_IJNS7_ILi128EEESA_SA_EEELi128ENS_6half_tEfNS_4arch4Sm90ELb0ELb1ELb0ELb1ELb0ELb1ELb0ELb1ELb1ELb0ELb0ELb0EEENS1_21CollectiveEpilogueFwdISB_S9_SC_SE_Li256ELb1ELb0ELb0ELb0EEENS1_36VarlenDynamicPersistentTileSchedulerILi128ELi128ELi256ELi32ELb0ELb0ELb1ELb1ELb0ELb1EEEEEEEEEvNT_6ParamsE --------------------------
	.section	.nv.info._ZN7cutlass13device_kernelIN5flash11enable_sm90INS1_16FlashAttnFwdSm90INS1_25CollectiveMainloopFwdSm90ILi2EN4cute5tupleIJNS5_1CILi1EEES8_S8_EEENS6_IJNS7_ILi128EEESA_SA_EEELi128ENS_6half_tEfNS_4arch4Sm90ELb0ELb1ELb0ELb1ELb0ELb1ELb0ELb1ELb1ELb0ELb0ELb0EEENS1_21CollectiveEpilogueFwdISB_S9_SC_SE_Li256ELb1ELb0ELb0ELb0EEENS1_36VarlenDynamicPersistentTileSchedulerILi128ELi128ELi256ELi32ELb0ELb0ELb1ELb1ELb0ELb1EEEEEEEEEvNT_6ParamsE,"",@"SHT_CUDA_INFO"
	.sectionflags	@""
	.align	4


	//----- nvinfo : EIATTR_CUDA_API_VERSION
	.align		4
        /*0000*/ 	.byte	0x04, 0x37
        /*0002*/ 	.short	(.L_254 - .L_253)
.L_253:
        /*0004*/ 	.word	0x00000082


	//----- nvinfo : EIATTR_KPARAM_INFO
	.align		4
.L_254:
        /*0008*/ 	.byte	0x04, 0x17
        /*000a*/ 	.short	(.L_256 - .L_255)
.L_255:
        /*000c*/ 	.word	0x00000000
        /*0010*/ 	.short	0x0000
        /*0012*/ 	.short	0x0070
        /*0014*/ 	.byte	0x00, 0xf0, 0x01, 0x28


	//----- nvinfo : EIATTR_SPARSE_MMA_MASK
	.align		4
.L_256:
        /*0018*/ 	.byte	0x03, 0x50
        /*001a*/ 	.short	0x0000


	//----- nvinfo : EIATTR_MAXREG_COUNT
	.align		4
        /*001c*/ 	.byte	0x03, 0x1b
        /*001e*/ 	.short	0x00a8


	//----- nvinfo : EIATTR_NUM_BARRIERS
	.align		4
        /*0020*/ 	.byte	0x02, 0x4c
        /*0022*/ 	.byte	0x10
	.zero		1


	//----- nvinfo : EIATTR_EXTERNS
	.align		4
        /*0024*/ 	.byte	0x04, 0x0f
        /*0026*/ 	.short	(.L_258 - .L_257)


	//   ....[0]....
	.align		4
.L_257:
        /*0028*/ 	.word	index@(__assertfail)


	//----- nvinfo : EIATTR_ANNOTATIONS
	.align		4
.L_258:
        /*002c*/ 	.byte	0x04, 0x55
        /*002e*/ 	.short	(.L_260 - .L_259)


	//   ....[0]....
.L_259:
        /* <DEDUP_REMOVED lines=40> */


	//----- nvinfo : EIATTR_MERCURY_ISA_VERSION
	.align		4
.L_260:
        /*0298*/ 	.byte	0x03, 0x5f
        /*029a*/ 	.short	0x0101


	//----- nvinfo : EIATTR_UNUSED_LOAD_BYTE_OFFSET
	.align		4
        /*029c*/ 	.byte	0x04, 0x44
        /*029e*/ 	.short	(.L_262 - .L_261)


	//   ....[0]....
.L_261:
        /*02a0*/ 	.word	0x00000af0
        /*02a4*/ 	.word	0x0000fff0


	//   ....[1]....
        /*02a8*/ 	.word	0x0001a7c0
        /*02ac*/ 	.word	0x0000fff0


	//----- nvinfo : EIATTR_INT_WARP_WIDE_INSTR_OFFSETS
	.align		4
.L_262:
        /*02b0*/ 	.byte	0x04, 0x31
        /*02b2*/ 	.short	(.L_264 - .L_263)


	//   ....[0]....
.L_263:
        /*02b4*/ 	.word	0x000001c0


	//   ....[1]....
        /*02b8*/ 	.word	0x00000200


	//   ....[2]....
        /*02bc*/ 	.word	0x00000270


	//   ....[3]....
        /*02c0*/ 	.word	0x0001ea80


	//   ....[4]....
        /*02c4*/ 	.word	0x0001eb10


	//   ....[5]....
        /*02c8*/ 	.word	0x0001f070


	//   ....[6]....
        /*02cc*/ 	.word	0x0001f0a0


	//   ....[7]....
        /*02d0*/ 	.word	0x0001f1a0


	//   ....[8]....
        /*02d4*/ 	.word	0x00021300


	//   ....[9]....
        /*02d8*/ 	.word	0x00021390


	//----- nvinfo : EIATTR_COOP_GROUP_MASK_REGIDS
	.align		4
.L_264:
        /*02dc*/ 	.byte	0x04, 0x29
        /*02de*/ 	.short	(.L_266 - .L_265)


	//   ....[0]....
.L_265:
        /*02e0*/ 	.word	0xffffffff


	//   ....[1]....
        /*02e4*/ 	.word	0xffffffff


	//   ....[2]....
        /*02e8*/ 	.word	0xffffffff


	//   ....[3]....
        /*02ec*/ 	.word	0xffffffff


	//   ....[4]....
        /*02f0*/ 	.word	0xffffffff


	//   ....[5]....
        /*02f4*/ 	.word	0xffffffff


	//   ....[6]....
        /*02f8*/ 	.word	0xffffffff


	//   ....[7]....
        /*02fc*/ 	.word	0xffffffff


	//   ....[8]....
        /*0300*/ 	.word	0xffffffff


	//   ....[9]....
        /*0304*/ 	.word	0xffffffff


	//   ....[10]....
        /*0308*/ 	.word	0xffffffff


	//   ....[11]....
        /*030c*/ 	.word	0xffffffff


	//   ....[12]....
        /*0310*/ 	.word	0xffffffff


	//   ....[13]....
        /*0314*/ 	.word	0xffffffff


	//   ....[14]....
        /*0318*/ 	.word	0xffffffff


	//   ....[15]....
        /*031c*/ 	.word	0xffffffff


	//   ....[16]....
        /*0320*/ 	.word	0xffffffff


	//   ....[17]....
        /*0324*/ 	.word	0xffffffff


	//   ....[18]....
        /*0328*/ 	.word	0xffffffff


	//   ....[19]....
        /*032c*/ 	.word	0xffffffff


	//   ....[20]....
        /*0330*/ 	.word	0xffffffff


	//   ....[21]....
        /*0334*/ 	.word	0xffffffff


	//   ....[22]....
        /*0338*/ 	.word	0xffffffff


	//   ....[23]....
        /*033c*/ 	.word	0xffffffff


	//   ....[24]....
        /*0340*/ 	.word	0xffffffff


	//   ....[25]....
        /*0344*/ 	.word	0xffffffff


	//   ....[26]....
        /*0348*/ 	.word	0xffffffff


	//   ....[27]....
        /*034c*/ 	.word	0xffffffff


	//   ....[28]....
        /*0350*/ 	.word	0xffffffff


	//   ....[29]....
        /*0354*/ 	.word	0xffffffff


	//   ....[30]....
        /*0358*/ 	.word	0xffffffff


	//   ....[31]....
        /*035c*/ 	.word	0xffffffff


	//   ....[32]....
        /*0360*/ 	.word	0xffffffff


	//   ....[33]....
        /*0364*/ 	.word	0xffffffff


	//   ....[34]....
        /*0368*/ 	.word	0xffffffff


	//   ....[35]....
        /*036c*/ 	.word	0xffffffff


	//   ....[36]....
        /*0370*/ 	.word	0xffffffff


	//   ....[37]....
        /*0374*/ 	.word	0xffffffff


	//   ....[38]....
        /*0378*/ 	.word	0xffffffff


	//   ....[39]....
        /*037c*/ 	.word	0xffffffff


	//   ....[40]....
        /*0380*/ 	.word	0xffffffff


	//   ....[41]....
        /*0384*/ 	.word	0xffffffff


	//   ....[42]....
        /*0388*/ 	.word	0xffffffff


	//   ....[43]....
        /*038c*/ 	.word	0xffffffff


	//   ....[44]....
        /*0390*/ 	.word	0xffffffff


	//   ....[45]....
        /*0394*/ 	.word	0xffffffff


	//   ....[46]....
        /*0398*/ 	.word	0xffffffff


	//   ....[47]....
        /*039c*/ 	.word	0xffffffff


	//   ....[48]....
        /*03a0*/ 	.word	0xffffffff


	//   ....[49]....
        /*03a4*/ 	.word	0xffffffff


	//   ....[50]....
        /*03a8*/ 	.word	0xffffffff


	//   ....[51]....
        /*03ac*/ 	.word	0xffffffff


	//   ....[52]....
        /*03b0*/ 	.word	0xffffffff


	//   ....[53]....
        /*03b4*/ 	.word	0xffffffff


	//   ....[54]....
        /*03b8*/ 	.word	0xffffffff


	//   ....[55]....
        /*03bc*/ 	.word	0xffffffff


	//   ....[56]....
        /*03c0*/ 	.word	0xffffffff


	//   ....[57]....
        /*03c4*/ 	.word	0xffffffff


	//   ....[58]....
        /*03c8*/ 	.word	0xffffffff


	//   ....[59]....
        /*03cc*/ 	.word	0xffffffff


	//   ....[60]....
        /*03d0*/ 	.word	0xffffffff


	//   ....[61]....
        /*03d4*/ 	.word	0xffffffff


	//   ....[62]....
        /*03d8*/ 	.word	0x0500000f


	//   ....[63]....
        /*03dc*/ 	.word	0x0500000f


	//   ....[64]....
        /*03e0*/ 	.word	0x0500000f


	//   ....[65]....
        /*03e4*/ 	.word	0x0500000f


	//   ....[66]....
        /*03e8*/ 	.word	0x0500000f


	//   ....[67]....
        /*03ec*/ 	.word	0x0500000f


	//   ....[68]....
        /*03f0*/ 	.word	0x0500000f


	//   ....[69]....
        /*03f4*/ 	.word	0x0500000f


	//   ....[70]....
        /*03f8*/ 	.word	0x0500000f


	//   ....[71]....
        /*03fc*/ 	.word	0x0500000f


	//   ....[72]....
        /*0400*/ 	.word	0x0500000f


	//   ....[73]....
        /*0404*/ 	.word	0x0500000f


	//   ....[74]....
        /*0408*/ 	.word	0x0500000f


	//   ....[75]....
        /*040c*/ 	.word	0x0500000f


	//   ....[76]....
        /*0410*/ 	.word	0x0500000f


	//   ....[77]....
        /*0414*/ 	.word	0x0500000f


	//   ....[78]....
        /*0418*/ 	.word	0x0500000f


	//   ....[79]....
        /*041c*/ 	.word	0x0500000f


	//   ....[80]....
        /*0420*/ 	.word	0x0500000f


	//   ....[81]....
        /*0424*/ 	.word	0x0500000f


	//   ....[82]....
        /*0428*/ 	.word	0x0500000f


	//   ....[83]....
        /*042c*/ 	.word	0x0500000f


	//   ....[84]....
        /*0430*/ 	.word	0x0500000f


	//   ....[85]....
        /*0434*/ 	.word	0x0500000f


	//   ....[86]....
        /*0438*/ 	.word	0x0500000f


	//   ....[87]....
        /*043c*/ 	.word	0x0500000f


	//   ....[88]....
        /*0440*/ 	.word	0x0500000f


	//   ....[89]....
        /*0444*/ 	.word	0x0500000f


	//   ....[90]....
        /*0448*/ 	.word	0x0500000f


	//   ....[91]....
        /*044c*/ 	.word	0x0500000f


	//   ....[92]....
        /*0450*/ 	.word	0x0500000f


	//   ....[93]....
        /*0454*/ 	.word	0x0500000f


	//   ....[94]....
        /*0458*/ 	.word	0x0500000f


	//   ....[95]....
        /*045c*/ 	.word	0x0500000f


	//   ....[96]....
        /*0460*/ 	.word	0x0500000f


	//   ....[97]....
        /*0464*/ 	.word	0x0500000f


	//   ....[98]....
        /*0468*/ 	.word	0x0500000f


	//   ....[99]....
        /*046c*/ 	.word	0x0500000f


	//   ....[100]....
        /*0470*/ 	.word	0x0500000f


	//   ....[101]....
        /*0474*/ 	.word	0x0500000f


	//   ....[102]....
        /*0478*/ 	.word	0x0500000f


	//   ....[103]....
        /*047c*/ 	.word	0x0500000f


	//   ....[104]....
        /*0480*/ 	.word	0x0500000f


	//   ....[105]....
        /*0484*/ 	.word	0x0500000f


	//   ....[106]....
        /*0488*/ 	.word	0x0500000f


	//   ....[107]....
        /*048c*/ 	.word	0x0500000f


	//   ....[108]....
        /*0490*/ 	.word	0x0500000f


	//   ....[109]....
        /*0494*/ 	.word	0x0500000f


	//   ....[110]....
        /*0498*/ 	.word	0x0500000f


	//   ....[111]....
        /*049c*/ 	.word	0x0500000f


	//   ....[112]....
        /*04a0*/ 	.word	0x0500000f


	//   ....[113]....
        /*04a4*/ 	.word	0x0500000f


	//   ....[114]....
        /*04a8*/ 	.word	0x0500000f


	//----- nvinfo : EIATTR_COOP_GROUP_INSTR_OFFSETS
	.align		4
.L_266:
        /*04ac*/ 	.byte	0x04, 0x28
        /*04ae*/ 	.short	(.L_268 - .L_267)


	//   ....[0]....
.L_267:
        /*04b0*/ 	.word	0x00000070


	//   ....[1]....
        /*04b4*/ 	.word	0x000001d0


	//   ....[2]....
        /*04b8*/ 	.word	0x00000220


	//   ....[3]....
        /*04bc*/ 	.word	0x00000450


	//   ....[4]....
        /*04c0*/ 	.word	0x000005b0


	//   ....[5]....
        /*04c4*/ 	.word	0x000006d0


	//   ....[6]....
        /*04c8*/ 	.word	0x00000830


	//   ....[7]....
        /*04cc*/ 	.word	0x00008d40


	//   ....[8]....
        /*04d0*/ 	.word	0x0000f9a0


	//   ....[9]....
        /*04d4*/ 	.word	0x0000fab0


	//   ....[10]....
        /*04d8*/ 	.word	0x000103c0


	//   ....[11]....
        /*04dc*/ 	.word	0x00010430


	//   ....[12]....
        /*04e0*/ 	.word	0x00012bc0


	//   ....[13]....
        /*04e4*/ 	.word	0x00012cc0


	//   ....[14]....
        /*04e8*/ 	.word	0x00013540


	//   ....[15]....
        /*04ec*/ 	.word	0x000135b0


	//   ....[16]....
        /*04f0*/ 	.word	0x00015130


	//   ....[17]....
        /*04f4*/ 	.word	0x000151c0


	//   ....[18]....
        /*04f8*/ 	.word	0x000158e0


	//   ....[19]....
        /*04fc*/ 	.word	0x00015910


	//   ....[20]....
        /*0500*/ 	.word	0x000182a0


	//   ....[21]....
        /*0504*/ 	.word	0x000183a0


	//   ....[22]....
        /*0508*/ 	.word	0x00018bf0


	//   ....[23]....
        /*050c*/ 	.word	0x00018c70


	//   ....[24]....
        /*0510*/ 	.word	0x0001a150


	//   ....[25]....
        /*0514*/ 	.word	0x0001a160


	//   ....[26]....
        /*0518*/ 	.word	0x0001a1a0


	//   ....[27]....
        /*051c*/ 	.word	0x0001a1b0


	//   ....[28]....
        /*0520*/ 	.word	0x0001c4a0


	//   ....[29]....
        /*0524*/ 	.word	0x0001c610


	//   ....[30]....
        /*0528*/ 	.word	0x0001c640


	//   ....[31]....
        /*052c*/ 	.word	0x0001c680


	//   ....[32]....
        /*0530*/ 	.word	0x0001c6f0


	//   ....[33]....
        /*0534*/ 	.word	0x0001c750


	//   ....[34]....
        /*0538*/ 	.word	0x0001c790


	//   ....[35]....
        /*053c*/ 	.word	0x0001c930


	//   ....[36]....
        /*0540*/ 	.word	0x0001c990


	//   ....[37]....
        /*0544*/ 	.word	0x0001c9d0


	//   ....[38]....
        /*0548*/ 	.word	0x0001ca10


	//   ....[39]....
        /*054c*/ 	.word	0x0001ca40


	//   ....[40]....
        /*0550*/ 	.word	0x0001ca70


	//   ....[41]....
        /*0554*/ 	.word	0x0001cb00


	//   ....[42]....
        /*0558*/ 	.word	0x0001cb60


	//   ....[43]....
        /*055c*/ 	.word	0x0001cbf0


	//   ....[44]....
        /*0560*/ 	.word	0x000217a0


	//   ....[45]....
        /*0564*/ 	.word	0x000217b0


	//   ....[46]....
        /*0568*/ 	.word	0x000218c0


	//   ....[47]....
        /*056c*/ 	.word	0x00021920


	//   ....[48]....
        /*0570*/ 	.word	0x00021960


	//   ....[49]....
        /*0574*/ 	.word	0x000219a0


	//   ....[50]....
        /*0578*/ 	.word	0x000219d0


	//   ....[51]....
        /*057c*/ 	.word	0x00021a00


	//   ....[52]....
        /*0580*/ 	.word	0x00021b90


	//   ....[53]....
        /*0584*/ 	.word	0x00021bf0


	//   ....[54]....
        /*0588*/ 	.word	0x00021c30


	//   ....[55]....
        /*058c*/ 	.word	0x00021c70


	//   ....[56]....
        /*0590*/ 	.word	0x00021ca0


	//   ....[57]....
        /*0594*/ 	.word	0x00021cd0


	//   ....[58]....
        /*0598*/ 	.word	0x00021d90


	//   ....[59]....
        /*059c*/ 	.word	0x00021db0


	//   ....[60]....
        /*05a0*/ 	.word	0x00021e20


	//   ....[61]....
        /*05a4*/ 	.word	0x000224b0


	//   ....[62]....
        /*05a8*/ 	.word	0x000228f0


	//   ....[63]....
        /*05ac*/ 	.word	0x000229a0


	//   ....[64]....
        /*05b0*/ 	.word	0x00022a40


	//   ....[65]....
        /*05b4*/ 	.word	0x00022ae0


	//   ....[66]....
        /*05b8*/ 	.word	0x00022b80


	//   ....[67]....
        /*05bc*/ 	.word	0x00022c20


	//   ....[68]....
        /*05c0*/ 	.word	0x00022cc0


	//   ....[69]....
        /*05c4*/ 	.word	0x00022d60


	//   ....[70]....
        /*05c8*/ 	.word	0x00022e00


	//   ....[71]....
        /*05cc*/ 	.word	0x00022ea0


	//   ....[72]....
        /*05d0*/ 	.word	0x00022f40


	//   ....[73]....
        /*05d4*/ 	.word	0x00022fe0


	//   ....[74]....
        /*05d8*/ 	.word	0x00023080


	//   ....[75]....
        /*05dc*/ 	.word	0x00023120


	//   ....[76]....
        /*05e0*/ 	.word	0x000231c0


	//   ....[77]....
        /*05e4*/ 	.word	0x00023260


	//   ....[78]....
        /*05e8*/ 	.word	0x00023300


	//   ....[79]....
        /*05ec*/ 	.word	0x000233f0


	//   ....[80]....
        /*05f0*/ 	.word	0x00023490


	//   ....[81]....
        /*05f4*/ 	.word	0x00023530


	//   ....[82]....
        /*05f8*/ 	.word	0x000235d0


	//   ....[83]....
        /*05fc*/ 	.word	0x00023670


	//   ....[84]....
        /*0600*/ 	.word	0x00023710


	//   ....[85]....
        /*0604*/ 	.word	0x000237b0


	//   ....[86]....
        /*0608*/ 	.word	0x00023850


	//   ....[87]....
        /*060c*/ 	.word	0x000238f0


	//   ....[88]....
        /*0610*/ 	.word	0x00023990


	//   ....[89]....
        /*0614*/ 	.word	0x00023a30


	//   ....[90]....
        /*0618*/ 	.word	0x00023ad0


	//   ....[91]....
        /*061c*/ 	.word	0x00023b70


	//   ....[92]....
        /*0620*/ 	.word	0x00023c10


	//   ....[93]....
        /*0624*/ 	.word	0x00023cb0


	//   ....[94]....
        /*0628*/ 	.word	0x00023d50


	//   ....[95]....
        /*062c*/ 	.word	0x000240f0


	//   ....[96]....
        /*0630*/ 	.word	0x000243d0


	//   ....[97]....
        /*0634*/ 	.word	0x000247f0


	//   ....[98]....
        /*0638*/ 	.word	0x00024880


	//   ....[99]....
        /*063c*/ 	.word	0x00024920


	//   ....[100]....
        /*0640*/ 	.word	0x000249d0


	//   ....[101]....
        /*0644*/ 	.word	0x00024a50


	//   ....[102]....
        /*0648*/ 	.word	0x00024ad0


	//   ....[103]....
        /*064c*/ 	.word	0x00024b50


	//   ....[104]....
        /*0650*/ 	.word	0x00024bd0


	//   ....[105]....
        /*0654*/ 	.word	0x00024c60


	//   ....[106]....
        /*0658*/ 	.word	0x00024d10


	//   ....[107]....
        /*065c*/ 	.word	0x00024d90


	//   ....[108]....
        /*0660*/ 	.word	0x00024e10


	//   ....[109]....
        /*0664*/ 	.word	0x00024e90


	//   ....[110]....
        /*0668*/ 	.word	0x00024f10


	//   ....[111]....
        /*066c*/ 	.word	0x00024f80


	//   ....[112]....
        /*0670*/ 	.word	0x00025020


	//   ....[113]....
        /*0674*/ 	.word	0x000250b0


	//   ....[114]....
        /*0678*/ 	.word	0x000251e0


	//----- nvinfo : EIATTR_REG_RECONFIG
	.align		4
.L_268:
        /*067c*/ 	.byte	0x01, 0x54
	.zero		2


	//----- nvinfo : EIATTR_SYSCALL_OFFSETS
	.align		4
        /*0680*/ 	.byte	0x04, 0x46
        /*0682*/ 	.short	(.L_270 - .L_269)


	//   ....[0]....
.L_269:
        /*0684*/ 	.word	0x00001bb0


	//   ....[1]....
        /*0688*/ 	.word	0x00001d00


	//   ....[2]....
        /*068c*/ 	.word	0x00008ee0


	//   ....[3]....
        /*0690*/ 	.word	0x00009350


	//   ....[4]....
        /*0694*/ 	.word	0x0001eca0


	//   ....[5]....
        /*0698*/ 	.word	0x0001ede0


	//   ....[6]....
        /*069c*/ 	.word	0x0001eee0


	//----- nvinfo : EIATTR_MBARRIER_INSTR_OFFSETS
	.align		4
.L_270:
        /*06a0*/ 	.byte	0x04, 0x39
        /*06a2*/ 	.short	(.L_272 - .L_271)


	//   ....[0]....
.L_271:
        /*06a4*/ 	.word	0x00000300
        /*06a8*/ 	.word	0x000000ff
        /*06ac*/ 	.word	0x00028800
        /*06b0*/ 	.short	0x0100
        /*06b2*/ 	.byte	0x08
	.zero		1


	//   ....[1]....
        /*06b4*/ 	.word	0x00000310
        /*06b8*/ 	.word	0x000000ff
        /*06bc*/ 	.word	0x00028820
        /*06c0*/ 	.short	0x0100
        /*06c2*/ 	.byte	0x08
	.zero		1


	//   ....[2]....
        /*06c4*/ 	.word	0x00000400
        /*06c8*/ 	.word	0x000000ff
        /*06cc*/ 	.word	0x00028830
        /*06d0*/ 	.short	0x0100
        /*06d2*/ 	.byte	0x08
	.zero		1


	//   ....[3]....
        /*06d4*/ 	.word	0x00000410
        /*06d8*/ 	.word	0x000000ff
        /*06dc*/ 	.word	0x00028840
        /*06e0*/ 	.short	0x0100
        /*06e2*/ 	.byte	0x08
	.zero		1


	//   ....[4]....
        /*06e4*/ 	.word	0x00000420
        /*06e8*/ 	.word	0x000000ff
        /*06ec*/ 	.word	0x00028838
        /*06f0*/ 	.short	0x0100
        /*06f2*/ 	.byte	0x08
	.zero		1


	//   ....[5]....
        /*06f4*/ 	.word	0x00000430
        /*06f8*/ 	.word	0x000000ff
        /*06fc*/ 	.word	0x00028848
        /*0700*/ 	.short	0x0100
        /*0702*/ 	.byte	0x08
	.zero		1


	//   ....[6]....
        /*0704*/ 	.word	0x00000560
        /*0708*/ 	.word	0x000000ff
        /*070c*/ 	.word	0x00028850
        /*0710*/ 	.short	0x0100
        /*0712*/ 	.byte	0x08
	.zero		1


	//   ....[7]....
        /*0714*/ 	.word	0x00000570
        /*0718*/ 	.word	0x000000ff
        /*071c*/ 	.word	0x00028860
        /*0720*/ 	.short	0x0100
        /*0722*/ 	.byte	0x08
	.zero		1


	//   ....[8]....
        /*0724*/ 	.word	0x00000580
        /*0728*/ 	.word	0x000000ff
        /*072c*/ 	.word	0x00028858
        /*0730*/ 	.short	0x0100
        /*0732*/ 	.byte	0x08
	.zero		1


	//   ....[9]....
        /*0734*/ 	.word	0x00000590
        /*0738*/ 	.word	0x000000ff
        /*073c*/ 	.word	0x00028868
        /*0740*/ 	.short	0x0100
        /*0742*/ 	.byte	0x08
	.zero		1


	//   ....[10]....
        /*0744*/ 	.word	0x00000680
        /*0748*/ 	.word	0x000000ff
        /*074c*/ 	.word	0x00028870
        /*0750*/ 	.short	0x0100
        /*0752*/ 	.byte	0x06
	.zero		1


	//   ....[11]....
        /*0754*/ 	.word	0x00000690
        /*0758*/ 	.word	0x000000ff
        /*075c*/ 	.word	0x00028880
        /*0760*/ 	.short	0x0100
        /*0762*/ 	.byte	0x06
	.zero		1


	//   ....[12]....
        /*0764*/ 	.word	0x000006a0
        /*0768*/ 	.word	0x000000ff
        /*076c*/ 	.word	0x00028878
        /*0770*/ 	.short	0x0100
        /*0772*/ 	.byte	0x06
	.zero		1


	//   ....[13]....
        /*0774*/ 	.word	0x000006b0
        /*0778*/ 	.word	0x000000ff
        /*077c*/ 	.word	0x00028888
        /*0780*/ 	.short	0x0100
        /*0782*/ 	.byte	0x06
	.zero		1


	//   ....[14]....
        /*0784*/ 	.word	0x000007e0
        /*0788*/ 	.word	0x000000ff
        /*078c*/ 	.word	0x00028890
        /*0790*/ 	.short	0x0100
        /*0792*/ 	.byte	0x08
	.zero		1


	//   ....[15]....
        /*0794*/ 	.word	0x000007f0
        /*0798*/ 	.word	0x000000ff
        /*079c*/ 	.word	0x000288a0
        /*07a0*/ 	.short	0x0100
        /*07a2*/ 	.byte	0x08
	.zero		1


	//   ....[16]....
        /*07a4*/ 	.word	0x00000800
        /*07a8*/ 	.word	0x000000ff
        /*07ac*/ 	.word	0x00028898
        /*07b0*/ 	.short	0x0100
        /*07b2*/ 	.byte	0x08
	.zero		1


	//   ....[17]....
        /*07b4*/ 	.word	0x00000810
        /*07b8*/ 	.word	0x000000ff
        /*07bc*/ 	.word	0x000288a8
        /*07c0*/ 	.short	0x0100
        /*07c2*/ 	.byte	0x08
	.zero		1


	//   ....[18]....
        /*07c4*/ 	.word	0x00000940
        /*07c8*/ 	.word	0x000000ff
        /*07cc*/ 	.word	0x000288b0
        /*07d0*/ 	.short	0x0100
        /*07d2*/ 	.byte	0x08
	.zero		1


	//   ....[19]....
        /*07d4*/ 	.word	0x00000950
        /*07d8*/ 	.word	0x000000ff
        /*07dc*/ 	.word	0x000288c0
        /*07e0*/ 	.short	0x0100
        /*07e2*/ 	.byte	0x08
	.zero		1


	//   ....[20]....
        /*07e4*/ 	.word	0x00000960
        /*07e8*/ 	.word	0x000000ff
        /*07ec*/ 	.word	0x000288b8
        /*07f0*/ 	.short	0x0100
        /*07f2*/ 	.byte	0x08
	.zero		1


	//   ....[21]....
        /*07f4*/ 	.word	0x00000970
        /*07f8*/ 	.word	0x000000ff
        /*07fc*/ 	.word	0x000288c8
        /*0800*/ 	.short	0x0100
        /*0802*/ 	.byte	0x08
	.zero		1


	//   ....[22]....
        /*0804*/ 	.word	0x00003350
        /*0808*/ 	.word	0x00000067
        /*080c*/ 	.word	0x00028890
        /*0810*/ 	.short	0x010a
        /*0812*/ 	.byte	0x3f
	.zero		1


	//   ....[23]....
        /*0814*/ 	.word	0x000058c0
        /*0818*/ 	.word	0x00000067
        /*081c*/ 	.word	0x00028890
        /*0820*/ 	.short	0x010a
        /*0822*/ 	.byte	0x3f
	.zero		1


	//   ....[24]....
        /*0824*/ 	.word	0x000079c0
        /*0828*/ 	.word	0x00000067
        /*082c*/ 	.word	0x00028890
        /*0830*/ 	.short	0x010a
        /*0832*/ 	.byte	0x3f
	.zero		1


	//   ....[25]....
        /*0834*/ 	.word	0x00008020
        /*0838*/ 	.word	0x0000002c
        /*083c*/ 	.word	0x00000000
        /*0840*/ 	.short	0x0101
        /*0842*/ 	.byte	0x3f
	.zero		1


	//   ....[26]....
        /*0844*/ 	.word	0x00008060
        /*0848*/ 	.word	0x00000067
        /*084c*/ 	.word	0x000288b0
        /*0850*/ 	.short	0x010a
        /*0852*/ 	.byte	0x3f
	.zero		1


	//   ....[27]....
        /*0854*/ 	.word	0x000086b0
        /*0858*/ 	.word	0x00000067
        /*085c*/ 	.word	0x00000000
        /*0860*/ 	.short	0x0101
        /*0862*/ 	.byte	0x3f
	.zero		1


	//   ....[28]....
        /*0864*/ 	.word	0x00008f60
        /*0868*/ 	.word	0x00000002
        /*086c*/ 	.word	0x00028800
        /*0870*/ 	.short	0x010a
        /*0872*/ 	.byte	0x3f
	.zero		1


	//   ....[29]....
        /*0874*/ 	.word	0x00008fb0
        /*0878*/ 	.word	0x00000002
        /*087c*/ 	.word	0x00028800
        /*0880*/ 	.short	0x010a
        /*0882*/ 	.byte	0x3f
	.zero		1


	//   ....[30]....
        /*0884*/ 	.word	0x0000a200
        /*0888*/ 	.word	0x00000002
        /*088c*/ 	.word	0x00028800
        /*0890*/ 	.short	0x010a
        /*0892*/ 	.byte	0x3f
	.zero		1


	//   ....[31]....
        /*0894*/ 	.word	0x0000c630
        /*0898*/ 	.word	0x00000002
        /*089c*/ 	.word	0x00028800
        /*08a0*/ 	.short	0x010a
        /*08a2*/ 	.byte	0x3f
	.zero		1


	//   ....[32]....
        /*08a4*/ 	.word	0x0000e140
        /*08a8*/ 	.word	0x00000003
        /*08ac*/ 	.word	0x00028830
        /*08b0*/ 	.short	0x010a
        /*08b2*/ 	.byte	0x3f
	.zero		1


	//   ....[33]....
        /*08b4*/ 	.word	0x0000e1b0
        /*08b8*/ 	.word	0x00000003
        /*08bc*/ 	.word	0x00028830
        /*08c0*/ 	.short	0x010a
        /*08c2*/ 	.byte	0x3f
	.zero		1


	//   ....[34]....
        /*08c4*/ 	.word	0x0000e770
        /*08c8*/ 	.word	0x00000000
        /*08cc*/ 	.word	0x00000000
        /*08d0*/ 	.short	0x0101
        /*08d2*/ 	.byte	0x3f
	.zero		1


	//   ....[35]....
        /*08d4*/ 	.word	0x00011470
        /*08d8*/ 	.word	0x0000000a
        /*08dc*/ 	.word	0x00028830
        /*08e0*/ 	.short	0x010a
        /*08e2*/ 	.byte	0x3f
	.zero		1


	//   ....[36]....
        /*08e4*/ 	.word	0x000114c0
        /*08e8*/ 	.word	0x0000000a
        /*08ec*/ 	.word	0x00028830
        /*08f0*/ 	.short	0x010a
        /*08f2*/ 	.byte	0x3f
	.zero		1


	//   ....[37]....
        /*08f4*/ 	.word	0x00011910
        /*08f8*/ 	.word	0x0000000a
        /*08fc*/ 	.word	0x00028850
        /*0900*/ 	.short	0x010a
        /*0902*/ 	.byte	0x3f
	.zero		1


	//   ....[38]....
        /*0904*/ 	.word	0x00011950
        /*0908*/ 	.word	0x0000000a
        /*090c*/ 	.word	0x00028850
        /*0910*/ 	.short	0x010a
        /*0912*/ 	.byte	0x3f
	.zero		1


	//   ....[39]....
        /*0914*/ 	.word	0x00011df0
        /*0918*/ 	.word	0x00000007
        /*091c*/ 	.word	0x00000000
        /*0920*/ 	.short	0x0101
        /*0922*/ 	.byte	0x3f
	.zero		1


	//   ....[40]....
        /*0924*/ 	.word	0x00013c80
        /*0928*/ 	.word	0x0000001f
        /*092c*/ 	.word	0x00000000
        /*0930*/ 	.short	0x0101
        /*0932*/ 	.byte	0x3f
	.zero		1


	//   ....[41]....
        /*0934*/ 	.word	0x000148d0
        /*0938*/ 	.word	0x00000000
        /*093c*/ 	.word	0x00028830
        /*0940*/ 	.short	0x010a
        /*0942*/ 	.byte	0x3f
	.zero		1


	//   ....[42]....
        /*0944*/ 	.word	0x00014920
        /*0948*/ 	.word	0x00000000
        /*094c*/ 	.word	0x00028830
        /*0950*/ 	.short	0x010a
        /*0952*/ 	.byte	0x3f
	.zero		1


	//   ....[43]....
        /*0954*/ 	.word	0x00014d70
        /*0958*/ 	.word	0x00000009
        /*095c*/ 	.word	0x00028850
        /*0960*/ 	.short	0x010a
        /*0962*/ 	.byte	0x3f
	.zero		1


	//   ....[44]....
        /*0964*/ 	.word	0x00014db0
        /*0968*/ 	.word	0x00000009
        /*096c*/ 	.word	0x00028850
        /*0970*/ 	.short	0x010a
        /*0972*/ 	.byte	0x3f
	.zero		1


	//   ....[45]....
        /*0974*/ 	.word	0x00016110
        /*0978*/ 	.word	0x0000000d
        /*097c*/ 	.word	0x00000000
        /*0980*/ 	.short	0x0101
        /*0982*/ 	.byte	0x3f
	.zero		1


	//   ....[46]....
        /*0984*/ 	.word	0x000161b0
        /*0988*/ 	.word	0x0000001b
        /*098c*/ 	.word	0x00000000
        /*0990*/ 	.short	0x0101
        /*0992*/ 	.byte	0x3f
	.zero		1


	//   ....[47]....
        /*0994*/ 	.word	0x00016b30
        /*0998*/ 	.word	0x00000000
        /*099c*/ 	.word	0x00028830
        /*09a0*/ 	.short	0x010a
        /*09a2*/ 	.byte	0x3f
	.zero		1


	//   ....[48]....
        /*09a4*/ 	.word	0x00016b80
        /*09a8*/ 	.word	0x00000000
        /*09ac*/ 	.word	0x00028830
        /*09b0*/ 	.short	0x010a
        /*09b2*/ 	.byte	0x3f
	.zero		1


	//   ....[49]....
        /*09b4*/ 	.word	0x00016fd0
        /*09b8*/ 	.word	0x00000009
        /*09bc*/ 	.word	0x00028850
        /*09c0*/ 	.short	0x010a
        /*09c2*/ 	.byte	0x3f
	.zero		1


	//   ....[50]....
        /*09c4*/ 	.word	0x00017010
        /*09c8*/ 	.word	0x00000009
        /*09cc*/ 	.word	0x00028850
        /*09d0*/ 	.short	0x010a
        /*09d2*/ 	.byte	0x3f
	.zero		1


	//   ....[51]....
        /*09d4*/ 	.word	0x000174d0
        /*09d8*/ 	.word	0x00000009
        /*09dc*/ 	.word	0x00000000
        /*09e0*/ 	.short	0x0101
        /*09e2*/ 	.byte	0x3f
	.zero		1


	//   ....[52]....
        /*09e4*/ 	.word	0x00018800
        /*09e8*/ 	.word	0x0000000e
        /*09ec*/ 	.word	0x00000000
        /*09f0*/ 	.short	0x0101
        /*09f2*/ 	.byte	0x3f
	.zero		1


	//   ....[53]....
        /*09f4*/ 	.word	0x00019ce0
        /*09f8*/ 	.word	0x0000000a
        /*09fc*/ 	.word	0x00028850
        /*0a00*/ 	.short	0x010a
        /*0a02*/ 	.byte	0x3f
	.zero		1


	//   ....[54]....
        /*0a04*/ 	.word	0x00019d60
        /*0a08*/ 	.word	0x0000000a
        /*0a0c*/ 	.word	0x00028850
        /*0a10*/ 	.short	0x010a
        /*0a12*/ 	.byte	0x3f
	.zero		1


	//   ....[55]....
        /*0a14*/ 	.word	0x0001a340
        /*0a18*/ 	.word	0x0000000a
        /*0a1c*/ 	.word	0x00000000
        /*0a20*/ 	.short	0x0101
        /*0a22*/ 	.byte	0x3f
	.zero		1


	//   ....[56]....
        /*0a24*/ 	.word	0x0001b570
        /*0a28*/ 	.word	0x00000000
        /*0a2c*/ 	.word	0x00000000
        /*0a30*/ 	.short	0x0101
        /*0a32*/ 	.byte	0x3f
	.zero		1


	//   ....[57]....
        /*0a34*/ 	.word	0x0001dbb0
        /*0a38*/ 	.word	0x0000000c
        /*0a3c*/ 	.word	0x00028820
        /*0a40*/ 	.short	0x010a
        /*0a42*/ 	.byte	0x3f
	.zero		1


	//   ....[58]....
        /*0a44*/ 	.word	0x0001dc40
        /*0a48*/ 	.word	0x00000008
        /*0a4c*/ 	.word	0x000288a0
        /*0a50*/ 	.short	0x010a
        /*0a52*/ 	.byte	0x3f
	.zero		1


	//   ....[59]....
        /*0a54*/ 	.word	0x0001de70
        /*0a58*/ 	.word	0x00000008
        /*0a5c*/ 	.word	0x000288c0
        /*0a60*/ 	.short	0x010a
        /*0a62*/ 	.byte	0x3f
	.zero		1


	//   ....[60]....
        /*0a64*/ 	.word	0x0001e1c0
        /*0a68*/ 	.word	0x00000008
        /*0a6c*/ 	.word	0x000288a0
        /*0a70*/ 	.short	0x010a
        /*0a72*/ 	.byte	0x3f
	.zero		1


	//   ....[61]....
        /*0a74*/ 	.word	0x0001e3e0
        /*0a78*/ 	.word	0x00000008
        /*0a7c*/ 	.word	0x000288c0
        /*0a80*/ 	.short	0x010a
        /*0a82*/ 	.byte	0x3f
	.zero		1


	//   ....[62]....
        /*0a84*/ 	.word	0x0001f4d0
        /*0a88*/ 	.word	0x00000007
        /*0a8c*/ 	.word	0x00028840
        /*0a90*/ 	.short	0x010a
        /*0a92*/ 	.byte	0x3f
	.zero		1


	//   ....[63]....
        /*0a94*/ 	.word	0x0001f9a0
        /*0a98*/ 	.word	0x0000000a
        /*0a9c*/ 	.word	0x00028820
        /*0aa0*/ 	.short	0x010a
        /*0aa2*/ 	.byte	0x3f
	.zero		1


	//   ....[64]....
        /*0aa4*/ 	.word	0x0001fce0
        /*0aa8*/ 	.word	0x00000003
        /*0aac*/ 	.word	0x00028840
        /*0ab0*/ 	.short	0x010a
        /*0ab2*/ 	.byte	0x3f
	.zero		1


	//   ....[65]....
        /*0ab4*/ 	.word	0x0001ffa0
        /*0ab8*/ 	.word	0x00000008
        /*0abc*/ 	.word	0x00000060
        /*0ac0*/ 	.short	0x010a
        /*0ac2*/ 	.byte	0x3f
	.zero		1


	//   ....[66]....
        /*0ac4*/ 	.word	0x00020590
        /*0ac8*/ 	.word	0x00000002
        /*0acc*/ 	.word	0x00028840
        /*0ad0*/ 	.short	0x010a
        /*0ad2*/ 	.byte	0x3f
	.zero		1


	//   ....[67]....
        /*0ad4*/ 	.word	0x00020850
        /*0ad8*/ 	.word	0x00000002
        /*0adc*/ 	.word	0x00000060
        /*0ae0*/ 	.short	0x010a
        /*0ae2*/ 	.byte	0x3f
	.zero		1


	//   ....[68]....
        /*0ae4*/ 	.word	0x00020d20
        /*0ae8*/ 	.word	0x00000002
        /*0aec*/ 	.word	0x00028840
        /*0af0*/ 	.short	0x010a
        /*0af2*/ 	.byte	0x3f
	.zero		1


	//   ....[69]....
        /*0af4*/ 	.word	0x00020fe0
        /*0af8*/ 	.word	0x00000003
        /*0afc*/ 	.word	0x00000060
        /*0b00*/ 	.short	0x010a
        /*0b02*/ 	.byte	0x3f
	.zero		1


	//   ....[70]....
        /*0b04*/ 	.word	0x00021450
        /*0b08*/ 	.word	0x00000003
        /*0b0c*/ 	.word	0x00028860
        /*0b10*/ 	.short	0x010a
        /*0b12*/ 	.byte	0x3f
	.zero		1


	//   ....[71]....
        /*0b14*/ 	.word	0x00022430
        /*0b18*/ 	.word	0x00000000
        /*0b1c*/ 	.word	0x00028820
        /*0b20*/ 	.short	0x010a
        /*0b22*/ 	.byte	0x3f
	.zero		1


	//   ....[72]....
        /*0b24*/ 	.word	0x000225e0
        /*0b28*/ 	.word	0x00000006
        /*0b2c*/ 	.word	0x00000000
        /*0b30*/ 	.short	0x010a
        /*0b32*/ 	.byte	0x3f
	.zero		1


	//   ....[73]....
        /*0b34*/ 	.word	0x00022650
        /*0b38*/ 	.word	0x00000007
        /*0b3c*/ 	.word	0x00000000
        /*0b40*/ 	.short	0x010a
        /*0b42*/ 	.byte	0x3f
	.zero		1


	//   ....[74]....
        /*0b44*/ 	.word	0x000226c0
        /*0b48*/ 	.word	0x00000004
        /*0b4c*/ 	.word	0x00000000
        /*0b50*/ 	.short	0x010a
        /*0b52*/ 	.byte	0x3f
	.zero		1


	//   ....[75]....
        /*0b54*/ 	.word	0x000226f0
        /*0b58*/ 	.word	0x00000003
        /*0b5c*/ 	.word	0x00000000
        /*0b60*/ 	.short	0x010a
        /*0b62*/ 	.byte	0x3f
	.zero		1


	//   ....[76]....
        /*0b64*/ 	.word	0x00022750
        /*0b68*/ 	.word	0x00000067
        /*0b6c*/ 	.word	0x00028890
        /*0b70*/ 	.short	0x010a
        /*0b72*/ 	.byte	0x3f
	.zero		1


	//   ....[77]....
        /*0b74*/ 	.word	0x000227a0
        /*0b78*/ 	.word	0x00000067
        /*0b7c*/ 	.word	0x00028890
        /*0b80*/ 	.short	0x010a
        /*0b82*/ 	.byte	0x3f
	.zero		1


	//   ....[78]....
        /*0b84*/ 	.word	0x000227f0
        /*0b88*/ 	.word	0x00000067
        /*0b8c*/ 	.word	0x00028890
        /*0b90*/ 	.short	0x010a
        /*0b92*/ 	.byte	0x3f
	.zero		1


	//   ....[79]....
        /*0b94*/ 	.word	0x00022840
        /*0b98*/ 	.word	0x00000067
        /*0b9c*/ 	.word	0x000288b0
        /*0ba0*/ 	.short	0x010a
        /*0ba2*/ 	.byte	0x3f
	.zero		1


	//   ....[80]....
        /*0ba4*/ 	.word	0x00023340
        /*0ba8*/ 	.word	0x00000002
        /*0bac*/ 	.word	0x00028800
        /*0bb0*/ 	.short	0x010a
        /*0bb2*/ 	.byte	0x3f
	.zero		1


	//   ....[81]....
        /*0bb4*/ 	.word	0x00023d90
        /*0bb8*/ 	.word	0x00000002
        /*0bbc*/ 	.word	0x00028800
        /*0bc0*/ 	.short	0x010a
        /*0bc2*/ 	.byte	0x3f
	.zero		1


	//   ....[82]....
        /*0bc4*/ 	.word	0x00023de0
        /*0bc8*/ 	.word	0x00000003
        /*0bcc*/ 	.word	0x00028830
        /*0bd0*/ 	.short	0x010a
        /*0bd2*/ 	.byte	0x3f
	.zero		1


	//   ....[83]....
        /*0bd4*/ 	.word	0x00023e30
        /*0bd8*/ 	.word	0x0000000a
        /*0bdc*/ 	.word	0x00028830
        /*0be0*/ 	.short	0x010a
        /*0be2*/ 	.byte	0x3f
	.zero		1


	//   ....[84]....
        /*0be4*/ 	.word	0x00023e80
        /*0be8*/ 	.word	0x0000000a
        /*0bec*/ 	.word	0x00028850
        /*0bf0*/ 	.short	0x010a
        /*0bf2*/ 	.byte	0x3f
	.zero		1


	//   ....[85]....
        /*0bf4*/ 	.word	0x00023ed0
        /*0bf8*/ 	.word	0x00000000
        /*0bfc*/ 	.word	0x00028830
        /*0c00*/ 	.short	0x010a
        /*0c02*/ 	.byte	0x3f
	.zero		1


	//   ....[86]....
        /*0c04*/ 	.word	0x00023f20
        /*0c08*/ 	.word	0x00000009
        /*0c0c*/ 	.word	0x00028850
        /*0c10*/ 	.short	0x010a
        /*0c12*/ 	.byte	0x3f
	.zero		1


	//   ....[87]....
        /*0c14*/ 	.word	0x00023f70
        /*0c18*/ 	.word	0x00000000
        /*0c1c*/ 	.word	0x00028830
        /*0c20*/ 	.short	0x010a
        /*0c22*/ 	.byte	0x3f
	.zero		1


	//   ....[88]....
        /*0c24*/ 	.word	0x00023fc0
        /*0c28*/ 	.word	0x00000009
        /*0c2c*/ 	.word	0x00028850
        /*0c30*/ 	.short	0x010a
        /*0c32*/ 	.byte	0x3f
	.zero		1


	//   ....[89]....
        /*0c34*/ 	.word	0x00024010
        /*0c38*/ 	.word	0x0000000a
        /*0c3c*/ 	.word	0x00028850
        /*0c40*/ 	.short	0x010a
        /*0c42*/ 	.byte	0x3f
	.zero		1


	//   ....[90]....
        /*0c44*/ 	.word	0x000241b0
        /*0c48*/ 	.word	0x0000000c
        /*0c4c*/ 	.word	0x00028820
        /*0c50*/ 	.short	0x010a
        /*0c52*/ 	.byte	0x3f
	.zero		1


	//   ....[91]....
        /*0c54*/ 	.word	0x00024200
        /*0c58*/ 	.word	0x00000008
        /*0c5c*/ 	.word	0x000288a0
        /*0c60*/ 	.short	0x010a
        /*0c62*/ 	.byte	0x3f
	.zero		1


	//   ....[92]....
        /*0c64*/ 	.word	0x00024250
        /*0c68*/ 	.word	0x00000008
        /*0c6c*/ 	.word	0x000288c0
        /*0c70*/ 	.short	0x010a
        /*0c72*/ 	.byte	0x3f
	.zero		1


	//   ....[93]....
        /*0c74*/ 	.word	0x000242a0
        /*0c78*/ 	.word	0x00000008
        /*0c7c*/ 	.word	0x000288a0
        /*0c80*/ 	.short	0x010a
        /*0c82*/ 	.byte	0x3f
	.zero		1


	//   ....[94]....
        /*0c84*/ 	.word	0x000242f0
        /*0c88*/ 	.word	0x00000008
        /*0c8c*/ 	.word	0x000288c0
        /*0c90*/ 	.short	0x010a
        /*0c92*/ 	.byte	0x3f
	.zero		1


	//   ....[95]....
        /*0c94*/ 	.word	0x00024490
        /*0c98*/ 	.word	0x00000007
        /*0c9c*/ 	.word	0x00028840
        /*0ca0*/ 	.short	0x010a
        /*0ca2*/ 	.byte	0x3f
	.zero		1


	//   ....[96]....
        /*0ca4*/ 	.word	0x00024510
        /*0ca8*/ 	.word	0x00000003
        /*0cac*/ 	.word	0x00028820
        /*0cb0*/ 	.short	0x010a
        /*0cb2*/ 	.byte	0x3f
	.zero		1


	//   ....[97]....
        /*0cb4*/ 	.word	0x00024560
        /*0cb8*/ 	.word	0x00000003
        /*0cbc*/ 	.word	0x00028840
        /*0cc0*/ 	.short	0x010a
        /*0cc2*/ 	.byte	0x3f
	.zero		1


	//   ....[98]....
        /*0cc4*/ 	.word	0x000245b0
        /*0cc8*/ 	.word	0x00000008
        /*0ccc*/ 	.word	0x00000060
        /*0cd0*/ 	.short	0x010a
        /*0cd2*/ 	.byte	0x3f
	.zero		1


	//   ....[99]....
        /*0cd4*/ 	.word	0x00024600
        /*0cd8*/ 	.word	0x00000002
        /*0cdc*/ 	.word	0x00028840
        /*0ce0*/ 	.short	0x010a
        /*0ce2*/ 	.byte	0x3f
	.zero		1


	//   ....[100]....
        /*0ce4*/ 	.word	0x00024650
        /*0ce8*/ 	.word	0x00000002
        /*0cec*/ 	.word	0x00000060
        /*0cf0*/ 	.short	0x010a
        /*0cf2*/ 	.byte	0x3f
	.zero		1


	//   ....[101]....
        /*0cf4*/ 	.word	0x000246a0
        /*0cf8*/ 	.word	0x00000002
        /*0cfc*/ 	.word	0x00028840
        /*0d00*/ 	.short	0x010a
        /*0d02*/ 	.byte	0x3f
	.zero		1


	//   ....[102]....
        /*0d04*/ 	.word	0x000246f0
        /*0d08*/ 	.word	0x00000003
        /*0d0c*/ 	.word	0x00000060
        /*0d10*/ 	.short	0x010a
        /*0d12*/ 	.byte	0x3f
	.zero		1


	//   ....[103]....
        /*0d14*/ 	.word	0x00024740
        /*0d18*/ 	.word	0x00000003
        /*0d1c*/ 	.word	0x00028860
        /*0d20*/ 	.short	0x010a
        /*0d22*/ 	.byte	0x3f
	.zero		1


	//   ....[104]....
        /*0d24*/ 	.word	0x00025100
        /*0d28*/ 	.word	0x00000000
        /*0d2c*/ 	.word	0x00028820
        /*0d30*/ 	.short	0x010a
        /*0d32*/ 	.byte	0x3f
	.zero		1


	//   ....[105]....
        /*0d34*/ 	.word	0x000252a0
        /*0d38*/ 	.word	0x00000006
        /*0d3c*/ 	.word	0x00000000
        /*0d40*/ 	.short	0x010a
        /*0d42*/ 	.byte	0x3f
	.zero		1


	//   ....[106]....
        /*0d44*/ 	.word	0x000252f0
        /*0d48*/ 	.word	0x00000007
        /*0d4c*/ 	.word	0x00000000
        /*0d50*/ 	.short	0x010a
        /*0d52*/ 	.byte	0x3f
	.zero		1


	//   ....[107]....
        /*0d54*/ 	.word	0x00025340
        /*0d58*/ 	.word	0x00000004
        /*0d5c*/ 	.word	0x00000000
        /*0d60*/ 	.short	0x010a
        /*0d62*/ 	.byte	0x3f
	.zero		1


	//----- nvinfo : EIATTR_NUM_MBARRIERS
	.align		4
.L_272:
        /*0d64*/ 	.byte	0x03, 0x38
        /*0d66*/ 	.short	0x0016


	//----- nvinfo : EIATTR_EXIT_INSTR_OFFSETS
	.align		4
        /*0d68*/ 	.byte	0x04, 0x1c
        /*0d6a*/ 	.short	(.L_274 - .L_273)


	//   ....[0]....
.L_273:
        /*0d6c*/ 	.word	0x00022740


	//----- nvinfo : EIATTR_MAX_THREADS
	.align		4
.L_274:
        /*0d70*/ 	.byte	0x04, 0x05
        /*0d72*/ 	.short	(.L_276 - .L_275)
.L_275:
        /*0d74*/ 	.word	0x00000180
        /*0d78*/ 	.word	0x00000001
        /*0d7c*/ 	.word	0x00000001


	//----- nvinfo : EIATTR_CRS_STACK_SIZE
	.align		4
.L_276:
        /*0d80*/ 	.byte	0x04, 0x1e
        /*0d82*/ 	.short	(.L_278 - .L_277)
.L_277:
        /*0d84*/ 	.word	0x00000000


	//----- nvinfo : EIATTR_CBANK_PARAM_SIZE
	.align		4
.L_278:
        /*0d88*/ 	.byte	0x03, 0x19
        /*0d8a*/ 	.short	0x0a70


	//----- nvinfo : EIATTR_PARAM_CBANK
	.align		4
        /*0d8c*/ 	.byte	0x04, 0x0a
        /*0d8e*/ 	.short	(.L_280 - .L_279)
	.align		4
.L_279:
        /*0d90*/ 	.word	index@(.nv.constant0._ZN7cutlass13device_kernelIN5flash11enable_sm90INS1_16FlashAttnFwdSm90INS1_25CollectiveMainloopFwdSm90ILi2EN4cute5tupleIJNS5_1CILi1EEES8_S8_EEENS6_IJNS7_ILi128EEESA_SA_EEELi128ENS_6half_tEfNS_4arch4Sm90ELb0ELb1ELb0ELb1ELb0ELb1ELb0ELb1ELb1ELb0ELb0ELb0EEENS1_21CollectiveEpilogueFwdISB_S9_SC_SE_Li256ELb1ELb0ELb0ELb0EEENS1_36VarlenDynamicPersistentTileSchedulerILi128ELi128ELi256ELi32ELb0ELb0ELb1ELb1ELb0ELb1EEEEEEEEEvNT_6ParamsE)
        /*0d94*/ 	.short	0x0210
        /*0d96*/ 	.short	0x0a70


	//----- nvinfo : EIATTR_SW_WAR
	.align		4
.L_280:
        /*0d98*/ 	.byte	0x04, 0x36
        /*0d9a*/ 	.short	(.L_282 - .L_281)
.L_281:
        /*0d9c*/ 	.word	0x00000008
.L_282:


//--------------------- .nv.info._ZN7cutlass13device_kernelIN5flash11enable_sm90INS1_16FlashAttnFwdSm90INS1_25CollectiveMainloopFwdSm90ILi2EN4cute5tupleIJNS5_1CILi1EEES8_S8_EEENS6_IJNS7_ILi128EEESA_SA_EEELi128ENS_6half_tEfNS_4arch4Sm90ELb1ELb0ELb0ELb0ELb0ELb0ELb0ELb1ELb1ELb0ELb0ELb0EEENS1_21CollectiveEpilogueFwdISB_S9_SC_SE_Li256ELb0ELb0ELb0ELb0EEENS1_30DynamicPersistentTileSchedulerILi256ELi32ELb0ELb0ELb1EEEEEEEEEvNT_6ParamsE --------------------------
	.section	.nv.info._ZN7cutlass13device_kernelIN5flash11enable_sm90INS1_16FlashAttnFwdSm90INS1_25CollectiveMainloopFwdSm90ILi2EN4cute5tupleIJNS5_1CILi1EEES8_S8_EEENS6_IJNS7_ILi128EEESA_SA_EEELi128ENS_6half_tEfNS_4arch4Sm90ELb1ELb0ELb0ELb0ELb0ELb0ELb0ELb1ELb1ELb0ELb0ELb0EEENS1_21CollectiveEpilogueFwdISB_S9_SC_SE_Li256ELb0ELb0ELb0ELb0EEENS1_30DynamicPersistentTileSchedulerILi256ELi32ELb0ELb0ELb1EEEEEEEEEvNT_6ParamsE,"",@"SHT_CUDA_INFO"
	.sectionflags	@""
	.align	4


	//----- nvinfo : EIATTR_CUDA_API_VERSION
	.align		4
        /*0000*/ 	.byte	0x04, 0x37
        /*0002*/ 	.short	(.L_284 - .L_283)
.L_283:
        /*0004*/ 	.word	0x00000082


	//----- nvinfo : EIATTR_KPARAM_INFO
	.align		4
.L_284:
        /*0008*/ 	.byte	0x04, 0x17
        /*000a*/ 	.short	(.L_286 - .L_285)
.L_285:
        /*000c*/ 	.word	0x00000000
        /*0010*/ 	.short	0x0000
        /*0012*/ 	.short	0x0070
        /*0014*/ 	.byte	0x00, 0xf0, 0x01, 0x2e


	//----- nvinfo : EIATTR_SPARSE_MMA_MASK
	.align		4
.L_286:
        /*0018*/ 	.byte	0x03, 0x50
        /*001a*/ 	.short	0x0000


	//----- nvinfo : EIATTR_MAXREG_COUNT
	.align		4
        /*001c*/ 	.byte	0x03, 0x1b
        /*001e*/ 	.short	0x00a8


	//----- nvinfo : EIATTR_NUM_BARRIERS
	.align		4
        /*0020*/ 	.byte	0x02, 0x4c
        /*0022*/ 	.byte	0x10
	.zero		1


	//----- nvinfo : EIATTR_EXTERNS
	.align		4
        /*0024*/ 	.byte	0x04, 0x0f
        /*0026*/ 	.short	(.L_288 - .L_287)


	//   ....[0]....
	.align		4
.L_287:
        /*0028*/ 	.word	index@(__assertfail)


	//----- nvinfo : EIATTR_MERCURY_ISA_VERSION
	.align		4
.L_288:
        /*002c*/ 	.byte	0x03, 0x5f
        /*002e*/ 	.short	0x0101


	//----- nvinfo : EIATTR_INT_WARP_WIDE_INSTR_OFFSETS
	.align		4
        /*0030*/ 	.byte	0x04, 0x31
        /*0032*/ 	.short	(.L_290 - .L_289)


	//   ....[0]....
.L_289:
        /*0034*/ 	.word	0x00000180


	//   ....[1]....
        /*0038*/ 	.word	0x000001b0


	//   ....[2]....
        /*003c*/ 	.word	0x000001c0


	//   ....[3]....
        /*0040*/ 	.word	0x0000a8c0


	//   ....[4]....
        /*0044*/ 	.word	0x0000a950


	//   ....[5]....
        /*0048*/ 	.word	0x0000ae60


	//   ....[6]....
        /*004c*/ 	.word	0x0000c8b0


	//   ....[7]....
        /*0050*/ 	.word	0x0000c940


	//----- nvinfo : EIATTR_COOP_GROUP_MASK_REGIDS
	.align		4
.L_290:
        /*0054*/ 	.byte	0x04, 0x29
        /*0056*/ 	.short	(.L_292 - .L_291)


	//   ....[0]....
.L_291:
        /*0058*/ 	.word	0xffffffff


	//   ....[1]....
        /*005c*/ 	.word	0xffffffff


	//   ....[2]....
        /*0060*/ 	.word	0xffffffff


	//   ....[3]....
        /*0064*/ 	.word	0xffffffff


	//   ....[4]....
        /*0068*/ 	.word	0xffffffff


	//   ....[5]....
        /*006c*/ 	.word	0xffffffff


	//   ....[6]....
        /*0070*/ 	.word	0xffffffff


	//   ....[7]....
        /*0074*/ 	.word	0xffffffff


	//   ....[8]....
        /*0078*/ 	.word	0xffffffff


	//   ....[9]....
        /*007c*/ 	.word	0xffffffff


	//   ....[10]....
        /*0080*/ 	.word	0xffffffff


	//   ....[11]....
        /*0084*/ 	.word	0xffffffff


	//   ....[12]....
        /*0088*/ 	.word	0xffffffff


	//   ....[13]....
        /*008c*/ 	.word	0xffffffff


	//   ....[14]....
        /*0090*/ 	.word	0xffffffff


	//   ....[15]....
        /*0094*/ 	.word	0xffffffff


	//   ....[16]....
        /*0098*/ 	.word	0xffffffff


	//   ....[17]....
        /*009c*/ 	.word	0xffffffff


	//   ....[18]....
        /*00a0*/ 	.word	0xffffffff


	//   ....[19]....
        /*00a4*/ 	.word	0xffffffff


	//   ....[20]....
        /*00a8*/ 	.word	0xffffffff


	//   ....[21]....
        /*00ac*/ 	.word	0xffffffff


	//   ....[22]....
        /*00b0*/ 	.word	0xffffffff


	//   ....[23]....
        /*00b4*/ 	.word	0xffffffff


	//   ....[24]....
        /*00b8*/ 	.word	0xffffffff


	//   ....[25]....
        /*00bc*/ 	.word	0xffffffff


	//   ....[26]....
        /*00c0*/ 	.word	0xffffffff


	//   ....[27]....
        /*00c4*/ 	.word	0xffffffff


	//   ....[28]....
        /*00c8*/ 	.word	0x0500000f


	//   ....[29]....
        /*00cc*/ 	.word	0x0500000f


	//----- nvinfo : EIATTR_COOP_GROUP_INSTR_OFFSETS
	.align		4
.L_292:
        /*00d0*/ 	.byte	0x04, 0x28
        /*00d2*/ 	.short	(.L_294 - .L_293)


	//   ....[0]....
.L_293:
        /*00d4*/ 	.word	0x00000060


	//   ....[1]....
        /*00d8*/ 	.word	0x00000190


	//   ....[2]....
        /*00dc*/ 	.word	0x000001e0


	//   ....[3]....
        /*00e0*/ 	.word	0x000003d0


	//   ....[4]....
        /*00e4*/ 	.word	0x00000530


	//   ....[5]....
        /*00e8*/ 	.word	0x00000650


	//   ....[6]....
        /*00ec*/ 	.word	0x000007b0


	//   ....[7]....
        /*00f0*/ 	.word	0x00001410


	//   ....[8]....
        /*00f4*/ 	.word	0x00002560


	//   ....[9]....
        /*00f8*/ 	.word	0x000025b0


	//   ....[10]....
        /*00fc*/ 	.word	0x00003030


	//   ....[11]....
        /*0100*/ 	.word	0x000030c0


	//   ....[12]....
        /*0104*/ 	.word	0x00004b50


	//   ....[13]....
        /*0108*/ 	.word	0x00004be0


	//   ....[14]....
        /*010c*/ 	.word	0x000055b0


	//   ....[15]....
        /*0110*/ 	.word	0x000056d0


	//   ....[16]....
        /*0114*/ 	.word	0x00006ea0


	//   ....[17]....
        /*0118*/ 	.word	0x00006ed0


	//   ....[18]....
        /*011c*/ 	.word	0x00007160


	//   ....[19]....
        /*0120*/ 	.word	0x000071d0


	//   ....[20]....
        /*0124*/ 	.word	0x000087e0


	//   ....[21]....
        /*0128*/ 	.word	0x00008820


	//   ....[22]....
        /*012c*/ 	.word	0x00008920


	//   ....[23]....
        /*0130*/ 	.word	0x00008930


	//   ....[24]....
        /*0134*/ 	.word	0x00009840


	//   ....[25]....
        /*0138*/ 	.word	0x0000a350


	//   ....[26]....
        /*013c*/ 	.word	0x0000cc50


	//   ....[27]....
        /*0140*/ 	.word	0x0000ce00


	//   ....[28]....
        /*0144*/ 	.word	0x0000d370


	//   ....[29]....
        /*0148*/ 	.word	0x0000d750


	//----- nvinfo : EIATTR_REG_RECONFIG
	.align		4
.L_294:
        /*014c*/ 	.byte	0x01, 0x54
	.zero		2


	//----- nvinfo : EIATTR_SYSCALL_OFFSETS
	.align		4
        /*0150*/ 	.byte	0x04, 0x46
        /*0152*/ 	.short	(.L_296 - .L_295)


	//   ....[0]....
.L_295:
        /*0154*/ 	.word	0x000015c0


	//   ....[1]....
        /*0158*/ 	.word	0x0000aae0


	//   ....[2]....
        /*015c*/ 	.word	0x0000ac20


	//   ....[3]....
        /*0160*/ 	.word	0x0000ad20


	//----- nvinfo : EIATTR_MBARRIER_INSTR_OFFSETS
	.align		4
.L_296:
        /*0164*/ 	.byte	0x04, 0x39
        /*0166*/ 	.short	(.L_298 - .L_297)


	//   ....[0]....
.L_297:
        /*0168*/ 	.word	0x00000280
        /*016c*/ 	.word	0x000000ff
        /*0170*/ 	.word	0x00028800
        /*0174*/ 	.short	0x0100
        /*0176*/ 	.byte	0x06
	.zero		1


	//   ....[1]....
        /*0178*/ 	.word	0x00000290
        /*017c*/ 	.word	0x000000ff
        /*0180*/ 	.word	0x00028820
        /*0184*/ 	.short	0x0100
        /*0186*/ 	.byte	0x06
	.zero		1


	//   ....[2]....
        /*0188*/ 	.word	0x00000380
        /*018c*/ 	.word	0x000000ff
        /*0190*/ 	.word	0x00028830
        /*0194*/ 	.short	0x0100
        /*0196*/ 	.byte	0x08
	.zero		1


	//   ....[3]....
        /*0198*/ 	.word	0x00000390
        /*019c*/ 	.word	0x000000ff
        /*01a0*/ 	.word	0x00028840
        /*01a4*/ 	.short	0x0100
        /*01a6*/ 	.byte	0x08
	.zero		1


	//   ....[4]....
        /*01a8*/ 	.word	0x000003a0
        /*01ac*/ 	.word	0x000000ff
        /*01b0*/ 	.word	0x00028838
        /*01b4*/ 	.short	0x0100
        /*01b6*/ 	.byte	0x08
	.zero		1


	//   ....[5]....
        /*01b8*/ 	.word	0x000003b0
        /*01bc*/ 	.word	0x000000ff
        /*01c0*/ 	.word	0x00028848
        /*01c4*/ 	.short	0x0100
        /*01c6*/ 	.byte	0x08
	.zero		1


	//   ....[6]....
        /*01c8*/ 	.word	0x000004e0
        /*01cc*/ 	.word	0x000000ff
        /*01d0*/ 	.word	0x00028850
        /*01d4*/ 	.short	0x0100
        /*01d6*/ 	.byte	0x08
	.zero		1


	//   ....[7]....
        /*01d8*/ 	.word	0x000004f0
        /*01dc*/ 	.word	0x000000ff
        /*01e0*/ 	.word	0x00028860
        /*01e4*/ 	.short	0x0100
        /*01e6*/ 	.byte	0x08
	.zero		1


	//   ....[8]....
        /*01e8*/ 	.word	0x00000500
        /*01ec*/ 	.word	0x000000ff
        /*01f0*/ 	.word	0x00028858
        /*01f4*/ 	.short	0x0100
        /*01f6*/ 	.byte	0x08
	.zero		1


	//   ....[9]....
        /*01f8*/ 	.word	0x00000510
        /*01fc*/ 	.word	0x000000ff
        /*0200*/ 	.word	0x00028868
        /*0204*/ 	.short	0x0100
        /*0206*/ 	.byte	0x08
	.zero		1


	//   ....[10]....
        /*0208*/ 	.word	0x00000600
        /*020c*/ 	.word	0x000000ff
        /*0210*/ 	.word	0x00028870
        /*0214*/ 	.short	0x0100
        /*0216*/ 	.byte	0x06
	.zero		1


	//   ....[11]....
        /*0218*/ 	.word	0x00000610
        /*021c*/ 	.word	0x000000ff
        /*0220*/ 	.word	0x00028880
        /*0224*/ 	.short	0x0100
        /*0226*/ 	.byte	0x06
	.zero		1


	//   ....[12]....
        /*0228*/ 	.word	0x00000620
        /*022c*/ 	.word	0x000000ff
        /*0230*/ 	.word	0x00028878
        /*0234*/ 	.short	0x0100
        /*0236*/ 	.byte	0x06
	.zero		1


	//   ....[13]....
        /*0238*/ 	.word	0x00000630
        /*023c*/ 	.word	0x000000ff
        /*0240*/ 	.word	0x00028888
        /*0244*/ 	.short	0x0100
        /*0246*/ 	.byte	0x06
	.zero		1


	//   ....[14]....
        /*0248*/ 	.word	0x00000760
        /*024c*/ 	.word	0x000000ff
        /*0250*/ 	.word	0x00028890
        /*0254*/ 	.short	0x0100
        /*0256*/ 	.byte	0x08
	.zero		1


	//   ....[15]....
        /*0258*/ 	.word	0x00000770
        /*025c*/ 	.word	0x000000ff
        /*0260*/ 	.word	0x000288a0
        /*0264*/ 	.short	0x0100
        /*0266*/ 	.byte	0x08
	.zero		1


	//   ....[16]....
        /*0268*/ 	.word	0x00000780
        /*026c*/ 	.word	0x000000ff
        /*0270*/ 	.word	0x00028898
        /*0274*/ 	.short	0x0100
        /*0276*/ 	.byte	0x08
	.zero		1


	//   ....[17]....
        /*0278*/ 	.word	0x00000790
        /*027c*/ 	.word	0x000000ff
        /*0280*/ 	.word	0x000288a8
        /*0284*/ 	.short	0x0100
        /*0286*/ 	.byte	0x08
	.zero		1


	//   ....[18]....
        /*0288*/ 	.word	0x000008c0
        /*028c*/ 	.word	0x000000ff
        /*0290*/ 	.word	0x000288b0
        /*0294*/ 	.short	0x0100
        /*0296*/ 	.byte	0x08
	.zero		1


	//   ....[19]....
        /*0298*/ 	.word	0x000008d0
        /*029c*/ 	.word	0x000000ff
        /*02a0*/ 	.word	0x000288c0
        /*02a4*/ 	.short	0x0100
        /*02a6*/ 	.byte	0x08
	.zero		1


	//   ....[20]....
        /*02a8*/ 	.word	0x000008e0
        /*02ac*/ 	.word	0x000000ff
        /*02b0*/ 	.word	0x000288b8
        /*02b4*/ 	.short	0x0100
        /*02b6*/ 	.byte	0x08
	.zero		1


	//   ....[21]....
        /*02b8*/ 	.word	0x000008f0
        /*02bc*/ 	.word	0x000000ff
        /*02c0*/ 	.word	0x000288c8
        /*02c4*/ 	.short	0x0100
        /*02c6*/ 	.byte	0x08
	.zero		1


	//   ....[22]....
        /*02c8*/ 	.word	0x00001640
        /*02cc*/ 	.word	0x000000ff
        /*02d0*/ 	.word	0x00028800
        /*02d4*/ 	.short	0x010a
        /*02d6*/ 	.byte	0x26
	.zero		1


	//   ....[23]....
        /*02d8*/ 	.word	0x000016c0
        /*02dc*/ 	.word	0x00000003
        /*02e0*/ 	.word	0x00028830
        /*02e4*/ 	.short	0x010a
        /*02e6*/ 	.byte	0x3f
	.zero		1


	//   ....[24]....
        /*02e8*/ 	.word	0x00001730
        /*02ec*/ 	.word	0x00000003
        /*02f0*/ 	.word	0x00028830
        /*02f4*/ 	.short	0x010a
        /*02f6*/ 	.byte	0x3f
	.zero		1


	//   ....[25]....
        /*02f8*/ 	.word	0x00001f70
        /*02fc*/ 	.word	0x00000003
        /*0300*/ 	.word	0x00000000
        /*0304*/ 	.short	0x0101
        /*0306*/ 	.byte	0x3f
	.zero		1


	//   ....[26]....
        /*0308*/ 	.word	0x00003ed0
        /*030c*/ 	.word	0x000000ff
        /*0310*/ 	.word	0x00028830
        /*0314*/ 	.short	0x010a
        /*0316*/ 	.byte	0x0a
	.zero		1


	//   ....[27]....
        /*0318*/ 	.word	0x00003f10
        /*031c*/ 	.word	0x000000ff
        /*0320*/ 	.word	0x00028830
        /*0324*/ 	.short	0x010a
        /*0326*/ 	.byte	0x0a
	.zero		1


	//   ....[28]....
        /*0328*/ 	.word	0x00004240
        /*032c*/ 	.word	0x000000ff
        /*0330*/ 	.word	0x00028850
        /*0334*/ 	.short	0x010a
        /*0336*/ 	.byte	0x0a
	.zero		1


	//   ....[29]....
        /*0338*/ 	.word	0x00004280
        /*033c*/ 	.word	0x000000ff
        /*0340*/ 	.word	0x00028850
        /*0344*/ 	.short	0x010a
        /*0346*/ 	.byte	0x0a
	.zero		1


	//   ....[30]....
        /*0348*/ 	.word	0x00005dd0
        /*034c*/ 	.word	0x0000002e
        /*0350*/ 	.word	0x00000000
        /*0354*/ 	.short	0x0101
        /*0356*/ 	.byte	0x3f
	.zero		1


	//   ....[31]....
        /*0358*/ 	.word	0x00005e50
        /*035c*/ 	.word	0x00000030
        /*0360*/ 	.word	0x00000000
        /*0364*/ 	.short	0x0101
        /*0366*/ 	.byte	0x3f
	.zero		1


	//   ....[32]....
        /*0368*/ 	.word	0x00006800
        /*036c*/ 	.word	0x000000ff
        /*0370*/ 	.word	0x00028830
        /*0374*/ 	.short	0x010a
        /*0376*/ 	.byte	0x0a
	.zero		1


	//   ....[33]....
        /*0378*/ 	.word	0x00006840
        /*037c*/ 	.word	0x000000ff
        /*0380*/ 	.word	0x00028830
        /*0384*/ 	.short	0x010a
        /*0386*/ 	.byte	0x0a
	.zero		1


	//   ....[34]....
        /*0388*/ 	.word	0x00006b70
        /*038c*/ 	.word	0x000000ff
        /*0390*/ 	.word	0x00028850
        /*0394*/ 	.short	0x010a
        /*0396*/ 	.byte	0x0a
	.zero		1


	//   ....[35]....
        /*0398*/ 	.word	0x00006bb0
        /*039c*/ 	.word	0x000000ff
        /*03a0*/ 	.word	0x00028850
        /*03a4*/ 	.short	0x010a
        /*03a6*/ 	.byte	0x0a
	.zero		1


	//   ....[36]....
        /*03a8*/ 	.word	0x00007cb0
        /*03ac*/ 	.word	0x0000001b
        /*03b0*/ 	.word	0x00000000
        /*03b4*/ 	.short	0x0101
        /*03b6*/ 	.byte	0x3f
	.zero		1


	//   ....[37]....
        /*03b8*/ 	.word	0x00007d60
        /*03bc*/ 	.word	0x0000001f
        /*03c0*/ 	.word	0x00000000
        /*03c4*/ 	.short	0x0101
        /*03c6*/ 	.byte	0x3f
	.zero		1


	//   ....[38]....
        /*03c8*/ 	.word	0x00008750
        /*03cc*/ 	.word	0x000000ff
        /*03d0*/ 	.word	0x00028850
        /*03d4*/ 	.short	0x010a
        /*03d6*/ 	.byte	0x05
	.zero		1


	//   ....[39]....
        /*03d8*/ 	.word	0x00008790
        /*03dc*/ 	.word	0x000000ff
        /*03e0*/ 	.word	0x00028850
        /*03e4*/ 	.short	0x010a
        /*03e6*/ 	.byte	0x05
	.zero		1


	//   ....[40]....
        /*03e8*/ 	.word	0x00008ea0
        /*03ec*/ 	.word	0x00000000
        /*03f0*/ 	.word	0x00000000
        /*03f4*/ 	.short	0x0101
        /*03f6*/ 	.byte	0x3f
	.zero		1


	//   ....[41]....
        /*03f8*/ 	.word	0x00009a40
        /*03fc*/ 	.word	0x000000ff
        /*0400*/ 	.word	0x00000000
        /*0404*/ 	.short	0x0101
        /*0406*/ 	.byte	0x05
	.zero		1


	//   ....[42]....
        /*0408*/ 	.word	0x0000b130
        /*040c*/ 	.word	0x00000008
        /*0410*/ 	.word	0x00028840
        /*0414*/ 	.short	0x010a
        /*0416*/ 	.byte	0x3f
	.zero		1


	//   ....[43]....
        /*0418*/ 	.word	0x0000b4d0
        /*041c*/ 	.word	0x000000ff
        /*0420*/ 	.word	0x00028820
        /*0424*/ 	.short	0x010a
        /*0426*/ 	.byte	0x26
	.zero		1


	//   ....[44]....
        /*0428*/ 	.word	0x0000b7c0
        /*042c*/ 	.word	0x00000003
        /*0430*/ 	.word	0x00028840
        /*0434*/ 	.short	0x010a
        /*0436*/ 	.byte	0x3f
	.zero		1


	//   ....[45]....
        /*0438*/ 	.word	0x0000b9c0
        /*043c*/ 	.word	0x00000002
        /*0440*/ 	.word	0x00000060
        /*0444*/ 	.short	0x010a
        /*0446*/ 	.byte	0x3f
	.zero		1


	//   ....[46]....
        /*0448*/ 	.word	0x0000be50
        /*044c*/ 	.word	0x00000003
        /*0450*/ 	.word	0x00028840
        /*0454*/ 	.short	0x010a
        /*0456*/ 	.byte	0x3f
	.zero		1


	//   ....[47]....
        /*0458*/ 	.word	0x0000c050
        /*045c*/ 	.word	0x00000002
        /*0460*/ 	.word	0x00000060
        /*0464*/ 	.short	0x010a
        /*0466*/ 	.byte	0x3f
	.zero		1


	//   ....[48]....
        /*0468*/ 	.word	0x0000c440
        /*046c*/ 	.word	0x00000002
        /*0470*/ 	.word	0x00028840
        /*0474*/ 	.short	0x010a
        /*0476*/ 	.byte	0x3f
	.zero		1


	//   ....[49]....
        /*0478*/ 	.word	0x0000c640
        /*047c*/ 	.word	0x00000002
        /*0480*/ 	.word	0x00000060
        /*0484*/ 	.short	0x010a
        /*0486*/ 	.byte	0x3f
	.zero		1


	//   ....[50]....
        /*0488*/ 	.word	0x0000c9e0
        /*048c*/ 	.word	0x00000003
        /*0490*/ 	.word	0x00028860
        /*0494*/ 	.short	0x010a
        /*0496*/ 	.byte	0x3f
	.zero		1


	//   ....[51]....
        /*0498*/ 	.word	0x0000cdb0
        /*049c*/ 	.word	0x00000007
        /*04a0*/ 	.word	0x00028820
        /*04a4*/ 	.short	0x010a
        /*04a6*/ 	.byte	0x3f
	.zero		1


	//   ....[52]....
        /*04a8*/ 	.word	0x0000cf00
        /*04ac*/ 	.word	0x00000005
        /*04b0*/ 	.word	0x00000000
        /*04b4*/ 	.short	0x010a
        /*04b6*/ 	.byte	0x3f
	.zero		1


	//   ....[53]....
        /*04b8*/ 	.word	0x0000cf70
        /*04bc*/ 	.word	0x00000003
        /*04c0*/ 	.word	0x00000000
        /*04c4*/ 	.short	0x010a
        /*04c6*/ 	.byte	0x3f
	.zero		1


	//   ....[54]....
        /*04c8*/ 	.word	0x0000cfd0
        /*04cc*/ 	.word	0x00000005
        /*04d0*/ 	.word	0x00000000
        /*04d4*/ 	.short	0x010a
        /*04d6*/ 	.byte	0x3f
	.zero		1


	//   ....[55]....
        /*04d8*/ 	.word	0x0000d000
        /*04dc*/ 	.word	0x00000003
        /*04e0*/ 	.word	0x00000000
        /*04e4*/ 	.short	0x010a
        /*04e6*/ 	.byte	0x3f
	.zero		1


	//   ....[56]....
        /*04e8*/ 	.word	0x0000d070
        /*04ec*/ 	.word	0x00000003
        /*04f0*/ 	.word	0x00028800
        /*04f4*/ 	.short	0x010a
        /*04f6*/ 	.byte	0x3f
	.zero		1


	//   ....[57]....
        /*04f8*/ 	.word	0x0000d0c0
        /*04fc*/ 	.word	0x00000003
        /*0500*/ 	.word	0x00028830
        /*0504*/ 	.short	0x010a
        /*0506*/ 	.byte	0x3f
	.zero		1


	//   ....[58]....
        /*0508*/ 	.word	0x0000d120
        /*050c*/ 	.word	0x00000005
        /*0510*/ 	.word	0x00028830
        /*0514*/ 	.short	0x010a
        /*0516*/ 	.byte	0x3f
	.zero		1


	//   ....[59]....
        /*0518*/ 	.word	0x0000d180
        /*051c*/ 	.word	0x00000005
        /*0520*/ 	.word	0x00028850
        /*0524*/ 	.short	0x010a
        /*0526*/ 	.byte	0x3f
	.zero		1


	//   ....[60]....
        /*0528*/ 	.word	0x0000d1e0
        /*052c*/ 	.word	0x00000005
        /*0530*/ 	.word	0x00028830
        /*0534*/ 	.short	0x010a
        /*0536*/ 	.byte	0x3f
	.zero		1


	//   ....[61]....
        /*0538*/ 	.word	0x0000d240
        /*053c*/ 	.word	0x00000005
        /*0540*/ 	.word	0x00028850
        /*0544*/ 	.short	0x010a
        /*0546*/ 	.byte	0x3f
	.zero		1


	//   ....[62]....
        /*0548*/ 	.word	0x0000d2a0
        /*054c*/ 	.word	0x00000007
        /*0550*/ 	.word	0x00028850
        /*0554*/ 	.short	0x010a
        /*0556*/ 	.byte	0x3f
	.zero		1


	//   ....[63]....
        /*0558*/ 	.word	0x0000d420
        /*055c*/ 	.word	0x00000008
        /*0560*/ 	.word	0x00028840
        /*0564*/ 	.short	0x010a
        /*0566*/ 	.byte	0x3f
	.zero		1


	//   ....[64]....
        /*0568*/ 	.word	0x0000d480
        /*056c*/ 	.word	0x00000008
        /*0570*/ 	.word	0x00028820
        /*0574*/ 	.short	0x010a
        /*0576*/ 	.byte	0x3f
	.zero		1


	//   ....[65]....
        /*0578*/ 	.word	0x0000d4d0
        /*057c*/ 	.word	0x00000003
        /*0580*/ 	.word	0x00028840
        /*0584*/ 	.short	0x010a
        /*0586*/ 	.byte	0x3f
	.zero		1


	//   ....[66]....
        /*0588*/ 	.word	0x0000d520
        /*058c*/ 	.word	0x00000002
        /*0590*/ 	.word	0x00000060
        /*0594*/ 	.short	0x010a
        /*0596*/ 	.byte	0x3f
	.zero		1


	//   ....[67]....
        /*0598*/ 	.word	0x0000d570
        /*059c*/ 	.word	0x00000003
        /*05a0*/ 	.word	0x00028840
        /*05a4*/ 	.short	0x010a
        /*05a6*/ 	.byte	0x3f
	.zero		1


	//   ....[68]....
        /*05a8*/ 	.word	0x0000d5c0
        /*05ac*/ 	.word	0x00000002
        /*05b0*/ 	.word	0x00000060
        /*05b4*/ 	.short	0x010a
        /*05b6*/ 	.byte	0x3f
	.zero		1


	//   ....[69]....
        /*05b8*/ 	.word	0x0000d610
        /*05bc*/ 	.word	0x00000002
        /*05c0*/ 	.word	0x00028840
        /*05c4*/ 	.short	0x010a
        /*05c6*/ 	.byte	0x3f
	.zero		1


	//   ....[70]....
        /*05c8*/ 	.word	0x0000d660
        /*05cc*/ 	.word	0x00000002
        /*05d0*/ 	.word	0x00000060
        /*05d4*/ 	.short	0x010a
        /*05d6*/ 	.byte	0x3f
	.zero		1


	//   ....[71]....
        /*05d8*/ 	.word	0x0000d6b0
        /*05dc*/ 	.word	0x00000003
        /*05e0*/ 	.word	0x00028860
        /*05e4*/ 	.short	0x010a
        /*05e6*/ 	.byte	0x3f
	.zero		1


	//   ....[72]....
        /*05e8*/ 	.word	0x0000d790
        /*05ec*/ 	.word	0x00000007
        /*05f0*/ 	.word	0x00028820
        /*05f4*/ 	.short	0x010a
        /*05f6*/ 	.byte	0x3f
	.zero		1


	//   ....[73]....
        /*05f8*/ 	.word	0x0000d7e0
        /*05fc*/ 	.word	0x00000005
        /*0600*/ 	.word	0x00000000
        /*0604*/ 	.short	0x010a
        /*0606*/ 	.byte	0x3f
	.zero		1


	//   ....[74]....
        /*0608*/ 	.word	0x0000d830
        /*060c*/ 	.word	0x00000003
        /*0610*/ 	.word	0x00000000
        /*0614*/ 	.short	0x010a
        /*0616*/ 	.byte	0x3f
	.zero		1


	//   ....[75]....
        /*0618*/ 	.word	0x0000d880
        /*061c*/ 	.word	0x00000005
        /*0620*/ 	.word	0x00000000
        /*0624*/ 	.short	0x010a
        /*0626*/ 	.byte	0x3f
	.zero		1


	//----- nvinfo : EIATTR_NUM_MBARRIERS
	.align		4
.L_298:
        /*0628*/ 	.byte	0x03, 0x38
        /*062a*/ 	.short	0x0016


	//----- nvinfo : EIATTR_EXIT_INSTR_OFFSETS
	.align		4
        /*062c*/ 	.byte	0x04, 0x1c
        /*062e*/ 	.short	(.L_300 - .L_299)


	//   ....[0]....
.L_299:
        /*0630*/ 	.word	0x00000a50


	//   ....[1]....
        /*0634*/ 	.word	0x0000a310


	//   ....[2]....
        /*0638*/ 	.word	0x0000a370


	//   ....[3]....
        /*063c*/ 	.word	0x0000ce20


	//   ....[4]....
        /*0640*/ 	.word	0x0000d050


	//----- nvinfo : EIATTR_MAX_THREADS
	.align		4
.L_300:
        /*0644*/ 	.byte	0x04, 0x05
        /*0646*/ 	.short	(.L_302 - .L_301)
.L_301:
        /*0648*/ 	.word	0x00000180
        /*064c*/ 	.word	0x00000001
        /*0650*/ 	.word	0x00000001


	//----- nvinfo : EIATTR_CRS_STACK_SIZE
	.align		4
.L_302:
        /*0654*/ 	.byte	0x04, 0x1e
        /*0656*/ 	.short	(.L_304 - .L_303)
.L_303:
        /*0658*/ 	.word	0x00000000


	//----- nvinfo : EIATTR_CBANK_PARAM_SIZE
	.align		4
.L_304:
        /*065c*/ 	.byte	0x03, 0x19
        /*065e*/ 	.short	0x0bf0


	//----- nvinfo : EIATTR_PARAM_CBANK
	.align		4
        /*0660*/ 	.byte	0x04, 0x0a
        /*0662*/ 	.short	(.L_306 - .L_305)
	.align		4
.L_305:
        /*0664*/ 	.word	index@(.nv.constant0._ZN7cutlass13device_kernelIN5flash11enable_sm90INS1_16FlashAttnFwdSm90INS1_25CollectiveMainloopFwdSm90ILi2EN4cute5tupleIJNS5_1CILi1EEES8_S8_EEENS6_IJNS7_ILi128EEESA_SA_EEELi128ENS_6half_tEfNS_4arch4Sm90ELb1ELb0ELb0ELb0ELb0ELb0ELb0ELb1ELb1ELb0ELb0ELb0EEENS1_21CollectiveEpilogueFwdISB_S9_SC_SE_Li256ELb0ELb0ELb0ELb0EEENS1_30DynamicPersistentTileSchedulerILi256ELi32ELb0ELb0ELb1EEEEEEEEEvNT_6ParamsE)
        /*0668*/ 	.short	0x0210
        /*066a*/ 	.short	0x0bf0


	//----- nvinfo : EIATTR_SW_WAR
	.align		4
.L_306:
        /*066c*/ 	.byte	0x04, 0x36
        /*066e*/ 	.short	(.L_308 - .L_307)
.L_307:
        /*0670*/ 	.word	0x00000008
.L_308:


//--------------------- .nv.info._ZN7cutlass13device_kernelIN5flash11enable_sm90INS1_16FlashAttnFwdSm90INS1_25CollectiveMainloopFwdSm90ILi2EN4cute5tupleIJNS5_1CILi1EEES8_S8_EEENS6_IJNS7_ILi128EEESA_SA_EEELi128ENS_6half_tEfNS_4arch4Sm90ELb1ELb0ELb0ELb1ELb0ELb0ELb0ELb1ELb1ELb0ELb0ELb0EEENS1_21CollectiveEpilogueFwdISB_S9_SC_SE_Li256ELb1ELb0ELb0ELb0EEENS1_36VarlenDynamicPersistentTileSchedulerILi128ELi128ELi256ELi32ELb0ELb0ELb1ELb1ELb1ELb1EEEEEEEEEvNT_6ParamsE --------------------------
	.section	.nv.info._ZN7cutlass13device_kernelIN5flash11enable_sm90INS1_16FlashAttnFwdSm90INS1_25CollectiveMainloopFwdSm90ILi2EN4cute5tupleIJNS5_1CILi1EEES8_S8_EEENS6_IJNS7_ILi128EEESA_SA_EEELi128ENS_6half_tEfNS_4arch4Sm90ELb1ELb0ELb0ELb1ELb0ELb0ELb0ELb1ELb1ELb0ELb0ELb0EEENS1_21CollectiveEpilogueFwdISB_S9_SC_SE_Li256ELb1ELb0ELb0ELb0EEENS1_36VarlenDynamicPersistentTileSchedulerILi128ELi128ELi256ELi32ELb0ELb0ELb1ELb1ELb1ELb1EEEEEEEEEvNT_6ParamsE,"",@"SHT_CUDA_INFO"
	.sectionflags	@""
	.align	4


	//----- nvinfo : EIATTR_CUDA_API_VERSION
	.align		4
        /*0000*/ 	.byte	0x04, 0x37
        /*0002*/ 	.short	(.L_310 - .L_309)
.L_309:
        /*0004*/ 	.word	0x00000082


	//----- nvinfo : EIATTR_KPARAM_INFO
	.align		4
.L_310:
        /*0008*/ 	.byte	0x04, 0x17
        /*000a*/ 	.short	(.L_312 - .L_311)
.L_311:
        /*000c*/ 	.word	0x00000000
        /*0010*/ 	.short	0x0000
        /*0012*/ 	.short	0x0070
        /*0014*/ 	.byte	0x00, 0xf0, 0x01, 0x28


	//----- nvinfo : EIATTR_SPARSE_MMA_MASK
	.align		4
.L_312:
        /*0018*/ 	.byte	0x03, 0x50
        /*001a*/ 	.short	0x0000


	//----- nvinfo : EIATTR_MAXREG_COUNT
	.align		4
        /*001c*/ 	.byte	0x03, 0x1b
        /*001e*/ 	.short	0x00a8


	//----- nvinfo : EIATTR_NUM_BARRIERS
	.align		4
        /*0020*/ 	.byte	0x02, 0x4c
        /*0022*/ 	.byte	0x10
	.zero		1


	//----- nvinfo : EIATTR_EXTERNS
	.align		4
        /*0024*/ 	.byte	0x04, 0x0f
        /*0026*/ 	.short	(.L_314 - .L_313)


	//   ....[0]....
	.align		4
.L_313:
        /*0028*/ 	.word	index@(__assertfail)


	//----- nvinfo : EIATTR_ANNOTATIONS
	.align		4
.L_314:
        /*002c*/ 	.byte	0x04, 0x55
        /*002e*/ 	.short	(.L_316 - .L_315)


	//   ....[0]....
.L_315:
        /* <DEDUP_REMOVED lines=32> */


	//----- nvinfo : EIATTR_MERCURY_ISA_VERSION
	.align		4
.L_316:
        /*0218*/ 	.byte	0x03, 0x5f
        /*021a*/ 	.short	0x0101


	//----- nvinfo : EIATTR_UNUSED_LOAD_BYTE_OFFSET
	.align		4
        /*021c*/ 	.byte	0x04, 0x44
        /*021e*/ 	.short	(.L_318 - .L_317)


	//   ....[0]....
.L_317:
        /*0220*/ 	.word	0x00000a70
        /*0224*/ 	.word	0x0000fff0


	//   ....[1]....
        /*0228*/ 	.word	0x000091f0
        /*022c*/ 	.word	0x0000fff0


	//----- nvinfo : EIATTR_INT_WARP_WIDE_INSTR_OFFSETS
	.align		4
.L_318:
        /*0230*/ 	.byte	0x04, 0x31
        /*0232*/ 	.short	(.L_320 - .L_319)


	//   ....[0]....
.L_319:
        /*0234*/ 	.word	0x00000160


	//   ....[1]....
        /*0238*/ 	.word	0x000001a0


	//   ....[2]....
        /*023c*/ 	.word	0x00000210


	//   ....[3]....
        /*0240*/ 	.word	0x0000c380


	//   ....[4]....
        /*0244*/ 	.word	0x0000c410


	//   ....[5]....
        /*0248*/ 	.word	0x0000c890


	//   ....[6]....
        /*024c*/ 	.word	0x0000c8c0


	//   ....[7]....
        /*0250*/ 	.word	0x0000cad0


	//   ....[8]....
        /*0254*/ 	.word	0x0000ebe0


	//   ....[9]....
        /*0258*/ 	.word	0x0000ec70


	//----- nvinfo : EIATTR_COOP_GROUP_MASK_REGIDS
	.align		4
.L_320:
        /*025c*/ 	.byte	0x04, 0x29
        /*025e*/ 	.short	(.L_322 - .L_321)


	//   ....[0]....
.L_321:
        /*0260*/ 	.word	0xffffffff


	//   ....[1]....
        /*0264*/ 	.word	0xffffffff


	//   ....[2]....
        /*0268*/ 	.word	0xffffffff


	//   ....[3]....
        /*026c*/ 	.word	0xffffffff


	//   ....[4]....
        /*0270*/ 	.word	0xffffffff


	//   ....[5]....
        /*0274*/ 	.word	0xffffffff


	//   ....[6]....
        /*0278*/ 	.word	0xffffffff


	//   ....[7]....
        /*027c*/ 	.word	0xffffffff


	//   ....[8]....
        /*0280*/ 	.word	0xffffffff


	//   ....[9]....
        /*0284*/ 	.word	0xffffffff


	//   ....[10]....
        /*0288*/ 	.word	0xffffffff


	//   ....[11]....
        /*028c*/ 	.word	0xffffffff


	//   ....[12]....
        /*0290*/ 	.word	0xffffffff


	//   ....[13]....
        /*0294*/ 	.word	0xffffffff


	//   ....[14]....
        /*0298*/ 	.word	0xffffffff


	//   ....[15]....
        /*029c*/ 	.word	0xffffffff


	//   ....[16]....
        /*02a0*/ 	.word	0xffffffff


	//   ....[17]....
        /*02a4*/ 	.word	0xffffffff


	//   ....[18]....
        /*02a8*/ 	.word	0xffffffff


	//   ....[19]....
        /*02ac*/ 	.word	0xffffffff


	//   ....[20]....
        /*02b0*/ 	.word	0xffffffff


	//   ....[21]....
        /*02b4*/ 	.word	0xffffffff


	//   ....[22]....
        /*02b8*/ 	.word	0xffffffff


	//   ....[23]....
        /*02bc*/ 	.word	0xffffffff


	//   ....[24]....
        /*02c0*/ 	.word	0xffffffff


	//   ....[25]....
        /*02c4*/ 	.word	0xffffffff


	//   ....[26]....
        /*02c8*/ 	.word	0xffffffff


	//   ....[27]....
        /*02cc*/ 	.word	0xffffffff


	//   ....[28]....
        /*02d0*/ 	.word	0xffffffff


	//   ....[29]....
        /*02d4*/ 	.word	0xffffffff


	//   ....[30]....
        /*02d8*/ 	.word	0xffffffff


	//   ....[31]....
        /*02dc*/ 	.word	0xffffffff


	//   ....[32]....
        /*02e0*/ 	.word	0xffffffff


	//   ....[33]....
        /*02e4*/ 	.word	0xffffffff


	//   ....[34]....
        /*02e8*/ 	.word	0xffffffff


	//   ....[35]....
        /*02ec*/ 	.word	0xffffffff


	//   ....[36]....
        /*02f0*/ 	.word	0xffffffff


	//   ....[37]....
        /*02f4*/ 	.word	0xffffffff


	//   ....[38]....
        /*02f8*/ 	.word	0xffffffff


	//   ....[39]....
        /*02fc*/ 	.word	0xffffffff


	//   ....[40]....
        /*0300*/ 	.word	0xffffffff


	//   ....[41]....
        /*0304*/ 	.word	0xffffffff


	//   ....[42]....
        /*0308*/ 	.word	0xffffffff


	//   ....[43]....
        /*030c*/ 	.word	0xffffffff


	//   ....[44]....
        /*0310*/ 	.word	0xffffffff


	//   ....[45]....
        /*0314*/ 	.word	0xffffffff


	//   ....[46]....
        /*0318*/ 	.word	0xffffffff


	//   ....[47]....
        /*031c*/ 	.word	0xffffffff


	//   ....[48]....
        /*0320*/ 	.word	0xffffffff


	//   ....[49]....
        /*0324*/ 	.word	0xffffffff


	//   ....[50]....
        /*0328*/ 	.word	0xffffffff


	//   ....[51]....
        /*032c*/ 	.word	0xffffffff


	//   ....[52]....
        /*0330*/ 	.word	0xffffffff


	//   ....[53]....
        /*0334*/ 	.word	0xffffffff


	//   ....[54]....
        /*0338*/ 	.word	0xffffffff


	//   ....[55]....
        /*033c*/ 	.word	0xffffffff


	//   ....[56]....
        /*0340*/ 	.word	0xffffffff


	//   ....[57]....
        /*0344*/ 	.word	0xffffffff


	//   ....[58]....
        /*0348*/ 	.word	0x0500000f


	//   ....[59]....
        /*034c*/ 	.word	0x0500000f


	//   ....[60]....
        /*0350*/ 	.word	0x0500000f


	//   ....[61]....
        /*0354*/ 	.word	0x0500000f


	//   ....[62]....
        /*0358*/ 	.word	0x0500000f


	//   ....[63]....
        /*035c*/ 	.word	0x0500000f


	//   ....[64]....
        /*0360*/ 	.word	0x0500000f


	//   ....[65]....
        /*0364*/ 	.word	0x0500000f


	//   ....[66]....
        /*0368*/ 	.word	0x0500000f


	//   ....[67]....
        /*036c*/ 	.word	0x0500000f


	//   ....[68]....
        /*0370*/ 	.word	0x0500000f


	//   ....[69]....
        /*0374*/ 	.word	0x0500000f


	//   ....[70]....
        /*0378*/ 	.word	0x0500000f


	//   ....[71]....
        /*037c*/ 	.word	0x0500000f


	//   ....[72]....
        /*0380*/ 	.word	0x0500000f


	//   ....[73]....
        /*0384*/ 	.word	0x0500000f


	//   ....[74]....
        /*0388*/ 	.word	0x0500000f


	//   ....[75]....
        /*038c*/ 	.word	0x0500000f


	//   ....[76]....
        /*0390*/ 	.word	0x0500000f


	//----- nvinfo : EIATTR_COOP_GROUP_INSTR_OFFSETS
	.align		4
.L_322:
        /*0394*/ 	.byte	0x04, 0x28
        /*0396*/ 	.short	(.L_324 - .L_323)


	//   ....[0]....
.L_323:
        /*0398*/ 	.word	0x00000070


	//   ....[1]....
        /*039c*/ 	.word	0x00000170


	//   ....[2]....
        /*03a0*/ 	.word	0x000001c0


	//   ....[3]....
        /*03a4*/ 	.word	0x000003f0


	//   ....[4]....
        /*03a8*/ 	.word	0x00000550


	//   ....[5]....
        /*03ac*/ 	.word	0x00000670


	//   ....[6]....
        /*03b0*/ 	.word	0x000007d0


	//   ....[7]....
        /*03b4*/ 	.word	0x00001570


	//   ....[8]....
        /*03b8*/ 	.word	0x000026c0


	//   ....[9]....
        /*03bc*/ 	.word	0x00002710


	//   ....[10]....
        /*03c0*/ 	.word	0x000031b0


	//   ....[11]....
        /*03c4*/ 	.word	0x00003240


	//   ....[12]....
        /*03c8*/ 	.word	0x00004c50


	//   ....[13]....
        /*03cc*/ 	.word	0x00004ce0


	//   ....[14]....
        /*03d0*/ 	.word	0x000056b0


	//   ....[15]....
        /*03d4*/ 	.word	0x000057c0


	//   ....[16]....
        /*03d8*/ 	.word	0x00006f90


	//   ....[17]....
        /*03dc*/ 	.word	0x00006fc0


	//   ....[18]....
        /*03e0*/ 	.word	0x00007250


	//   ....[19]....
        /*03e4*/ 	.word	0x000072c0


	//   ....[20]....
        /*03e8*/ 	.word	0x000088c0


	//   ....[21]....
        /*03ec*/ 	.word	0x00008900


	//   ....[22]....
        /*03f0*/ 	.word	0x00008a00


	//   ....[23]....
        /*03f4*/ 	.word	0x00008a10


	//   ....[24]....
        /*03f8*/ 	.word	0x0000b1b0


	//   ....[25]....
        /*03fc*/ 	.word	0x0000b330


	//   ....[26]....
        /*0400*/ 	.word	0x0000b360


	//   ....[27]....
        /*0404*/ 	.word	0x0000b3a0


	//   ....[28]....
        /*0408*/ 	.word	0x0000b410


	//   ....[29]....
        /*040c*/ 	.word	0x0000b470


	//   ....[30]....
        /*0410*/ 	.word	0x0000b4b0


	//   ....[31]....
        /*0414*/ 	.word	0x0000b650


	//   ....[32]....
        /*0418*/ 	.word	0x0000b6b0


	//   ....[33]....
        /*041c*/ 	.word	0x0000b6f0


	//   ....[34]....
        /*0420*/ 	.word	0x0000b730


	//   ....[35]....
        /*0424*/ 	.word	0x0000b760


	//   ....[36]....
        /*0428*/ 	.word	0x0000b790


	//   ....[37]....
        /*042c*/ 	.word	0x0000b820


	//   ....[38]....
        /*0430*/ 	.word	0x0000b880


	//   ....[39]....
        /*0434*/ 	.word	0x0000b910


	//   ....[40]....
        /*0438*/ 	.word	0x0000f080


	//   ....[41]....
        /*043c*/ 	.word	0x0000f090


	//   ....[42]....
        /*0440*/ 	.word	0x0000f1a0


	//   ....[43]....
        /*0444*/ 	.word	0x0000f200


	//   ....[44]....
        /*0448*/ 	.word	0x0000f240


	//   ....[45]....
        /*044c*/ 	.word	0x0000f280


	//   ....[46]....
        /*0450*/ 	.word	0x0000f2b0


	//   ....[47]....
        /*0454*/ 	.word	0x0000f2e0


	//   ....[48]....
        /*0458*/ 	.word	0x0000f470


	//   ....[49]....
        /*045c*/ 	.word	0x0000f4d0


	//   ....[50]....
        /*0460*/ 	.word	0x0000f510


	//   ....[51]....
        /*0464*/ 	.word	0x0000f550


	//   ....[52]....
        /*0468*/ 	.word	0x0000f580


	//   ....[53]....
        /*046c*/ 	.word	0x0000f5b0


	//   ....[54]....
        /*0470*/ 	.word	0x0000f670


	//   ....[55]....
        /*0474*/ 	.word	0x0000f690


	//   ....[56]....
        /*0478*/ 	.word	0x0000f700


	//   ....[57]....
        /*047c*/ 	.word	0x0000fd90


	//   ....[58]....
        /*0480*/ 	.word	0x00010360


	//   ....[59]....
        /*0484*/ 	.word	0x00010780


	//   ....[60]....
        /*0488*/ 	.word	0x00010810


	//   ....[61]....
        /*048c*/ 	.word	0x000108b0


	//   ....[62]....
        /*0490*/ 	.word	0x00010960


	//   ....[63]....
        /*0494*/ 	.word	0x000109e0


	//   ....[64]....
        /*0498*/ 	.word	0x00010a60


	//   ....[65]....
        /*049c*/ 	.word	0x00010ae0


	//   ....[66]....
        /*04a0*/ 	.word	0x00010b60


	//   ....[67]....
        /*04a4*/ 	.word	0x00010bf0


	//   ....[68]....
        /*04a8*/ 	.word	0x00010ca0


	//   ....[69]....
        /*04ac*/ 	.word	0x00010d20


	//   ....[70]....
        /*04b0*/ 	.word	0x00010da0


	//   ....[71]....
        /*04b4*/ 	.word	0x00010e20


	//   ....[72]....
        /*04b8*/ 	.word	0x00010ea0


	//   ....[73]....
        /*04bc*/ 	.word	0x00010f10


	//   ....[74]....
        /*04c0*/ 	.word	0x00010fb0


	//   ....[75]....
        /*04c4*/ 	.word	0x00011040


	//   ....[76]....
        /*04c8*/ 	.word	0x00011170


	//----- nvinfo : EIATTR_REG_RECONFIG
	.align		4
.L_324:
        /*04cc*/ 	.byte	0x01, 0x54
	.zero		2


	//----- nvinfo : EIATTR_SYSCALL_OFFSETS
	.align		4
        /*04d0*/ 	.byte	0x04, 0x46
        /*04d2*/ 	.short	(.L_326 - .L_325)


	//   ....[0]....
.L_325:
        /*04d4*/ 	.word	0x00001750


	//   ....[1]....
        /*04d8*/ 	.word	0x0000c5a0


	//   ....[2]....
        /*04dc*/ 	.word	0x0000c6e0


	//   ....[3]....
        /*04e0*/ 	.word	0x0000c7e0


	//----- nvinfo : EIATTR_MBARRIER_INSTR_OFFSETS
	.align		4
.L_326:
        /*04e4*/ 	.byte	0x04, 0x39
        /*04e6*/ 	.short	(.L_328 - .L_327)


	//   ....[0]....
.L_327:
        /*04e8*/ 	.word	0x000002a0
        /*04ec*/ 	.word	0x000000ff
        /*04f0*/ 	.word	0x00028800
        /*04f4*/ 	.short	0x0100
        /*04f6*/ 	.byte	0x08
	.zero		1


	//   ....[1]....
        /*04f8*/ 	.word	0x000002b0
        /*04fc*/ 	.word	0x000000ff
        /*0500*/ 	.word	0x00028820
        /*0504*/ 	.short	0x0100
        /*0506*/ 	.byte	0x08
	.zero		1


	//   ....[2]....
        /*0508*/ 	.word	0x000003a0
        /*050c*/ 	.word	0x000000ff
        /*0510*/ 	.word	0x00028830
        /*0514*/ 	.short	0x0100
        /*0516*/ 	.byte	0x08
	.zero		1


	//   ....[3]....
        /*0518*/ 	.word	0x000003b0
        /*051c*/ 	.word	0x000000ff
        /*0520*/ 	.word	0x00028840
        /*0524*/ 	.short	0x0100
        /*0526*/ 	.byte	0x08
	.zero		1


	//   ....[4]....
        /*0528*/ 	.word	0x000003c0
        /*052c*/ 	.word	0x000000ff
        /*0530*/ 	.word	0x00028838
        /*0534*/ 	.short	0x0100
        /*0536*/ 	.byte	0x08
	.zero		1


	//   ....[5]....
        /*0538*/ 	.word	0x000003d0
        /*053c*/ 	.word	0x000000ff
        /*0540*/ 	.word	0x00028848
        /*0544*/ 	.short	0x0100
        /*0546*/ 	.byte	0x08
	.zero		1


	//   ....[6]....
        /*0548*/ 	.word	0x00000500
        /*054c*/ 	.word	0x000000ff
        /*0550*/ 	.word	0x00028850
        /*0554*/ 	.short	0x0100
        /*0556*/ 	.byte	0x08
	.zero		1


	//   ....[7]....
        /*0558*/ 	.word	0x00000510
        /*055c*/ 	.word	0x000000ff
        /*0560*/ 	.word	0x00028860
        /*0564*/ 	.short	0x0100
        /*0566*/ 	.byte	0x08
	.zero		1


	//   ....[8]....
        /*0568*/ 	.word	0x00000520
        /*056c*/ 	.word	0x000000ff
        /*0570*/ 	.word	0x00028858
        /*0574*/ 	.short	0x0100
        /*0576*/ 	.byte	0x08
	.zero		1


	//   ....[9]....
        /*0578*/ 	.word	0x00000530
        /*057c*/ 	.word	0x000000ff
        /*0580*/ 	.word	0x00028868
        /*0584*/ 	.short	0x0100
        /*0586*/ 	.byte	0x08
	.zero		1


	//   ....[10]....
        /*0588*/ 	.word	0x00000620
        /*058c*/ 	.word	0x000000ff
        /*0590*/ 	.word	0x00028870
        /*0594*/ 	.short	0x0100
        /*0596*/ 	.byte	0x06
	.zero		1


	//   ....[11]....
        /*0598*/ 	.word	0x00000630
        /*059c*/ 	.word	0x000000ff
        /*05a0*/ 	.word	0x00028880
        /*05a4*/ 	.short	0x0100
        /*05a6*/ 	.byte	0x06
	.zero		1


	//   ....[12]....
        /*05a8*/ 	.word	0x00000640
        /*05ac*/ 	.word	0x000000ff
        /*05b0*/ 	.word	0x00028878
        /*05b4*/ 	.short	0x0100
        /*05b6*/ 	.byte	0x06
	.zero		1


	//   ....[13]....
        /*05b8*/ 	.word	0x00000650
        /*05bc*/ 	.word	0x000000ff
        /*05c0*/ 	.word	0x00028888
        /*05c4*/ 	.short	0x0100
        /*05c6*/ 	.byte	0x06
	.zero		1


	//   ....[14]....
        /*05c8*/ 	.word	0x00000780
        /*05cc*/ 	.word	0x000000ff
        /*05d0*/ 	.word	0x00028890
        /*05d4*/ 	.short	0x0100
        /*05d6*/ 	.byte	0x08
	.zero		1


	//   ....[15]....
        /*05d8*/ 	.word	0x00000790
        /*05dc*/ 	.word	0x000000ff
        /*05e0*/ 	.word	0x000288a0
        /*05e4*/ 	.short	0x0100
        /*05e6*/ 	.byte	0x08
	.zero		1


	//   ....[16]....
        /*05e8*/ 	.word	0x000007a0
        /*05ec*/ 	.word	0x000000ff
        /*05f0*/ 	.word	0x00028898
        /*05f4*/ 	.short	0x0100
        /*05f6*/ 	.byte	0x08
	.zero		1


	//   ....[17]....
        /*05f8*/ 	.word	0x000007b0
        /*05fc*/ 	.word	0x000000ff
        /*0600*/ 	.word	0x000288a8
        /*0604*/ 	.short	0x0100
        /*0606*/ 	.byte	0x08
	.zero		1


	//   ....[18]....
        /*0608*/ 	.word	0x000008e0
        /*060c*/ 	.word	0x000000ff
        /*0610*/ 	.word	0x000288b0
        /*0614*/ 	.short	0x0100
        /*0616*/ 	.byte	0x08
	.zero		1


	//   ....[19]....
        /*0618*/ 	.word	0x000008f0
        /*061c*/ 	.word	0x000000ff
        /*0620*/ 	.word	0x000288c0
        /*0624*/ 	.short	0x0100
        /*0626*/ 	.byte	0x08
	.zero		1


	//   ....[20]....
        /*0628*/ 	.word	0x00000900
        /*062c*/ 	.word	0x000000ff
        /*0630*/ 	.word	0x000288b8
        /*0634*/ 	.short	0x0100
        /*0636*/ 	.byte	0x08
	.zero		1


	//   ....[21]....
        /*0638*/ 	.word	0x00000910
        /*063c*/ 	.word	0x000000ff
        /*0640*/ 	.word	0x000288c8
        /*0644*/ 	.short	0x0100
        /*0646*/ 	.byte	0x08
	.zero		1


	//   ....[22]....
        /*0648*/ 	.word	0x000017d0
        /*064c*/ 	.word	0x000000ff
        /*0650*/ 	.word	0x00028800
        /*0654*/ 	.short	0x010a
        /*0656*/ 	.byte	0x29
	.zero		1


	//   ....[23]....
        /*0658*/ 	.word	0x00001850
        /*065c*/ 	.word	0x00000003
        /*0660*/ 	.word	0x00028830
        /*0664*/ 	.short	0x010a
        /*0666*/ 	.byte	0x3f
	.zero		1


	//   ....[24]....
        /*0668*/ 	.word	0x000018c0
        /*066c*/ 	.word	0x00000003
        /*0670*/ 	.word	0x00028830
        /*0674*/ 	.short	0x010a
        /*0676*/ 	.byte	0x3f
	.zero		1


	//   ....[25]....
        /*0678*/ 	.word	0x000020d0
        /*067c*/ 	.word	0x00000003
        /*0680*/ 	.word	0x00000000
        /*0684*/ 	.short	0x0101
        /*0686*/ 	.byte	0x3f
	.zero		1


	//   ....[26]....
        /*0688*/ 	.word	0x00004010
        /*068c*/ 	.word	0x000000ff
        /*0690*/ 	.word	0x00028830
        /*0694*/ 	.short	0x010a
        /*0696*/ 	.byte	0x06
	.zero		1


	//   ....[27]....
        /*0698*/ 	.word	0x00004050
        /*069c*/ 	.word	0x000000ff
        /*06a0*/ 	.word	0x00028830
        /*06a4*/ 	.short	0x010a
        /*06a6*/ 	.byte	0x06
	.zero		1


	//   ....[28]....
        /*06a8*/ 	.word	0x00004370
        /*06ac*/ 	.word	0x000000ff
        /*06b0*/ 	.word	0x00028850
        /*06b4*/ 	.short	0x010a
        /*06b6*/ 	.byte	0x06
	.zero		1


	//   ....[29]....
        /*06b8*/ 	.word	0x000043b0
        /*06bc*/ 	.word	0x000000ff
        /*06c0*/ 	.word	0x00028850
        /*06c4*/ 	.short	0x010a
        /*06c6*/ 	.byte	0x06
	.zero		1


	//   ....[30]....
        /*06c8*/ 	.word	0x00005ec0
        /*06cc*/ 	.word	0x0000002e
        /*06d0*/ 	.word	0x00000000
        /*06d4*/ 	.short	0x0101
        /*06d6*/ 	.byte	0x3f
	.zero		1


	//   ....[31]....
        /*06d8*/ 	.word	0x00005f40
        /*06dc*/ 	.word	0x00000030
        /*06e0*/ 	.word	0x00000000
        /*06e4*/ 	.short	0x0101
        /*06e6*/ 	.byte	0x3f
	.zero		1


	//   ....[32]....
        /*06e8*/ 	.word	0x000068f0
        /*06ec*/ 	.word	0x000000ff
        /*06f0*/ 	.word	0x00028830
        /*06f4*/ 	.short	0x010a
        /*06f6*/ 	.byte	0x06
	.zero		1


	//   ....[33]....
        /*06f8*/ 	.word	0x00006930
        /*06fc*/ 	.word	0x000000ff
        /*0700*/ 	.word	0x00028830
        /*0704*/ 	.short	0x010a
        /*0706*/ 	.byte	0x06
	.zero		1


	//   ....[34]....
        /*0708*/ 	.word	0x00006c50
        /*070c*/ 	.word	0x000000ff
        /*0710*/ 	.word	0x00028850
        /*0714*/ 	.short	0x010a
        /*0716*/ 	.byte	0x06
	.zero		1


	//   ....[35]....
        /*0718*/ 	.word	0x00006c90
        /*071c*/ 	.word	0x000000ff
        /*0720*/ 	.word	0x00028850
        /*0724*/ 	.short	0x010a
        /*0726*/ 	.byte	0x06
	.zero		1


	//   ....[36]....
        /*0728*/ 	.word	0x00007d90
        /*072c*/ 	.word	0x0000001b
        /*0730*/ 	.word	0x00000000
        /*0734*/ 	.short	0x0101
        /*0736*/ 	.byte	0x3f
	.zero		1


	//   ....[37]....
        /*0738*/ 	.word	0x00007e40
        /*073c*/ 	.word	0x0000001f
        /*0740*/ 	.word	0x00000000
        /*0744*/ 	.short	0x0101
        /*0746*/ 	.byte	0x3f
	.zero		1


	//   ....[38]....
        /*0748*/ 	.word	0x00008830
        /*074c*/ 	.word	0x000000ff
        /*0750*/ 	.word	0x00028850
        /*0754*/ 	.short	0x010a
        /*0756*/ 	.byte	0x05
	.zero		1


	//   ....[39]....
        /*0758*/ 	.word	0x00008870
        /*075c*/ 	.word	0x000000ff
        /*0760*/ 	.word	0x00028850
        /*0764*/ 	.short	0x010a
        /*0766*/ 	.byte	0x05
	.zero		1


	//   ....[40]....
        /*0768*/ 	.word	0x00008d90
        /*076c*/ 	.word	0x00000000
        /*0770*/ 	.word	0x00000000
        /*0774*/ 	.short	0x0101
        /*0776*/ 	.byte	0x3f
	.zero		1


	//   ....[41]....
        /*0778*/ 	.word	0x0000a0c0
        /*077c*/ 	.word	0x00000000
        /*0780*/ 	.word	0x00000000
        /*0784*/ 	.short	0x0101
        /*0786*/ 	.byte	0x3f
	.zero		1


	//   ....[42]....
        /*0788*/ 	.word	0x0000ce10
        /*078c*/ 	.word	0x00000008
        /*0790*/ 	.word	0x00028840
        /*0794*/ 	.short	0x010a
        /*0796*/ 	.byte	0x3f
	.zero		1


	//   ....[43]....
        /*0798*/ 	.word	0x0000d2e0
        /*079c*/ 	.word	0x00000009
        /*07a0*/ 	.word	0x00028820
        /*07a4*/ 	.short	0x010a
        /*07a6*/ 	.byte	0x3f
	.zero		1


	//   ....[44]....
        /*07a8*/ 	.word	0x0000d600
        /*07ac*/ 	.word	0x00000002
        /*07b0*/ 	.word	0x00028840
        /*07b4*/ 	.short	0x010a
        /*07b6*/ 	.byte	0x3f
	.zero		1


	//   ....[45]....
        /*07b8*/ 	.word	0x0000d8c0
        /*07bc*/ 	.word	0x00000002
        /*07c0*/ 	.word	0x00000060
        /*07c4*/ 	.short	0x010a
        /*07c6*/ 	.byte	0x3f
	.zero		1


	//   ....[46]....
        /*07c8*/ 	.word	0x0000de80
        /*07cc*/ 	.word	0x00000002
        /*07d0*/ 	.word	0x00028840
        /*07d4*/ 	.short	0x010a
        /*07d6*/ 	.byte	0x3f
	.zero		1


	//   ....[47]....
        /*07d8*/ 	.word	0x0000e140
        /*07dc*/ 	.word	0x00000002
        /*07e0*/ 	.word	0x00000060
        /*07e4*/ 	.short	0x010a
        /*07e6*/ 	.byte	0x3f
	.zero		1


	//   ....[48]....
        /*07e8*/ 	.word	0x0000e600
        /*07ec*/ 	.word	0x00000002
        /*07f0*/ 	.word	0x00028840
        /*07f4*/ 	.short	0x010a
        /*07f6*/ 	.byte	0x3f
	.zero		1


	//   ....[49]....
        /*07f8*/ 	.word	0x0000e8c0
        /*07fc*/ 	.word	0x00000002
        /*0800*/ 	.word	0x00000060
        /*0804*/ 	.short	0x010a
        /*0806*/ 	.byte	0x3f
	.zero		1


	//   ....[50]....
        /*0808*/ 	.word	0x0000ed30
        /*080c*/ 	.word	0x00000003
        /*0810*/ 	.word	0x00028860
        /*0814*/ 	.short	0x010a
        /*0816*/ 	.byte	0x3f
	.zero		1


	//   ....[51]....
        /*0818*/ 	.word	0x0000fd10
        /*081c*/ 	.word	0x00000000
        /*0820*/ 	.word	0x00028820
        /*0824*/ 	.short	0x010a
        /*0826*/ 	.byte	0x3f
	.zero		1


	//   ....[52]....
        /*0828*/ 	.word	0x0000fed0
        /*082c*/ 	.word	0x00000006
        /*0830*/ 	.word	0x00000000
        /*0834*/ 	.short	0x010a
        /*0836*/ 	.byte	0x3f
	.zero		1


	//   ....[53]....
        /*0838*/ 	.word	0x0000ff40
        /*083c*/ 	.word	0x00000007
        /*0840*/ 	.word	0x00000000
        /*0844*/ 	.short	0x010a
        /*0846*/ 	.byte	0x3f
	.zero		1


	//   ....[54]....
        /*0848*/ 	.word	0x0000ffb0
        /*084c*/ 	.word	0x00000004
        /*0850*/ 	.word	0x00000000
        /*0854*/ 	.short	0x010a
        /*0856*/ 	.byte	0x3f
	.zero		1


	//   ....[55]....
        /*0858*/ 	.word	0x0000ffe0
        /*085c*/ 	.word	0x00000003
        /*0860*/ 	.word	0x00000000
        /*0864*/ 	.short	0x010a
        /*0866*/ 	.byte	0x3f
	.zero		1


	//   ....[56]....
        /*0868*/ 	.word	0x00010050
        /*086c*/ 	.word	0x00000003
        /*0870*/ 	.word	0x00028800
        /*0874*/ 	.short	0x010a
        /*0876*/ 	.byte	0x3f
	.zero		1


	//   ....[57]....
        /*0878*/ 	.word	0x000100a0
        /*087c*/ 	.word	0x00000003
        /*0880*/ 	.word	0x00028830
        /*0884*/ 	.short	0x010a
        /*0886*/ 	.byte	0x3f
	.zero		1


	//   ....[58]....
        /*0888*/ 	.word	0x00010100
        /*088c*/ 	.word	0x00000005
        /*0890*/ 	.word	0x00028830
        /*0894*/ 	.short	0x010a
        /*0896*/ 	.byte	0x3f
	.zero		1


	//   ....[59]....
        /*0898*/ 	.word	0x00010160
        /*089c*/ 	.word	0x00000005
        /*08a0*/ 	.word	0x00028850
        /*08a4*/ 	.short	0x010a
        /*08a6*/ 	.byte	0x3f
	.zero		1


	//   ....[60]....
        /*08a8*/ 	.word	0x000101c0
        /*08ac*/ 	.word	0x00000005
        /*08b0*/ 	.word	0x00028830
        /*08b4*/ 	.short	0x010a
        /*08b6*/ 	.byte	0x3f
	.zero		1


	//   ....[61]....
        /*08b8*/ 	.word	0x00010220
        /*08bc*/ 	.word	0x00000005
        /*08c0*/ 	.word	0x00028850
        /*08c4*/ 	.short	0x010a
        /*08c6*/ 	.byte	0x3f
	.zero		1


	//   ....[62]....
        /*08c8*/ 	.word	0x00010280
        /*08cc*/ 	.word	0x00000007
        /*08d0*/ 	.word	0x00028850
        /*08d4*/ 	.short	0x010a
        /*08d6*/ 	.byte	0x3f
	.zero		1


	//   ....[63]....
        /*08d8*/ 	.word	0x00010420
        /*08dc*/ 	.word	0x00000008
        /*08e0*/ 	.word	0x00028840
        /*08e4*/ 	.short	0x010a
        /*08e6*/ 	.byte	0x3f
	.zero		1


	//   ....[64]....
        /*08e8*/ 	.word	0x000104a0
        /*08ec*/ 	.word	0x00000008
        /*08f0*/ 	.word	0x00028820
        /*08f4*/ 	.short	0x010a
        /*08f6*/ 	.byte	0x3f
	.zero		1


	//   ....[65]....
        /*08f8*/ 	.word	0x000104f0
        /*08fc*/ 	.word	0x00000002
        /*0900*/ 	.word	0x00028840
        /*0904*/ 	.short	0x010a
        /*0906*/ 	.byte	0x3f
	.zero		1


	//   ....[66]....
        /*0908*/ 	.word	0x00010540
        /*090c*/ 	.word	0x00000002
        /*0910*/ 	.word	0x00000060
        /*0914*/ 	.short	0x010a
        /*0916*/ 	.byte	0x3f
	.zero		1


	//   ....[67]....
        /*0918*/ 	.word	0x00010590
        /*091c*/ 	.word	0x00000002
        /*0920*/ 	.word	0x00028840
        /*0924*/ 	.short	0x010a
        /*0926*/ 	.byte	0x3f
	.zero		1


	//   ....[68]....
        /*0928*/ 	.word	0x000105e0
        /*092c*/ 	.word	0x00000002
        /*0930*/ 	.word	0x00000060
        /*0934*/ 	.short	0x010a
        /*0936*/ 	.byte	0x3f
	.zero		1


	//   ....[69]....
        /*0938*/ 	.word	0x00010630
        /*093c*/ 	.word	0x00000002
        /*0940*/ 	.word	0x00028840
        /*0944*/ 	.short	0x010a
        /*0946*/ 	.byte	0x3f
	.zero		1


	//   ....[70]....
        /*0948*/ 	.word	0x00010680
        /*094c*/ 	.word	0x00000002
        /*0950*/ 	.word	0x00000060
        /*0954*/ 	.short	0x010a
        /*0956*/ 	.byte	0x3f
	.zero		1


	//   ....[71]....
        /*0958*/ 	.word	0x000106d0
        /*095c*/ 	.word	0x00000003
        /*0960*/ 	.word	0x00028860
        /*0964*/ 	.short	0x010a
        /*0966*/ 	.byte	0x3f
	.zero		1


	//   ....[72]....
        /*0968*/ 	.word	0x00011090
        /*096c*/ 	.word	0x00000000
        /*0970*/ 	.word	0x00028820
        /*0974*/ 	.short	0x010a
        /*0976*/ 	.byte	0x3f
	.zero		1


	//   ....[73]....
        /*0978*/ 	.word	0x00011230
        /*097c*/ 	.word	0x00000006
        /*0980*/ 	.word	0x00000000
        /*0984*/ 	.short	0x010a
        /*0986*/ 	.byte	0x3f
	.zero		1


	//   ....[74]....
        /*0988*/ 	.word	0x00011280
        /*098c*/ 	.word	0x00000007
        /*0990*/ 	.word	0x00000000
        /*0994*/ 	.short	0x010a
        /*0996*/ 	.byte	0x3f
	.zero		1


	//   ....[75]....
        /*0998*/ 	.word	0x000112d0
        /*099c*/ 	.word	0x00000004
        /*09a0*/ 	.word	0x00000000
        /*09a4*/ 	.short	0x010a
        /*09a6*/ 	.byte	0x3f
	.zero		1


	//----- nvinfo : EIATTR_NUM_MBARRIERS
	.align		4
.L_328:
        /*09a8*/ 	.byte	0x03, 0x38
        /*09aa*/ 	.short	0x0016


	//----- nvinfo : EIATTR_EXIT_INSTR_OFFSETS
	.align		4
        /*09ac*/ 	.byte	0x04, 0x1c
        /*09ae*/ 	.short	(.L_330 - .L_329)


	//   ....[0]....
.L_329:
        /*09b0*/ 	.word	0x00000ab0


	//   ....[1]....
        /*09b4*/ 	.word	0x0000b170


	//   ....[2]....
        /*09b8*/ 	.word	0x0000b1d0


	//   ....[3]....
        /*09bc*/ 	.word	0x00010030


	//----- nvinfo : EIATTR_MAX_THREADS
	.align		4
.L_330:
        /*09c0*/ 	.byte	0x04, 0x05
        /*09c2*/ 	.short	(.L_332 - .L_331)
.L_331:
        /*09c4*/ 	.word	0x00000180
        /*09c8*/ 	.word	0x00000001
        /*09cc*/ 	.word	0x00000001


	//----- nvinfo : EIATTR_CRS_STACK_SIZE
	.align		4
.L_332:
        /*09d0*/ 	.byte	0x04, 0x1e
        /*09d2*/ 	.short	(.L_334 - .L_333)
.L_333:
        /*09d4*/ 	.word	0x00000000


	//----- nvinfo : EIATTR_CBANK_PARAM_SIZE
	.align		4
.L_334:
        /*09d8*/ 	.byte	0x03, 0x19
        /*09da*/ 	.short	0x0a70


	//----- nvinfo : EIATTR_PARAM_CBANK
	.align		4
        /*09dc*/ 	.byte	0x04, 0x0a
        /*09de*/ 	.short	(.L_336 - .L_335)
	.align		4
.L_335:
        /*09e0*/ 	.word	index@(.nv.constant0._ZN7cutlass13device_kernelIN5flash11enable_sm90INS1_16FlashAttnFwdSm90INS1_25CollectiveMainloopFwdSm90ILi2EN4cute5tupleIJNS5_1CILi1EEES8_S8_EEENS6_IJNS7_ILi128EEESA_SA_EEELi128ENS_6half_tEfNS_4arch4Sm90ELb1ELb0ELb0ELb1ELb0ELb0ELb0ELb1ELb1ELb0ELb0ELb0EEENS1_21CollectiveEpilogueFwdISB_S9_SC_SE_Li256ELb1ELb0ELb0ELb0EEENS1_36VarlenDynamicPersistentTileSchedulerILi128ELi128ELi256ELi32ELb0ELb0ELb1ELb1ELb1ELb1EEEEEEEEEvNT_6ParamsE)
        /*09e4*/ 	.short	0x0210
        /*09e6*/ 	.short	0x0a70


	//----- nvinfo : EIATTR_SW_WAR
	.align		4
.L_336:
        /*09e8*/ 	.byte	0x04, 0x36
        /*09ea*/ 	.short	(.L_338 - .L_337)
.L_337:
        /*09ec*/ 	.word	0x00000008
.L_338:


//--------------------- .nv.info._ZN7cutlass13device_kernelIN5flash11enable_sm90INS1_16FlashAttnFwdSm90INS1_25CollectiveMainloopFwdSm90ILi2EN4cute5tupleIJNS5_1CILi1EEES8_S8_EEENS6_IJNS7_ILi128EEESA_SA_EEELi128ENS_6half_tEfNS_4arch4Sm90ELb1ELb0ELb0ELb1ELb0ELb1ELb0ELb1ELb1ELb0ELb0ELb0EEENS1_21CollectiveEpilogueFwdISB_S9_SC_SE_Li256ELb1ELb0ELb0ELb0EEENS1_36VarlenDynamicPersistentTileSchedulerILi128ELi128ELi256ELi32ELb0ELb0ELb1ELb1ELb1ELb1EEEEEEEEEvNT_6ParamsE --------------------------
	.section	.nv.info._ZN7cutlass13device_kernelIN5flash11enable_sm90INS1_16FlashAttnFwdSm90INS1_25CollectiveMainloopFwdSm90ILi2EN4cute5tupleIJNS5_1CILi1EEES8_S8_EEENS6_IJNS7_ILi128EEESA_SA_EEELi128ENS_6half_tEfNS_4arch4Sm90ELb1ELb0ELb0ELb1ELb0ELb1ELb0ELb1ELb1ELb0ELb0ELb0EEENS1_21CollectiveEpilogueFwdISB_S9_SC_SE_Li256ELb1ELb0ELb0ELb0EEENS1_36VarlenDynamicPersistentTileSchedulerILi128ELi128ELi256ELi32ELb0ELb0ELb1ELb1ELb1ELb1EEEEEEEEEvNT_6ParamsE,"",@"SHT_CUDA_INFO"
	.sectionflags	@""
	.align	4


	//----- nvinfo : EIATTR_CUDA_API_VERSION
	.align		4
        /*0000*/ 	.byte	0x04, 0x37
        /*0002*/ 	.short	(.L_340 - .L_339)
.L_339:
        /*0004*/ 	.word	0x00000082


	//----- nvinfo : EIATTR_KPARAM_INFO
	.align		4
.L_340:
        /*0008*/ 	.byte	0x04, 0x17
        /*000a*/ 	.short	(.L_342 - .L_341)
.L_341:
        /*000c*/ 	.word	0x00000000
        /*0010*/ 	.short	0x0000
        /*0012*/ 	.short	0x0070
        /*0014*/ 	.byte	0x00, 0xf0, 0x01, 0x28


	//----- nvinfo : EIATTR_SPARSE_MMA_MASK
	.align		4
.L_342:
        /*0018*/ 	.byte	0x03, 0x50
        /*001a*/ 	.short	0x0000


	//----- nvinfo : EIATTR_MAXREG_COUNT
	.align		4
        /*001c*/ 	.byte	0x03, 0x1b
        /*001e*/ 	.short	0x00a8


	//----- nvinfo : EIATTR_NUM_BARRIERS
	.align		4
        /*0020*/ 	.byte	0x02, 0x4c
        /*0022*/ 	.byte	0x10
	.zero		1


	//----- nvinfo : EIATTR_EXTERNS
	.align		4
        /*0024*/ 	.byte	0x04, 0x0f
        /*0026*/ 	.short	(.L_344 - .L_343)


	//   ....[0]....
	.align		4
.L_343:
        /*0028*/ 	.word	index@(__assertfail)


	//----- nvinfo : EIATTR_ANNOTATIONS
	.align		4
.L_344:
        /*002c*/ 	.byte	0x04, 0x55
        /*002e*/ 	.short	(.L_346 - .L_345)


	//   ....[0]....
.L_345:
        /* <DEDUP_REMOVED lines=43> */


	//----- nvinfo : EIATTR_MERCURY_ISA_VERSION
	.align		4
.L_346:
        /*02c8*/ 	.byte	0x03, 0x5f
        /*02ca*/ 	.short	0x0101


	//----- nvinfo : EIATTR_UNUSED_LOAD_BYTE_OFFSET
	.align		4
        /*02cc*/ 	.byte	0x04, 0x44
        /*02ce*/ 	.short	(.L_348 - .L_347)


	//   ....[0]....
.L_347:
        /*02d0*/ 	.word	0x00000ae0
        /*02d4*/ 	.word	0x0000fff0


	//   ....[1]....
        /*02d8*/ 	.word	0x00015a80
        /*02dc*/ 	.word	0x0000fff0


	//----- nvinfo : EIATTR_INT_WARP_WIDE_INSTR_OFFSETS
	.align		4
.L_348:
        /*02e0*/ 	.byte	0x04, 0x31
        /*02e2*/ 	.short	(.L_350 - .L_349)


	//   ....[0]....
.L_349:
        /*02e4*/ 	.word	0x000001b0


	//   ....[1]....
        /*02e8*/ 	.word	0x00000250


	//   ....[2]....
        /*02ec*/ 	.word	0x000002c0


	//   ....[3]....
        /*02f0*/ 	.word	0x00019780


	//   ....[4]....
        /*02f4*/ 	.word	0x00019810


	//   ....[5]....
        /*02f8*/ 	.word	0x00019c90


	//   ....[6]....
        /*02fc*/ 	.word	0x00019cc0


	//   ....[7]....
        /*0300*/ 	.word	0x00019ed0


	//   ....[8]....
        /*0304*/ 	.word	0x0001bfb0


	//   ....[9]....
        /*0308*/ 	.word	0x0001c040


	//----- nvinfo : EIATTR_COOP_GROUP_MASK_REGIDS
	.align		4
.L_350:
        /*030c*/ 	.byte	0x04, 0x29
        /*030e*/ 	.short	(.L_352 - .L_351)


	//   ....[0]....
.L_351:
        /*0310*/ 	.word	0xffffffff


	//   ....[1]....
        /*0314*/ 	.word	0xffffffff


	//   ....[2]....
        /*0318*/ 	.word	0xffffffff


	//   ....[3]....
        /*031c*/ 	.word	0xffffffff


	//   ....[4]....
        /*0320*/ 	.word	0xffffffff


	//   ....[5]....
        /*0324*/ 	.word	0xffffffff


	//   ....[6]....
        /*0328*/ 	.word	0xffffffff


	//   ....[7]....
        /*032c*/ 	.word	0xffffffff


	//   ....[8]....
        /*0330*/ 	.word	0xffffffff


	//   ....[9]....
        /*0334*/ 	.word	0xffffffff


	//   ....[10]....
        /*0338*/ 	.word	0xffffffff


	//   ....[11]....
        /*033c*/ 	.word	0xffffffff


	//   ....[12]....
        /*0340*/ 	.word	0xffffffff


	//   ....[13]....
        /*0344*/ 	.word	0xffffffff


	//   ....[14]....
        /*0348*/ 	.word	0xffffffff


	//   ....[15]....
        /*034c*/ 	.word	0xffffffff


	//   ....[16]....
        /*0350*/ 	.word	0xffffffff


	//   ....[17]....
        /*0354*/ 	.word	0xffffffff


	//   ....[18]....
        /*0358*/ 	.word	0xffffffff


	//   ....[19]....
        /*035c*/ 	.word	0xffffffff


	//   ....[20]....
        /*0360*/ 	.word	0xffffffff


	//   ....[21]....
        /*0364*/ 	.word	0xffffffff


	//   ....[22]....
        /*0368*/ 	.word	0xffffffff


	//   ....[23]....
        /*036c*/ 	.word	0xffffffff


	//   ....[24]....
        /*0370*/ 	.word	0xffffffff


	//   ....[25]....
        /*0374*/ 	.word	0xffffffff


	//   ....[26]....
        /*0378*/ 	.word	0xffffffff


	//   ....[27]....
        /*037c*/ 	.word	0xffffffff


	//   ....[28]....
        /*0380*/ 	.word	0xffffffff


	//   ....[29]....
        /*0384*/ 	.word	0xffffffff


	//   ....[30]....
        /*0388*/ 	.word	0xffffffff


	//   ....[31]....
        /*038c*/ 	.word	0xffffffff


	//   ....[32]....
        /*0390*/ 	.word	0xffffffff


	//   ....[33]....
        /*0394*/ 	.word	0xffffffff


	//   ....[34]....
        /*0398*/ 	.word	0xffffffff


	//   ....[35]....
        /*039c*/ 	.word	0xffffffff


	//   ....[36]....
        /*03a0*/ 	.word	0xffffffff


	//   ....[37]....
        /*03a4*/ 	.word	0xffffffff


	//   ....[38]....
        /*03a8*/ 	.word	0xffffffff


	//   ....[39]....
        /*03ac*/ 	.word	0xffffffff


	//   ....[40]....
        /*03b0*/ 	.word	0xffffffff


	//   ....[41]....
        /*03b4*/ 	.word	0xffffffff


	//   ....[42]....
        /*03b8*/ 	.word	0xffffffff


	//   ....[43]....
        /*03bc*/ 	.word	0xffffffff


	//   ....[44]....
        /*03c0*/ 	.word	0xffffffff


	//   ....[45]....
        /*03c4*/ 	.word	0xffffffff


	//   ....[46]....
        /*03c8*/ 	.word	0xffffffff


	//   ....[47]....
        /*03cc*/ 	.word	0xffffffff


	//   ....[48]....
        /*03d0*/ 	.word	0xffffffff


	//   ....[49]....
        /*03d4*/ 	.word	0xffffffff


	//   ....[50]....
        /*03d8*/ 	.word	0xffffffff


	//   ....[51]....
        /*03dc*/ 	.word	0xffffffff


	//   ....[52]....
        /*03e0*/ 	.word	0xffffffff


	//   ....[53]....
        /*03e4*/ 	.word	0xffffffff


	//   ....[54]....
        /*03e8*/ 	.word	0xffffffff


	//   ....[55]....
        /*03ec*/ 	.word	0xffffffff


	//   ....[56]....
        /*03f0*/ 	.word	0xffffffff


	//   ....[57]....
        /*03f4*/ 	.word	0xffffffff


	//   ....[58]....
        /*03f8*/ 	.word	0x0500000f


	//   ....[59]....
        /*03fc*/ 	.word	0x0500000f


	//   ....[60]....
        /*0400*/ 	.word	0x0500000f


	//   ....[61]....
        /*0404*/ 	.word	0x0500000f


	//   ....[62]....
        /*0408*/ 	.word	0x0500000f


	//   ....[63]....
        /*040c*/ 	.word	0x0500000f


	//   ....[64]....
        /*0410*/ 	.word	0x0500000f


	//   ....[65]....
        /*0414*/ 	.word	0x0500000f


	//   ....[66]....
        /*0418*/ 	.word	0x0500000f


	//   ....[67]....
        /*041c*/ 	.word	0x0500000f


	//   ....[68]....
        /*0420*/ 	.word	0x0500000f


	//   ....[69]....
        /*0424*/ 	.word	0x0500000f


	//   ....[70]....
        /*0428*/ 	.word	0x0500000f


	//   ....[71]....
        /*042c*/ 	.word	0x0500000f


	//   ....[72]....
        /*0430*/ 	.word	0x0500000f


	//   ....[73]....
        /*0434*/ 	.word	0x0500000f


	//   ....[74]....
        /*0438*/ 	.word	0x0500000f


	//   ....[75]....
        /*043c*/ 	.word	0x0500000f


	//   ....[76]....
        /*0440*/ 	.word	0x0500000f


	//   ....[77]....
        /*0444*/ 	.word	0x0500000f


	//   ....[78]....
        /*0448*/ 	.word	0x0500000f


	//   ....[79]....
        /*044c*/ 	.word	0x0500000f


	//   ....[80]....
        /*0450*/ 	.word	0x0500000f


	//   ....[81]....
        /*0454*/ 	.word	0x0500000f


	//   ....[82]....
        /*0458*/ 	.word	0x0500000f


	//   ....[83]....
        /*045c*/ 	.word	0x0500000f


	//   ....[84]....
        /*0460*/ 	.word	0x0500000f


	//   ....[85]....
        /*0464*/ 	.word	0x0500000f


	//   ....[86]....
        /*0468*/ 	.word	0x0500000f


	//   ....[87]....
        /*046c*/ 	.word	0x0500000f


	//   ....[88]....
        /*0470*/ 	.word	0x0500000f


	//   ....[89]....
        /*0474*/ 	.word	0x0500000f


	//   ....[90]....
        /*0478*/ 	.word	0x0500000f


	//   ....[91]....
        /*047c*/ 	.word	0x0500000f


	//   ....[92]....
        /*0480*/ 	.word	0x0500000f


	//   ....[93]....
        /*0484*/ 	.word	0x0500000f


	//   ....[94]....
        /*0488*/ 	.word	0x0500000f


	//   ....[95]....
        /*048c*/ 	.word	0x0500000f


	//   ....[96]....
        /*0490*/ 	.word	0x0500000f


	//   ....[97]....
        /*0494*/ 	.word	0x0500000f


	//   ....[98]....
        /*0498*/ 	.word	0x0500000f


	//   ....[99]....
        /*049c*/ 	.word	0x0500000f


	//   ....[100]....
        /*04a0*/ 	.word	0x0500000f


	//   ....[101]....
        /*04a4*/ 	.word	0x0500000f


	//   ....[102]....
        /*04a8*/ 	.word	0x0500000f


	//   ....[103]....
        /*04ac*/ 	.word	0x0500000f


	//   ....[104]....
        /*04b0*/ 	.word	0x0500000f


	//   ....[105]....
        /*04b4*/ 	.word	0x0500000f


	//   ....[106]....
        /*04b8*/ 	.word	0x0500000f


	//   ....[107]....
        /*04bc*/ 	.word	0x0500000f


	//   ....[108]....
        /*04c0*/ 	.word	0x0500000f


	//   ....[109]....
        /*04c4*/ 	.word	0x0500000f


	//   ....[110]....
        /*04c8*/ 	.word	0x0500000f


	//----- nvinfo : EIATTR_COOP_GROUP_INSTR_OFFSETS
	.align		4
.L_352:
        /*04cc*/ 	.byte	0x04, 0x28
        /*04ce*/ 	.short	(.L_354 - .L_353)


	//   ....[0]....
.L_353:
        /*04d0*/ 	.word	0x00000060


	//   ....[1]....
        /*04d4*/ 	.word	0x000001c0


	//   ....[2]....
        /*04d8*/ 	.word	0x00000270


	//   ....[3]....
        /*04dc*/ 	.word	0x00000430


	//   ....[4]....
        /*04e0*/ 	.word	0x00000590


	//   ....[5]....
        /*04e4*/ 	.word	0x000006b0


	//   ....[6]....
        /*04e8*/ 	.word	0x00000810


	//   ....[7]....
        /*04ec*/ 	.word	0x000086c0


	//   ....[8]....
        /*04f0*/ 	.word	0x0000ea60


	//   ....[9]....
        /*04f4*/ 	.word	0x0000eaf0


	//   ....[10]....
        /*04f8*/ 	.word	0x0000f430


	//   ....[11]....
        /*04fc*/ 	.word	0x0000f4a0


	//   ....[12]....
        /*0500*/ 	.word	0x000112e0


	//   ....[13]....
        /*0504*/ 	.word	0x000113b0


	//   ....[14]....
        /*0508*/ 	.word	0x00011ba0


	//   ....[15]....
        /*050c*/ 	.word	0x00011c00


	//   ....[16]....
        /*0510*/ 	.word	0x00013770


	//   ....[17]....
        /*0514*/ 	.word	0x000137a0


	//   ....[18]....
        /*0518*/ 	.word	0x00013e10


	//   ....[19]....
        /*051c*/ 	.word	0x00013f50


	//   ....[20]....
        /*0520*/ 	.word	0x000150c0


	//   ....[21]....
        /*0524*/ 	.word	0x00015110


	//   ....[22]....
        /*0528*/ 	.word	0x000151f0


	//   ....[23]....
        /*052c*/ 	.word	0x00015220


	//   ....[24]....
        /*0530*/ 	.word	0x00017740


	//   ....[25]....
        /*0534*/ 	.word	0x000178b0


	//   ....[26]....
        /*0538*/ 	.word	0x000178e0


	//   ....[27]....
        /*053c*/ 	.word	0x00017920


	//   ....[28]....
        /*0540*/ 	.word	0x00017990


	//   ....[29]....
        /*0544*/ 	.word	0x000179f0


	//   ....[30]....
        /*0548*/ 	.word	0x00017a30


	//   ....[31]....
        /*054c*/ 	.word	0x00017bd0


	//   ....[32]....
        /*0550*/ 	.word	0x00017c30


	//   ....[33]....
        /*0554*/ 	.word	0x00017c70


	//   ....[34]....
        /*0558*/ 	.word	0x00017cb0


	//   ....[35]....
        /*055c*/ 	.word	0x00017ce0


	//   ....[36]....
        /*0560*/ 	.word	0x00017d10


	//   ....[37]....
        /*0564*/ 	.word	0x00017da0


	//   ....[38]....
        /*0568*/ 	.word	0x00017e00


	//   ....[39]....
        /*056c*/ 	.word	0x00017e90


	//   ....[40]....
        /*0570*/ 	.word	0x0001c450


	//   ....[41]....
        /*0574*/ 	.word	0x0001c460


	//   ....[42]....
        /*0578*/ 	.word	0x0001c570


	//   ....[43]....
        /*057c*/ 	.word	0x0001c5d0


	//   ....[44]....
        /*0580*/ 	.word	0x0001c610


	//   ....[45]....
        /*0584*/ 	.word	0x0001c650


	//   ....[46]....
        /*0588*/ 	.word	0x0001c680


	//   ....[47]....
        /*058c*/ 	.word	0x0001c6b0


	//   ....[48]....
        /*0590*/ 	.word	0x0001c840


	//   ....[49]....
        /*0594*/ 	.word	0x0001c8a0


	//   ....[50]....
        /*0598*/ 	.word	0x0001c8e0


	//   ....[51]....
        /*059c*/ 	.word	0x0001c920


	//   ....[52]....
        /*05a0*/ 	.word	0x0001c950


	//   ....[53]....
        /*05a4*/ 	.word	0x0001c980


	//   ....[54]....
        /*05a8*/ 	.word	0x0001ca40


	//   ....[55]....
        /*05ac*/ 	.word	0x0001ca60


	//   ....[56]....
        /*05b0*/ 	.word	0x0001cad0


	//   ....[57]....
        /*05b4*/ 	.word	0x0001d160


	//   ....[58]....
        /*05b8*/ 	.word	0x0001d5a0


	//   ....[59]....
        /*05bc*/ 	.word	0x0001d650


	//   ....[60]....
        /*05c0*/ 	.word	0x0001d6f0


	//   ....[61]....
        /*05c4*/ 	.word	0x0001d790


	//   ....[62]....
        /*05c8*/ 	.word	0x0001d830


	//   ....[63]....
        /*05cc*/ 	.word	0x0001d8d0


	//   ....[64]....
        /*05d0*/ 	.word	0x0001d970


	//   ....[65]....
        /*05d4*/ 	.word	0x0001da10


	//   ....[66]....
        /*05d8*/ 	.word	0x0001dab0


	//   ....[67]....
        /*05dc*/ 	.word	0x0001db50


	//   ....[68]....
        /*05e0*/ 	.word	0x0001dbf0


	//   ....[69]....
        /*05e4*/ 	.word	0x0001dc90


	//   ....[70]....
        /*05e8*/ 	.word	0x0001dd30


	//   ....[71]....
        /*05ec*/ 	.word	0x0001ddd0


	//   ....[72]....
        /*05f0*/ 	.word	0x0001de70


	//   ....[73]....
        /*05f4*/ 	.word	0x0001df10


	//   ....[74]....
        /*05f8*/ 	.word	0x0001dfb0


	//   ....[75]....
        /*05fc*/ 	.word	0x0001e0a0


	//   ....[76]....
        /*0600*/ 	.word	0x0001e140


	//   ....[77]....
        /*0604*/ 	.word	0x0001e1e0


	//   ....[78]....
        /*0608*/ 	.word	0x0001e280


	//   ....[79]....
        /*060c*/ 	.word	0x0001e320


	//   ....[80]....
        /*0610*/ 	.word	0x0001e3c0


	//   ....[81]....
        /*0614*/ 	.word	0x0001e460


	//   ....[82]....
        /*0618*/ 	.word	0x0001e500


	//   ....[83]....
        /*061c*/ 	.word	0x0001e5a0


	//   ....[84]....
        /*0620*/ 	.word	0x0001e640


	//   ....[85]....
        /*0624*/ 	.word	0x0001e6e0


	//   ....[86]....
        /*0628*/ 	.word	0x0001e780


	//   ....[87]....
        /*062c*/ 	.word	0x0001e820


	//   ....[88]....
        /*0630*/ 	.word	0x0001e8c0


	//   ....[89]....
        /*0634*/ 	.word	0x0001e960


	//   ....[90]....
        /*0638*/ 	.word	0x0001ea00


	//   ....[91]....
        /*063c*/ 	.word	0x0001ed00


	//   ....[92]....
        /*0640*/ 	.word	0x0001efe0


	//   ....[93]....
        /*0644*/ 	.word	0x0001f400


	//   ....[94]....
        /*0648*/ 	.word	0x0001f490


	//   ....[95]....
        /*064c*/ 	.word	0x0001f530


	//   ....[96]....
        /*0650*/ 	.word	0x0001f5e0


	//   ....[97]....
        /*0654*/ 	.word	0x0001f660


	//   ....[98]....
        /*0658*/ 	.word	0x0001f6e0


	//   ....[99]....
        /*065c*/ 	.word	0x0001f760


	//   ....[100]....
        /*0660*/ 	.word	0x0001f7e0


	//   ....[101]....
        /*0664*/ 	.word	0x0001f870


	//   ....[102]....
        /*0668*/ 	.word	0x0001f920


	//   ....[103]....
        /*066c*/ 	.word	0x0001f9a0


	//   ....[104]....
        /*0670*/ 	.word	0x0001fa20


	//   ....[105]....
        /*0674*/ 	.word	0x0001faa0


	//   ....[106]....
        /*0678*/ 	.word	0x0001fb20


	//   ....[107]....
        /*067c*/ 	.word	0x0001fb90


	//   ....[108]....
        /*0680*/ 	.word	0x0001fc30


	//   ....[109]....
        /*0684*/ 	.word	0x0001fcc0


	//   ....[110]....
        /*0688*/ 	.word	0x0001fdf0


	//----- nvinfo : EIATTR_REG_RECONFIG
	.align		4
.L_354:
        /*068c*/ 	.byte	0x01, 0x54
	.zero		2


	//----- nvinfo : EIATTR_SYSCALL_OFFSETS
	.align		4
        /*0690*/ 	.byte	0x04, 0x46
        /*0692*/ 	.short	(.L_356 - .L_355)


	//   ....[0]....
.L_355:
        /*0694*/ 	.word	0x000018d0


	//   ....[1]....
        /*0698*/ 	.word	0x00001a20


	//   ....[2]....
        /*069c*/ 	.word	0x00008850


	//   ....[3]....
        /*06a0*/ 	.word	0x00008cc0


	//   ....[4]....
        /*06a4*/ 	.word	0x000199a0


	//   ....[5]....
        /*06a8*/ 	.word	0x00019ae0


	//   ....[6]....
        /*06ac*/ 	.word	0x00019be0


	//----- nvinfo : EIATTR_MBARRIER_INSTR_OFFSETS
	.align		4
.L_356:
        /*06b0*/ 	.byte	0x04, 0x39
        /*06b2*/ 	.short	(.L_358 - .L_357)


	//   ....[0]....
.L_357:
        /*06b4*/ 	.word	0x000002e0
        /*06b8*/ 	.word	0x000000ff
        /*06bc*/ 	.word	0x00028800
        /*06c0*/ 	.short	0x0100
        /*06c2*/ 	.byte	0x08
	.zero		1


	//   ....[1]....
        /*06c4*/ 	.word	0x000002f0
        /*06c8*/ 	.word	0x000000ff
        /*06cc*/ 	.word	0x00028820
        /*06d0*/ 	.short	0x0100
        /*06d2*/ 	.byte	0x08
	.zero		1


	//   ....[2]....
        /*06d4*/ 	.word	0x000003e0
        /*06d8*/ 	.word	0x000000ff
        /*06dc*/ 	.word	0x00028830
        /*06e0*/ 	.short	0x0100
        /*06e2*/ 	.byte	0x08
	.zero		1


	//   ....[3]....
        /*06e4*/ 	.word	0x000003f0
        /*06e8*/ 	.word	0x000000ff
        /*06ec*/ 	.word	0x00028840
        /*06f0*/ 	.short	0x0100
        /*06f2*/ 	.byte	0x08
	.zero		1


	//   ....[4]....
        /*06f4*/ 	.word	0x00000400
        /*06f8*/ 	.word	0x000000ff
        /*06fc*/ 	.word	0x00028838
        /*0700*/ 	.short	0x0100
        /*0702*/ 	.byte	0x08
	.zero		1


	//   ....[5]....
        /*0704*/ 	.word	0x00000410
        /*0708*/ 	.word	0x000000ff
        /*070c*/ 	.word	0x00028848
        /*0710*/ 	.short	0x0100
        /*0712*/ 	.byte	0x08
	.zero		1


	//   ....[6]....
        /*0714*/ 	.word	0x00000540
        /*0718*/ 	.word	0x000000ff
        /*071c*/ 	.word	0x00028850
        /*0720*/ 	.short	0x0100
        /*0722*/ 	.byte	0x08
	.zero		1


	//   ....[7]....
        /*0724*/ 	.word	0x00000550
        /*0728*/ 	.word	0x000000ff
        /*072c*/ 	.word	0x00028860
        /*0730*/ 	.short	0x0100
        /*0732*/ 	.byte	0x08
	.zero		1


	//   ....[8]....
        /*0734*/ 	.word	0x00000560
        /*0738*/ 	.word	0x000000ff
        /*073c*/ 	.word	0x00028858
        /*0740*/ 	.short	0x0100
        /*0742*/ 	.byte	0x08
	.zero		1


	//   ....[9]....
        /*0744*/ 	.word	0x00000570
        /*0748*/ 	.word	0x000000ff
        /*074c*/ 	.word	0x00028868
        /*0750*/ 	.short	0x0100
        /*0752*/ 	.byte	0x08
	.zero		1


	//   ....[10]....
        /*0754*/ 	.word	0x00000660
        /*0758*/ 	.word	0x000000ff
        /*075c*/ 	.word	0x00028870
        /*0760*/ 	.short	0x0100
        /*0762*/ 	.byte	0x06
	.zero		1


	//   ....[11]....
        /*0764*/ 	.word	0x00000670
        /*0768*/ 	.word	0x000000ff
        /*076c*/ 	.word	0x00028880
        /*0770*/ 	.short	0x0100
        /*0772*/ 	.byte	0x06
	.zero		1


	//   ....[12]....
        /*0774*/ 	.word	0x00000680
        /*0778*/ 	.word	0x000000ff
        /*077c*/ 	.word	0x00028878
        /*0780*/ 	.short	0x0100
        /*0782*/ 	.byte	0x06
	.zero		1


	//   ....[13]....
        /*0784*/ 	.word	0x00000690
        /*0788*/ 	.word	0x000000ff
        /*078c*/ 	.word	0x00028888
        /*0790*/ 	.short	0x0100
        /*0792*/ 	.byte	0x06
	.zero		1


	//   ....[14]....
        /*0794*/ 	.word	0x000007c0
        /*0798*/ 	.word	0x000000ff
        /*079c*/ 	.word	0x00028890
        /*07a0*/ 	.short	0x0100
        /*07a2*/ 	.byte	0x08
	.zero		1


	//   ....[15]....
        /*07a4*/ 	.word	0x000007d0
        /*07a8*/ 	.word	0x000000ff
        /*07ac*/ 	.word	0x000288a0
        /*07b0*/ 	.short	0x0100
        /*07b2*/ 	.byte	0x08
	.zero		1


	//   ....[16]....
        /*07b4*/ 	.word	0x000007e0
        /*07b8*/ 	.word	0x000000ff
        /*07bc*/ 	.word	0x00028898
        /*07c0*/ 	.short	0x0100
        /*07c2*/ 	.byte	0x08
	.zero		1


	//   ....[17]....
        /*07c4*/ 	.word	0x000007f0
        /*07c8*/ 	.word	0x000000ff
        /*07cc*/ 	.word	0x000288a8
        /*07d0*/ 	.short	0x0100
        /*07d2*/ 	.byte	0x08
	.zero		1


	//   ....[18]....
        /*07d4*/ 	.word	0x00000920
        /*07d8*/ 	.word	0x000000ff
        /*07dc*/ 	.word	0x000288b0
        /*07e0*/ 	.short	0x0100
        /*07e2*/ 	.byte	0x08
	.zero		1


	//   ....[19]....
        /*07e4*/ 	.word	0x00000930
        /*07e8*/ 	.word	0x000000ff
        /*07ec*/ 	.word	0x000288c0
        /*07f0*/ 	.short	0x0100
        /*07f2*/ 	.byte	0x08
	.zero		1


	//   ....[20]....
        /*07f4*/ 	.word	0x00000940
        /*07f8*/ 	.word	0x000000ff
        /*07fc*/ 	.word	0x000288b8
        /*0800*/ 	.short	0x0100
        /*0802*/ 	.byte	0x08
	.zero		1


	//   ....[21]....
        /*0804*/ 	.word	0x00000950
        /*0808*/ 	.word	0x000000ff
        /*080c*/ 	.word	0x000288c8
        /*0810*/ 	.short	0x0100
        /*0812*/ 	.byte	0x08
	.zero		1


	//   ....[22]....
        /*0814*/ 	.word	0x00003040
        /*0818*/ 	.word	0x00000069
        /*081c*/ 	.word	0x00028890
        /*0820*/ 	.short	0x010a
        /*0822*/ 	.byte	0x3f
	.zero		1


	//   ....[23]....
        /*0824*/ 	.word	0x000055a0
        /*0828*/ 	.word	0x00000069
        /*082c*/ 	.word	0x00028890
        /*0830*/ 	.short	0x010a
        /*0832*/ 	.byte	0x3f
	.zero		1


	//   ....[24]....
        /*0834*/ 	.word	0x00007680
        /*0838*/ 	.word	0x00000069
        /*083c*/ 	.word	0x00028890
        /*0840*/ 	.short	0x010a
        /*0842*/ 	.byte	0x3f
	.zero		1


	//   ....[25]....
        /*0844*/ 	.word	0x00007ce0
        /*0848*/ 	.word	0x0000002c
        /*084c*/ 	.word	0x00000000
        /*0850*/ 	.short	0x0101
        /*0852*/ 	.byte	0x3f
	.zero		1


	//   ....[26]....
        /*0854*/ 	.word	0x00007d20
        /*0858*/ 	.word	0x00000069
        /*085c*/ 	.word	0x000288b0
        /*0860*/ 	.short	0x010a
        /*0862*/ 	.byte	0x3f
	.zero		1


	//   ....[27]....
        /*0864*/ 	.word	0x00008370
        /*0868*/ 	.word	0x00000069
        /*086c*/ 	.word	0x00000000
        /*0870*/ 	.short	0x0101
        /*0872*/ 	.byte	0x3f
	.zero		1


	//   ....[28]....
        /*0874*/ 	.word	0x000088d0
        /*0878*/ 	.word	0x00000002
        /*087c*/ 	.word	0x00028800
        /*0880*/ 	.short	0x010a
        /*0882*/ 	.byte	0x3f
	.zero		1


	//   ....[29]....
        /*0884*/ 	.word	0x00008920
        /*0888*/ 	.word	0x00000002
        /*088c*/ 	.word	0x00028800
        /*0890*/ 	.short	0x010a
        /*0892*/ 	.byte	0x3f
	.zero		1


	//   ....[30]....
        /*0894*/ 	.word	0x00009b70
        /*0898*/ 	.word	0x00000002
        /*089c*/ 	.word	0x00028800
        /*08a0*/ 	.short	0x010a
        /*08a2*/ 	.byte	0x3f
	.zero		1


	//   ....[31]....
        /*08a4*/ 	.word	0x0000bfa0
        /*08a8*/ 	.word	0x00000002
        /*08ac*/ 	.word	0x00028800
        /*08b0*/ 	.short	0x010a
        /*08b2*/ 	.byte	0x3f
	.zero		1


	//   ....[32]....
        /*08b4*/ 	.word	0x0000daa0
        /*08b8*/ 	.word	0x00000003
        /*08bc*/ 	.word	0x00028830
        /*08c0*/ 	.short	0x010a
        /*08c2*/ 	.byte	0x3f
	.zero		1


	//   ....[33]....
        /*08c4*/ 	.word	0x0000db20
        /*08c8*/ 	.word	0x00000003
        /*08cc*/ 	.word	0x00028830
        /*08d0*/ 	.short	0x010a
        /*08d2*/ 	.byte	0x3f
	.zero		1


	//   ....[34]....
        /*08d4*/ 	.word	0x0000e460
        /*08d8*/ 	.word	0x00000003
        /*08dc*/ 	.word	0x00000000
        /*08e0*/ 	.short	0x0101
        /*08e2*/ 	.byte	0x3f
	.zero		1


	//   ....[35]....
        /*08e4*/ 	.word	0x00010350
        /*08e8*/ 	.word	0x00000000
        /*08ec*/ 	.word	0x00028830
        /*08f0*/ 	.short	0x010a
        /*08f2*/ 	.byte	0x3f
	.zero		1


	//   ....[36]....
        /*08f4*/ 	.word	0x000103a0
        /*08f8*/ 	.word	0x00000000
        /*08fc*/ 	.word	0x00028830
        /*0900*/ 	.short	0x010a
        /*0902*/ 	.byte	0x3f
	.zero		1


	//   ....[37]....
        /*0904*/ 	.word	0x000107f0
        /*0908*/ 	.word	0x00000007
        /*090c*/ 	.word	0x00028850
        /*0910*/ 	.short	0x010a
        /*0912*/ 	.byte	0x3f
	.zero		1


	//   ....[38]....
        /*0914*/ 	.word	0x00010830
        /*0918*/ 	.word	0x00000007
        /*091c*/ 	.word	0x00028850
        /*0920*/ 	.short	0x010a
        /*0922*/ 	.byte	0x3f
	.zero		1


	//   ....[39]....
        /*0924*/ 	.word	0x00012440
        /*0928*/ 	.word	0x00000003
        /*092c*/ 	.word	0x00000000
        /*0930*/ 	.short	0x0101
        /*0932*/ 	.byte	0x3f
	.zero		1


	//   ....[40]....
        /*0934*/ 	.word	0x000124e0
        /*0938*/ 	.word	0x0000002b
        /*093c*/ 	.word	0x00000000
        /*0940*/ 	.short	0x0101
        /*0942*/ 	.byte	0x3f
	.zero		1


	//   ....[41]....
        /*0944*/ 	.word	0x00012e50
        /*0948*/ 	.word	0x00000000
        /*094c*/ 	.word	0x00028830
        /*0950*/ 	.short	0x010a
        /*0952*/ 	.byte	0x3f
	.zero		1


	//   ....[42]....
        /*0954*/ 	.word	0x00012ea0
        /*0958*/ 	.word	0x00000000
        /*095c*/ 	.word	0x00028830
        /*0960*/ 	.short	0x010a
        /*0962*/ 	.byte	0x3f
	.zero		1


	//   ....[43]....
        /*0964*/ 	.word	0x000132f0
        /*0968*/ 	.word	0x00000007
        /*096c*/ 	.word	0x00028850
        /*0970*/ 	.short	0x010a
        /*0972*/ 	.byte	0x3f
	.zero		1


	//   ....[44]....
        /*0974*/ 	.word	0x00013330
        /*0978*/ 	.word	0x00000007
        /*097c*/ 	.word	0x00028850
        /*0980*/ 	.short	0x010a
        /*0982*/ 	.byte	0x3f
	.zero		1


	//   ....[45]....
        /*0984*/ 	.word	0x000144d0
        /*0988*/ 	.word	0x0000001b
        /*098c*/ 	.word	0x00000000
        /*0990*/ 	.short	0x0101
        /*0992*/ 	.byte	0x3f
	.zero		1


	//   ....[46]....
        /*0994*/ 	.word	0x00014640
        /*0998*/ 	.word	0x0000001f
        /*099c*/ 	.word	0x00000000
        /*09a0*/ 	.short	0x0101
        /*09a2*/ 	.byte	0x3f
	.zero		1


	//   ....[47]....
        /*09a4*/ 	.word	0x00014fc0
        /*09a8*/ 	.word	0x0000000c
        /*09ac*/ 	.word	0x00028850
        /*09b0*/ 	.short	0x010a
        /*09b2*/ 	.byte	0x3f
	.zero		1


	//   ....[48]....
        /*09b4*/ 	.word	0x00015040
        /*09b8*/ 	.word	0x0000000c
        /*09bc*/ 	.word	0x00028850
        /*09c0*/ 	.short	0x010a
        /*09c2*/ 	.byte	0x3f
	.zero		1


	//   ....[49]....
        /*09c4*/ 	.word	0x000155f0
        /*09c8*/ 	.word	0x0000000a
        /*09cc*/ 	.word	0x00000000
        /*09d0*/ 	.short	0x0101
        /*09d2*/ 	.byte	0x3f
	.zero		1


	//   ....[50]....
        /*09d4*/ 	.word	0x00016820
        /*09d8*/ 	.word	0x00000000
        /*09dc*/ 	.word	0x00000000
        /*09e0*/ 	.short	0x0101
        /*09e2*/ 	.byte	0x3f
	.zero		1


	//   ....[51]....
        /*09e4*/ 	.word	0x00018bc0
        /*09e8*/ 	.word	0x00000009
        /*09ec*/ 	.word	0x00028820
        /*09f0*/ 	.short	0x010a
        /*09f2*/ 	.byte	0x3f
	.zero		1


	//   ....[52]....
        /*09f4*/ 	.word	0x00018c50
        /*09f8*/ 	.word	0x00000005
        /*09fc*/ 	.word	0x000288a0
        /*0a00*/ 	.short	0x010a
        /*0a02*/ 	.byte	0x3f
	.zero		1


	//   ....[53]....
        /*0a04*/ 	.word	0x00018e80
        /*0a08*/ 	.word	0x00000005
        /*0a0c*/ 	.word	0x000288c0
        /*0a10*/ 	.short	0x010a
        /*0a12*/ 	.byte	0x3f
	.zero		1


	//   ....[54]....
        /*0a14*/ 	.word	0x00019200
        /*0a18*/ 	.word	0x00000006
        /*0a1c*/ 	.word	0x000288a0
        /*0a20*/ 	.short	0x010a
        /*0a22*/ 	.byte	0x3f
	.zero		1


	//   ....[55]....
        /*0a24*/ 	.word	0x00019410
        /*0a28*/ 	.word	0x00000006
        /*0a2c*/ 	.word	0x000288c0
        /*0a30*/ 	.short	0x010a
        /*0a32*/ 	.byte	0x3f
	.zero		1


	//   ....[56]....
        /*0a34*/ 	.word	0x0001a200
        /*0a38*/ 	.word	0x00000007
        /*0a3c*/ 	.word	0x00028840
        /*0a40*/ 	.short	0x010a
        /*0a42*/ 	.byte	0x3f
	.zero		1


	//   ....[57]....
        /*0a44*/ 	.word	0x0001a6d0
        /*0a48*/ 	.word	0x0000000a
        /*0a4c*/ 	.word	0x00028820
        /*0a50*/ 	.short	0x010a
        /*0a52*/ 	.byte	0x3f
	.zero		1


	//   ....[58]....
        /*0a54*/ 	.word	0x0001a9e0
        /*0a58*/ 	.word	0x00000007
        /*0a5c*/ 	.word	0x00028840
        /*0a60*/ 	.short	0x010a
        /*0a62*/ 	.byte	0x3f
	.zero		1


	//   ....[59]....
        /*0a64*/ 	.word	0x0001aca0
        /*0a68*/ 	.word	0x00000008
        /*0a6c*/ 	.word	0x00000060
        /*0a70*/ 	.short	0x010a
        /*0a72*/ 	.byte	0x3f
	.zero		1


	//   ....[60]....
        /*0a74*/ 	.word	0x0001b260
        /*0a78*/ 	.word	0x00000002
        /*0a7c*/ 	.word	0x00028840
        /*0a80*/ 	.short	0x010a
        /*0a82*/ 	.byte	0x3f
	.zero		1


	//   ....[61]....
        /*0a84*/ 	.word	0x0001b520
        /*0a88*/ 	.word	0x00000002
        /*0a8c*/ 	.word	0x00000060
        /*0a90*/ 	.short	0x010a
        /*0a92*/ 	.byte	0x3f
	.zero		1


	//   ....[62]....
        /*0a94*/ 	.word	0x0001b9e0
        /*0a98*/ 	.word	0x00000002
        /*0a9c*/ 	.word	0x00028840
        /*0aa0*/ 	.short	0x010a
        /*0aa2*/ 	.byte	0x3f
	.zero		1


	//   ....[63]....
        /*0aa4*/ 	.word	0x0001bca0
        /*0aa8*/ 	.word	0x00000002
        /*0aac*/ 	.word	0x00000060
        /*0ab0*/ 	.short	0x010a
        /*0ab2*/ 	.byte	0x3f
	.zero		1


	//   ....[64]....
        /*0ab4*/ 	.word	0x0001c100
        /*0ab8*/ 	.word	0x00000003
        /*0abc*/ 	.word	0x00028860
        /*0ac0*/ 	.short	0x010a
        /*0ac2*/ 	.byte	0x3f
	.zero		1


	//   ....[65]....
        /*0ac4*/ 	.word	0x0001d0e0
        /*0ac8*/ 	.word	0x00000000
        /*0acc*/ 	.word	0x00028820
        /*0ad0*/ 	.short	0x010a
        /*0ad2*/ 	.byte	0x3f
	.zero		1


	//   ....[66]....
        /*0ad4*/ 	.word	0x0001d290
        /*0ad8*/ 	.word	0x00000006
        /*0adc*/ 	.word	0x00000000
        /*0ae0*/ 	.short	0x010a
        /*0ae2*/ 	.byte	0x3f
	.zero		1


	//   ....[67]....
        /*0ae4*/ 	.word	0x0001d300
        /*0ae8*/ 	.word	0x00000007
        /*0aec*/ 	.word	0x00000000
        /*0af0*/ 	.short	0x010a
        /*0af2*/ 	.byte	0x3f
	.zero		1


	//   ....[68]....
        /*0af4*/ 	.word	0x0001d370
        /*0af8*/ 	.word	0x00000004
        /*0afc*/ 	.word	0x00000000
        /*0b00*/ 	.short	0x010a
        /*0b02*/ 	.byte	0x3f
	.zero		1


	//   ....[69]....
        /*0b04*/ 	.word	0x0001d3a0
        /*0b08*/ 	.word	0x00000003
        /*0b0c*/ 	.word	0x00000000
        /*0b10*/ 	.short	0x010a
        /*0b12*/ 	.byte	0x3f
	.zero		1


	//   ....[70]....
        /*0b14*/ 	.word	0x0001d400
        /*0b18*/ 	.word	0x00000069
        /*0b1c*/ 	.word	0x00028890
        /*0b20*/ 	.short	0x010a
        /*0b22*/ 	.byte	0x3f
	.zero		1


	//   ....[71]....
        /*0b24*/ 	.word	0x0001d450
        /*0b28*/ 	.word	0x00000069
        /*0b2c*/ 	.word	0x00028890
        /*0b30*/ 	.short	0x010a
        /*0b32*/ 	.byte	0x3f
	.zero		1


	//   ....[72]....
        /*0b34*/ 	.word	0x0001d4a0
        /*0b38*/ 	.word	0x00000069
        /*0b3c*/ 	.word	0x00028890
        /*0b40*/ 	.short	0x010a
        /*0b42*/ 	.byte	0x3f
	.zero		1


	//   ....[73]....
        /*0b44*/ 	.word	0x0001d4f0
        /*0b48*/ 	.word	0x00000069
        /*0b4c*/ 	.word	0x000288b0
        /*0b50*/ 	.short	0x010a
        /*0b52*/ 	.byte	0x3f
	.zero		1


	//   ....[74]....
        /*0b54*/ 	.word	0x0001dff0
        /*0b58*/ 	.word	0x00000002
        /*0b5c*/ 	.word	0x00028800
        /*0b60*/ 	.short	0x010a
        /*0b62*/ 	.byte	0x3f
	.zero		1


	//   ....[75]....
        /*0b64*/ 	.word	0x0001ea40
        /*0b68*/ 	.word	0x00000002
        /*0b6c*/ 	.word	0x00028800
        /*0b70*/ 	.short	0x010a
        /*0b72*/ 	.byte	0x3f
	.zero		1


	//   ....[76]....
        /*0b74*/ 	.word	0x0001ea90
        /*0b78*/ 	.word	0x00000003
        /*0b7c*/ 	.word	0x00028830
        /*0b80*/ 	.short	0x010a
        /*0b82*/ 	.byte	0x3f
	.zero		1


	//   ....[77]....
        /*0b84*/ 	.word	0x0001eae0
        /*0b88*/ 	.word	0x00000000
        /*0b8c*/ 	.word	0x00028830
        /*0b90*/ 	.short	0x010a
        /*0b92*/ 	.byte	0x3f
	.zero		1


	//   ....[78]....
        /*0b94*/ 	.word	0x0001eb30
        /*0b98*/ 	.word	0x00000007
        /*0b9c*/ 	.word	0x00028850
        /*0ba0*/ 	.short	0x010a
        /*0ba2*/ 	.byte	0x3f
	.zero		1


	//   ....[79]....
        /*0ba4*/ 	.word	0x0001eb80
        /*0ba8*/ 	.word	0x00000000
        /*0bac*/ 	.word	0x00028830
        /*0bb0*/ 	.short	0x010a
        /*0bb2*/ 	.byte	0x3f
	.zero		1


	//   ....[80]....
        /*0bb4*/ 	.word	0x0001ebd0
        /*0bb8*/ 	.word	0x00000007
        /*0bbc*/ 	.word	0x00028850
        /*0bc0*/ 	.short	0x010a
        /*0bc2*/ 	.byte	0x3f
	.zero		1


	//   ....[81]....
        /*0bc4*/ 	.word	0x0001ec20
        /*0bc8*/ 	.word	0x0000000c
        /*0bcc*/ 	.word	0x00028850
        /*0bd0*/ 	.short	0x010a
        /*0bd2*/ 	.byte	0x3f
	.zero		1


	//   ....[82]....
        /*0bd4*/ 	.word	0x0001edc0
        /*0bd8*/ 	.word	0x00000009
        /*0bdc*/ 	.word	0x00028820
        /*0be0*/ 	.short	0x010a
        /*0be2*/ 	.byte	0x3f
	.zero		1


	//   ....[83]....
        /*0be4*/ 	.word	0x0001ee10
        /*0be8*/ 	.word	0x00000005
        /*0bec*/ 	.word	0x000288a0
        /*0bf0*/ 	.short	0x010a
        /*0bf2*/ 	.byte	0x3f
	.zero		1


	//   ....[84]....
        /*0bf4*/ 	.word	0x0001ee60
        /*0bf8*/ 	.word	0x00000005
        /*0bfc*/ 	.word	0x000288c0
        /*0c00*/ 	.short	0x010a
        /*0c02*/ 	.byte	0x3f
	.zero		1


	//   ....[85]....
        /*0c04*/ 	.word	0x0001eeb0
        /*0c08*/ 	.word	0x00000006
        /*0c0c*/ 	.word	0x000288a0
        /*0c10*/ 	.short	0x010a
        /*0c12*/ 	.byte	0x3f
	.zero		1


	//   ....[86]....
        /*0c14*/ 	.word	0x0001ef00
        /*0c18*/ 	.word	0x00000006
        /*0c1c*/ 	.word	0x000288c0
        /*0c20*/ 	.short	0x010a
        /*0c22*/ 	.byte	0x3f
	.zero		1


	//   ....[87]....
        /*0c24*/ 	.word	0x0001f0a0
        /*0c28*/ 	.word	0x00000007
        /*0c2c*/ 	.word	0x00028840
        /*0c30*/ 	.short	0x010a
        /*0c32*/ 	.byte	0x3f
	.zero		1


	//   ....[88]....
        /*0c34*/ 	.word	0x0001f120
        /*0c38*/ 	.word	0x00000003
        /*0c3c*/ 	.word	0x00028820
        /*0c40*/ 	.short	0x010a
        /*0c42*/ 	.byte	0x3f
	.zero		1


	//   ....[89]....
        /*0c44*/ 	.word	0x0001f170
        /*0c48*/ 	.word	0x00000007
        /*0c4c*/ 	.word	0x00028840
        /*0c50*/ 	.short	0x010a
        /*0c52*/ 	.byte	0x3f
	.zero		1


	//   ....[90]....
        /*0c54*/ 	.word	0x0001f1c0
        /*0c58*/ 	.word	0x00000008
        /*0c5c*/ 	.word	0x00000060
        /*0c60*/ 	.short	0x010a
        /*0c62*/ 	.byte	0x3f
	.zero		1


	//   ....[91]....
        /*0c64*/ 	.word	0x0001f210
        /*0c68*/ 	.word	0x00000002
        /*0c6c*/ 	.word	0x00028840
        /*0c70*/ 	.short	0x010a
        /*0c72*/ 	.byte	0x3f
	.zero		1


	//   ....[92]....
        /*0c74*/ 	.word	0x0001f260
        /*0c78*/ 	.word	0x00000002
        /*0c7c*/ 	.word	0x00000060
        /*0c80*/ 	.short	0x010a
        /*0c82*/ 	.byte	0x3f
	.zero		1


	//   ....[93]....
        /*0c84*/ 	.word	0x0001f2b0
        /*0c88*/ 	.word	0x00000002
        /*0c8c*/ 	.word	0x00028840
        /*0c90*/ 	.short	0x010a
        /*0c92*/ 	.byte	0x3f
	.zero		1


	//   ....[94]....
        /*0c94*/ 	.word	0x0001f300
        /*0c98*/ 	.word	0x00000002
        /*0c9c*/ 	.word	0x00000060
        /*0ca0*/ 	.short	0x010a
        /*0ca2*/ 	.byte	0x3f
	.zero		1


	//   ....[95]....
        /*0ca4*/ 	.word	0x0001f350
        /*0ca8*/ 	.word	0x00000003
        /*0cac*/ 	.word	0x00028860
        /*0cb0*/ 	.short	0x010a
        /*0cb2*/ 	.byte	0x3f
	.zero		1


	//   ....[96]....
        /*0cb4*/ 	.word	0x0001fd10
        /*0cb8*/ 	.word	0x00000000
        /*0cbc*/ 	.word	0x00028820
        /*0cc0*/ 	.short	0x010a
        /*0cc2*/ 	.byte	0x3f
	.zero		1


	//   ....[97]....
        /*0cc4*/ 	.word	0x0001feb0
        /*0cc8*/ 	.word	0x00000006
        /*0ccc*/ 	.word	0x00000000
        /*0cd0*/ 	.short	0x010a
        /*0cd2*/ 	.byte	0x3f
	.zero		1


	//   ....[98]....
        /*0cd4*/ 	.word	0x0001ff00
        /*0cd8*/ 	.word	0x00000007
        /*0cdc*/ 	.word	0x00000000
        /*0ce0*/ 	.short	0x010a
        /*0ce2*/ 	.byte	0x3f
	.zero		1


	//   ....[99]....
        /*0ce4*/ 	.word	0x0001ff50
        /*0ce8*/ 	.word	0x00000004
        /*0cec*/ 	.word	0x00000000
        /*0cf0*/ 	.short	0x010a
        /*0cf2*/ 	.byte	0x3f
	.zero		1


	//----- nvinfo : EIATTR_NUM_MBARRIERS
	.align		4
.L_358:
        /*0cf4*/ 	.byte	0x03, 0x38
        /*0cf6*/ 	.short	0x0016


	//----- nvinfo : EIATTR_EXIT_INSTR_OFFSETS
	.align		4
        /*0cf8*/ 	.byte	0x04, 0x1c
        /*0cfa*/ 	.short	(.L_360 - .L_359)


	//   ....[0]....
.L_359:
        /*0cfc*/ 	.word	0x0001d3f0


	//----- nvinfo : EIATTR_MAX_THREADS
	.align		4
.L_360:
        /*0d00*/ 	.byte	0x04, 0x05
        /*0d02*/ 	.short	(.L_362 - .L_361)
.L_361:
        /*0d04*/ 	.word	0x00000180
        /*0d08*/ 	.word	0x00000001
        /*0d0c*/ 	.word	0x00000001


	//----- nvinfo : EIATTR_CRS_STACK_SIZE
	.align		4
.L_362:
        /*0d10*/ 	.byte	0x04, 0x1e
        /*0d12*/ 	.short	(.L_364 - .L_363)
.L_363:
        /*0d14*/ 	.word	0x00000000


	//----- nvinfo : EIATTR_CBANK_PARAM_SIZE
	.align		4
.L_364:
        /*0d18*/ 	.byte	0x03, 0x19
        /*0d1a*/ 	.short	0x0a70


	//----- nvinfo : EIATTR_PARAM_CBANK
	.align		4
        /*0d1c*/ 	.byte	0x04, 0x0a
        /*0d1e*/ 	.short	(.L_366 - .L_365)
	.align		4
.L_365:
        /*0d20*/ 	.word	index@(.nv.constant0._ZN7cutlass13device_kernelIN5flash11enable_sm90INS1_16FlashAttnFwdSm90INS1_25CollectiveMainloopFwdSm90ILi2EN4cute5tupleIJNS5_1CILi1EEES8_S8_EEENS6_IJNS7_ILi128EEESA_SA_EEELi128ENS_6half_tEfNS_4arch4Sm90ELb1ELb0ELb0ELb1ELb0ELb1ELb0ELb1ELb1ELb0ELb0ELb0EEENS1_21CollectiveEpilogueFwdISB_S9_SC_SE_Li256ELb1ELb0ELb0ELb0EEENS1_36VarlenDynamicPersistentTileSchedulerILi128ELi128ELi256ELi32ELb0ELb0ELb1ELb1ELb1ELb1EEEEEEEEEvNT_6ParamsE)
        /*0d24*/ 	.short	0x0210
        /*0d26*/ 	.short	0x0a70


	//----- nvinfo : EIATTR_SW_WAR
	.align		4
.L_366:
        /*0d28*/ 	.byte	0x04, 0x36
        /*0d2a*/ 	.short	(.L_368 - .L_367)
.L_367:
        /*0d2c*/ 	.word	0x00000008
.L_368:


//--------------------- .nv.callgraph             --------------------------
	.section	.nv.callgraph,"",@"SHT_CUDA_CALLGRAPH"
	.align	4
	.sectionentsize	8
	.align		4
        /*0000*/ 	.word	0x00000000
	.align		4
        /*0004*/ 	.word	0xffffffff
	.align		4
        /*0008*/ 	.word	index@(_ZN7cutlass13device_kernelIN5flash11enable_sm90INS1_16FlashAttnFwdSm90INS1_25CollectiveMainloopFwdSm90ILi2EN4cute5tupleIJNS5_1CILi1EEES8_S8_EEENS6_IJNS7_ILi128EEENS7_ILi176EEESA_EEELi128ENS_6half_tEfNS_4arch4Sm90ELb0ELb0ELb0ELb0ELb0ELb0ELb0ELb1ELb1ELb0ELb0ELb0EEENS1_21CollectiveEpilogueFwdINS6_IJSA_SA_SB_EEES9_SD_SF_Li256ELb0ELb0ELb0ELb0EEENS1_29StaticPersistentTileSchedulerILb0EEEEEEEEEvNT_6ParamsE)
	.align		4
        /*000c*/ 	.word	index@(__assertfail)
	.align		4
        /*0010*/ 	.word	index@(_ZN7cutlass13device_kernelIN5flash11enable_sm90INS1_16FlashAttnFwdSm90INS1_25CollectiveMainloopFwdSm90ILi2EN4cute5tupleIJNS5_1CILi2EEENS7_ILi1EEES9_EEENS6_IJNS7_ILi128EEENS7_ILi176EEESB_EEELi128ENS_6half_tEfNS_4arch4Sm90ELb0ELb0ELb0ELb0ELb0ELb0ELb0ELb1ELb1ELb0ELb0ELb0EEENS1_21CollectiveEpilogueFwdINS6_IJSB_SB_SC_EEESA_SE_SG_Li256ELb0ELb0ELb0ELb0EEENS1_29StaticPersistentTileSchedulerILb0EEEEEEEEEvNT_6ParamsE)
	.align		4
        /*0014*/ 	.word	index@(__assertfail)
	.align		4
        /*0018*/ 	.word	index@(_ZN7cutlass13device_kernelIN5flash11enable_sm90INS1_16FlashAttnFwdSm90INS1_25CollectiveMainloopFwdSm90ILi2EN4cute5tupleIJNS5_1CILi1EEES8_S8_EEENS6_IJNS7_ILi128EEENS7_ILi176EEESA_EEELi128ENS_6half_tEfNS_4arch4Sm90ELb0ELb0ELb0ELb1ELb0ELb0ELb0ELb1ELb1ELb0ELb0ELb0EEENS1_21CollectiveEpilogueFwdINS6_IJSA_SA_SB_EEES9_SD_SF_Li256ELb1ELb0ELb0ELb0EEENS1_36VarlenDynamicPersistentTileSchedulerILi128ELi176ELi256ELi32ELb0ELb0ELb1ELb0ELb1ELb1EEEEEEEEEvNT_6ParamsE)
	.align		4
        /*001c*/ 	.word	index@(__assertfail)
	.align		4
        /*0020*/ 	.word	index@(_ZN7cutlass13device_kernelIN5flash11enable_sm90INS1_16FlashAttnFwdSm90INS1_25CollectiveMainloopFwdSm90ILi2EN4cute5tupleIJNS5_1CILi1EEES8_S8_EEENS6_IJNS7_ILi128EEENS7_ILi176EEESA_EEELi128ENS_6half_tEfNS_4arch4Sm90ELb0ELb0ELb0ELb1ELb0ELb1ELb0ELb1ELb1ELb0ELb0ELb0EEENS1_21CollectiveEpilogueFwdINS6_IJSA_SA_SB_EEES9_SD_SF_Li256ELb1ELb0ELb0ELb0EEENS1_36VarlenDynamicPersistentTileSchedulerILi128ELi176ELi256ELi32ELb0ELb0ELb1ELb0ELb1ELb1EEEEEEEEEvNT_6ParamsE)
	.align		4
        /*0024*/ 	.word	index@(__assertfail)
	.align		4
        /*0028*/ 	.word	index@(_ZN7cutlass13device_kernelIN5flash11enable_sm90INS1_16FlashAttnFwdSm90INS1_25CollectiveMainloopFwdSm90ILi2EN4cute5tupleIJNS5_1CILi1EEES8_S8_EEENS6_IJNS7_ILi128EEESA_SA_EEELi128ENS_6half_tEfNS_4arch4Sm90ELb0ELb1ELb0ELb0ELb0ELb0ELb0ELb1ELb1ELb0ELb0ELb0EEENS1_21CollectiveEpilogueFwdISB_S9_SC_SE_Li256ELb0ELb0ELb0ELb0EEENS1_30DynamicPersistentTileSchedulerILi256ELi32ELb0ELb0ELb1EEEEEEEEEvNT_6ParamsE)
	.align		4
        /*002c*/ 	.word	index@(__assertfail)
	.align		4
        /*0030*/ 	.word	index@(_ZN7cutlass13device_kernelIN5flash11enable_sm90INS1_16FlashAttnFwdSm90INS1_25CollectiveMainloopFwdSm90ILi2EN4cute5tupleIJNS5_1CILi1EEES8_S8_EEENS6_IJNS7_ILi128EEESA_SA_EEELi128ENS_6half_tEfNS_4arch4Sm90ELb0ELb1ELb0ELb1ELb0ELb0ELb0ELb1ELb1ELb0ELb0ELb0EEENS1_21CollectiveEpilogueFwdISB_S9_SC_SE_Li256ELb1ELb0ELb0ELb0EEENS1_36VarlenDynamicPersistentTileSchedulerILi128ELi128ELi256ELi32ELb0ELb0ELb1ELb1ELb0ELb1EEEEEEEEEvNT_6ParamsE)
	.align		4
        /*0034*/ 	.word	index@(__assertfail)
	.align		4
        /*0038*/ 	.word	index@(_ZN7cutlass13device_kernelIN5flash11enable_sm90INS1_16FlashAttnFwdSm90INS1_25CollectiveMainloopFwdSm90ILi2EN4cute5tupleIJNS5_1CILi1EEES8_S8_EEENS6_IJNS7_ILi128EEESA_SA_EEELi128ENS_6half_tEfNS_4arch4Sm90ELb0ELb1ELb0ELb1ELb0ELb1ELb0ELb1ELb1ELb0ELb0ELb0EEENS1_21CollectiveEpilogueFwdISB_S9_SC_SE_Li256ELb1ELb0ELb0ELb0EEENS1_36VarlenDynamicPersistentTileSchedulerILi128ELi128ELi256ELi32ELb0ELb0ELb1ELb1ELb0ELb1EEEEEEEEEvNT_6ParamsE)
	.align		4
        /*003c*/ 	.word	index@(__assertfail)
	.align		4
        /*0040*/ 	.word	index@(_ZN7cutlass13device_kernelIN5flash11enable_sm90INS1_16FlashAttnFwdSm90INS1_25CollectiveMainloopFwdSm90ILi2EN4cute5tupleIJNS5_1CILi1EEES8_S8_EEENS6_IJNS7_ILi128EEESA_SA_EEELi128ENS_6half_tEfNS_4arch4Sm90ELb1ELb0ELb0ELb0ELb0ELb0ELb0ELb1ELb1ELb0ELb0ELb0EEENS1_21CollectiveEpilogueFwdISB_S9_SC_SE_Li256ELb0ELb0ELb0ELb0EEENS1_30DynamicPersistentTileSchedulerILi256ELi32ELb0ELb0ELb1EEEEEEEEEvNT_6ParamsE)
	.align		4
        /*0044*/ 	.word	index@(__assertfail)
	.align		4
        /*0048*/ 	.word	index@(_ZN7cutlass13device_kernelIN5flash11enable_sm90INS1_16FlashAttnFwdSm90INS1_25CollectiveMainloopFwdSm90ILi2EN4cute5tupleIJNS5_1CILi1EEES8_S8_EEENS6_IJNS7_ILi128EEESA_SA_EEELi128ENS_6half_tEfNS_4arch4Sm90ELb1ELb0ELb0ELb1ELb0ELb0ELb0ELb1ELb1ELb0ELb0ELb0EEENS1_21CollectiveEpilogueFwdISB_S9_SC_SE_Li256ELb1ELb0ELb0ELb0EEENS1_36VarlenDynamicPersistentTileSchedulerILi128ELi128ELi256ELi32ELb0ELb0ELb1ELb1ELb1ELb1EEEEEEEEEvNT_6ParamsE)
	.align		4
        /*004c*/ 	.word	index@(__assertfail)
	.align		4
        /*0050*/ 	.word	index@(_ZN7cutlass13device_kernelIN5flash11enable_sm90INS1_16FlashAttnFwdSm90INS1_25CollectiveMainloopFwdSm90ILi2EN4cute5tupleIJNS5_1CILi1EEES8_S8_EEENS6_IJNS7_ILi128EEESA_SA_EEELi128ENS_6half_tEfNS_4arch4Sm90ELb1ELb0ELb0ELb1ELb0ELb1ELb0ELb1ELb1ELb0ELb0ELb0EEENS1_21CollectiveEpilogueFwdISB_S9_SC_SE_Li256ELb1ELb0ELb0ELb0EEENS1_36VarlenDynamicPersistentTileSchedulerILi128ELi128ELi256ELi32ELb0ELb0ELb1ELb1ELb1ELb1EEEEEEEEEvNT_6ParamsE)
	.align		4
        /*0054*/ 	.word	index@(__assertfail)
	.align		4
        /*0058*/ 	.word	0x00000000
	.align		4
        /*005c*/ 	.word	0xfffffffe
	.align		4
        /*0060*/ 	.word	0x00000000
	.align		4
        /*0064*/ 	.word	0xfffffffd
	.align		4
        /*0068*/ 	.word	0x00000000
	.align		4
        /*006c*/ 	.word	0xfffffffc


//--------------------- .nv.constant4             --------------------------
	.section	.nv.constant4,"a",@progbits
	.align	8
	.align		8
.nv.constant4:
        /*0000*/ 	.dword	__assertfail
	.align		8
        /*0008*/ 	.dword	__unnamed_1
	.align		8
        /*0010*/ 	.dword	__unnamed_2
	.align		8
        /*0018*/ 	.dword	__unnamed_3
	.align		8
        /*0020*/ 	.dword	__unnamed_4
	.align		8
        /*0028*/ 	.dword	__unnamed_5
	.align		8
        /*0030*/ 	.dword	__unnamed_6
	.align		8
        /*0038*/ 	.dword	__unnamed_7
	.align		8
        /*0040*/ 	.dword	__unnamed_8
	.align		8
        /*0048*/ 	.dword	_ZN66_INTERNAL_3bd1516d_30_flash_fwd_hdim128_fp16_sm90_cu_49158569_29644cuda3std3__45__cpo5beginE
	.align		8
        /*0050*/ 	.dword	_ZN66_INTERNAL_3bd1516d_30_flash_fwd_hdim128_fp16_sm90_cu_49158569_29644cuda3std3__45__cpo3endE
	.align		8
        /*0058*/ 	.dword	_ZN66_INTERNAL_3bd1516d_30_flash_fwd_hdim128_fp16_sm90_cu_49158569_29644cuda3std3__45__cpo6cbeginE
	.align		8
        /*0060*/ 	.dword	_ZN66_INTERNAL_3bd1516d_30_flash_fwd_hdim128_fp16_sm90_cu_49158569_29644cuda3std3__45__cpo4cendE
	.align		8
        /*0068*/ 	.dword	_ZN66_INTERNAL_3bd1516d_30_flash_fwd_hdim128_fp16_sm90_cu_49158569_29644cuda3std3__468_GLOBAL__N__3bd1516d_30_flash_fwd_hdim128_fp16_sm90_cu_49158569_29646ignoreE
	.align		8
        /*0070*/ 	.dword	_ZN66_INTERNAL_3bd1516d_30_flash_fwd_hdim128_fp16_sm90_cu_49158569_29644cuda3std3__419piecewise_constructE
	.align		8
        /*0078*/ 	.dword	_ZN66_INTERNAL_3bd1516d_30_flash_fwd_hdim128_fp16_sm90_cu_49158569_29644cuda3std3__48in_placeE
	.align		8
        /*0080*/ 	.dword	_ZN66_INTERNAL_3bd1516d_30_flash_fwd_hdim128_fp16_sm90_cu_49158569_29644cuda3std6ranges3__45__cpo4swapE
	.align		8
        /*0088*/ 	.dword	_ZN66_INTERNAL_3bd1516d_30_flash_fwd_hdim128_fp16_sm90_cu_49158569_29644cuda3std6ranges3__45__cpo9iter_moveE
	.align		8
        /*0090*/ 	.dword	_ZN66_INTERNAL_3bd1516d_30_flash_fwd_hdim128_fp16_sm90_cu_49158569_29644cute7productE
	.align		8
        /*0098*/ 	.dword	_ZN66_INTERNAL_3bd1516d_30_flash_fwd_hdim128_fp16_sm90_cu_49158569_29644cute1_E
	.align		8
        /*00a0*/ 	.dword	$str$23
	.align		8
        /*00a8*/ 	.dword	$str$24


//--------------------- .text._ZN7cutlass13device_kernelIN5flash11enable_sm90INS1_16FlashAttnFwdSm90INS1_25CollectiveMainloopFwdSm90ILi2EN4cute5tupleIJNS5_1CILi1EEES8_S8_EEENS6_IJNS7_ILi128EEENS7_ILi176EEESA_EEELi128ENS_6half_tEfNS_4arch4Sm90ELb0ELb0ELb0ELb0ELb0ELb0ELb0ELb1ELb1ELb0ELb0ELb0EEENS1_21CollectiveEpilogueFwdINS6_IJSA_SA_SB_EEES9_SD_SF_Li256ELb0ELb0ELb0ELb0EEENS1_29StaticPersistentTileSchedulerILb0EEEEEEEEEvNT_6ParamsE --------------------------
	.section	.text._ZN7cutlass13device_kernelIN5flash11enable_sm90INS1_16FlashAttnFwdSm90INS1_25CollectiveMainloopFwdSm90ILi2EN4cute5tupleIJNS5_1CILi1EEES8_S8_EEENS6_IJNS7_ILi128EEENS7_ILi176EEESA_EEELi128ENS_6half_tEfNS_4arch4Sm90ELb0ELb0ELb0ELb0ELb0ELb0ELb0ELb1ELb1ELb0ELb0ELb0EEENS1_21CollectiveEpilogueFwdINS6_IJSA_SA_SB_EEES9_SD_SF_Li256ELb0ELb0ELb0ELb0EEENS1_29StaticPersistentTileSchedulerILb0EEEEEEEEEvNT_6ParamsE,"ax",@progbits
	.align	128
.text._ZN7cutlass13device_kernelIN5flash11enable_sm90INS1_16FlashAttnFwdSm90INS1_25CollectiveMainloopFwdSm90ILi2EN4cute5tupleIJNS5_1CILi1EEES8_S8_EEENS6_IJNS7_ILi128EEENS7_ILi176EEESA_EEELi128ENS_6half_tEfNS_4arch4Sm90ELb0ELb0ELb0ELb0ELb0ELb0ELb0ELb1ELb1ELb0ELb0ELb0EEENS1_21CollectiveEpilogueFwdINS6_IJSA_SA_SB_EEES9_SD_SF_Li256ELb0ELb0ELb0ELb0EEENS1_29StaticPersistentTileSchedulerILb0EEEEEEEEEvNT_6ParamsE:
        .type           _ZN7cutlass13device_kernelIN5flash11enable_sm90INS1_16FlashAttnFwdSm90INS1_25CollectiveMainloopFwdSm90ILi2EN4cute5tupleIJNS5_1CILi1EEES8_S8_EEENS6_IJNS7_ILi128EEENS7_ILi176EEESA_EEELi128ENS_6half_tEfNS_4arch4Sm90ELb0ELb0ELb0ELb0ELb0ELb0ELb0ELb1ELb1ELb0ELb0ELb0EEENS1_21CollectiveEpilogueFwdINS6_IJSA_SA_SB_EEES9_SD_SF_Li256ELb0ELb0ELb0ELb0EEENS1_29StaticPersistentTileSchedulerILb0EEEEEEEEEvNT_6ParamsE,@function
        .size           _ZN7cutlass13device_kernelIN5flash11enable_sm90INS1_16FlashAttnFwdSm90INS1_25CollectiveMainloopFwdSm90ILi2EN4cute5tupleIJNS5_1CILi1EEES8_S8_EEENS6_IJNS7_ILi128EEENS7_ILi176EEESA_EEELi128ENS_6half_tEfNS_4arch4Sm90ELb0ELb0ELb0ELb0ELb0ELb0ELb0ELb1ELb1ELb0ELb0ELb0EEENS1_21CollectiveEpilogueFwdINS6_IJSA_SA_SB_EEES9_SD_SF_Li256ELb0ELb0ELb0ELb0EEENS1_29StaticPersistentTileSchedulerILb0EEEEEEEEEvNT_6ParamsE,(.L_x_2726 - _ZN7cutlass13device_kernelIN5flash11enable_sm90INS1_16FlashAttnFwdSm90INS1_25CollectiveMainloopFwdSm90ILi2EN4cute5tupleIJNS5_1CILi1EEES8_S8_EEENS6_IJNS7_ILi128EEENS7_ILi176EEESA_EEELi128ENS_6half_tEfNS_4arch4Sm90ELb0ELb0ELb0ELb0ELb0ELb0ELb0ELb1ELb1ELb0ELb0ELb0EEENS1_21CollectiveEpilogueFwdINS6_IJSA_SA_SB_EEES9_SD_SF_Li256ELb0ELb0ELb0ELb0EEENS1_29StaticPersistentTileSchedulerILb0EEEEEEEEEvNT_6ParamsE)
        .other          _ZN7cutlass13device_kernelIN5flash11enable_sm90INS1_16FlashAttnFwdSm90INS1_25CollectiveMainloopFwdSm90ILi2EN4cute5tupleIJNS5_1CILi1EEES8_S8_EEENS6_IJNS7_ILi128EEENS7_ILi176EEESA_EEELi128ENS_6half_tEfNS_4arch4Sm90ELb0ELb0ELb0ELb0ELb0ELb0ELb0ELb1ELb1ELb0ELb0ELb0EEENS1_21CollectiveEpilogueFwdINS6_IJSA_SA_SB_EEES9_SD_SF_Li256ELb0ELb0ELb0ELb0EEENS1_29StaticPersistentTileSchedulerILb0EEEEEEEEEvNT_6ParamsE,@"STO_CUDA_ENTRY STV_DEFAULT"
_ZN7cutlass13device_kernelIN5flash11enable_sm90INS1_16FlashAttnFwdSm90INS1_25CollectiveMainloopFwdSm90ILi2EN4cute5tupleIJNS5_1CILi1EEES8_S8_EEENS6_IJNS7_ILi128EEENS7_ILi176EEESA_EEELi128ENS_6half_tEfNS_4arch4Sm90ELb0ELb0ELb0ELb0ELb0ELb0ELb0ELb1ELb1ELb0ELb0ELb0EEENS1_21CollectiveEpilogueFwdINS6_IJSA_SA_SB_EEES9_SD_SF_Li256ELb0ELb0ELb0ELb0EEENS1_29StaticPersistentTileSchedulerILb0EEEEEEEEEvNT_6ParamsE:
[----:B------:R-:W1:Y:S02]  /*0000*/  LDC R1, c[0x0][0x28] ;  /* 0x00000a00ff017b82 */ /* 0x000e640000000800 */
[----:B-1----:R-:W-:Y:S01]  /*0010*/  VIADD R1, R1, 0xffffffe0 ;  /* 0xffffffe001017836 */ /* 0x002fe20000000000 */
[----:B------:R-:W1:Y:S01]  /*0020*/  S2R R3, SR_TID.X ;  /* 0x0000000000037919 */ /* 0x000e620000002100 */
[----:B------:R-:W-:Y:S01]  /*0030*/  ELECT P0, URZ, PT ;  /* 0x00000000003f782f */ /* 0x000fe20003800000 */
[----:B------:R-:W-:Y:S01]  /*0040*/  BSSY B0, `(.L_x_0) ;  /* 0x0000014000007945 */ /* 0x000fe20003800000 */
[--C-:B-1----:R-:W-:Y:S02]  /*0050*/  SHF.R.U32.HI R0, RZ, 0x5, R3.reuse ;  /* 0x00000005ff007819 */ /* 0x102fe40000011603 */
[----:B------:R-:W-:-:S03]  /*0060*/  SHF.R.U32.HI R4, RZ, 0x7, R3 ;  /* 0x00000007ff047819 */ /* 0x000fc60000011603 */
[----:B------:R-:W1:Y:S02]  /*0070*/  SHFL.IDX PT, R2, R0, RZ, 0x1f ;  /* 0x00001fff00027589 */ /* 0x000e6400000e0000 */
[----:B-1----:R-:W-:-:S13]  /*0080*/  ISETP.EQ.AND P0, PT, R2, RZ, P0 ;  /* 0x000000ff0200720c */ /* 0x002fda0000702270 */
[----:B------:R-:W-:Y:S05]  /*0090*/  @!P0 BRA `(.L_x_1) ;  /* 0x0000000000388947 */ /* 0x000fea0003800000 */
[----:B------:R-:W-:Y:S02]  /*00a0*/  ULDC.64 UR4, c[0x0][0x198] ;  /* 0x0000660000047ab9 */ /* 0x000fe40000000a00 */
[----:B------:R-:W-:Y:S02]  /*00b0*/  UIADD3 UR6, UP0, UR4, 0x270, URZ ;  /* 0x0000027004067890 */ /* 0x000fe4000ff1e03f */
[----:B------:R-:W-:Y:S02]  /*00c0*/  UIADD3 UR8, UP1, UR4, 0x370, URZ ;  /* 0x0000037004087890 */ /* 0x000fe4000ff3e03f */
[----:B------:R-:W-:Y:S02]  /*00d0*/  UIADD3 UR10, UP2, UR4, 0x470, URZ ;  /* 0x00000470040a7890 */ /* 0x000fe4000ff5e03f */
[----:B------:R-:W-:Y:S02]  /*00e0*/  UIADD3 UR4, UP3, UR4, 0x9f0, URZ ;  /* 0x000009f004047890 */ /* 0x000fe4000ff7e03f */
[----:B------:R-:W-:-:S02]  /*00f0*/  UIADD3.X UR7, URZ, UR5, URZ, UP0, !UPT ;  /* 0x000000053f077290 */ /* 0x000fc400087fe43f */
[----:B------:R-:W-:Y:S02]  /*0100*/  UIADD3.X UR9, URZ, UR5, URZ, UP1, !UPT ;  /* 0x000000053f097290 */ /* 0x000fe40008ffe43f */
[----:B------:R-:W-:Y:S02]  /*0110*/  UIADD3.X UR11, URZ, UR5, URZ, UP2, !UPT ;  /* 0x000000053f0b7290 */ /* 0x000fe400097fe43f */
[----:B------:R-:W-:-:S03]  /*0120*/  UIADD3.X UR5, URZ, UR5, URZ, UP3, !UPT ;  /* 0x000000053f057290 */ /* 0x000fc60009ffe43f */
[----:B------:R1:W-:Y:S02]  /*0130*/  UTMACCTL.PF [UR6] ;  /* 0x00000000060079b9 */ /* 0x0003e40008040000 */
[----:B------:R1:W-:Y:S02]  /*0140*/  UTMACCTL.PF [UR8] ;  /* 0x00000000080079b9 */ /* 0x0003e40008040000 */
[----:B------:R1:W-:Y:S02]  /*0150*/  UTMACCTL.PF [UR10] ;  /* 0x000000000a0079b9 */ /* 0x0003e40008040000 */
[----:B------:R1:W-:Y:S02]  /*0160*/  UTMACCTL.PF [UR4] ;  /* 0x00000000040079b9 */ /* 0x0003e40008040000 */
[----:B-1----:R-:W-:Y:S01]  /*0170*/  NOP ;  /* 0x0000000000007918 */ /* 0x002fe20000000000 */
.L_x_1:
[----:B------:R-:W-:Y:S05]  /*0180*/  BSYNC B0 ;  /* 0x0000000000007941 */ /* 0x000fea0003800000 */
.L_x_0:
[----:B------:R-:W-:Y:S01]  /*0190*/  VOTEU.ANY UP0, P0 ;  /* 0x00000000003f7886 */ /* 0x000fe20000000100 */
[----:B------:R-:W1:Y:S01]  /*01a0*/  SHFL.IDX PT, R4, R4, RZ, 0x1f ;  /* 0x00001fff04047589 */ /* 0x000e6200000e0000 */
[----:B------:R-:W-:Y:S01]  /*01b0*/  UMOV UR4, 0x1 ;  /* 0x0000000100047882 */ /* 0x000fe20000000000 */
[----:B------:R-:W-:Y:S01]  /*01c0*/  VOTEU.ANY UP1, P0 ;  /* 0x00000000003f7886 */ /* 0x000fe20000020100 */
[----:B------:R-:W-:Y:S01]  /*01d0*/  VOTEU.ANY UP2, P0 ;  /* 0x00000000003f7886 */ /* 0x000fe20000040100 */
[----:B------:R-:W2:Y:S01]  /*01e0*/  @UP0 S2UR UR7, SR_CgaCtaId ;  /* 0x00000000000709c3 */ /* 0x000ea20000008800 */
[----:B------:R-:W3:Y:S01]  /*01f0*/  SHFL.IDX PT, R2, R0, RZ, 0x1f ;  /* 0x00001fff00027589 */ /* 0x000ee200000e0000 */
[----:B------:R-:W-:Y:S01]  /*0200*/  @UP0 UMOV UR6, 0x400 ;  /* 0x0000040000060882 */ /* 0x000fe20000000000 */
[----:B------:R-:W-:-:S04]  /*0210*/  @UP0 UIADD3 UR4, -UR4, 0x100000, URZ ;  /* 0x0010000004040890 */ /* 0x000fc8000fffe13f */
[----:B------:R-:W-:Y:S02]  /*0220*/  @UP0 USHF.L.U32 UR5, UR4, 0xb, URZ ;  /* 0x0000000b04050899 */ /* 0x000fe4000800063f */
[----:B------:R-:W-:Y:S01]  /*0230*/  @UP0 USHF.L.U32 UR4, UR4, 0x1, URZ ;  /* 0x0000000104040899 */ /* 0x000fe2000800063f */
[----:B-1----:R-:W-:Y:S01]  /*0240*/  R2UR UR8, R4 ;  /* 0x00000000040872ca */ /* 0x002fe200000e0000 */
[----:B--2---:R-:W-:Y:S01]  /*0250*/  @UP0 ULEA UR6, UR7, UR6, 0x18 ;  /* 0x0000000607060291 */ /* 0x004fe2000f8ec03f */
[----:B---3--:R-:W-:-:S11]  /*0260*/  ISETP.NE.AND P1, PT, R2, RZ, PT ;  /* 0x000000ff0200720c */ /* 0x008fd60003f25270 */
[----:B------:R-:W-:Y:S01]  /*0270*/  UISETP.NE.AND UP0, UPT, UR8, URZ, UPT ;  /* 0x0000003f0800728c */ /* 0x000fe2000bf05270 */
[----:B------:R-:W1:Y:S02]  /*0280*/  FENCE.VIEW.ASYNC.S ;  /* 0x00000000000073c6 */ /* 0x000e640000000000 */
[----:B-1----:R1:W2:Y:S01]  /*0290*/  @UP1 SYNCS.EXCH.64 URZ, [UR6+0x34800], UR4 ;  /* 0x03480004063f15b2 */ /* 0x0022a20008000100 */
[----:B------:R1:W3:Y:S01]  /*02a0*/  @UP2 SYNCS.EXCH.64 URZ, [UR6+0x34820], UR4 ;  /* 0x03482004063f25b2 */ /* 0x0002e20008000100 */
[----:B------:R-:W-:Y:S06]  /*02b0*/  @P1 BRA `(.L_x_2) ;  /* 0x0000000000481947 */ /* 0x000fec0003800000 */
[----:B-1----:R-:W1:Y:S01]  /*02c0*/  S2UR UR5, SR_CgaCtaId ;  /* 0x00000000000579c3 */ /* 0x002e620000008800 */
[----:B------:R-:W-:Y:S01]  /*02d0*/  UMOV UR4, 0x400 ;  /* 0x0000040000047882 */ /* 0x000fe20000000000 */
[----:B------:R-:W-:Y:S01]  /*02e0*/  UMOV UR6, 0x1 ;  /* 0x0000000100067882 */ /* 0x000fe20000000000 */
[----:B------:R-:W-:Y:S01]  /*02f0*/  UMOV UR9, 0x2 ;  /* 0x0000000200097882 */ /* 0x000fe20000000000 */
[----:B------:R-:W-:-:S04]  /*0300*/  UIADD3 UR6, -UR6, 0x100000, URZ ;  /* 0x0010000006067890 */ /* 0x000fc8000fffe13f */
[----:B------:R-:W-:Y:S02]  /*0310*/  USHF.L.U32 UR7, UR6, 0xb, URZ ;  /* 0x0000000b06077899 */ /* 0x000fe4000800063f */
[----:B------:R-:W-:Y:S01]  /*0320*/  USHF.L.U32 UR6, UR6, 0x1, URZ ;  /* 0x0000000106067899 */ /* 0x000fe2000800063f */
[----:B------:R-:W-:Y:S01]  /*0330*/  ELECT P0, URZ, PT ;  /* 0x00000000003f782f */ /* 0x000fe20003800000 */
[----:B-1----:R-:W-:Y:S02]  /*0340*/  ULEA UR8, UR5, UR4, 0x18 ;  /* 0x0000000405087291 */ /* 0x002fe4000f8ec03f */
[----:B------:R-:W-:-:S04]  /*0350*/  UIADD3 UR4, -UR9, 0x100000, URZ ;  /* 0x0010000009047890 */ /* 0x000fc8000fffe13f */
[----:B------:R-:W-:Y:S02]  /*0360*/  USHF.L.U32 UR5, UR4, 0xb, URZ ;  /* 0x0000000b04057899 */ /* 0x000fe4000800063f */
[----:B------:R-:W-:Y:S01]  /*0370*/  USHF.L.U32 UR4, UR4, 0x1, URZ ;  /* 0x0000000104047899 */ /* 0x000fe2000800063f */
[----:B------:R-:W1:Y:S03]  /*0380*/  FENCE.VIEW.ASYNC.S ;  /* 0x00000000000073c6 */ /* 0x000e660000000000 */
[----:B-1----:R4:W1:Y:S08]  /*0390*/  SYNCS.EXCH.64 URZ, [UR8+0x34830], UR6 ;  /* 0x03483006083f75b2 */ /* 0x0028700008000100 */
[----:B------:R4:W1:Y:S01]  /*03a0*/  SYNCS.EXCH.64 URZ, [UR8+0x34840], UR4 ;  /* 0x03484004083f75b2 */ /* 0x0008620008000100 */
[----:B------:R4:W1:Y:S01]  /*03b0*/  SYNCS.EXCH.64 URZ, [UR8+0x34838], UR6 ;  /* 0x03483806083f75b2 */ /* 0x0008620008000100 */
[----:B------:R4:W1:Y:S02]  /*03c0*/  SYNCS.EXCH.64 URZ, [UR8+0x34848], UR4 ;  /* 0x03484804083f75b2 */ /* 0x0008640008000100 */
[----:B----4-:R-:W-:Y:S01]  /*03d0*/  NOP ;  /* 0x0000000000007918 */ /* 0x010fe20000000000 */
.L_x_2:
[----:B------:R-:W4:Y:S01]  /*03e0*/  SHFL.IDX PT, R2, R0, RZ, 0x1f ;  /* 0x00001fff00027589 */ /* 0x000f2200000e0000 */
[----:B------:R-:W-:Y:S01]  /*03f0*/  NOP ;  /* 0x0000000000007918 */ /* 0x000fe20000000000 */
[----:B----4-:R-:W-:-:S13]  /*0400*/  ISETP.NE.AND P0, PT, R2, RZ, PT ;  /* 0x000000ff0200720c */ /* 0x010fda0003f05270 */
[----:B------:R-:W-:Y:S05]  /*0410*/  @P0 BRA `(.L_x_3) ;  /* 0x0000000000480947 */ /* 0x000fea0003800000 */
[----:B-1----:R-:W1:Y:S01]  /*0420*/  S2UR UR5, SR_CgaCtaId ;  /* 0x00000000000579c3 */ /* 0x002e620000008800 */
[----:B------:R-:W-:Y:S01]  /*0430*/  UMOV UR4, 0x400 ;  /* 0x0000040000047882 */ /* 0x000fe20000000000 */
[----:B------:R-:W-:Y:S01]  /*0440*/  UMOV UR6, 0x1 ;  /* 0x0000000100067882 */ /* 0x000fe20000000000 */
[----:B------:R-:W-:Y:S01]  /*0450*/  UMOV UR7, 0x2 ;  /* 0x0000000200077882 */ /* 0x000fe20000000000 */
[----:B------:R-:W-:Y:S01]  /*0460*/  ELECT P0, URZ, PT ;  /* 0x00000000003f782f */ /* 0x000fe20003800000 */
[----:B-1----:R-:W-:Y:S02]  /*0470*/  ULEA UR8, UR5, UR4, 0x18 ;  /* 0x0000000405087291 */ /* 0x002fe4000f8ec03f */
[----:B------:R-:W-:-:S04]  /*0480*/  UIADD3 UR4, -UR6, 0x100000, URZ ;  /* 0x0010000006047890 */ /* 0x000fc8000fffe13f */
[----:B------:R-:W-:Y:S02]  /*0490*/  USHF.L.U32 UR5, UR4, 0xb, URZ ;  /* 0x0000000b04057899 */ /* 0x000fe4000800063f */
[----:B------:R-:W-:Y:S02]  /*04a0*/  USHF.L.U32 UR4, UR4, 0x1, URZ ;  /* 0x0000000104047899 */ /* 0x000fe4000800063f */
        /* <DEDUP_REMOVED lines=9> */
.L_x_3:
[----:B------:R-:W4:Y:S01]  /*0540*/  SHFL.IDX PT, R2, R0, RZ, 0x1f ;  /* 0x00001fff00027589 */ /* 0x000f2200000e0000 */
[----:B------:R-:W-:Y:S01]  /*0550*/  NOP ;  /* 0x0000000000007918 */ /* 0x000fe20000000000 */
[----:B----4-:R-:W-:-:S13]  /*0560*/  ISETP.NE.AND P0, PT, R2, RZ, PT ;  /* 0x000000ff0200720c */ /* 0x010fda0003f05270 */
[----:B------:R-:W-:Y:S05]  /*0570*/  @P0 BRA `(.L_x_4) ;  /* 0x0000000000380947 */ /* 0x000fea0003800000 */
[----:B-1----:R-:W1:Y:S01]  /*0580*/  S2UR UR5, SR_CgaCtaId ;  /* 0x00000000000579c3 */ /* 0x002e620000008800 */
[----:B------:R-:W-:Y:S01]  /*0590*/  UMOV UR4, 0x400 ;  /* 0x0000040000047882 */ /* 0x000fe20000000000 */
[----:B------:R-:W-:Y:S01]  /*05a0*/  UMOV UR7, 0x1 ;  /* 0x0000000100077882 */ /* 0x000fe20000000000 */
[----:B------:R-:W-:Y:S01]  /*05b0*/  ELECT P0, URZ, PT ;  /* 0x00000000003f782f */ /* 0x000fe20003800000 */
[----:B-1----:R-:W-:Y:S02]  /*05c0*/  ULEA UR6, UR5, UR4, 0x18 ;  /* 0x0000000405067291 */ /* 0x002fe4000f8ec03f */
[----:B------:R-:W-:-:S04]  /*05d0*/  UIADD3 UR4, -UR7, 0x100000, URZ ;  /* 0x0010000007047890 */ /* 0x000fc8000fffe13f */
[----:B------:R-:W-:Y:S02]  /*05e0*/  USHF.L.U32 UR5, UR4, 0xb, URZ ;  /* 0x0000000b04057899 */ /* 0x000fe4000800063f */
[----:B------:R-:W-:Y:S01]  /*05f0*/  USHF.L.U32 UR4, UR4, 0x1, URZ ;  /* 0x0000000104047899 */ /* 0x000fe2000800063f */
[----:B------:R-:W1:Y:S11]  /*0600*/  FENCE.VIEW.ASYNC.S ;  /* 0x00000000000073c6 */ /* 0x000e760000000000 */
[----:B-1----:R4:W1:Y:S01]  /*0610*/  SYNCS.EXCH.64 URZ, [UR6+0x34870], UR4 ;  /* 0x03487004063f75b2 */ /* 0x0028620008000100 */
[----:B------:R4:W1:Y:S01]  /*0620*/  SYNCS.EXCH.64 URZ, [UR6+0x34880], UR4 ;  /* 0x03488004063f75b2 */ /* 0x0008620008000100 */
[----:B------:R4:W1:Y:S01]  /*0630*/  SYNCS.EXCH.64 URZ, [UR6+0x34878], UR4 ;  /* 0x03487804063f75b2 */ /* 0x0008620008000100 */
[----:B------:R4:W1:Y:S02]  /*0640*/  SYNCS.EXCH.64 URZ, [UR6+0x34888], UR4 ;  /* 0x03488804063f75b2 */ /* 0x0008640008000100 */
[----:B----4-:R-:W-:Y:S01]  /*0650*/  NOP ;  /* 0x0000000000007918 */ /* 0x010fe20000000000 */
.L_x_4:
        /* <DEDUP_REMOVED lines=22> */
.L_x_5:
        /* <DEDUP_REMOVED lines=22> */
.L_x_6:
[----:B-1----:R-:W-:Y:S01]  /*0920*/  UMOV UR4, 0x1 ;  /* 0x0000000100047882 */ /* 0x002fe20000000000 */
[----:B------:R-:W-:Y:S01]  /*0930*/  PLOP3.LUT P0, PT, PT, PT, UP0, 0x80, 0x0 ;  /* 0x000000000000781c */ /* 0x000fe20003f0f008 */
[----:B------:R-:W-:Y:S01]  /*0940*/  USEL UR4, UR4, 0x2, !UP0 ;  /* 0x0000000204047887 */ /* 0x000fe2000c000000 */
[----:B------:R-:W-:-:S05]  /*0950*/  NOP ;  /* 0x0000000000007918 */ /* 0x000fca0000000000 */
[----:B------:R-:W-:-:S05]  /*0960*/  IMAD.U32 R2, RZ, RZ, UR4 ;  /* 0x00000004ff027e24 */ /* 0x000fca000f8e00ff */
[----:B------:R1:W-:Y:S01]  /*0970*/  STL [R1+0x1c], R2 ;  /* 0x00001c0201007387 */ /* 0x0003e20000100800 */
[----:B--23--:R-:W-:Y:S06]  /*0980*/  BAR.SYNC.DEFER_BLOCKING 0x0 ;  /* 0x0000000000007b1d */ /* 0x00cfec0000010000 */
[----:B------:R-:W-:Y:S05]  /*0990*/  @!P0 BRA `(.L_x_7) ;  /* 0x000000b800a08947 */ /* 0x000fea0003800000 */
.L_x_8:
[----:B------:R-:W-:-:S08]  /*09a0*/  NOP ;  /* 0x0000000000007918 */ /* 0x000fd00000000000 */
[----:B------:R-:W2:Y:S02]  /*09b0*/  USETMAXREG.TRY_ALLOC.CTAPOOL UP0, 0xf0 ;  /* 0x000000f0000079c8 */ /* 0x000ea40008000600 */
[----:B--2---:R-:W-:-:S13]  /*09c0*/  PLOP3.LUT P0, PT, PT, PT, UP0, 0x80, 0x0 ;  /* 0x000000000000781c */ /* 0x004fda0003f0f008 */
[----:B------:R-:W-:Y:S05]  /*09d0*/  @!P0 BRA `(.L_x_8) ;  /* 0xfffffffc00f08947 */ /* 0x000fea000383ffff */
[----:B------:R-:W-:Y:S01]  /*09e0*/  LOP3.LUT R0, R3, 0xffffff80, RZ, 0xc0, !PT ;  /* 0xffffff8003007812 */ /* 0x000fe200078ec0ff */
[----:B------:R-:W2:Y:S08]  /*09f0*/  S2UR UR7, SR_CTAID.X ;  /* 0x00000000000779c3 */ /* 0x000eb00000002500 */
[----:B------:R-:W-:Y:S06]  /*0a00*/  BAR.ARV 0x8, 0x120 ;  /* 0x0204800000007b1d */ /* 0x000fec0000002000 */
[----:B------:R-:W-:-:S02]  /*0a10*/  ISETP.NE.AND P0, PT, R0, 0x80, PT ;  /* 0x000000800000780c */ /* 0x000fc40003f05270 */
[----:B------:R-:W2:Y:S11]  /*0a20*/  LDC R0, c[0x0][0xda4] ;  /* 0x00036900ff007b82 */ /* 0x000eb60000000800 */
[----:B------:R-:W-:Y:S06]  /*0a30*/  @!P0 BAR.ARV 0x9, 0x100 ;  /* 0x0244000000008b1d */ /* 0x000fec0000002000 */
[----:B--2---:R-:W-:-:S13]  /*0a40*/  ISETP.LE.AND P0, PT, R0, UR7, PT ;  /* 0x0000000700007c0c */ /* 0x004fda000bf03270 */
[----:B------:R-:W-:Y:S05]  /*0a50*/  @P0 EXIT ;  /* 0x000000000000094d */ /* 0x000fea0003800000 */
[----:B-1----:R-:W2:Y:S01]  /*0a60*/  LDL R2, [R1+0x1c] ;  /* 0x00001c0001027983 */ /* 0x002ea20000100800 */
[----:B------:R-:W-:Y:S01]  /*0a70*/  VIADD R0, R3, 0xffffff80 ;  /* 0xffffff8003007836 */ /* 0x000fe20000000000 */
[----:B------:R-:W1:Y:S01]  /*0a80*/  S2UR UR4, SR_CgaCtaId ;  /* 0x00000000000479c3 */ /* 0x000e620000008800 */
[----:B------:R-:W-:Y:S01]  /*0a90*/  UMOV UR39, 0x400 ;  /* 0x0000040000277882 */ /* 0x000fe20000000000 */
[----:B------:R-:W-:Y:S01]  /*0aa0*/  IMAD.MOV.U32 R225, RZ, RZ, -0x2 ;  /* 0xfffffffeffe17424 */ /* 0x000fe200078e00ff */
[----:B------:R-:W-:Y:S01]  /*0ab0*/  UMOV UR61, URZ ;  /* 0x0000003f003d7c82 */ /* 0x000fe20008000000 */
[----:B------:R-:W-:Y:S01]  /*0ac0*/  SHF.R.S32.HI R3, RZ, 0x1f, R0 ;  /* 0x0000001fff037819 */ /* 0x000fe20000011400 */
[----:B------:R-:W-:Y:S01]  /*0ad0*/  IMAD.U32 R19, RZ, RZ, UR7 ;  /* 0x00000007ff137e24 */ /* 0x000fe2000f8e00ff */
[----:B------:R-:W-:Y:S02]  /*0ae0*/  UMOV UR38, URZ ;  /* 0x0000003f00267c82 */ /* 0x000fe40008000000 */
[CC--:B------:R-:W-:Y:S01]  /*0af0*/  LEA.HI R5, R3.reuse, R0.reuse, RZ, 0x7 ;  /* 0x0000000003057211 */ /* 0x0c0fe200078f38ff */
[----:B------:R-:W3:Y:S01]  /*0b00*/  S2UR UR6, SR_SWINHI ;  /* 0x00000000000679c3 */ /* 0x000ee20000002f00 */
[----:B------:R-:W-:-:S02]  /*0b10*/  LEA.HI R6, R3, R0, RZ, 0x4 ;  /* 0x0000000003067211 */ /* 0x000fc400078f20ff */
[----:B------:R-:W-:Y:S02]  /*0b20*/  LOP3.LUT R23, R5, 0xffffff80, RZ, 0xc0, !PT ;  /* 0xffffff8005177812 */ /* 0x000fe400078ec0ff */
[----:B------:R-:W-:Y:S02]  /*0b30*/  SHF.R.S32.HI R7, RZ, 0x4, R6 ;  /* 0x00000004ff077819 */ /* 0x000fe40000011406 */
[----:B------:R-:W-:Y:S01]  /*0b40*/  LEA.HI R223, R3, R0, RZ, 0x5 ;  /* 0x0000000003df7211 */ /* 0x000fe200078f28ff */
[----:B------:R-:W-:Y:S01]  /*0b50*/  IMAD.IADD R23, R0, 0x1, -R23 ;  /* 0x0000000100177824 */ /* 0x000fe200078e0a17 */
[C---:B------:R-:W-:Y:S02]  /*0b60*/  LEA.HI R8, R6.reuse, R7, RZ, 0x1 ;  /* 0x0000000706087211 */ /* 0x040fe400078f08ff */
[----:B------:R-:W-:Y:S02]  /*0b70*/  LOP3.LUT R3, R6, 0x3fffff0, RZ, 0xc0, !PT ;  /* 0x03fffff006037812 */ /* 0x000fe400078ec0ff */
[----:B------:R-:W-:Y:S01]  /*0b80*/  LOP3.LUT R8, R8, 0x1ffffffe, RZ, 0xc0, !PT ;  /* 0x1ffffffe08087812 */ /* 0x000fe200078ec0ff */
[----:B-1----:R-:W-:Y:S01]  /*0b90*/  ULEA UR39, UR4, UR39, 0x18 ;  /* 0x0000002704277291 */ /* 0x002fe2000f8ec03f */
[----:B------:R-:W-:Y:S01]  /*0ba0*/  SHF.R.S32.HI R223, RZ, 0x5, R223 ;  /* 0x00000005ffdf7819 */ /* 0x000fe200000114df */
[----:B------:R-:W-:Y:S01]  /*0bb0*/  IMAD.IADD R0, R0, 0x1, -R3 ;  /* 0x0000000100007824 */ /* 0x000fe200078e0a03 */
[----:B------:R-:W-:Y:S01]  /*0bc0*/  SHF.R.S32.HI R222, RZ, 0x7, R5 ;  /* 0x00000007ffde7819 */ /* 0x000fe20000011405 */
[----:B------:R-:W-:-:S02]  /*0bd0*/  IMAD.IADD R8, R7, 0x1, -R8 ;  /* 0x0000000107087824 */ /* 0x000fc400078e0a08 */
[----:B------:R-:W-:Y:S01]  /*0be0*/  IMAD R3, R223, 0x10, R0 ;  /* 0x00000010df037824 */ /* 0x000fe200078e0200 */
[----:B------:R-:W-:Y:S01]  /*0bf0*/  LEA.HI R5, R5, R222, RZ, 0x1 ;  /* 0x000000de05057211 */ /* 0x000fe200078f08ff */
[----:B------:R-:W-:Y:S01]  /*0c00*/  UMOV UR4, UR39 ;  /* 0x0000002700047c82 */ /* 0x000fe20008000000 */
[----:B---3--:R-:W-:Y:S01]  /*0c10*/  UMOV UR5, UR6 ;  /* 0x0000000600057c82 */ /* 0x008fe20008000000 */
[----:B------:R-:W-:Y:S01]  /*0c20*/  IMAD R3, R3, 0x8, R8 ;  /* 0x0000000803037824 */ /* 0x000fe200078e0208 */
[----:B------:R-:W-:Y:S01]  /*0c30*/  LOP3.LUT R5, R5, 0x3fffffe, RZ, 0xc0, !PT ;  /* 0x03fffffe05057812 */ /* 0x000fe200078ec0ff */
[----:B------:R-:W-:Y:S02]  /*0c40*/  IMAD.U32 R16, RZ, RZ, UR4 ;  /* 0x00000004ff107e24 */ /* 0x000fe4000f8e00ff */
[----:B------:R-:W-:Y:S02]  /*0c50*/  IMAD.U32 R17, RZ, RZ, UR5 ;  /* 0x00000005ff117e24 */ /* 0x000fe4000f8e00ff */
[----:B------:R-:W-:-:S02]  /*0c60*/  IMAD.SHL.U32 R3, R3, 0x8, RZ ;  /* 0x0000000803037824 */ /* 0x000fc400078e00ff */
[----:B------:R-:W-:Y:S02]  /*0c70*/  IMAD.IADD R5, R222, 0x1, -R5 ;  /* 0x00000001de057824 */ /* 0x000fe400078e0a05 */
[----:B------:R-:W-:Y:S01]  /*0c80*/  IMAD.WIDE R16, R3, 0x2, R16 ;  /* 0x0000000203107825 */ /* 0x000fe200078e0210 */
[----:B--2---:R-:W-:Y:S02]  /*0c90*/  R2UR UR8, R2 ;  /* 0x00000000020872ca */ /* 0x004fe400000e0000 */
[----:B------:R-:W-:-:S04]  /*0ca0*/  SHF.R.S32.HI R2, RZ, 0x1f, R23 ;  /* 0x0000001fff027819 */ /* 0x000fc80000011417 */
[CC--:B------:R-:W-:Y:S02]  /*0cb0*/  LEA.HI R4, R2.reuse, R23.reuse, RZ, 0x2 ;  /* 0x0000001702047211 */ /* 0x0c0fe400078f10ff */
[----:B------:R-:W-:Y:S02]  /*0cc0*/  LEA.HI R2, R2, R23, RZ, 0x5 ;  /* 0x0000001702027211 */ /* 0x000fe400078f28ff */
[--C-:B------:R-:W-:Y:S02]  /*0cd0*/  SHF.R.S32.HI R6, RZ, 0x2, R4.reuse ;  /* 0x00000002ff067819 */ /* 0x100fe40000011404 */
[----:B------:R-:W-:Y:S01]  /*0ce0*/  SHF.R.S32.HI R9, RZ, 0x1f, R4 ;  /* 0x0000001fff097819 */ /* 0x000fe20000011404 */
[----:B------:R-:W-:Y:S01]  /*0cf0*/  ULOP3.LUT UR4, UR8, 0x1, URZ, 0xfc, !UPT ;  /* 0x0000000108047892 */ /* 0x000fe2000f8efc3f */
[----:B------:R-:W-:Y:S02]  /*0d00*/  LOP3.LUT R4, R4, 0x7ffffffc, RZ, 0xc0, !PT ;  /* 0x7ffffffc04047812 */ /* 0x000fe400078ec0ff */
[----:B------:R-:W-:-:S02]  /*0d10*/  LEA.HI R9, R9, R6, RZ, 0x3 ;  /* 0x0000000609097211 */ /* 0x000fc400078f18ff */
[----:B------:R-:W-:Y:S01]  /*0d20*/  SHF.R.S32.HI R2, RZ, 0x5, R2 ;  /* 0x00000005ff027819 */ /* 0x000fe20000011402 */
[----:B------:R-:W-:Y:S01]  /*0d30*/  IMAD.IADD R4, R23, 0x1, -R4 ;  /* 0x0000000117047824 */ /* 0x000fe200078e0a04 */
[----:B------:R-:W-:Y:S01]  /*0d40*/  LOP3.LUT R9, R9, 0xfffffff8, RZ, 0xc0, !PT ;  /* 0xfffffff809097812 */ /* 0x000fe200078ec0ff */
[----:B------:R-:W-:Y:S01]  /*0d50*/  IMAD.U32 R226, RZ, RZ, UR4 ;  /* 0x00000004ffe27e24 */ /* 0x000fe2000f8e00ff */
[----:B------:R-:W-:Y:S01]  /*0d60*/  UMOV UR4, URZ ;  /* 0x0000003f00047c82 */ /* 0x000fe20008000000 */
[----:B------:R-:W-:Y:S02]  /*0d70*/  IMAD R225, R4, R225, 0xb0 ;  /* 0x000000b004e17424 */ /* 0x000fe400078e02e1 */
[----:B------:R-:W-:Y:S02]  /*0d80*/  IMAD.IADD R9, R6, 0x1, -R9 ;  /* 0x0000000106097824 */ /* 0x000fe400078e0a09 */
[----:B------:R-:W-:Y:S02]  /*0d90*/  IMAD.U32 R22, RZ, RZ, UR4 ;  /* 0x00000004ff167e24 */ /* 0x000fe4000f8e00ff */
[----:B------:R-:W-:-:S04]  /*0da0*/  IMAD R2, R2, 0x10, R9 ;  /* 0x0000001002027824 */ /* 0x000fc800078e0209 */
[----:B------:R-:W-:-:S07]  /*0db0*/  IMAD R224, R5, 0x40, R2 ;  /* 0x0000004005e07824 */ /* 0x000fce00078e0202 */
.L_x_31:
[----:B-1----:R-:W1:Y:S01]  /*0dc0*/  SHFL.IDX PT, R0, R222, RZ, 0x1f ;  /* 0x00001fffde007589 */ /* 0x002e6200000e0000 */
[----:B------:R-:W-:Y:S01]  /*0dd0*/  ULDC.64 UR6, c[0x0][0x3f8] ;  /* 0x0000fe0000067ab9 */ /* 0x000fe20000000a00 */
[----:B------:R-:W-:Y:S01]  /*0de0*/  ULDC UR4, c[0x0][0xda8] ;  /* 0x00036a0000047ab9 */ /* 0x000fe20000000800 */
[----:B------:R-:W-:Y:S01]  /*0df0*/  UISETP.NE.U32.AND UP0, UPT, UR6, URZ, UPT ;  /* 0x0000003f0600728c */ /* 0x000fe2000bf05070 */
[----:B------:R-:W-:Y:S01]  /*0e00*/  R2UR UR12, R19 ;  /* 0x00000000130c72ca */ /* 0x000fe200000e0000 */
[----:B------:R-:W-:Y:S02]  /*0e10*/  UISETP.NE.AND UP1, UPT, UR4, 0x1, UPT ;  /* 0x000000010400788c */ /* 0x000fe4000bf25270 */
[----:B------:R-:W-:Y:S01]  /*0e20*/  UISETP.NE.AND.EX UP0, UPT, UR7, URZ, UPT, UP0 ;  /* 0x0000003f0700728c */ /* 0x000fe2000bf05300 */
[----:B------:R-:W-:Y:S01]  /*0e30*/  ULDC UR4, c[0x0][0xdb4] ;  /* 0x00036d0000047ab9 */ /* 0x000fe20000000800 */
[----:B------:R-:W-:Y:S01]  /*0e40*/  ULDC UR37, c[0x0][0x404] ;  /* 0x0001010000257ab9 */ /* 0x000fe20000000800 */
[----:B------:R-:W-:-:S02]  /*0e50*/  UISETP.NE.AND UP2, UPT, UR4, 0x1, UPT ;  /* 0x000000010400788c */ /* 0x000fc4000bf45270 */
[----:B------:R-:W-:Y:S02]  /*0e60*/  UIADD3 UR11, UR39, 0x16400, URZ ;  /* 0x00016400270b7890 */ /* 0x000fe4000fffe03f */
[----:B------:R-:W-:Y:S01]  /*0e70*/  USEL UR37, UR37, 0x1, UP0 ;  /* 0x0000000125257887 */ /* 0x000fe20008000000 */
[----:B------:R-:W-:Y:S01]  /*0e80*/  ULDC UR9, c[0x0][0x2e0] ;  /* 0x0000b80000097ab9 */ /* 0x000fe20000000800 */
[----:B------:R-:W-:Y:S01]  /*0e90*/  ULOP3.LUT UP0, URZ, UR11, 0x9f, URZ, 0xc0, !UPT ;  /* 0x0000009f0b3f7892 */ /* 0x000fe2000f80c03f */
[----:B------:R-:W-:Y:S01]  /*0ea0*/  @UP1 ULDC UR6, c[0x0][0xdac] ;  /* 0x00036b0000061ab9 */ /* 0x000fe20000000800 */
[----:B------:R-:W-:Y:S02]  /*0eb0*/  UIMAD UR37, UR37, UR9, URZ ;  /* 0x00000009252572a4 */ /* 0x000fe4000f8e023f */
[----:B------:R-:W-:Y:S01]  /*0ec0*/  UIMAD.WIDE.U32 UR6, UR12, UR6, URZ ;  /* 0x000000060c0672a5 */ /* 0x000fe2000f8e003f */
[----:B-1----:R-:W-:Y:S01]  /*0ed0*/  R2UR UR14, R0 ;  /* 0x00000000000e72ca */ /* 0x002fe200000e0000 */
[----:B------:R-:W-:Y:S01]  /*0ee0*/  @UP1 ULDC UR10, c[0x0][0xdb0] ;  /* 0x00036c00000a1ab9 */ /* 0x000fe20000000800 */
[----:B------:R-:W-:Y:S01]  /*0ef0*/  PLOP3.LUT P0, PT, PT, PT, UP0, 0x80, 0x0 ;  /* 0x000000000000781c */ /* 0x000fe20003f0f008 */
[----:B------:R-:W-:Y:S01]  /*0f00*/  UMOV UR13, UR12 ;  /* 0x0000000c000d7c82 */ /* 0x000fe20008000000 */
[----:B------:R-:W-:-:S06]  /*0f10*/  @UP1 USHF.R.U32.HI UR13, URZ, UR10, UR7 ;  /* 0x0000000a3f0d1299 */ /* 0x000fcc0008011607 */
[----:B------:R-:W-:Y:S01]  /*0f20*/  IMAD.U32 R221, RZ, RZ, UR13 ;  /* 0x0000000dffdd7e24 */ /* 0x000fe2000f8e00ff */
[----:B------:R-:W-:Y:S02]  /*0f30*/  UMOV UR36, UR13 ;  /* 0x0000000d00247c82 */ /* 0x000fe40008000000 */
[----:B------:R-:W-:Y:S02]  /*0f40*/  ULEA.HI UR4, UR14, UR14, URZ, 0x1 ;  /* 0x0000000e0e047291 */ /* 0x000fe4000f8f083f */
[----:B------:R-:W-:Y:S02]  /*0f50*/  IMAD.U32 R18, RZ, RZ, UR14 ;  /* 0x0000000eff127e24 */ /* 0x000fe4000f8e00ff */
[----:B------:R-:W-:-:S03]  /*0f60*/  ULOP3.LUT UR8, UR4, 0x1e, URZ, 0xc0, !UPT ;  /* 0x0000001e04087892 */ /* 0x000fc6000f8ec03f */
[----:B------:R-:W-:Y:S01]  /*0f70*/  @UP2 ULDC.64 UR4, c[0x0][0xdb8] ;  /* 0x00036e0000042ab9 */ /* 0x000fe20000000a00 */
[----:B------:R-:W-:Y:S02]  /*0f80*/  UIADD3 UR9, UR14, -UR8, URZ ;  /* 0x800000080e097290 */ /* 0x000fe4000fffe03f */
[----:B------:R-:W-:Y:S02]  /*0f90*/  UIADD3 UR8, UR37, 0xaf, URZ ;  /* 0x000000af25087890 */ /* 0x000fe4000fffe03f */
[----:B------:R-:W-:Y:S02]  /*0fa0*/  ULEA UR10, UR9, UR11, 0xd ;  /* 0x0000000b090a7291 */ /* 0x000fe4000f8e683f */
[----:B------:R-:W-:Y:S02]  /*0fb0*/  UIMAD.WIDE UR8, UR8, 0x2e8ba2e9, URZ ;  /* 0x2e8ba2e9080878a5 */ /* 0x000fe4000f8e023f */
[----:B------:R-:W-:Y:S02]  /*0fc0*/  UIMAD.WIDE.U32 UR6, UR13, UR4, URZ ;  /* 0x000000040d0672a5 */ /* 0x000fe4000f8e003f */
[----:B------:R-:W-:-:S02]  /*0fd0*/  USHF.R.U32.HI UR10, URZ, 0x4, UR10 ;  /* 0x000000043f0a7899 */ /* 0x000fc4000801160a */
[----:B------:R-:W-:Y:S01]  /*0fe0*/  USHF.R.U32.HI UR60, URZ, 0x1f, UR9 ;  /* 0x0000001f3f3c7899 */ /* 0x000fe20008011609 */
[----:B------:R-:W-:Y:S01]  /*0ff0*/  UMOV UR4, UR12 ;  /* 0x0000000c00047c82 */ /* 0x000fe20008000000 */
[----:B------:R-:W-:Y:S01]  /*1000*/  ULOP3.LUT UR40, UR10, 0x3fff, URZ, 0xc0, !UPT ;  /* 0x00003fff0a287892 */ /* 0x000fe2000f8ec03f */
[----:B------:R-:W-:Y:S01]  /*1010*/  IMAD.U32 R220, RZ, RZ, UR4 ;  /* 0x00000004ffdc7e24 */ /* 0x000fe2000f8e00ff */
[----:B------:R-:W-:Y:S02]  /*1020*/  @UP2 USHF.R.U32.HI UR36, URZ, UR5, UR7 ;  /* 0x000000053f242299 */ /* 0x000fe40008011607 */
[----:B------:R-:W-:Y:S01]  /*1030*/  ULEA.HI.SX32 UR60, UR9, UR60, 0x1b ;  /* 0x0000003c093c7291 */ /* 0x000fe2000f8fda3f */
[----:B------:R-:W-:Y:S11]  /*1040*/  @!P0 BRA `(.L_x_9) ;  /* 0x0000000000408947 */ /* 0x000ff60003800000 */
[----:B------:R-:W-:Y:S01]  /*1050*/  MOV R0, 0x0 ;  /* 0x0000000000007802 */ /* 0x000fe20000000f00 */
[----:B------:R-:W-:Y:S01]  /*1060*/  ULDC.64 UR4, c[0x4][0xa0] ;  /* 0x0100280000047ab9 */ /* 0x000fe20000000a00 */
[----:B------:R-:W-:Y:S01]  /*1070*/  ULDC.64 UR6, c[0x4][0x40] ;  /* 0x0100100000067ab9 */ /* 0x000fe20000000a00 */
[----:B------:R-:W-:Y:S01]  /*1080*/  IMAD.U32 R4, RZ, RZ, UR4 ;  /* 0x00000004ff047e24 */ /* 0x000fe2000f8e00ff */
[----:B------:R1:W2:Y:S01]  /*1090*/  LDC.64 R2, c[0x4][R0] ;  /* 0x0100000000027b82 */ /* 0x0002a20000000a00 */
[----:B------:R-:W-:Y:S01]  /*10a0*/  IMAD.U32 R5, RZ, RZ, UR5 ;  /* 0x00000005ff057e24 */ /* 0x000fe2000f8e00ff */
[----:B------:R-:W-:Y:S01]  /*10b0*/  ULDC.64 UR4, c[0x4][0xa8] ;  /* 0x01002a0000047ab9 */ /* 0x000fe20000000a00 */
[----:B------:R-:W-:Y:S02]  /*10c0*/  IMAD.U32 R10, RZ, RZ, UR6 ;  /* 0x00000006ff0a7e24 */ /* 0x000fe4000f8e00ff */
[----:B------:R-:W-:Y:S02]  /*10d0*/  IMAD.U32 R6, RZ, RZ, UR4 ;  /* 0x00000004ff067e24 */ /* 0x000fe4000f8e00ff */
[----:B------:R-:W-:-:S02]  /*10e0*/  IMAD.U32 R7, RZ, RZ, UR5 ;  /* 0x00000005ff077e24 */ /* 0x000fc4000f8e00ff */
[----:B------:R-:W-:Y:S02]  /*10f0*/  IMAD.U32 R11, RZ, RZ, UR7 ;  /* 0x00000007ff0b7e24 */ /* 0x000fe4000f8e00ff */
[----:B------:R-:W-:Y:S02]  /*1100*/  IMAD.MOV.U32 R8, RZ, RZ, 0x70 ;  /* 0x00000070ff087424 */ /* 0x000fe400078e00ff */
[----:B------:R-:W-:Y:S02]  /*1110*/  IMAD.MOV.U32 R12, RZ, RZ, 0x1 ;  /* 0x00000001ff0c7424 */ /* 0x000fe400078e00ff */
[----:B-1----:R-:W-:-:S07]  /*1120*/  IMAD.MOV.U32 R13, RZ, RZ, RZ ;  /* 0x000000ffff0d7224 */ /* 0x002fce00078e00ff */
[----:B------:R-:W-:-:S07]  /*1130*/  LEPC R20, `(.L_x_9) ;  /* 0x000000001014794e */ /* 0x000fce0000000000 */
[----:B--2---:R-:W-:Y:S05]  /*1140*/  CALL.ABS.NOINC R2 ;  /* 0x0000000002007343 */ /* 0x004fea0003c00000 */
.L_x_9:
[----:B------:R-:W-:Y:S02]  /*1150*/  R2UR UR4, R22 ;  /* 0x00000000160472ca */ /* 0x000fe400000e0000 */
[----:B------:R-:W-:-:S11]  /*1160*/  R2UR UR5, R226 ;  /* 0x00000000e20572ca */ /* 0x000fd600000e0000 */
[----:B------:R-:W-:Y:S02]  /*1170*/  ULOP3.LUT UR4, UR4, 0x1, URZ, 0xc0, !UPT ;  /* 0x0000000104047892 */ /* 0x000fe4000f8ec03f */
[----:B------:R-:W-:-:S04]  /*1180*/  IMAD.U32 R2, RZ, RZ, UR5 ;  /* 0x00000005ff027e24 */ /* 0x000fc8000f8e00ff */
[----:B------:R-:W-:Y:S01]  /*1190*/  IMAD.U32 R0, RZ, RZ, UR4 ;  /* 0x00000004ff007e24 */ /* 0x000fe2000f8e00ff */
[----:B------:R-:W-:-:S04]  /*11a0*/  ISETP.NE.AND P0, PT, R2, 0x3, PT ;  /* 0x000000030200780c */ /* 0x000fc80003f05270 */
[----:B------:R-:W-:-:S04]  /*11b0*/  SHF.L.U32 R0, R0, 0x1f, RZ ;  /* 0x0000001f00007819 */ /* 0x000fc800000006ff */
[----:B------:R-:W1:Y:S02]  /*11c0*/  SYNCS.PHASECHK.TRANS64.TRYWAIT P1, [UR39+0x34800], R0 ;  /* 0x03480000ff0075a7 */ /* 0x000e640008020167 */
[----:B-1----:R-:W-:Y:S05]  /*11d0*/  @!P1 BRA `(.L_x_10) ;  /* 0x000000e000589947 */ /* 0x002fea0003800000 */
.L_x_88:
[----:B------:R-:W-:Y:S05]  /*11e0*/  @!P0 BRA `(.L_x_11) ;  /* 0x0000000000048947 */ /* 0x000fea0003800000 */
[----:B------:R-:W-:Y:S01]  /*11f0*/  BPT.TRAP 0x1 ;  /* 0x000000040000795c */ /* 0x000fe20000300000 */
.L_x_11:
[----:B------:R-:W-:Y:S02]  /*1200*/  IMAD.U32 R12, RZ, RZ, UR38 ;  /* 0x00000026ff0c7e24 */ /* 0x000fe4000f8e00ff */
[----:B-1----:R-:W-:-:S03]  /*1210*/  IMAD.U32 R3, RZ, RZ, UR61 ;  /* 0x0000003dff037e24 */ /* 0x002fc6000f8e00ff */
[----:B------:R-:W-:Y:S02]  /*1220*/  LEA R12, R12, UR39, 0x3 ;  /* 0x000000270c0c7c11 */ /* 0x000fe4000f8e18ff */
[----:B------:R-:W-:-:S04]  /*1230*/  SHF.L.U32 R3, R3, 0x1f, RZ ;  /* 0x0000001f03037819 */ /* 0x000fc800000006ff */
[----:B------:R1:W2:Y:S01]  /*1240*/  SYNCS.PHASECHK.TRANS64.TRYWAIT P2, [R12+URZ+0x34830], R3 ;  /* 0x034830030c0075a7 */ /* 0x0002a2000804017f */
[----:B------:R-:W-:Y:S05]  /*1250*/  @!P0 BRA `(.L_x_12) ;  /* 0x0000000000048947 */ /* 0x000fea0003800000 */
[----:B------:R-:W-:Y:S01]  /*1260*/  BPT.TRAP 0x1 ;  /* 0x000000040000795c */ /* 0x000fe20000300000 */
.L_x_12:
[----:B------:R-:W3:Y:S01]  /*1270*/  S2R R0, SR_TID.X ;  /* 0x0000000000007919 */ /* 0x000ee20000002100 */
[----:B------:R-:W-:Y:S01]  /*1280*/  IMAD.MOV.U32 R87, RZ, RZ, RZ ;  /* 0x000000ffff577224 */ /* 0x000fe200078e00ff */
[----:B---3--:R-:W-:-:S04]  /*1290*/  LOP3.LUT R0, R0, 0x7f, RZ, 0xc0, !PT ;  /* 0x0000007f00007812 */ /* 0x008fc800078ec0ff */
[----:B------:R-:W-:Y:S01]  /*12a0*/  ISETP.NE.AND P1, PT, R0, RZ, PT ;  /* 0x000000ff0000720c */ /* 0x000fe20003f25270 */
[----:B--2---:R-:W-:-:S12]  /*12b0*/  @P2 BRA `(.L_x_13) ;  /* 0x0000000000082947 */ /* 0x004fd80003800000 */
[----:B------:R-:W2:Y:S02]  /*12c0*/  SYNCS.PHASECHK.TRANS64.TRYWAIT P2, [R12+URZ+0x34830], R3 ;  /* 0x034830030c0075a7 */ /* 0x000ea4000804017f */
[----:B--2---:R-:W-:Y:S05]  /*12d0*/  @!P2 BRA `(.L_x_14) ;  /* 0x000000e00030a947 */ /* 0x004fea0003800000 */
.L_x_13:
[----:B------:R-:W-:Y:S05]  /*12e0*/  WARPSYNC.ALL ;  /* 0x0000000000007948 */ /* 0x000fea0003800000 */
[----:B------:R-:W-:Y:S01]  /*12f0*/  UIADD3 UR4, UR39, 0x1e400, URZ ;  /* 0x0001e40027047890 */ /* 0x000fe2000fffe03f */
[----:B------:R-:W-:Y:S01]  /*1300*/  WARPGROUP.ARRIVE ;  /* 0x00000000000079c5 */ /* 0x000fe20000000000 */
[----:B------:R-:W-:Y:S01]  /*1310*/  ULOP3.LUT UR21, UR40, 0x10000, URZ, 0xfc, !UPT ;  /* 0x0001000028157892 */ /* 0x000fe2000f8efc3f */
[----:B------:R-:W-:Y:S01]  /*1320*/  VIADD R13, R225, UR37 ;  /* 0x00000025e10d7c36 */ /* 0x000fe20008000000 */
[----:B------:R-:W-:Y:S01]  /*1330*/  USHF.R.U32.HI UR4, URZ, 0x4, UR4 ;  /* 0x000000043f047899 */ /* 0x000fe20008011604 */
[----:B------:R-:W-:Y:S01]  /*1340*/  IMAD.U32 R10, RZ, RZ, UR60 ;  /* 0x0000003cff0a7e24 */ /* 0x000fe2000f8e00ff */
[----:B------:R-:W-:Y:S01]  /*1350*/  UMOV UR7, 0x40000040 ;  /* 0x4000004000077882 */ /* 0x000fe20000000000 */
[----:B------:R-:W-:Y:S01]  /*1360*/  UMOV UR15, 0x40000040 ;  /* 0x40000040000f7882 */ /* 0x000fe20000000000 */
[----:B------:R-:W-:Y:S01]  /*1370*/  ULOP3.LUT UR4, UR4, 0x3fff, URZ, 0xc0, !UPT ;  /* 0x00003fff04047892 */ /* 0x000fe2000f8ec03f */
[----:B------:R-:W-:Y:S01]  /*1380*/  IMAD R13, R10, -0xb0, R13 ;  /* 0xffffff500a0d7824 */ /* 0x000fe200078e020d */
[----:B------:R-:W-:Y:S01]  /*1390*/  UMOV UR11, 0x40000040 ;  /* 0x40000040000b7882 */ /* 0x000fe20000000000 */
[----:B------:R-:W-:Y:S01]  /*13a0*/  UMOV UR19, 0x40000040 ;  /* 0x4000004000137882 */ /* 0x000fe20000000000 */
[----:B------:R-:W-:Y:S01]  /*13b0*/  ULOP3.LUT UR5, UR4, 0x10000, URZ, 0xfc, !UPT ;  /* 0x0001000004057892 */ /* 0x000fe2000f8efc3f */
[----:B------:R-:W-:Y:S01]  /*13c0*/  P2R R21, PR, RZ, 0x2 ;  /* 0x00000002ff157803 */ /* 0x000fe20000000000 */
[----:B------:R-:W-:Y:S01]  /*13d0*/  UMOV UR27, 0x40000040 ;  /* 0x40000040001b7882 */ /* 0x000fe20000000000 */
[----:B------:R-:W-:Y:S01]  /*13e0*/  UMOV UR4, UR21 ;  /* 0x0000001500047c82 */ /* 0x000fe20008000000 */
[----:B------:R-:W-:Y:S01]  /*13f0*/  UIMAD UR20, UR38, 0xb00, UR5 ;  /* 0x00000b00261478a4 */ /* 0x000fe2000f8e0205 */
[----:B------:R-:W-:Y:S01]  /*1400*/  IMAD.U32 R8, RZ, RZ, UR4 ;  /* 0x00000004ff087e24 */ /* 0x000fe2000f8e00ff */
[----:B------:R-:W-:Y:S01]  /*1410*/  UMOV UR44, UR4 ;  /* 0x00000004002c7c82 */ /* 0x000fe20008000000 */
[----:B------:R-:W-:Y:S01]  /*1420*/  IMAD.U32 R0, RZ, RZ, UR5 ;  /* 0x00000005ff007e24 */ /* 0x000fe2000f8e00ff */
[----:B------:R-:W-:Y:S01]  /*1430*/  UMOV UR5, 0x40000040 ;  /* 0x4000004000057882 */ /* 0x000fe20000000000 */
[----:B------:R-:W-:Y:S01]  /*1440*/  UIADD3 UR14, UR20, 0x80, URZ ;  /* 0x00000080140e7890 */ /* 0x000fe2000fffe03f */
[----:B------:R-:W-:Y:S01]  /*1450*/  IMAD.U32 R9, RZ, RZ, UR5 ;  /* 0x00000005ff097e24 */ /* 0x000fe2000f8e00ff */
[----:B------:R-:W-:Y:S01]  /*1460*/  UMOV UR6, UR20 ;  /* 0x0000001400067c82 */ /* 0x000fe20008000000 */
[----:B------:R-:W-:Y:S01]  /*1470*/  UMOV UR45, UR5 ;  /* 0x00000005002d7c82 */ /* 0x000fe20008000000 */
[----:B------:R-:W-:Y:S01]  /*1480*/  HGMMA.64x16x16.F32 R112, gdesc[UR4], RZ, !UPT, gsb0 ;  /* 0x00200000047079f0 */ /* 0x000fe2000c0008ff */
[----:B------:R-:W-:Y:S01]  /*1490*/  UMOV UR12, UR44 ;  /* 0x0000002c000c7c82 */ /* 0x000fe20008000000 */
[----:B------:R-:W-:Y:S01]  /*14a0*/  UMOV UR13, UR45 ;  /* 0x0000002d000d7c82 */ /* 0x000fe20008000000 */
[----:B------:R-:W-:Y:S01]  /*14b0*/  UIADD3 UR6, UR20, 0x100, URZ ;  /* 0x0000010014067890 */ /* 0x000fe2000fffe03f */
[C---:B------:R-:W-:Y:S01]  /*14c0*/  ISETP.GT.AND P2, PT, R13.reuse, RZ, PT ;  /* 0x000000ff0d00720c */ /* 0x040fe20003f44270 */
[----:B------:R-:W-:Y:S01]  /*14d0*/  UMOV UR4, UR44 ;  /* 0x0000002c00047c82 */ /* 0x000fe20008000000 */
[----:B------:R-:W-:Y:S01]  /*14e0*/  UMOV UR5, UR45 ;  /* 0x0000002d00057c82 */ /* 0x000fe20008000000 */
[----:B------:R-:W-:Y:S01]  /*14f0*/  UMOV UR7, 0x40000040 ;  /* 0x4000004000077882 */ /* 0x000fe20000000000 */
[----:B------:R-:W-:Y:S01]  /*1500*/  UIADD3 UR10, UR20, 0x180, URZ ;  /* 0x00000180140a7890 */ /* 0x000fe2000fffe03f */
[C---:B------:R-:W-:Y:S01]  /*1510*/  ISETP.GT.AND P3, PT, R13.reuse, 0x1, PT ;  /* 0x000000010d00780c */ /* 0x040fe20003f64270 */
[----:B------:R-:W-:Y:S01]  /*1520*/  UMOV UR8, UR44 ;  /* 0x0000002c00087c82 */ /* 0x000fe20008000000 */
[----:B------:R-:W-:Y:S01]  /*1530*/  UMOV UR9, UR45 ;  /* 0x0000002d00097c82 */ /* 0x000fe20008000000 */
        /* <DEDUP_REMOVED lines=12> */
[----:B------:R-:W-:Y:S01]  /*1600*/  UMOV UR31, 0x40000040 ;  /* 0x40000040001f7882 */ /* 0x000fe20000000000 */
[----:B------:R-:W-:Y:S01]  /*1610*/  UIADD3 UR34, UR20, 0x400, URZ ;  /* 0x0000040014227890 */ /* 0x000fe2000fffe03f */
[C---:B------:R-:W-:Y:S01]  /*1620*/  ISETP.GT.AND P1, PT, R13.reuse, 0x89, PT ;  /* 0x000000890d00780c */ /* 0x040fe20003f24270 */
[----:B------:R-:W-:Y:S01]  /*1630*/  UMOV UR32, UR44 ;  /* 0x0000002c00207c82 */ /* 0x000fe20008000000 */
[----:B------:R-:W-:Y:S01]  /*1640*/  UMOV UR33, UR45 ;  /* 0x0000002d00217c82 */ /* 0x000fe20008000000 */
[----:B------:R-:W-:Y:S01]  /*1650*/  UMOV UR35, 0x40000040 ;  /* 0x4000004000237882 */ /* 0x000fe20000000000 */
[----:B------:R-:W-:Y:S01]  /*1660*/  UIADD3 UR42, UR20, 0x480, URZ ;  /* 0x00000480142a7890 */ /* 0x000fe2000fffe03f */
[----:B------:R-:W-:Y:S01]  /*1670*/  P2R R15, PR, RZ, 0x1 ;  /* 0x00000001ff0f7803 */ /* 0x000fe20000000000 */
[----:B------:R-:W-:Y:S01]  /*1680*/  UMOV UR40, UR44 ;  /* 0x0000002c00287c82 */ /* 0x000fe20008000000 */
[----:B------:R-:W-:Y:S01]  /*1690*/  UMOV UR41, UR45 ;  /* 0x0000002d00297c82 */ /* 0x000fe20008000000 */
[----:B------:R-:W-:Y:S01]  /*16a0*/  UMOV UR43, 0x40000040 ;  /* 0x40000040002b7882 */ /* 0x000fe20000000000 */
[----:B------:R-:W-:Y:S01]  /*16b0*/  UIADD3 UR22, UR21, 0x2, URZ ;  /* 0x0000000215167890 */ /* 0x000fe2000fffe03f */
[----:B------:R-:W-:Y:S01]  /*16c0*/  ISETP.GT.AND P0, PT, R13, 0x90, PT ;  /* 0x000000900d00780c */ /* 0x000fe20003f04270 */
[----:B------:R-:W-:Y:S01]  /*16d0*/  UIADD3 UR46, UR20, 0x682, URZ ;  /* 0x00000682142e7890 */ /* 0x000fe2000fffe03f */
[--C-:B------:R-:W-:Y:S01]  /*16e0*/  IMAD.MOV.U32 R85, RZ, RZ, R87.reuse ;  /* 0x000000ffff557224 */ /* 0x100fe200078e0057 */
[----:B------:R-:W-:Y:S01]  /*16f0*/  UMOV UR47, 0x40000040 ;  /* 0x40000040002f7882 */ /* 0x000fe20000000000 */
[----:B------:R-:W-:Y:S01]  /*1700*/  UIADD3 UR50, UR20, 0x684, URZ ;  /* 0x0000068414327890 */ /* 0x000fe2000fffe03f */
[--C-:B------:R-:W-:Y:S01]  /*1710*/  IMAD.MOV.U32 R83, RZ, RZ, R87.reuse ;  /* 0x000000ffff537224 */ /* 0x100fe200078e0057 */
[----:B------:R-:W-:Y:S01]  /*1720*/  UMOV UR51, 0x40000040 ;  /* 0x4000004000337882 */ /* 0x000fe20000000000 */
[----:B------:R-:W-:Y:S01]  /*1730*/  UISETP.GE.AND UP0, UPT, UR37, 0xb1, UPT ;  /* 0x000000b12500788c */ /* 0x000fe2000bf06270 */
[----:B------:R-:W-:Y:S01]  /*1740*/  IMAD.MOV.U32 R81, RZ, RZ, R87 ;  /* 0x000000ffff517224 */ /* 0x000fe200078e0057 */
[----:B------:R-:W-:-:S02]  /*1750*/  WARPGROUP.DEPBAR.LE gsb0, 0x0 ;  /* 0x00008000000079c5 */ /* 0x000fc40000010000 */
[----:B------:R-:W-:-:S06]  /*1760*/  WARPGROUP.ARRIVE ;  /* 0x00000000000079c5 */ /* 0x000fcc0000000000 */
[----:B------:R-:W-:Y:S01]  /*1770*/  HGMMA.64x16x16.F32 R104, gdesc[UR12], RZ, !UPT, gsb0 ;  /* 0x002000000c6879f0 */ /* 0x000fe2000c0008ff */
[----:B------:R-:W-:Y:S01]  /*1780*/  UIADD3 UR14, UR20, 0x200, URZ ;  /* 0x00000200140e7890 */ /* 0x000fe2000fffe03f */
[----:B------:R-:W-:Y:S01]  /*1790*/  UMOV UR12, UR44 ;  /* 0x0000002c000c7c82 */ /* 0x000fe20008000000 */
[----:B------:R-:W-:Y:S01]  /*17a0*/  UMOV UR13, UR45 ;  /* 0x0000002d000d7c82 */ /* 0x000fe20008000000 */
[----:B------:R-:W-:Y:S01]  /*17b0*/  UMOV UR15, 0x40000040 ;  /* 0x40000040000f7882 */ /* 0x000fe20000000000 */
[----:B------:R-:W-:Y:S02]  /*17c0*/  WARPGROUP.DEPBAR.LE gsb0, 0x0 ;  /* 0x00008000000079c5 */ /* 0x000fe40000010000 */
        /* <DEDUP_REMOVED lines=9> */
[----:B------:R-:W-:Y:S02]  /*1860*/  UIADD3 UR8, UR20, 0x2, URZ ;  /* 0x0000000214087890 */ /* 0x000fe4000fffe03f */
[----:B------:R-:W-:Y:S01]  /*1870*/  UIADD3 UR10, UR20, 0x182, URZ ;  /* 0x00000182140a7890 */ /* 0x000fe2000fffe03f */
[----:B------:R-:W-:Y:S01]  /*1880*/  UMOV UR11, 0x40000040 ;  /* 0x40000040000b7882 */ /* 0x000fe20000000000 */
[----:B------:R-:W-:Y:S02]  /*1890*/  WARPGROUP.DEPBAR.LE gsb0, 0x0 ;  /* 0x00008000000079c5 */ /* 0x000fe40000010000 */
[----:B------:R-:W-:-:S06]  /*18a0*/  WARPGROUP.ARRIVE ;  /* 0x00000000000079c5 */ /* 0x000fcc0000000000 */
[----:B------:R-:W-:Y:S01]  /*18b0*/  HGMMA.64x16x16.F32 R72, gdesc[UR12], RZ, !UPT, gsb0 ;  /* 0x002000000c4879f0 */ /* 0x000fe2000c0008ff */
[----:B------:R-:W-:Y:S01]  /*18c0*/  UMOV UR12, UR22 ;  /* 0x00000016000c7c82 */ /* 0x000fe20008000000 */
[----:B------:R-:W-:Y:S01]  /*18d0*/  UMOV UR13, 0x40000040 ;  /* 0x40000040000d7882 */ /* 0x000fe20000000000 */
[----:B------:R-:W-:Y:S01]  /*18e0*/  UMOV UR14, UR8 ;  /* 0x00000008000e7c82 */ /* 0x000fe20008000000 */
[----:B------:R-:W-:Y:S01]  /*18f0*/  UMOV UR15, 0x40000040 ;  /* 0x40000040000f7882 */ /* 0x000fe20000000000 */
[----:B------:R-:W-:Y:S01]  /*1900*/  UMOV UR44, UR12 ;  /* 0x0000000c002c7c82 */ /* 0x000fe20008000000 */
[----:B------:R-:W-:Y:S01]  /*1910*/  UMOV UR45, UR13 ;  /* 0x0000000d002d7c82 */ /* 0x000fe20008000000 */
[----:B------:R-:W-:Y:S01]  /*1920*/  IMAD.U32 R6, RZ, RZ, UR12 ;  /* 0x0000000cff067e24 */ /* 0x000fe2000f8e00ff */
[----:B------:R-:W-:Y:S01]  /*1930*/  UMOV UR8, UR44 ;  /* 0x0000002c00087c82 */ /* 0x000fe20008000000 */
[----:B------:R-:W-:Y:S01]  /*1940*/  IMAD.U32 R7, RZ, RZ, UR13 ;  /* 0x0000000dff077e24 */ /* 0x000fe2000f8e00ff */
[----:B------:R-:W-:Y:S01]  /*1950*/  UMOV UR9, UR45 ;  /* 0x0000002d00097c82 */ /* 0x000fe20008000000 */
[----:B------:R-:W-:Y:S01]  /*1960*/  UIADD3 UR22, UR21, 0x4, URZ ;  /* 0x0000000415167890 */ /* 0x000fe2000fffe03f */
        /* <DEDUP_REMOVED lines=44> */
[----:B------:R-:W-:Y:S01]  /*1c30*/  HGMMA.64x16x16.F32 R112, gdesc[UR12], R112, gsb0 ;  /* 0x002000000c7079f0 */ /* 0x000fe20008000870 */
        /* <DEDUP_REMOVED lines=21> */
[----:B------:R-:W-:Y:S02]  /*1d90*/  UIADD3 UR8, UR20, 0x4, URZ ;  /* 0x0000000414087890 */ /* 0x000fe4000fffe03f */
[----:B------:R-:W-:Y:S01]  /*1da0*/  UIADD3 UR10, UR20, 0x184, URZ ;  /* 0x00000184140a7890 */ /* 0x000fe2000fffe03f */
[----:B------:R-:W-:Y:S01]  /*1db0*/  UMOV UR11, 0x40000040 ;  /* 0x40000040000b7882 */ /* 0x000fe20000000000 */
[----:B------:R-:W-:Y:S02]  /*1dc0*/  WARPGROUP.DEPBAR.LE gsb0, 0x0 ;  /* 0x00008000000079c5 */ /* 0x000fe40000010000 */
[----:B------:R-:W-:-:S06]  /*1dd0*/  WARPGROUP.ARRIVE ;  /* 0x00000000000079c5 */ /* 0x000fcc0000000000 */
[----:B------:R-:W-:Y:S01]  /*1de0*/  HGMMA.64x16x16.F32 R72, gdesc[UR12], R72, gsb0 ;  /* 0x002000000c4879f0 */ /* 0x000fe20008000848 */
        /* <DEDUP_REMOVED lines=91> */
[----:B-12---:R-:W-:Y:S01]  /*23a0*/  IMAD.U32 R3, RZ, RZ, UR13 ;  /* 0x0000000dff037e24 */ /* 0x006fe2000f8e00ff */
        /* <DEDUP_REMOVED lines=122> */
[----:B------:R-:W-:Y:S01]  /*2b50*/  UIADD3 UR22, UR21, 0x402, URZ ;  /* 0x0000040215167890 */ /* 0x000fe2000fffe03f */
[----:B------:R-:W-:-:S02]  /*2b60*/  WARPGROUP.DEPBAR.LE gsb0, 0x0 ;  /* 0x00008000000079c5 */ /* 0x000fc40000010000 */
        /* <DEDUP_REMOVED lines=26> */
[----:B------:R-:W-:Y:S01]  /*2d10*/  UMOV UR9, 0x40000040 ;  /* 0x4000004000097882 */ /* 0x000fe20000000000 */
[----:B------:R-:W-:Y:S01]  /*2d20*/  UMOV UR11, 0x40000040 ;  /* 0x40000040000b7882 */ /* 0x000fe20000000000 */
[----:B------:R-:W-:Y:S01]  /*2d30*/  UMOV UR44, UR8 ;  /* 0x00000008002c7c82 */ /* 0x000fe20008000000 */
[----:B------:R-:W-:Y:S01]  /*2d40*/  UMOV UR45, UR9 ;  /* 0x00000009002d7c82 */ /* 0x000fe20008000000 */
[----:B------:R-:W-:Y:S01]  /*2d50*/  UMOV UR40, UR8 ;  /* 0x0000000800287c82 */ /* 0x000fe20008000000 */
[----:B------:R-:W-:Y:S01]  /*2d60*/  UMOV UR41, UR9 ;  /* 0x0000000900297c82 */ /* 0x000fe20008000000 */
        /* <DEDUP_REMOVED lines=108> */
[----:B------:R-:W-:Y:S03]  /*3430*/  HGMMA.64x16x16.F32 R24, gdesc[UR8], R24, gsb0 ;  /* 0x00200000081879f0 */ /* 0x000fe60008000818 */
        /* <DEDUP_REMOVED lines=12> */
[----:B------:R-:W-:Y:S03]  /*3500*/  HGMMA.64x16x16.F32 R96, gdesc[UR48], R96, gsb0 ;  /* 0x00200000306079f0 */ /* 0x000fe60008000860 */
        /* <DEDUP_REMOVED lines=18> */
[----:B------:R-:W-:Y:S01]  /*3630*/  UIADD3 UR6, UR20, 0xa06, URZ ;  /* 0x00000a0614067890 */ /* 0x000fe2000fffe03f */
        /* <DEDUP_REMOVED lines=18> */
[----:B------:R-:W-:Y:S01]  /*3760*/  WARPGROUP.ARRIVE ;  /* 0x00000000000079c5 */ /* 0x000fe20000000000 */
[----:B------:R-:W-:Y:S02]  /*3770*/  FSEL R112, R112, -INF , P2 ;  /* 0xff80000070707808 */ /* 0x000fe40001000000 */
[----:B------:R-:W-:Y:S02]  /*3780*/  FSEL R113, R113, -INF , P3 ;  /* 0xff80000071717808 */ /* 0x000fe40001800000 */
[----:B------:R-:W-:Y:S01]  /*3790*/  FSEL R116, R116, -INF , P4 ;  /* 0xff80000074747808 */ /* 0x000fe20002000000 */
[----:B------:R-:W-:Y:S01]  /*37a0*/  HGMMA.64x16x16.F32 R104, gdesc[UR16], R104, gsb0 ;  /* 0x00200000106879f0 */ /* 0x000fe20008000868 */
[----:B------:R-:W-:Y:S01]  /*37b0*/  UIADD3 UR18, UR20, 0x686, URZ ;  /* 0x0000068614127890 */ /* 0x000fe2000fffe03f */
[----:B------:R-:W-:Y:S01]  /*37c0*/  FMNMX.FTZ R11, R112, R113, !PT ;  /* 0x00000071700b7209 */ /* 0x000fe20007810000 */
[----:B------:R-:W-:Y:S01]  /*37d0*/  UMOV UR19, 0x40000040 ;  /* 0x4000004000137882 */ /* 0x000fe20000000000 */
[----:B------:R-:W-:-:S02]  /*37e0*/  FSEL R114, R114, -INF , P2 ;  /* 0xff80000072727808 */ /* 0x000fc40001000000 */
[----:B------:R-:W-:Y:S02]  /*37f0*/  FSEL R120, R117, -INF , P5 ;  /* 0xff80000075787808 */ /* 0x000fe40002800000 */
[----:B------:R-:W-:Y:S02]  /*3800*/  ISETP.GT.AND P2, PT, R13, 0x10, PT ;  /* 0x000000100d00780c */ /* 0x000fe40003f44270 */
[----:B------:R-:W-:Y:S02]  /*3810*/  FMNMX.FTZ R11, R116, R11, !PT ;  /* 0x0000000b740b7209 */ /* 0x000fe40007810000 */
[----:B------:R-:W-:Y:S02]  /*3820*/  FSEL R115, R115, -INF , P3 ;  /* 0xff80000073737808 */ /* 0x000fe40001800000 */
[----:B------:R-:W-:Y:S02]  /*3830*/  ISETP.GT.AND P3, PT, R13, 0x11, PT ;  /* 0x000000110d00780c */ /* 0x000fe40003f64270 */
[----:B------:R-:W-:-:S02]  /*3840*/  FMNMX.FTZ R11, R120, R11, !PT ;  /* 0x0000000b780b7209 */ /* 0x000fc40007810000 */
[----:B------:R-:W-:Y:S02]  /*3850*/  FSEL R118, R118, -INF , P4 ;  /* 0xff80000076767808 */ /* 0x000fe40002000000 */
[----:B------:R-:W-:Y:S02]  /*3860*/  ISETP.GT.AND P4, PT, R13, 0x18, PT ;  /* 0x000000180d00780c */ /* 0x000fe40003f84270 */
[----:B------:R-:W-:Y:S02]  /*3870*/  FSEL R14, R119, -INF , P5 ;  /* 0xff800000770e7808 */ /* 0x000fe40002800000 */
[----:B------:R-:W-:Y:S01]  /*3880*/  ISETP.GT.AND P5, PT, R13, 0x19, PT ;  /* 0x000000190d00780c */ /* 0x000fe20003fa4270 */
[----:B------:R-:W-:Y:S02]  /*3890*/  WARPGROUP.DEPBAR.LE gsb0, 0x0 ;  /* 0x00008000000079c5 */ /* 0x000fe40000010000 */
[----:B------:R-:W-:Y:S01]  /*38a0*/  WARPGROUP.ARRIVE ;  /* 0x00000000000079c5 */ /* 0x000fe20000000000 */
[----:B------:R-:W-:-:S02]  /*38b0*/  FSEL R104, R104, -INF , P2 ;  /* 0xff80000068687808 */ /* 0x000fc40001000000 */
[----:B------:R-:W-:Y:S02]  /*38c0*/  FSEL R122, R105, -INF , P3 ;  /* 0xff800000697a7808 */ /* 0x000fe40001800000 */
[----:B------:R-:W-:Y:S01]  /*38d0*/  FMNMX.FTZ R11, R104, R11, !PT ;  /* 0x0000000b680b7209 */ /* 0x000fe20007810000 */
[----:B------:R-:W-:Y:S01]  /*38e0*/  HGMMA.64x16x16.F32 R96, gdesc[UR16], R96, gsb0 ;  /* 0x00200000106079f0 */ /* 0x000fe20008000860 */
[----:B------:R-:W-:Y:S01]  /*38f0*/  UIADD3 UR18, UR20, 0x706, URZ ;  /* 0x0000070614127890 */ /* 0x000fe2000fffe03f */
[----:B------:R-:W-:Y:S01]  /*3900*/  FSEL R108, R108, -INF , P4 ;  /* 0xff8000006c6c7808 */ /* 0x000fe20002000000 */
[----:B------:R-:W-:Y:S01]  /*3910*/  UMOV UR19, 0x40000040 ;  /* 0x4000004000137882 */ /* 0x000fe20000000000 */
[----:B------:R-:W-:Y:S02]  /*3920*/  FMNMX.FTZ R11, R122, R11, !PT ;  /* 0x0000000b7a0b7209 */ /* 0x000fe40007810000 */
[----:B------:R-:W-:Y:S02]  /*3930*/  FSEL R106, R106, -INF , P2 ;  /* 0xff8000006a6a7808 */ /* 0x000fe40001000000 */
[----:B------:R-:W-:-:S02]  /*3940*/  FSEL R124, R109, -INF , P5 ;  /* 0xff8000006d7c7808 */ /* 0x000fc40002800000 */
[----:B------:R-:W-:Y:S02]  /*3950*/  ISETP.GT.AND P2, PT, R13, 0x20, PT ;  /* 0x000000200d00780c */ /* 0x000fe40003f44270 */
[----:B------:R-:W-:Y:S02]  /*3960*/  FMNMX.FTZ R11, R108, R11, !PT ;  /* 0x0000000b6c0b7209 */ /* 0x000fe40007810000 */
[----:B------:R-:W-:Y:S02]  /*3970*/  FSEL R20, R107, -INF , P3 ;  /* 0xff8000006b147808 */ /* 0x000fe40001800000 */
[----:B------:R-:W-:Y:S02]  /*3980*/  ISETP.GT.AND P3, PT, R13, 0x21, PT ;  /* 0x000000210d00780c */ /* 0x000fe40003f64270 */
[----:B------:R-:W-:Y:S02]  /*3990*/  FMNMX.FTZ R11, R124, R11, !PT ;  /* 0x0000000b7c0b7209 */ /* 0x000fe40007810000 */
[----:B------:R-:W-:-:S02]  /*39a0*/  FSEL R110, R110, -INF , P4 ;  /* 0xff8000006e6e7808 */ /* 0x000fc40002000000 */
[----:B------:R-:W-:Y:S02]  /*39b0*/  ISETP.GT.AND P4, PT, R13, 0x28, PT ;  /* 0x000000280d00780c */ /* 0x000fe40003f84270 */
[----:B------:R-:W-:Y:S02]  /*39c0*/  FSEL R80, R111, -INF , P5 ;  /* 0xff8000006f507808 */ /* 0x000fe40002800000 */
[----:B------:R-:W-:Y:S01]  /*39d0*/  ISETP.GT.AND P5, PT, R13, 0x29, PT ;  /* 0x000000290d00780c */ /* 0x000fe20003fa4270 */
[----:B------:R-:W-:Y:S02]  /*39e0*/  WARPGROUP.DEPBAR.LE gsb0, 0x0 ;  /* 0x00008000000079c5 */ /* 0x000fe40000010000 */
[----:B------:R-:W-:Y:S01]  /*39f0*/  WARPGROUP.ARRIVE ;  /* 0x00000000000079c5 */ /* 0x000fe20000000000 */
[----:B------:R-:W-:Y:S02]  /*3a00*/  FSEL R126, R96, -INF , P2 ;  /* 0xff800000607e7808 */ /* 0x000fe40001000000 */
[----:B------:R-:W-:-:S02]  /*3a10*/  FSEL R132, R97, -INF , P3 ;  /* 0xff80000061847808 */ /* 0x000fc40001800000 */
[----:B------:R-:W-:Y:S01]  /*3a20*/  FMNMX.FTZ R11, R126, R11, !PT ;  /* 0x0000000b7e0b7209 */ /* 0x000fe20007810000 */
[----:B------:R-:W-:Y:S01]  /*3a30*/  HGMMA.64x16x16.F32 R88, gdesc[UR16], R88, gsb0 ;  /* 0x00200000105879f0 */ /* 0x000fe20008000858 */
[----:B------:R-:W-:Y:S01]  /*3a40*/  UIADD3 UR18, UR20, 0x786, URZ ;  /* 0x0000078614127890 */ /* 0x000fe2000fffe03f */
[----:B------:R-:W-:Y:S01]  /*3a50*/  FSEL R130, R100, -INF , P4 ;  /* 0xff80000064827808 */ /* 0x000fe20002000000 */
[----:B------:R-:W-:Y:S01]  /*3a60*/  UMOV UR19, 0x40000040 ;  /* 0x4000004000137882 */ /* 0x000fe20000000000 */
[----:B------:R-:W-:Y:S02]  /*3a70*/  FMNMX.FTZ R11, R132, R11, !PT ;  /* 0x0000000b840b7209 */ /* 0x000fe40007810000 */
[----:B------:R-:W-:Y:S02]  /*3a80*/  FSEL R98, R98, -INF , P2 ;  /* 0xff80000062627808 */ /* 0x000fe40001000000 */
[----:B------:R-:W-:Y:S02]  /*3a90*/  FSEL R96, R101, -INF , P5 ;  /* 0xff80000065607808 */ /* 0x000fe40002800000 */
[----:B------:R-:W-:-:S02]  /*3aa0*/  ISETP.GT.AND P2, PT, R13, 0x30, PT ;  /* 0x000000300d00780c */ /* 0x000fc40003f44270 */
[----:B------:R-:W-:Y:S02]  /*3ab0*/  FMNMX.FTZ R11, R130, R11, !PT ;  /* 0x0000000b820b7209 */ /* 0x000fe40007810000 */
[----:B------:R-:W-:Y:S02]  /*3ac0*/  FSEL R82, R99, -INF , P3 ;  /* 0xff80000063527808 */ /* 0x000fe40001800000 */
[C---:B------:R-:W-:Y:S02]  /*3ad0*/  ISETP.GT.AND P3, PT, R13.reuse, 0x31, PT ;  /* 0x000000310d00780c */ /* 0x040fe40003f64270 */
[----:B------:R-:W-:Y:S02]  /*3ae0*/  FMNMX.FTZ R11, R96, R11, !PT ;  /* 0x0000000b600b7209 */ /* 0x000fe40007810000 */
[----:B------:R-:W-:Y:S02]  /*3af0*/  FSEL R102, R102, -INF , P4 ;  /* 0xff80000066667808 */ /* 0x000fe40002000000 */
[----:B------:R-:W-:-:S02]  /*3b00*/  ISETP.GT.AND P4, PT, R13, 0x38, PT ;  /* 0x000000380d00780c */ /* 0x000fc40003f84270 */
[----:B------:R-:W-:Y:S02]  /*3b10*/  FSEL R84, R103, -INF , P5 ;  /* 0xff80000067547808 */ /* 0x000fe40002800000 */
[----:B------:R-:W-:Y:S01]  /*3b20*/  ISETP.GT.AND P5, PT, R13, 0x39, PT ;  /* 0x000000390d00780c */ /* 0x000fe20003fa4270 */
[----:B------:R-:W-:Y:S02]  /*3b30*/  WARPGROUP.DEPBAR.LE gsb0, 0x0 ;  /* 0x00008000000079c5 */ /* 0x000fe40000010000 */
[----:B------:R-:W-:Y:S01]  /*3b40*/  WARPGROUP.ARRIVE ;  /* 0x00000000000079c5 */ /* 0x000fe20000000000 */
[----:B------:R-:W-:Y:S02]  /*3b50*/  FSEL R142, R88, -INF , P2 ;  /* 0xff800000588e7808 */ /* 0x000fe40001000000 */
[----:B------:R-:W-:Y:S02]  /*3b60*/  FSEL R140, R89, -INF , P3 ;  /* 0xff800000598c7808 */ /* 0x000fe40001800000 */
[----:B------:R-:W-:Y:S01]  /*3b70*/  FMNMX.FTZ R11, R142, R11, !PT ;  /* 0x0000000b8e0b7209 */ /* 0x000fe20007810000 */
[----:B------:R-:W-:Y:S01]  /*3b80*/  HGMMA.64x16x16.F32 R72, gdesc[UR16], R72, gsb0 ;  /* 0x00200000104879f0 */ /* 0x000fe20008000848 */
[----:B------:R-:W-:Y:S01]  /*3b90*/  UIADD3 UR18, UR20, 0x806, URZ ;  /* 0x0000080614127890 */ /* 0x000fe2000fffe03f */
[----:B------:R-:W-:Y:S01]  /*3ba0*/  FSEL R136, R92, -INF , P4 ;  /* 0xff8000005c887808 */ /* 0x000fe20002000000 */
[----:B------:R-:W-:Y:S01]  /*3bb0*/  UMOV UR19, 0x40000040 ;  /* 0x4000004000137882 */ /* 0x000fe20000000000 */
[----:B------:R-:W-:-:S02]  /*3bc0*/  FMNMX.FTZ R11, R140, R11, !PT ;  /* 0x0000000b8c0b7209 */ /* 0x000fc40007810000 */
[----:B------:R-:W-:Y:S02]  /*3bd0*/  FSEL R90, R90, -INF , P2 ;  /* 0xff8000005a5a7808 */ /* 0x000fe40001000000 */
[----:B------:R-:W-:Y:S02]  /*3be0*/  FSEL R134, R93, -INF , P5 ;  /* 0xff8000005d867808 */ /* 0x000fe40002800000 */
[----:B------:R-:W-:Y:S02]  /*3bf0*/  ISETP.GT.AND P2, PT, R13, 0x40, PT ;  /* 0x000000400d00780c */ /* 0x000fe40003f44270 */
[----:B------:R-:W-:Y:S02]  /*3c00*/  FMNMX.FTZ R11, R136, R11, !PT ;  /* 0x0000000b880b7209 */ /* 0x000fe40007810000 */
[----:B------:R-:W-:Y:S02]  /*3c10*/  FSEL R86, R91, -INF , P3 ;  /* 0xff8000005b567808 */ /* 0x000fe40001800000 */
[----:B------:R-:W-:-:S02]  /*3c20*/  ISETP.GT.AND P3, PT, R13, 0x41, PT ;  /* 0x000000410d00780c */ /* 0x000fc40003f64270 */
[----:B------:R-:W-:Y:S02]  /*3c30*/  FMNMX.FTZ R11, R134, R11, !PT ;  /* 0x0000000b860b7209 */ /* 0x000fe40007810000 */
[----:B------:R-:W-:Y:S02]  /*3c40*/  FSEL R94, R94, -INF , P4 ;  /* 0xff8000005e5e7808 */ /* 0x000fe40002000000 */
[----:B------:R-:W-:Y:S02]  /*3c50*/  ISETP.GT.AND P4, PT, R13, 0x48, PT ;  /* 0x000000480d00780c */ /* 0x000fe40003f84270 */
[----:B------:R-:W-:Y:S02]  /*3c60*/  FSEL R92, R95, -INF , P5 ;  /* 0xff8000005f5c7808 */ /* 0x000fe40002800000 */
[----:B------:R-:W-:Y:S01]  /*3c70*/  ISETP.GT.AND P5, PT, R13, 0x49, PT ;  /* 0x000000490d00780c */ /* 0x000fe20003fa4270 */
[----:B------:R-:W-:Y:S02]  /*3c80*/  WARPGROUP.DEPBAR.LE gsb0, 0x0 ;  /* 0x00008000000079c5 */ /* 0x000fe40000010000 */
[----:B------:R-:W-:Y:S01]  /*3c90*/  WARPGROUP.ARRIVE ;  /* 0x00000000000079c5 */ /* 0x000fe20000000000 */
[----:B------:R-:W-:-:S02]  /*3ca0*/  FSEL R158, R72, -INF , P2 ;  /* 0xff800000489e7808 */ /* 0x000fc40001000000 */
[----:B------:R-:W-:Y:S01]  /*3cb0*/  FSEL R152, R73, -INF , P3 ;  /* 0xff80000049987808 */ /* 0x000fe20001800000 */
[--C-:B------:R-:W-:Y:S01]  /*3cc0*/  IMAD.MOV.U32 R73, RZ, RZ, R87.reuse ;  /* 0x000000ffff497224 */ /* 0x100fe200078e0057 */
[----:B------:R-:W-:Y:S01]  /*3cd0*/  FMNMX.FTZ R11, R158, R11, !PT ;  /* 0x0000000b9e0b7209 */ /* 0x000fe20007810000 */
[----:B------:R-:W-:Y:S01]  /*3ce0*/  HGMMA.64x16x16.F32 R64, gdesc[UR16], R64, gsb0 ;  /* 0x00200000104079f0 */ /* 0x000fe20008000840 */
[----:B------:R-:W-:Y:S01]  /*3cf0*/  UIADD3 UR18, UR20, 0x886, URZ ;  /* 0x0000088614127890 */ /* 0x000fe2000fffe03f */
[----:B------:R-:W-:Y:S01]  /*3d00*/  FSEL R156, R76, -INF , P4 ;  /* 0xff8000004c9c7808 */ /* 0x000fe20002000000 */
[----:B------:R-:W-:Y:S01]  /*3d10*/  UMOV UR19, 0x40000040 ;  /* 0x4000004000137882 */ /* 0x000fe20000000000 */
[----:B------:R-:W-:Y:S02]  /*3d20*/  FMNMX.FTZ R11, R152, R11, !PT ;  /* 0x0000000b980b7209 */ /* 0x000fe40007810000 */
[----:B------:R-:W-:Y:S02]  /*3d30*/  FSEL R74, R74, -INF , P2 ;  /* 0xff8000004a4a7808 */ /* 0x000fe40001000000 */
[----:B------:R-:W-:Y:S01]  /*3d40*/  FSEL R148, R77, -INF , P5 ;  /* 0xff8000004d947808 */ /* 0x000fe20002800000 */
[----:B------:R-:W-:Y:S01]  /*3d50*/  IMAD.MOV.U32 R77, RZ, RZ, R87 ;  /* 0x000000ffff4d7224 */ /* 0x000fe200078e0057 */
[----:B------:R-:W-:-:S02]  /*3d60*/  ISETP.GT.AND P2, PT, R13, 0x50, PT ;  /* 0x000000500d00780c */ /* 0x000fc40003f44270 */
[----:B------:R-:W-:Y:S02]  /*3d70*/  FMNMX.FTZ R11, R156, R11, !PT ;  /* 0x0000000b9c0b7209 */ /* 0x000fe40007810000 */
[----:B------:R-:W-:Y:S01]  /*3d80*/  FSEL R72, R75, -INF , P3 ;  /* 0xff8000004b487808 */ /* 0x000fe20001800000 */
[----:B------:R-:W-:Y:S01]  /*3d90*/  IMAD.MOV.U32 R75, RZ, RZ, R87 ;  /* 0x000000ffff4b7224 */ /* 0x000fe200078e0057 */
[C---:B------:R-:W-:Y:S02]  /*3da0*/  ISETP.GT.AND P3, PT, R13.reuse, 0x51, PT ;  /* 0x000000510d00780c */ /* 0x040fe40003f64270 */
[----:B------:R-:W-:Y:S02]  /*3db0*/  FMNMX.FTZ R11, R148, R11, !PT ;  /* 0x0000000b940b7209 */ /* 0x000fe40007810000 */
[----:B------:R-:W-:Y:S02]  /*3dc0*/  FSEL R78, R78, -INF , P4 ;  /* 0xff8000004e4e7808 */ /* 0x000fe40002000000 */
[----:B------:R-:W-:-:S02]  /*3dd0*/  ISETP.GT.AND P4, PT, R13, 0x58, PT ;  /* 0x000000580d00780c */ /* 0x000fc40003f84270 */
[----:B------:R-:W-:Y:S01]  /*3de0*/  FSEL R76, R79, -INF , P5 ;  /* 0xff8000004f4c7808 */ /* 0x000fe20002800000 */
[----:B------:R-:W-:Y:S01]  /*3df0*/  IMAD.MOV.U32 R79, RZ, RZ, R87 ;  /* 0x000000ffff4f7224 */ /* 0x000fe200078e0057 */
        /* <DEDUP_REMOVED lines=12> */
[----:B------:R-:W-:Y:S01]  /*3ec0*/  FSEL R160, R69, -INF , P5 ;  /* 0xff80000045a07808 */ /* 0x000fe20002800000 */
[--C-:B------:R-:W-:Y:S01]  /*3ed0*/  IMAD.MOV.U32 R69, RZ, RZ, R87.reuse ;  /* 0x000000ffff457224 */ /* 0x100fe200078e0057 */
[----:B------:R-:W-:Y:S02]  /*3ee0*/  ISETP.GT.AND P2, PT, R13, 0x60, PT ;  /* 0x000000600d00780c */ /* 0x000fe40003f44270 */
[----:B------:R-:W-:Y:S02]  /*3ef0*/  FMNMX.FTZ R11, R166, R11, !PT ;  /* 0x0000000ba60b7209 */ /* 0x000fe40007810000 */
[----:B------:R-:W-:Y:S01]  /*3f00*/  FSEL R68, R71, -INF , P5 ;  /* 0xff80000047447808 */ /* 0x000fe20002800000 */
[----:B------:R-:W-:Y:S01]  /*3f10*/  IMAD.MOV.U32 R71, RZ, RZ, R87 ;  /* 0x000000ffff477224 */ /* 0x000fe200078e0057 */
[----:B------:R-:W-:-:S02]  /*3f20*/  FMNMX.FTZ R11, R160, R11, !PT ;  /* 0x0000000ba00b7209 */ /* 0x000fc40007810000 */
[C---:B------:R-:W-:Y:S02]  /*3f30*/  ISETP.GT.AND P5, PT, R13.reuse, 0x68, PT ;  /* 0x000000680d00780c */ /* 0x040fe40003fa4270 */
        /* <DEDUP_REMOVED lines=15> */
[----:B------:R-:W-:-:S02]  /*4030*/  FMNMX.FTZ R11, R150, R11, !PT ;  /* 0x0000000b960b7209 */ /* 0x000fc40007810000 */
[----:B------:R-:W-:Y:S02]  /*4040*/  FSEL R58, R58, -INF , P2 ;  /* 0xff8000003a3a7808 */ /* 0x000fe40001000000 */
[C---:B------:R-:W-:Y:S02]  /*4050*/  ISETP.GT.AND P2, PT, R13.reuse, 0x71, PT ;  /* 0x000000710d00780c */ /* 0x040fe40003f44270 */
[----:B------:R-:W-:Y:S02]  /*4060*/  FMNMX.FTZ R11, R144, R11, !PT ;  /* 0x0000000b900b7209 */ /* 0x000fe40007810000 */
[----:B------:R-:W-:Y:S02]  /*4070*/  FSEL R62, R62, -INF , P5 ;  /* 0xff8000003e3e7808 */ /* 0x000fe40002800000 */
[----:B------:R-:W-:Y:S01]  /*4080*/  ISETP.GT.AND P5, PT, R13, 0x79, PT ;  /* 0x000000790d00780c */ /* 0x000fe20003fa4270 */
[----:B------:R-:W-:Y:S02]  /*4090*/  WARPGROUP.DEPBAR.LE gsb0, 0x0 ;  /* 0x00008000000079c5 */ /* 0x000fe40000010000 */
[----:B------:R-:W-:Y:S01]  /*40a0*/  WARPGROUP.ARRIVE ;  /* 0x00000000000079c5 */ /* 0x000fe20000000000 */
[----:B------:R-:W-:-:S02]  /*40b0*/  FSEL R100, R48, -INF , P3 ;  /* 0xff80000030647808 */ /* 0x000fc40001800000 */
[----:B------:R-:W-:Y:S02]  /*40c0*/  FSEL R48, R59, -INF , P6 ;  /* 0xff8000003b307808 */ /* 0x000fe40003000000 */
[----:B------:R-:W-:Y:S01]  /*40d0*/  ISETP.GT.AND P6, PT, R13, 0x78, PT ;  /* 0x000000780d00780c */ /* 0x000fe20003fc4270 */
[----:B------:R-:W-:Y:S01]  /*40e0*/  HGMMA.64x16x16.F32 R40, gdesc[UR16], R40, gsb0 ;  /* 0x00200000102879f0 */ /* 0x000fe20008000828 */
[----:B------:R-:W-:Y:S01]  /*40f0*/  UMOV UR18, UR6 ;  /* 0x0000000600127c82 */ /* 0x000fe20008000000 */
[----:B------:R-:W-:Y:S01]  /*4100*/  UMOV UR19, 0x40000040 ;  /* 0x4000004000137882 */ /* 0x000fe20000000000 */
[----:B------:R-:W-:Y:S01]  /*4110*/  FSEL R60, R49, -INF , P2 ;  /* 0xff800000313c7808 */ /* 0x000fe20001000000 */
[----:B------:R-:W-:Y:S01]  /*4120*/  ULDC UR6, c[0x0][0x988] ;  /* 0x0002620000067ab9 */ /* 0x000fe20000000800 */
[----:B------:R-:W-:Y:S02]  /*4130*/  FMNMX.FTZ R11, R100, R11, !PT ;  /* 0x0000000b640b7209 */ /* 0x000fe40007810000 */
[----:B------:R-:W-:-:S02]  /*4140*/  FSEL R56, R52, -INF , P6 ;  /* 0xff80000034387808 */ /* 0x000fc40003000000 */
[----:B------:R-:W-:Y:S02]  /*4150*/  FMNMX.FTZ R11, R60, R11, !PT ;  /* 0x0000000b3c0b7209 */ /* 0x000fe40007810000 */
[----:B------:R-:W-:Y:S02]  /*4160*/  FSEL R52, R63, -INF , P4 ;  /* 0xff8000003f347808 */ /* 0x000fe40002000000 */
[----:B------:R-:W-:Y:S02]  /*4170*/  ISETP.GT.AND P4, PT, R13, 0x80, PT ;  /* 0x000000800d00780c */ /* 0x000fe40003f84270 */
[----:B------:R-:W-:Y:S02]  /*4180*/  FSEL R88, R53, -INF , P5 ;  /* 0xff80000035587808 */ /* 0x000fe40002800000 */
[----:B------:R-:W-:Y:S02]  /*4190*/  FMNMX.FTZ R11, R56, R11, !PT ;  /* 0x0000000b380b7209 */ /* 0x000fe40007810000 */
[----:B------:R-:W-:-:S02]  /*41a0*/  FSEL R50, R50, -INF , P3 ;  /* 0xff80000032327808 */ /* 0x000fc40001800000 */
        /* <DEDUP_REMOVED lines=17> */
[----:B------:R-:W-:Y:S02]  /*42c0*/  FMNMX.FTZ R11, R146, R11, !PT ;  /* 0x0000000b920b7209 */ /* 0x000fe40007810000 */
[C---:B------:R-:W-:Y:S02]  /*42d0*/  ISETP.GT.AND P1, PT, R13.reuse, 0x91, PT ;  /* 0x000000910d00780c */ /* 0x040fe40003f24270 */
[----:B------:R-:W-:Y:S02]  /*42e0*/  FMNMX.FTZ R11, R162, R11, !PT ;  /* 0x0000000ba20b7209 */ /* 0x000fe40007810000 */
[----:B------:R-:W-:Y:S02]  /*42f0*/  FSEL R46, R46, -INF , P2 ;  /* 0xff8000002e2e7808 */ /* 0x000fe40001000000 */
[----:B------:R-:W-:-:S02]  /*4300*/  ISETP.GT.AND P2, PT, R13, 0x99, PT ;  /* 0x000000990d00780c */ /* 0x000fc40003f44270 */
[----:B------:R-:W-:Y:S02]  /*4310*/  FSEL R42, R42, -INF , P4 ;  /* 0xff8000002a2a7808 */ /* 0x000fe40002000000 */
[----:B------:R-:W-:Y:S02]  /*4320*/  ISETP.GT.AND P4, PT, R13, 0xa1, PT ;  /* 0x000000a10d00780c */ /* 0x000fe40003f84270 */
[----:B------:R-:W-:Y:S02]  /*4330*/  FSEL R44, R55, -INF , P5 ;  /* 0xff800000372c7808 */ /* 0x000fe40002800000 */
[----:B------:R-:W-:Y:S01]  /*4340*/  ISETP.GT.AND P5, PT, R13, 0xa8, PT ;  /* 0x000000a80d00780c */ /* 0x000fe20003fa4270 */
[----:B------:R-:W-:Y:S02]  /*4350*/  WARPGROUP.DEPBAR.LE gsb0, 0x0 ;  /* 0x00008000000079c5 */ /* 0x000fe40000010000 */
[----:B------:R-:W-:Y:S01]  /*4360*/  WARPGROUP.ARRIVE ;  /* 0x00000000000079c5 */ /* 0x000fe20000000000 */
[----:B------:R-:W-:-:S02]  /*4370*/  FSEL R170, R32, -INF , P0 ;  /* 0xff80000020aa7808 */ /* 0x000fc40000000000 */
[----:B------:R-:W-:Y:S02]  /*4380*/  ISETP.GT.AND P0, PT, R13, 0x98, PT ;  /* 0x000000980d00780c */ /* 0x000fe40003f04270 */
[----:B------:R-:W-:Y:S01]  /*4390*/  FSEL R174, R33, -INF , P1 ;  /* 0xff80000021ae7808 */ /* 0x000fe20000800000 */
[----:B------:R-:W-:Y:S01]  /*43a0*/  HGMMA.64x16x16.F32 R24, gdesc[UR16], R24, gsb0 ;  /* 0x00200000101879f0 */ /* 0x000fe20008000818 */
[----:B------:R-:W-:Y:S02]  /*43b0*/  FMNMX.FTZ R11, R170, R11, !PT ;  /* 0x0000000baa0b7209 */ /* 0x000fe40007810000 */
[----:B------:R-:W-:Y:S02]  /*43c0*/  FSEL R36, R36, -INF , P0 ;  /* 0xff80000024247808 */ /* 0x000fe40000000000 */
[----:B------:R-:W-:Y:S02]  /*43d0*/  FMNMX.FTZ R11, R174, R11, !PT ;  /* 0x0000000bae0b7209 */ /* 0x000fe40007810000 */
[----:B------:R-:W-:-:S02]  /*43e0*/  FSEL R32, R43, -INF , P3 ;  /* 0xff8000002b207808 */ /* 0x000fc40001800000 */
[----:B------:R-:W-:Y:S02]  /*43f0*/  FSEL R188, R37, -INF , P2 ;  /* 0xff80000025bc7808 */ /* 0x000fe40001000000 */
[----:B------:R-:W-:Y:S02]  /*4400*/  FMNMX.FTZ R11, R36, R11, !PT ;  /* 0x0000000b240b7209 */ /* 0x000fe40007810000 */
[----:B------:R-:W-:Y:S02]  /*4410*/  ISETP.GT.AND P3, PT, R13, 0xa0, PT ;  /* 0x000000a00d00780c */ /* 0x000fe40003f64270 */
[----:B------:R-:W-:Y:S02]  /*4420*/  FMNMX.FTZ R11, R188, R11, !PT ;  /* 0x0000000bbc0b7209 */ /* 0x000fe40007810000 */
[----:B------:R-:W-:Y:S02]  /*4430*/  P2R R33, PR, RZ, 0x4 ;  /* 0x00000004ff217803 */ /* 0x000fe40000000000 */
[----:B------:R-:W-:-:S02]  /*4440*/  P2R R43, PR, RZ, 0x2 ;  /* 0x00000002ff2b7803 */ /* 0x000fc40000000000 */
[----:B------:R-:W-:Y:S02]  /*4450*/  ISETP.GT.AND P1, PT, R13, 0x90, PT ;  /* 0x000000900d00780c */ /* 0x000fe40003f24270 */
[----:B------:R-:W-:Y:S02]  /*4460*/  P2R R41, PR, RZ, 0x1 ;  /* 0x00000001ff297803 */ /* 0x000fe40000000000 */
[----:B------:R-:W-:Y:S02]  /*4470*/  FSEL R34, R34, -INF , P1 ;  /* 0xff80000022227808 */ /* 0x000fe40000800000 */
[----:B------:R-:W-:Y:S02]  /*4480*/  ISETP.NE.AND P1, PT, R43, RZ, PT ;  /* 0x000000ff2b00720c */ /* 0x000fe40003f25270 */
[----:B------:R-:W-:Y:S01]  /*4490*/  ISETP.GT.AND P0, PT, R13, 0x89, PT ;  /* 0x000000890d00780c */ /* 0x000fe20003f04270 */
[----:B------:R-:W-:Y:S02]  /*44a0*/  WARPGROUP.DEPBAR.LE gsb0, 0x0 ;  /* 0x00008000000079c5 */ /* 0x000fe40000010000 */
[----:B------:R-:W-:-:S02]  /*44b0*/  FSEL R190, R24, -INF , P3 ;  /* 0xff80000018be7808 */ /* 0x000fc40001800000 */
[----:B------:R-:W-:Y:S02]  /*44c0*/  FSEL R194, R25, -INF , P4 ;  /* 0xff80000019c27808 */ /* 0x000fe40002000000 */
[----:B------:R-:W-:Y:S02]  /*44d0*/  FMNMX.FTZ R11, R190, R11, !PT ;  /* 0x0000000bbe0b7209 */ /* 0x000fe40007810000 */
[----:B------:R-:W-:Y:S02]  /*44e0*/  FSEL R192, R28, -INF , P5 ;  /* 0xff8000001cc07808 */ /* 0x000fe40002800000 */
[----:B------:R-:W-:Y:S02]  /*44f0*/  FMNMX.FTZ R11, R194, R11, !PT ;  /* 0x0000000bc20b7209 */ /* 0x000fe40007810000 */
[----:B------:R-:W-:Y:S02]  /*4500*/  FSEL R196, R29, -INF , P6 ;  /* 0xff8000001dc47808 */ /* 0x000fe40003000000 */
[----:B------:R-:W-:-:S02]  /*4510*/  FMNMX.FTZ R11, R192, R11, !PT ;  /* 0x0000000bc00b7209 */ /* 0x000fc40007810000 */
[----:B------:R-:W-:Y:S02]  /*4520*/  FSEL R28, R35, -INF , P1 ;  /* 0xff800000231c7808 */ /* 0x000fe40000800000 */
[----:B------:R-:W-:Y:S01]  /*4530*/  FMNMX.FTZ R25, R196, R11, !PT ;  /* 0x0000000bc4197209 */ /* 0x000fe20007810000 */
[----:B------:R-:W-:Y:S01]  /*4540*/  IMAD.U32 R11, RZ, RZ, UR6 ;  /* 0x00000006ff0b7e24 */ /* 0x000fe2000f8e00ff */
[----:B------:R-:W-:Y:S02]  /*4550*/  FSEL R24, R47, -INF , P0 ;  /* 0xff8000002f187808 */ /* 0x000fe40000000000 */
[----:B------:R-:W-:Y:S01]  /*4560*/  ISETP.NE.AND P0, PT, R41, RZ, PT ;  /* 0x000000ff2900720c */ /* 0x000fe20003f05270 */
[----:B------:R-:W1:Y:S01]  /*4570*/  SHFL.BFLY PT, R10, R25, 0x2, 0x1f ;  /* 0x0c401f00190a7f89 */ /* 0x000e6200000e0000 */
[----:B------:R-:W-:Y:S02]  /*4580*/  FSEL R26, R26, -INF , P3 ;  /* 0xff8000001a1a7808 */ /* 0x000fe40001800000 */
[----:B------:R-:W-:-:S02]  /*4590*/  FSEL R38, R38, -INF , P0 ;  /* 0xff80000026267808 */ /* 0x000fc40000000000 */
[----:B------:R-:W-:Y:S02]  /*45a0*/  ISETP.NE.AND P0, PT, R15, RZ, PT ;  /* 0x000000ff0f00720c */ /* 0x000fe40003f05270 */
[----:B------:R-:W-:Y:S02]  /*45b0*/  FSEL R30, R30, -INF , P5 ;  /* 0xff8000001e1e7808 */ /* 0x000fe40002800000 */
[----:B------:R-:W-:-:S13]  /*45c0*/  ISETP.NE.AND P1, PT, R21, RZ, PT ;  /* 0x000000ff1500720c */ /* 0x000fda0003f25270 */
[----:B------:R-:W-:Y:S01]  /*45d0*/  @!P1 VIADD R12, R12, 0x34840 ;  /* 0x000348400c0c9836 */ /* 0x000fe20000000000 */
[----:B-1----:R-:W-:-:S05]  /*45e0*/  FMNMX.FTZ R29, R25, R10, !PT ;  /* 0x0000000a191d7209 */ /* 0x002fca0007810000 */
[----:B------:R-:W1:Y:S02]  /*45f0*/  SHFL.BFLY PT, R10, R29, 0x1, 0x1f ;  /* 0x0c201f001d0a7f89 */ /* 0x000e6400000e0000 */
[----:B-1----:R-:W-:-:S04]  /*4600*/  FMNMX.FTZ R10, R29, R10, !PT ;  /* 0x0000000a1d0a7209 */ /* 0x002fc80007810000 */
[C---:B------:R-:W-:Y:S01]  /*4610*/  FSETP.NEU.FTZ.AND P2, PT, R10.reuse, -INF , PT ;  /* 0xff8000000a00780b */ /* 0x040fe20003f5d000 */
[----:B------:R-:W-:-:S05]  /*4620*/  FMUL.FTZ R37, R10, R11 ;  /* 0x0000000b0a257220 */ /* 0x000fca0000410000 */
[----:B------:R-:W-:Y:S02]  /*4630*/  FSEL R37, R37, RZ, P2 ;  /* 0x000000ff25257208 */ /* 0x000fe40001000000 */
[----:B------:R-:W-:Y:S02]  /*4640*/  ISETP.NE.AND P2, PT, R33, RZ, PT ;  /* 0x000000ff2100720c */ /* 0x000fe40003f45270 */
[----:B------:R-:W-:Y:S01]  /*4650*/  FMNMX.FTZ R33, R114, R115, !PT ;  /* 0x0000007372217209 */ /* 0x000fe20007810000 */
[-CC-:B------:R-:W-:Y:S01]  /*4660*/  FFMA.FTZ R43, R96, R11.reuse, -R37.reuse ;  /* 0x0000000b602b7223 */ /* 0x180fe20000010825 */
[-CC-:B------:R-:W-:Y:S01]  /*4670*/  FFMA.FTZ R15, R120, R11.reuse, -R37.reuse ;  /* 0x0000000b780f7223 */ /* 0x180fe20000010825 */
[----:B------:R-:W-:Y:S01]  /*4680*/  FSEL R120, R39, -INF , P2 ;  /* 0xff80000027787808 */ /* 0x000fe20001000000 */
[--C-:B------:R-:W-:Y:S01]  /*4690*/  FFMA.FTZ R204, R100, R11, -R37.reuse ;  /* 0x0000000b64cc7223 */ /* 0x100fe20000010825 */
[----:B------:R-:W-:Y:S01]  /*46a0*/  FMNMX.FTZ R33, R118, R33, !PT ;  /* 0x0000002176217209 */ /* 0x000fe20007810000 */
        /* <DEDUP_REMOVED lines=9> */
[--C-:B------:R-:W-:Y:S01]  /*4740*/  FFMA.FTZ R178, R116, R11, -R37.reuse ;  /* 0x0000000b74b27223 */ /* 0x100fe20000010825 */
[----:B------:R-:W-:Y:S01]  /*4750*/  MUFU.EX2 R176, R176 ;  /* 0x000000b000b07308 */ /* 0x000fe20000000800 */
[----:B------:R-:W-:Y:S01]  /*4760*/  FMNMX.FTZ R35, R20, R33, !PT ;  /* 0x0000002114237209 */ /* 0x000fe20007810000 */
[-CC-:B------:R-:W-:Y:S01]  /*4770*/  FFMA.FTZ R180, R104, R11.reuse, -R37.reuse ;  /* 0x0000000b68b47223 */ /* 0x180fe20000010825 */
[-CC-:B------:R-:W-:Y:S01]  /*4780*/  FFMA.FTZ R21, R122, R11.reuse, -R37.reuse ;  /* 0x0000000b7a157223 */ /* 0x180fe20000010825 */
[--C-:B------:R-:W-:Y:S01]  /*4790*/  FFMA.FTZ R182, R108, R11, -R37.reuse ;  /* 0x0000000b6cb67223 */ /* 0x100fe20000010825 */
[----:B------:R-:W-:Y:S01]  /*47a0*/  FMNMX.FTZ R35, R110, R35, !PT ;  /* 0x000000236e237209 */ /* 0x000fe20007810000 */
[-CC-:B------:R-:W-:Y:S01]  /*47b0*/  FFMA.FTZ R25, R124, R11.reuse, -R37.reuse ;  /* 0x0000000b7c197223 */ /* 0x180fe20000010825 */
[--C-:B------:R-:W-:Y:S01]  /*47c0*/  FFMA.FTZ R184, R126, R11, -R37.reuse ;  /* 0x0000000b7eb87223 */ /* 0x100fe20000010825 */
[----:B------:R1:W-:Y:S01]  /*47d0*/  MUFU.EX2 R33, R43 ;  /* 0x0000002b00217308 */ /* 0x0003e20000000800 */
[----:B------:R-:W-:Y:S01]  /*47e0*/  FMNMX.FTZ R41, R80, R35, !PT ;  /* 0x0000002350297209 */ /* 0x000fe20007810000 */
[-CC-:B------:R-:W-:Y:S01]  /*47f0*/  FFMA.FTZ R214, R36, R11.reuse, -R37.reuse ;  /* 0x0000000b24d67223 */ /* 0x180fe20000010825 */
[-CC-:B------:R-:W-:Y:S01]  /*4800*/  FFMA.FTZ R29, R132, R11.reuse, -R37.reuse ;  /* 0x0000000b841d7223 */ /* 0x180fe20000010825 */
[--C-:B------:R-:W-:Y:S01]  /*4810*/  FFMA.FTZ R186, R130, R11, -R37.reuse ;  /* 0x0000000b82ba7223 */ /* 0x100fe20000010825 */
[----:B------:R-:W-:Y:S01]  /*4820*/  FMNMX.FTZ R41, R98, R41, !PT ;  /* 0x0000002962297209 */ /* 0x000fe20007810000 */
[-CC-:B------:R-:W-:Y:S01]  /*4830*/  FFMA.FTZ R142, R142, R11.reuse, -R37.reuse ;  /* 0x0000000b8e8e7223 */ /* 0x180fe20000010825 */
[--C-:B------:R-:W-:Y:S01]  /*4840*/  FFMA.FTZ R96, R140, R11, -R37.reuse ;  /* 0x0000000b8c607223 */ /* 0x100fe20000010825 */
[----:B------:R-:W2:Y:S01]  /*4850*/  MUFU.EX2 R13, R13 ;  /* 0x0000000d000d7308 */ /* 0x000ea20000000800 */
[----:B------:R-:W-:Y:S01]  /*4860*/  FMNMX.FTZ R41, R82, R41, !PT ;  /* 0x0000002952297209 */ /* 0x000fe20007810000 */
[-CC-:B------:R-:W-:Y:S01]  /*4870*/  FFMA.FTZ R136, R136, R11.reuse, -R37.reuse ;  /* 0x0000000b88887223 */ /* 0x180fe20000010825 */
[-CC-:B------:R-:W-:Y:S01]  /*4880*/  FFMA.FTZ R104, R134, R11.reuse, -R37.reuse ;  /* 0x0000000b86687223 */ /* 0x180fe20000010825 */
[--C-:B------:R-:W-:Y:S01]  /*4890*/  FFMA.FTZ R158, R158, R11, -R37.reuse ;  /* 0x0000000b9e9e7223 */ /* 0x100fe20000010825 */
[----:B------:R-:W-:Y:S01]  /*48a0*/  FMNMX.FTZ R41, R102, R41, !PT ;  /* 0x0000002966297209 */ /* 0x000fe20007810000 */
[-CC-:B------:R-:W-:Y:S01]  /*48b0*/  FFMA.FTZ R108, R152, R11.reuse, -R37.reuse ;  /* 0x0000000b986c7223 */ /* 0x180fe20000010825 */
[--C-:B------:R-:W-:Y:S01]  /*48c0*/  FFMA.FTZ R156, R156, R11, -R37.reuse ;  /* 0x0000000b9c9c7223 */ /* 0x100fe20000010825 */
[----:B------:R-:W-:Y:S01]  /*48d0*/  MUFU.EX2 R178, R178 ;  /* 0x000000b200b27308 */ /* 0x000fe20000000800 */
[----:B-1----:R-:W-:Y:S01]  /*48e0*/  FMNMX.FTZ R43, R84, R41, !PT ;  /* 0x00000029542b7209 */ /* 0x002fe20007810000 */
[-CC-:B------:R-:W-:Y:S01]  /*48f0*/  FFMA.FTZ R112, R148, R11.reuse, -R37.reuse ;  /* 0x0000000b94707223 */ /* 0x180fe20000010825 */
[-CC-:B------:R-:W-:Y:S01]  /*4900*/  FFMA.FTZ R172, R172, R11.reuse, -R37.reuse ;  /* 0x0000000bacac7223 */ /* 0x180fe20000010825 */
[--C-:B------:R-:W-:Y:S01]  /*4910*/  FFMA.FTZ R116, R168, R11, -R37.reuse ;  /* 0x0000000ba8747223 */ /* 0x100fe20000010825 */
[----:B------:R-:W-:Y:S01]  /*4920*/  FMNMX.FTZ R43, R90, R43, !PT ;  /* 0x0000002b5a2b7209 */ /* 0x000fe20007810000 */
[-CC-:B------:R-:W-:Y:S01]  /*4930*/  FFMA.FTZ R198, R166, R11.reuse, -R37.reuse ;  /* 0x0000000ba6c67223 */ /* 0x180fe20000010825 */
[----:B------:R-:W-:Y:S01]  /*4940*/  FFMA.FTZ R160, R160, R11, -R37 ;  /* 0x0000000ba0a07223 */ /* 0x000fe20000010825 */
[----:B------:R-:W-:Y:S01]  /*4950*/  MUFU.EX2 R15, R15 ;  /* 0x0000000f000f7308 */ /* 0x000fe20000000800 */
[----:B------:R-:W-:Y:S01]  /*4960*/  FMNMX.FTZ R43, R86, R43, !PT ;  /* 0x0000002b562b7209 */ /* 0x000fe20007810000 */
[----:B--2---:R-:W-:Y:S01]  /*4970*/  FADD.FTZ R65, R176, R13 ;  /* 0x0000000db0417221 */ /* 0x004fe20000010000 */
[-CC-:B------:R-:W-:Y:S01]  /*4980*/  FFMA.FTZ R200, R164, R11.reuse, -R37.reuse ;  /* 0x0000000ba4c87223 */ /* 0x180fe20000010825 */
        /* <DEDUP_REMOVED lines=8> */
[----:B------:R-:W-:Y:S01]  /*4a10*/  F2FP.F16.F32.PACK_AB R176, R13, R176 ;  /* 0x000000b00db0723e */ /* 0x000fe200000000ff */
[--C-:B------:R-:W-:Y:S01]  /*4a20*/  FFMA.FTZ R55, R162, R11, -R37.reuse ;  /* 0x0000000ba2377223 */ /* 0x100fe20000010825 */
[----:B------:R-:W-:Y:S01]  /*4a30*/  FMNMX.FTZ R45, R74, R45, !PT ;  /* 0x0000002d4a2d7209 */ /* 0x000fe20007810000 */
[-CC-:B------:R-:W-:Y:S01]  /*4a40*/  FFMA.FTZ R212, R170, R11.reuse, -R37.reuse ;  /* 0x0000000baad47223 */ /* 0x180fe20000010825 */
[----:B------:R-:W-:Y:S01]  /*4a50*/  MUFU.EX2 R21, R21 ;  /* 0x0000001500157308 */ /* 0x000fe20000000800 */
[--C-:B------:R-:W-:Y:S01]  /*4a60*/  FFMA.FTZ R59, R188, R11, -R37.reuse ;  /* 0x0000000bbc3b7223 */ /* 0x100fe20000010825 */
[----:B------:R-:W-:Y:S01]  /*4a70*/  FMNMX.FTZ R45, R72, R45, !PT ;  /* 0x0000002d482d7209 */ /* 0x000fe20007810000 */
[-CC-:B------:R-:W-:Y:S01]  /*4a80*/  FFMA.FTZ R216, R190, R11.reuse, -R37.reuse ;  /* 0x0000000bbed87223 */ /* 0x180fe20000010825 */
[-CC-:B------:R-:W-:Y:S01]  /*4a90*/  FFMA.FTZ R194, R194, R11.reuse, -R37.reuse ;  /* 0x0000000bc2c27223 */ /* 0x180fe20000010825 */
[----:B------:R-:W-:Y:S01]  /*4aa0*/  FFMA.FTZ R218, R192, R11, -R37 ;  /* 0x0000000bc0da7223 */ /* 0x000fe20000010825 */
[----:B------:R-:W-:-:S02]  /*4ab0*/  FMNMX.FTZ R45, R78, R45, !PT ;  /* 0x0000002d4e2d7209 */ /* 0x000fc40007810000 */
[----:B------:R-:W-:Y:S02]  /*4ac0*/  MUFU.EX2 R182, R182 ;  /* 0x000000b600b67308 */ /* 0x000fe40000000800 */
[----:B------:R-:W-:-:S04]  /*4ad0*/  FMNMX.FTZ R47, R76, R45, !PT ;  /* 0x0000002d4c2f7209 */ /* 0x000fc80007810000 */
[----:B------:R-:W-:Y:S02]  /*4ae0*/  FMNMX.FTZ R47, R66, R47, !PT ;  /* 0x0000002f422f7209 */ /* 0x000fe40007810000 */
        /* <DEDUP_REMOVED lines=15> */
[----:B------:R-:W1:Y:S02]  /*4be0*/  MUFU.EX2 R96, R96 ;  /* 0x0000006000607308 */ /* 0x000e640000000800 */
[----:B------:R-:W-:-:S04]  /*4bf0*/  FMNMX.FTZ R51, R44, R51, !PT ;  /* 0x000000332c337209 */ /* 0x000fc80007810000 */
[----:B------:R-:W-:Y:S02]  /*4c00*/  FMNMX.FTZ R51, R42, R51, !PT ;  /* 0x000000332a337209 */ /* 0x000fe40007810000 */
[----:B------:R-:W-:Y:S02]  /*4c10*/  MUFU.EX2 R41, R136 ;  /* 0x0000008800297308 */ /* 0x000fe40000000800 */
[----:B------:R-:W-:-:S04]  /*4c20*/  FMNMX.FTZ R53, R32, R51, !PT ;  /* 0x0000003320357209 */ /* 0x000fc80007810000 */
[----:B------:R-:W-:Y:S02]  /*4c30*/  FMNMX.FTZ R53, R46, R53, !PT ;  /* 0x000000352e357209 */ /* 0x000fe40007810000 */
[----:B------:R-:W2:Y:S01]  /*4c40*/  MUFU.EX2 R104, R104 ;  /* 0x0000006800687308 */ /* 0x000ea20000000800 */
[----:B-1----:R-:W-:Y:S02]  /*4c50*/  F2FP.F16.F32.PACK_AB R188, R96, R35 ;  /* 0x0000002360bc723e */ /* 0x002fe400000000ff */
[----:B------:R-:W-:-:S04]  /*4c60*/  FMNMX.FTZ R53, R24, R53, !PT ;  /* 0x0000003518357209 */ /* 0x000fc80007810000 */
[----:B------:R-:W-:Y:S01]  /*4c70*/  FMNMX.FTZ R53, R34, R53, !PT ;  /* 0x0000003522357209 */ /* 0x000fe20007810000 */
[----:B------:R-:W-:Y:S03]  /*4c80*/  MUFU.EX2 R43, R158 ;  /* 0x0000009e002b7308 */ /* 0x000fe60000000800 */
[----:B------:R-:W-:-:S04]  /*4c90*/  FMNMX.FTZ R53, R28, R53, !PT ;  /* 0x000000351c357209 */ /* 0x000fc80007810000 */
[----:B------:R-:W-:Y:S01]  /*4ca0*/  FMNMX.FTZ R53, R38, R53, !PT ;  /* 0x0000003526357209 */ /* 0x000fe20007810000 */
[----:B------:R-:W1:Y:S01]  /*4cb0*/  MUFU.EX2 R108, R108 ;  /* 0x0000006c006c7308 */ /* 0x000e620000000800 */
[----:B--2---:R-:W-:Y:S02]  /*4cc0*/  F2FP.F16.F32.PACK_AB R190, R104, R41 ;  /* 0x0000002968be723e */ /* 0x004fe400000000ff */
[----:B------:R-:W-:-:S04]  /*4cd0*/  FMNMX.FTZ R53, R120, R53, !PT ;  /* 0x0000003578357209 */ /* 0x000fc80007810000 */
[----:B------:R-:W-:Y:S01]  /*4ce0*/  FMNMX.FTZ R53, R26, R53, !PT ;  /* 0x000000351a357209 */ /* 0x000fe20007810000 */
[----:B------:R-:W-:Y:S03]  /*4cf0*/  MUFU.EX2 R45, R156 ;  /* 0x0000009c002d7308 */ /* 0x000fe60000000800 */
[----:B------:R-:W-:-:S04]  /*4d00*/  FMNMX.FTZ R53, R100, R53, !PT ;  /* 0x0000003564357209 */ /* 0x000fc80007810000 */
[----:B------:R-:W-:Y:S01]  /*4d10*/  FMNMX.FTZ R53, R30, R53, !PT ;  /* 0x000000351e357209 */ /* 0x000fe20007810000 */
[----:B------:R-:W-:Y:S01]  /*4d20*/  MUFU.EX2 R112, R112 ;  /* 0x0000007000707308 */ /* 0x000fe20000000800 */
[----:B-1----:R-:W-:Y:S02]  /*4d30*/  F2FP.F16.F32.PACK_AB R192, R108, R43 ;  /* 0x0000002b6cc0723e */ /* 0x002fe400000000ff */
[----:B------:R-:W-:Y:S01]  /*4d40*/  FMNMX.FTZ R56, R60, R53, !PT ;  /* 0x000000353c387209 */ /* 0x000fe20007810000 */
[----:B------:R-:W-:-:S04]  /*4d50*/  FFMA.FTZ R53, R138, R11, -R37 ;  /* 0x0000000b8a357223 */ /* 0x000fc80000010825 */
[----:B------:R-:W1:Y:S01]  /*4d60*/  SHFL.BFLY PT, R57, R56, 0x2, 0x1f ;  /* 0x0c401f0038397f89 */ /* 0x000e6200000e0000 */
[----:B------:R-:W-:Y:S08]  /*4d70*/  MUFU.EX2 R47, R172 ;  /* 0x000000ac002f7308 */ /* 0x000ff00000000800 */
[----:B------:R-:W2:Y:S08]  /*4d80*/  MUFU.EX2 R116, R116 ;  /* 0x0000007400747308 */ /* 0x000eb00000000800 */
[----:B------:R-:W-:Y:S01]  /*4d90*/  MUFU.EX2 R198, R198 ;  /* 0x000000c600c67308 */ /* 0x000fe20000000800 */
[----:B-1----:R-:W-:-:S07]  /*4da0*/  FMNMX.FTZ R61, R56, R57, !PT ;  /* 0x00000039383d7209 */ /* 0x002fce0007810000 */
[----:B------:R-:W-:Y:S01]  /*4db0*/  MUFU.EX2 R49, R160 ;  /* 0x000000a000317308 */ /* 0x000fe20000000800 */
[-CC-:B------:R-:W-:Y:S01]  /*4dc0*/  FFMA.FTZ R57, R174, R11.reuse, -R37.reuse ;  /* 0x0000000bae397223 */ /* 0x180fe20000010825 */
[----:B------:R-:W-:Y:S01]  /*4dd0*/  FFMA.FTZ R37, R196, R11, -R37 ;  /* 0x0000000bc4257223 */ /* 0x000fe20000010825 */
[----:B--2---:R-:W-:Y:S01]  /*4de0*/  F2FP.F16.F32.PACK_AB R196, R116, R47 ;  /* 0x0000002f74c4723e */ /* 0x004fe200000000ff */
[----:B------:R-:W1:Y:S04]  /*4df0*/  SHFL.BFLY PT, R88, R61, 0x1, 0x1f ;  /* 0x0c201f003d587f89 */ /* 0x000e6800000e0000 */
[----:B------:R-:W-:Y:S08]  /*4e00*/  MUFU.EX2 R200, R200 ;  /* 0x000000c800c87308 */ /* 0x000ff00000000800 */
[----:B------:R-:W-:Y:S08]  /*4e10*/  MUFU.EX2 R51, R154 ;  /* 0x0000009a00337308 */ /* 0x000ff00000000800 */
[----:B------:R-:W-:Y:S01]  /*4e20*/  MUFU.EX2 R202, R202 ;  /* 0x000000ca00ca7308 */ /* 0x000fe20000000800 */
[----:B-1----:R-:W-:-:S04]  /*4e30*/  FMNMX.FTZ R88, R61, R88, !PT ;  /* 0x000000583d587209 */ /* 0x002fc80007810000 */
[C---:B------:R-:W-:Y:S01]  /*4e40*/  FSETP.NEU.FTZ.AND P2, PT, R88.reuse, -INF , PT ;  /* 0xff8000005800780b */ /* 0x040fe20003f5d000 */
[----:B------:R-:W-:Y:S02]  /*4e50*/  FMUL.FTZ R63, R88, R11 ;  /* 0x0000000b583f7220 */ /* 0x000fe40000410000 */
[----:B------:R-:W-:Y:S03]  /*4e60*/  MUFU.EX2 R39, R144 ;  /* 0x0000009000277308 */ /* 0x000fe60000000800 */
[----:B------:R-:W-:Y:S02]  /*4e70*/  FSEL R63, R63, RZ, P2 ;  /* 0x000000ff3f3f7208 */ /* 0x000fe40001000000 */
[----:B------:R-:W-:-:S03]  /*4e80*/  PLOP3.LUT P2, PT, PT, PT, UP0, 0x80, 0x0 ;  /* 0x000000000000781c */ /* 0x000fc60003f4f008 */
[----:B------:R-:W-:Y:S01]  /*4e90*/  MUFU.EX2 R204, R204 ;  /* 0x000000cc00cc7308 */ /* 0x000fe20000000800 */
[-C--:B------:R-:W-:Y:S01]  /*4ea0*/  FFMA.FTZ R197, R66, R11.reuse, -R63 ;  /* 0x0000000b42c57223 */ /* 0x080fe2000001083f */
[----:B------:R-:W-:Y:S01]  /*4eb0*/  FADD.FTZ R66, R178, R65 ;  /* 0x00000041b2427221 */ /* 0x000fe20000010000 */
[-CC-:B------:R-:W-:Y:S01]  /*4ec0*/  FFMA.FTZ R177, R114, R11.reuse, -R63.reuse ;  /* 0x0000000b72b17223 */ /* 0x180fe2000001083f */
[-CC-:B------:R-:W-:Y:S01]  /*4ed0*/  FFMA.FTZ R36, R115, R11.reuse, -R63.reuse ;  /* 0x0000000b73247223 */ /* 0x180fe2000001083f */
[-CC-:B------:R-:W-:Y:S01]  /*4ee0*/  FFMA.FTZ R179, R118, R11.reuse, -R63.reuse ;  /* 0x0000000b76b37223 */ /* 0x180fe2000001083f */
[----:B------:R-:W-:Y:S01]  /*4ef0*/  FADD.FTZ R65, R15, R66 ;  /* 0x000000420f417221 */ /* 0x000fe20000010000 */
[-CC-:B------:R-:W-:Y:S01]  /*4f00*/  FFMA.FTZ R14, R14, R11.reuse, -R63.reuse ;  /* 0x0000000b0e0e7223 */ /* 0x180fe2000001083f */
[-C--:B------:R-:W-:Y:S01]  /*4f10*/  FFMA.FTZ R181, R106, R11.reuse, -R63 ;  /* 0x0000000b6ab57223 */ /* 0x080fe2000001083f */
[----:B------:R-:W-:Y:S01]  /*4f20*/  MUFU.EX2 R177, R177 ;  /* 0x000000b100b17308 */ /* 0x000fe20000000800 */
[----:B------:R-:W-:Y:S01]  /*4f30*/  FADD.FTZ R66, R180, R65 ;  /* 0x00000041b4427221 */ /* 0x000fe20000010000 */
[-CC-:B------:R-:W-:Y:S01]  /*4f40*/  FFMA.FTZ R20, R20, R11.reuse, -R63.reuse ;  /* 0x0000000b14147223 */ /* 0x180fe2000001083f */
[-CC-:B------:R-:W-:Y:S01]  /*4f50*/  FFMA.FTZ R183, R110, R11.reuse, -R63.reuse ;  /* 0x0000000b6eb77223 */ /* 0x180fe2000001083f */
[-CC-:B------:R-:W-:Y:S01]  /*4f60*/  FFMA.FTZ R201, R58, R11.reuse, -R63.reuse ;  /* 0x0000000b3ac97223 */ /* 0x180fe2000001083f */
[----:B------:R-:W-:Y:S01]  /*4f70*/  FADD.FTZ R65, R21, R66 ;  /* 0x0000004215417221 */ /* 0x000fe20000010000 */
[-CC-:B------:R-:W-:Y:S01]  /*4f80*/  FFMA.FTZ R66, R68, R11.reuse, -R63.reuse ;  /* 0x0000000b44427223 */ /* 0x180fe2000001083f */
[-C--:B------:R-:W-:Y:S01]  /*4f90*/  FFMA.FTZ R56, R80, R11.reuse, -R63 ;  /* 0x0000000b50387223 */ /* 0x080fe2000001083f */
[----:B------:R-:W1:Y:S01]  /*4fa0*/  MUFU.EX2 R36, R36 ;  /* 0x0000002400247308 */ /* 0x000e620000000800 */
[----:B------:R-:W-:Y:S01]  /*4fb0*/  FADD.FTZ R68, R182, R65 ;  /* 0x00000041b6447221 */ /* 0x000fe20000010000 */
[-CC-:B------:R-:W-:Y:S01]  /*4fc0*/  FFMA.FTZ R185, R98, R11.reuse, -R63.reuse ;  /* 0x0000000b62b97223 */ /* 0x180fe2000001083f */
[-CC-:B------:R-:W-:Y:S01]  /*4fd0*/  FFMA.FTZ R80, R82, R11.reuse, -R63.reuse ;  /* 0x0000000b52507223 */ /* 0x180fe2000001083f */
[-CC-:B------:R-:W-:Y:S01]  /*4fe0*/  FFMA.FTZ R187, R102, R11.reuse, -R63.reuse ;  /* 0x0000000b66bb7223 */ /* 0x180fe2000001083f */
[----:B------:R-:W-:Y:S01]  /*4ff0*/  FADD.FTZ R65, R25, R68 ;  /* 0x0000004419417221 */ /* 0x000fe20000010000 */
[-CC-:B------:R-:W-:Y:S01]  /*5000*/  FFMA.FTZ R82, R84, R11.reuse, -R63.reuse ;  /* 0x0000000b54527223 */ /* 0x180fe2000001083f */
[-C--:B------:R-:W-:Y:S01]  /*5010*/  FFMA.FTZ R203, R62, R11.reuse, -R63 ;  /* 0x0000000b3ecb7223 */ /* 0x080fe2000001083f */
[----:B------:R-:W2:Y:S01]  /*5020*/  MUFU.EX2 R179, R179 ;  /* 0x000000b300b37308 */ /* 0x000ea20000000800 */
[----:B------:R-:W-:Y:S01]  /*5030*/  FADD.FTZ R68, R184, R65 ;  /* 0x00000041b8447221 */ /* 0x000fe20000010000 */
[-CC-:B------:R-:W-:Y:S01]  /*5040*/  FFMA.FTZ R189, R90, R11.reuse, -R63.reuse ;  /* 0x0000000b5abd7223 */ /* 0x180fe2000001083f */
[-CC-:B------:R-:W-:Y:S01]  /*5050*/  FFMA.FTZ R84, R86, R11.reuse, -R63.reuse ;  /* 0x0000000b56547223 */ /* 0x180fe2000001083f */
[-CC-:B------:R-:W-:Y:S01]  /*5060*/  FFMA.FTZ R191, R94, R11.reuse, -R63.reuse ;  /* 0x0000000b5ebf7223 */ /* 0x180fe2000001083f */
[----:B------:R-:W-:Y:S01]  /*5070*/  FADD.FTZ R67, R29, R68 ;  /* 0x000000441d437221 */ /* 0x000fe20000010000 */
[-CC-:B------:R-:W-:Y:S01]  /*5080*/  FFMA.FTZ R86, R92, R11.reuse, -R63.reuse ;  /* 0x0000000b5c567223 */ /* 0x180fe2000001083f */
[-C--:B------:R-:W-:Y:S01]  /*5090*/  FFMA.FTZ R193, R74, R11.reuse, -R63 ;  /* 0x0000000b4ac17223 */ /* 0x080fe2000001083f */
[----:B------:R-:W3:Y:S01]  /*50a0*/  MUFU.EX2 R14, R14 ;  /* 0x0000000e000e7308 */ /* 0x000ee20000000800 */
[----:B-1----:R-:W-:Y:S01]  /*50b0*/  FADD.FTZ R58, R177, R36 ;  /* 0x00000024b13a7221 */ /* 0x002fe20000010000 */
[----:B------:R-:W-:Y:S01]  /*50c0*/  FADD.FTZ R68, R186, R67 ;  /* 0x00000043ba447221 */ /* 0x000fe20000010000 */
[-CC-:B------:R-:W-:Y:S01]  /*50d0*/  FFMA.FTZ R72, R72, R11.reuse, -R63.reuse ;  /* 0x0000000b48487223 */ /* 0x180fe2000001083f */
[-CC-:B------:R-:W-:Y:S01]  /*50e0*/  FFMA.FTZ R205, R50, R11.reuse, -R63.reuse ;  /* 0x0000000b32cd7223 */ /* 0x180fe2000001083f */
[-CC-:B------:R-:W-:Y:S01]  /*50f0*/  FFMA.FTZ R50, R40, R11.reuse, -R63.reuse ;  /* 0x0000000b28327223 */ /* 0x180fe2000001083f */
[----:B------:R-:W-:Y:S01]  /*5100*/  FADD.FTZ R68, R33, R68 ;  /* 0x0000004421447221 */ /* 0x000fe20000010000 */
[----:B------:R-:W-:Y:S01]  /*5110*/  @!P1 PRMT R40, RZ, 0x654, R12 ;  /* 0x00000654ff289816 */ /* 0x000fe2000000000c */
[----:B------:R-:W1:Y:S01]  /*5120*/  MUFU.EX2 R181, R181 ;  /* 0x000000b500b57308 */ /* 0x000e620000000800 */
[----:B--2---:R-:W-:Y:S01]  /*5130*/  FADD.FTZ R65, R179, R58 ;  /* 0x0000003ab3417221 */ /* 0x004fe20000010000 */
[----:B------:R-:W-:Y:S01]  /*5140*/  FADD.FTZ R67, R35, R68 ;  /* 0x0000004423437221 */ /* 0x000fe20000010000 */
[-CC-:B------:R-:W-:Y:S01]  /*5150*/  FFMA.FTZ R195, R78, R11.reuse, -R63.reuse ;  /* 0x0000000b4ec37223 */ /* 0x180fe2000001083f */
[----:B------:R2:W-:Y:S01]  /*5160*/  @!P1 SYNCS.ARRIVE.TRANS64.RED.A1T0 RZ, [R40+URZ], RZ ;  /* 0x000000ff28ff99a7 */ /* 0x0005e2000810043f */
[-C--:B------:R-:W-:Y:S01]  /*5170*/  FFMA.FTZ R74, R76, R11.reuse, -R63 ;  /* 0x0000000b4c4a7223 */ /* 0x080fe2000001083f */
[----:B------:R-:W-:Y:S01]  /*5180*/  FADD.FTZ R62, R96, R67 ;  /* 0x00000043603e7221 */ /* 0x000fe20000010000 */
[-C--:B------:R-:W-:Y:S01]  /*5190*/  FFMA.FTZ R64, R64, R11.reuse, -R63 ;  /* 0x0000000b40407223 */ /* 0x080fe2000001083f */
[----:B------:R-:W4:Y:S01]  /*51a0*/  MUFU.EX2 R20, R20 ;  /* 0x0000001400147308 */ /* 0x000f220000000800 */
[----:B---3--:R-:W-:Y:S01]  /*51b0*/  FADD.FTZ R58, R14, R65 ;  /* 0x000000410e3a7221 */ /* 0x008fe20000010000 */
[----:B------:R-:W-:Y:S01]  /*51c0*/  FADD.FTZ R67, R41, R62 ;  /* 0x0000003e29437221 */ /* 0x000fe20000010000 */
[-CC-:B------:R-:W-:Y:S01]  /*51d0*/  FFMA.FTZ R199, R70, R11.reuse, -R63.reuse ;  /* 0x0000000b46c77223 */ /* 0x180fe2000001083f */
[-CC-:B------:R-:W-:Y:S01]  /*51e0*/  FFMA.FTZ R44, R44, R11.reuse, -R63.reuse ;  /* 0x0000000b2c2c7223 */ /* 0x180fe2000001083f */
[-C--:B------:R-:W-:Y:S01]  /*51f0*/  FFMA.FTZ R48, R48, R11.reuse, -R63 ;  /* 0x0000000b30307223 */ /* 0x080fe2000001083f */
[----:B------:R-:W-:Y:S01]  /*5200*/  FADD.FTZ R62, R104, R67 ;  /* 0x00000043683e7221 */ /* 0x000fe20000010000 */
[-CC-:B------:R-:W-:Y:S01]  /*5210*/  FFMA.FTZ R52, R52, R11.reuse, -R63.reuse ;  /* 0x0000000b34347223 */ /* 0x180fe2000001083f */
[----:B------:R-:W3:Y:S01]  /*5220*/  MUFU.EX2 R183, R183 ;  /* 0x000000b700b77308 */ /* 0x000ee20000000800 */
[----:B-1----:R-:W-:Y:S01]  /*5230*/  FADD.FTZ R65, R181, R58 ;  /* 0x0000003ab5417221 */ /* 0x002fe20000010000 */
[----:B------:R-:W-:Y:S01]  /*5240*/  FADD.FTZ R67, R43, R62 ;  /* 0x0000003e2b437221 */ /* 0x000fe20000010000 */
[-CC-:B------:R-:W-:Y:S01]  /*5250*/  FFMA.FTZ R54, R54, R11.reuse, -R63.reuse ;  /* 0x0000000b36367223 */ /* 0x180fe2000001083f */
[-CC-:B------:R-:W-:Y:S01]  /*5260*/  FFMA.FTZ R42, R42, R11.reuse, -R63.reuse ;  /* 0x0000000b2a2a7223 */ /* 0x180fe2000001083f */
[-C--:B------:R-:W-:Y:S01]  /*5270*/  FFMA.FTZ R32, R32, R11.reuse, -R63 ;  /* 0x0000000b20207223 */ /* 0x080fe2000001083f */
[----:B------:R-:W-:Y:S01]  /*5280*/  FADD.FTZ R62, R108, R67 ;  /* 0x000000436c3e7221 */ /* 0x000fe20000010000 */
[-C--:B------:R-:W-:Y:S01]  /*5290*/  FFMA.FTZ R46, R46, R11.reuse, -R63 ;  /* 0x0000000b2e2e7223 */ /* 0x080fe2000001083f */
[----:B------:R-:W1:Y:S01]  /*52a0*/  MUFU.EX2 R56, R56 ;  /* 0x0000003800387308 */ /* 0x000e620000000800 */
[----:B----4-:R-:W-:Y:S01]  /*52b0*/  FADD.FTZ R58, R20, R65 ;  /* 0x00000041143a7221 */ /* 0x010fe20000010000 */
[----:B------:R-:W-:Y:S01]  /*52c0*/  FADD.FTZ R67, R45, R62 ;  /* 0x0000003e2d437221 */ /* 0x000fe20000010000 */
[-CC-:B------:R-:W-:Y:S01]  /*52d0*/  FFMA.FTZ R24, R24, R11.reuse, -R63.reuse ;  /* 0x0000000b18187223 */ /* 0x180fe2000001083f */
[-CC-:B------:R-:W-:Y:S01]  /*52e0*/  FFMA.FTZ R34, R34, R11.reuse, -R63.reuse ;  /* 0x0000000b22227223 */ /* 0x180fe2000001083f */
[-C--:B------:R-:W-:Y:S01]  /*52f0*/  FFMA.FTZ R28, R28, R11.reuse, -R63 ;  /* 0x0000000b1c1c7223 */ /* 0x080fe2000001083f */
[----:B------:R-:W-:Y:S01]  /*5300*/  FADD.FTZ R62, R112, R67 ;  /* 0x00000043703e7221 */ /* 0x000fe20000010000 */
[-CC-:B------:R-:W-:Y:S01]  /*5310*/  FFMA.FTZ R38, R38, R11.reuse, -R63.reuse ;  /* 0x0000000b26267223 */ /* 0x180fe2000001083f */
[----:B------:R-:W4:Y:S01]  /*5320*/  MUFU.EX2 R185, R185 ;  /* 0x000000b900b97308 */ /* 0x000f220000000800 */
[----:B---3--:R-:W-:Y:S01]  /*5330*/  FADD.FTZ R65, R183, R58 ;  /* 0x0000003ab7417221 */ /* 0x008fe20000010000 */
[----:B------:R-:W-:Y:S01]  /*5340*/  FADD.FTZ R67, R47, R62 ;  /* 0x0000003e2f437221 */ /* 0x000fe20000010000 */
[-CC-:B------:R-:W-:Y:S01]  /*5350*/  FFMA.FTZ R120, R120, R11.reuse, -R63.reuse ;  /* 0x0000000b78787223 */ /* 0x180fe2000001083f */
[-CC-:B------:R-:W-:Y:S01]  /*5360*/  FFMA.FTZ R26, R26, R11.reuse, -R63.reuse ;  /* 0x0000000b1a1a7223 */ /* 0x180fe2000001083f */
[-C--:B------:R-:W-:Y:S01]  /*5370*/  FFMA.FTZ R100, R100, R11.reuse, -R63 ;  /* 0x0000000b64647223 */ /* 0x080fe2000001083f */
[----:B------:R-:W-:Y:S01]  /*5380*/  FADD.FTZ R67, R116, R67 ;  /* 0x0000004374437221 */ /* 0x000fe20000010000 */
[-C--:B------:R-:W-:Y:S01]  /*5390*/  FFMA.FTZ R30, R30, R11.reuse, -R63 ;  /* 0x0000000b1e1e7223 */ /* 0x080fe2000001083f */
[----:B------:R-:W3:Y:S01]  /*53a0*/  MUFU.EX2 R80, R80 ;  /* 0x0000005000507308 */ /* 0x000ee20000000800 */
[----:B-1----:R-:W-:Y:S01]  /*53b0*/  FADD.FTZ R58, R56, R65 ;  /* 0x00000041383a7221 */ /* 0x002fe20000010000 */
[----:B------:R-:W-:Y:S01]  /*53c0*/  FFMA.FTZ R60, R60, R11, -R63 ;  /* 0x0000000b3c3c7223 */ /* 0x000fe2000001083f */
[----:B------:R-:W-:Y:S01]  /*53d0*/  F2FP.F16.F32.PACK_AB R178, R15, R178 ;  /* 0x000000b20fb2723e */ /* 0x000fe200000000ff */
[--C-:B------:R-:W-:Y:S01]  /*53e0*/  IMAD.MOV.U32 R78, RZ, RZ, R87.reuse ;  /* 0x000000ffff4e7224 */ /* 0x100fe200078e0057 */
[----:B------:R-:W-:Y:S01]  /*53f0*/  F2FP.F16.F32.PACK_AB R179, R14, R179 ;  /* 0x000000b30eb3723e */ /* 0x000fe200000000ff */
[--C-:B------:R-:W-:Y:S01]  /*5400*/  IMAD.MOV.U32 R76, RZ, RZ, R87.reuse ;  /* 0x000000ffff4c7224 */ /* 0x100fe200078e0057 */
[----:B------:R-:W-:Y:S01]  /*5410*/  F2FP.F16.F32.PACK_AB R182, R25, R182 ;  /* 0x000000b619b6723e */ /* 0x000fe200000000ff */
[----:B------:R-:W1:Y:S01]  /*5420*/  MUFU.EX2 R187, R187 ;  /* 0x000000bb00bb7308 */ /* 0x000e620000000800 */
[----:B----4-:R-:W-:Y:S01]  /*5430*/  FADD.FTZ R65, R185, R58 ;  /* 0x0000003ab9417221 */ /* 0x010fe20000010000 */
[----:B------:R-:W-:Y:S01]  /*5440*/  F2FP.F16.F32.PACK_AB R184, R29, R184 ;  /* 0x000000b81db8723e */ /* 0x000fe200000000ff */
[--C-:B------:R-:W-:Y:S01]  /*5450*/  IMAD.MOV.U32 R70, RZ, RZ, R87.reuse ;  /* 0x000000ffff467224 */ /* 0x100fe200078e0057 */
[----:B------:R-:W-:Y:S01]  /*5460*/  F2FP.F16.F32.PACK_AB R186, R33, R186 ;  /* 0x000000ba21ba723e */ /* 0x000fe200000000ff */
[--C-:B------:R-:W-:Y:S01]  /*5470*/  IMAD.MOV.U32 R68, RZ, RZ, R87.reuse ;  /* 0x000000ffff447224 */ /* 0x100fe200078e0057 */
[----:B------:R-:W-:Y:S01]  /*5480*/  F2FP.F16.F32.PACK_AB R177, R36, R177 ;  /* 0x000000b124b1723e */ /* 0x000fe200000000ff */
[----:B------:R-:W-:Y:S01]  /*5490*/  IMAD.MOV.U32 R62, RZ, RZ, R87 ;  /* 0x000000ffff3e7224 */ /* 0x000fe200078e0057 */
[----:B------:R-:W4:Y:S01]  /*54a0*/  MUFU.EX2 R82, R82 ;  /* 0x0000005200527308 */ /* 0x000f220000000800 */
[----:B---3--:R-:W-:Y:S01]  /*54b0*/  FADD.FTZ R58, R80, R65 ;  /* 0x00000041503a7221 */ /* 0x008fe20000010000 */
[----:B------:R-:W-:Y:S01]  /*54c0*/  F2FP.F16.F32.PACK_AB R183, R56, R183 ;  /* 0x000000b738b7723e */ /* 0x000fe200000000ff */
[--C-:B------:R-:W-:Y:S01]  /*54d0*/  IMAD.MOV.U32 R56, RZ, RZ, R87.reuse ;  /* 0x000000ffff387224 */ /* 0x100fe200078e0057 */
[----:B------:R-:W-:Y:S01]  /*54e0*/  F2FP.F16.F32.PACK_AB R185, R80, R185 ;  /* 0x000000b950b9723e */ /* 0x000fe200000000ff */
[--C-:B------:R-:W-:Y:S01]  /*54f0*/  IMAD.MOV.U32 R80, RZ, RZ, R87.reuse ;  /* 0x000000ffff507224 */ /* 0x100fe200078e0057 */
[----:B------:R-:W-:Y:S01]  /*5500*/  F2FP.F16.F32.PACK_AB R180, R21, R180 ;  /* 0x000000b415b4723e */ /* 0x000fe200000000ff */
[--C-:B------:R-:W-:Y:S01]  /*5510*/  IMAD.MOV.U32 R47, RZ, RZ, R87.reuse ;  /* 0x000000ffff2f7224 */ /* 0x100fe200078e0057 */
[----:B------:R-:W3:Y:S01]  /*5520*/  MUFU.EX2 R189, R189 ;  /* 0x000000bd00bd7308 */ /* 0x000ee20000000800 */
[----:B-1----:R-:W-:Y:S01]  /*5530*/  FADD.FTZ R65, R187, R58 ;  /* 0x0000003abb417221 */ /* 0x002fe20000010000 */
[----:B------:R-:W-:Y:S01]  /*5540*/  F2FP.F16.F32.PACK_AB R181, R20, R181 ;  /* 0x000000b514b5723e */ /* 0x000fe200000000ff */
[----:B------:R-:W-:-:S02]  /*5550*/  IMAD.MOV.U32 R43, RZ, RZ, R87 ;  /* 0x000000ffff2b7224 */ /* 0x000fc400078e0057 */
[--C-:B------:R-:W-:Y:S02]  /*5560*/  IMAD.MOV.U32 R41, RZ, RZ, R87.reuse ;  /* 0x000000ffff297224 */ /* 0x100fe400078e0057 */
[----:B------:R-:W-:Y:S01]  /*5570*/  IMAD.MOV.U32 R36, RZ, RZ, R87 ;  /* 0x000000ffff247224 */ /* 0x000fe200078e0057 */
[----:B------:R-:W2:Y:S01]  /*5580*/  MUFU.EX2 R84, R84 ;  /* 0x0000005400547308 */ /* 0x000ea20000000800 */
[C---:B----4-:R-:W-:Y:S01]  /*5590*/  FADD.FTZ R58, R82.reuse, R65 ;  /* 0x00000041523a7221 */ /* 0x050fe20000010000 */
[----:B------:R-:W-:Y:S01]  /*55a0*/  F2FP.F16.F32.PACK_AB R187, R82, R187 ;  /* 0x000000bb52bb723e */ /* 0x000fe200000000ff */
[--C-:B------:R-:W-:Y:S02]  /*55b0*/  IMAD.MOV.U32 R82, RZ, RZ, R87.reuse ;  /* 0x000000ffff527224 */ /* 0x100fe400078e0057 */
[--C-:B------:R-:W-:Y:S02]  /*55c0*/  IMAD.MOV.U32 R35, RZ, RZ, R87.reuse ;  /* 0x000000ffff237224 */ /* 0x100fe400078e0057 */
[--C-:B------:R-:W-:Y:S01]  /*55d0*/  IMAD.MOV.U32 R33, RZ, RZ, R87.reuse ;  /* 0x000000ffff217224 */ /* 0x100fe200078e0057 */
[----:B------:R-:W1:Y:S01]  /*55e0*/  MUFU.EX2 R191, R191 ;  /* 0x000000bf00bf7308 */ /* 0x000e620000000800 */
[----:B---3--:R-:W-:Y:S01]  /*55f0*/  FADD.FTZ R65, R189, R58 ;  /* 0x0000003abd417221 */ /* 0x008fe20000010000 */
[----:B------:R-:W-:-:S02]  /*5600*/  IMAD.MOV.U32 R58, RZ, RZ, R87 ;  /* 0x000000ffff3a7224 */ /* 0x000fc400078e0057 */
[--C-:B------:R-:W-:Y:S02]  /*5610*/  IMAD.MOV.U32 R29, RZ, RZ, R87.reuse ;  /* 0x000000ffff1d7224 */ /* 0x100fe400078e0057 */
[----:B------:R-:W-:Y:S02]  /*5620*/  IMAD.MOV.U32 R25, RZ, RZ, R87 ;  /* 0x000000ffff197224 */ /* 0x000fe400078e0057 */
[----:B------:R-:W3:Y:S01]  /*5630*/  MUFU.EX2 R86, R86 ;  /* 0x0000005600567308 */ /* 0x000ee20000000800 */
[C---:B--2---:R-:W-:Y:S01]  /*5640*/  FADD.FTZ R40, R84.reuse, R65 ;  /* 0x0000004154287221 */ /* 0x044fe20000010000 */
[----:B------:R-:W-:Y:S01]  /*5650*/  F2FP.F16.F32.PACK_AB R189, R84, R189 ;  /* 0x000000bd54bd723e */ /* 0x000fe200000000ff */
[----:B------:R-:W-:-:S05]  /*5660*/  IMAD.MOV.U32 R84, RZ, RZ, R87 ;  /* 0x000000ffff547224 */ /* 0x000fca00078e0057 */
[----:B------:R-:W2:Y:S01]  /*5670*/  MUFU.EX2 R193, R193 ;  /* 0x000000c100c17308 */ /* 0x000ea20000000800 */
[----:B-1----:R-:W-:-:S07]  /*5680*/  FADD.FTZ R65, R191, R40 ;  /* 0x00000028bf417221 */ /* 0x002fce0000010000 */
[----:B------:R-:W1:Y:S01]  /*5690*/  MUFU.EX2 R72, R72 ;  /* 0x0000004800487308 */ /* 0x000e620000000800 */
[C---:B---3--:R-:W-:Y:S01]  /*56a0*/  FADD.FTZ R40, R86.reuse, R65 ;  /* 0x0000004156287221 */ /* 0x048fe20000010000 */
[----:B------:R-:W-:Y:S01]  /*56b0*/  F2FP.F16.F32.PACK_AB R191, R86, R191 ;  /* 0x000000bf56bf723e */ /* 0x000fe200000000ff */
[----:B------:R-:W-:-:S05]  /*56c0*/  IMAD.MOV.U32 R86, RZ, RZ, R87 ;  /* 0x000000ffff567224 */ /* 0x000fca00078e0057 */
[----:B------:R-:W3:Y:S01]  /*56d0*/  MUFU.EX2 R195, R195 ;  /* 0x000000c300c37308 */ /* 0x000ee20000000800 */
[----:B--2---:R-:W-:-:S07]  /*56e0*/  FADD.FTZ R65, R193, R40 ;  /* 0x00000028c1417221 */ /* 0x004fce0000010000 */
[----:B------:R2:W-:Y:S01]  /*56f0*/  MUFU.EX2 R12, R50 ;  /* 0x00000032000c7308 */ /* 0x0005e20000000800 */
[C---:B-1----:R-:W-:Y:S01]  /*5700*/  FADD.FTZ R40, R72.reuse, R65 ;  /* 0x0000004148287221 */ /* 0x042fe20000010000 */
[----:B------:R-:W-:Y:S01]  /*5710*/  F2FP.F16.F32.PACK_AB R193, R72, R193 ;  /* 0x000000c148c1723e */ /* 0x000fe200000000ff */
[----:B------:R-:W-:-:S05]  /*5720*/  IMAD.MOV.U32 R72, RZ, RZ, R87 ;  /* 0x000000ffff487224 */ /* 0x000fca00078e0057 */
[----:B------:R-:W1:Y:S01]  /*5730*/  MUFU.EX2 R74, R74 ;  /* 0x0000004a004a7308 */ /* 0x000e620000000800 */
[----:B--2---:R-:W-:Y:S01]  /*5740*/  FADD.FTZ R50, R198, R67 ;  /* 0x00000043c6327221 */ /* 0x004fe20000010000 */
[----:B---3--:R-:W-:Y:S01]  /*5750*/  FADD.FTZ R65, R195, R40 ;  /* 0x00000028c3417221 */ /* 0x008fe20000010000 */
[C---:B------:R-:W-:Y:S02]  /*5760*/  F2FP.F16.F32.PACK_AB R198, R49.reuse, R198 ;  /* 0x000000c631c6723e */ /* 0x040fe400000000ff */
[----:B------:R-:W-:Y:S01]  /*5770*/  FADD.FTZ R67, R49, R50 ;  /* 0x0000003231437221 */ /* 0x000fe20000010000 */
[----:B------:R-:W-:Y:S02]  /*5780*/  IMAD.MOV.U32 R49, RZ, RZ, R87 ;  /* 0x000000ffff317224 */ /* 0x000fe400078e0057 */
[----:B------:R-:W2:Y:S01]  /*5790*/  MUFU.EX2 R197, R197 ;  /* 0x000000c500c57308 */ /* 0x000ea20000000800 */
[----:B------:R-:W-:Y:S01]  /*57a0*/  FADD.FTZ R50, R200, R67 ;  /* 0x00000043c8327221 */ /* 0x000fe20000010000 */
[----:B------:R-:W-:-:S03]  /*57b0*/  F2FP.F16.F32.PACK_AB R200, R51, R200 ;  /* 0x000000c833c8723e */ /* 0x000fc600000000ff */
[----:B------:R-:W-:Y:S01]  /*57c0*/  FADD.FTZ R67, R51, R50 ;  /* 0x0000003233437221 */ /* 0x000fe20000010000 */
[----:B------:R-:W-:Y:S02]  /*57d0*/  IMAD.MOV.U32 R51, RZ, RZ, R87 ;  /* 0x000000ffff337224 */ /* 0x000fe400078e0057 */
[----:B------:R-:W3:Y:S01]  /*57e0*/  MUFU.EX2 R64, R64 ;  /* 0x0000004000407308 */ /* 0x000ee20000000800 */
[C---:B-1----:R-:W-:Y:S01]  /*57f0*/  FADD.FTZ R40, R74.reuse, R65 ;  /* 0x000000414a287221 */ /* 0x042fe20000010000 */
[----:B------:R-:W-:Y:S01]  /*5800*/  F2FP.F16.F32.PACK_AB R195, R74, R195 ;  /* 0x000000c34ac3723e */ /* 0x000fe200000000ff */
[--C-:B------:R-:W-:Y:S02]  /*5810*/  IMAD.MOV.U32 R74, RZ, RZ, R87.reuse ;  /* 0x000000ffff4a7224 */ /* 0x100fe400078e0057 */
[----:B------:R-:W-:-:S03]  /*5820*/  IMAD.MOV.U32 R50, RZ, RZ, R87 ;  /* 0x000000ffff327224 */ /* 0x000fc600078e0057 */
[----:B------:R-:W-:Y:S01]  /*5830*/  MUFU.EX2 R27, R27 ;  /* 0x0000001b001b7308 */ /* 0x000fe20000000800 */
[----:B--2---:R-:W-:-:S07]  /*5840*/  FADD.FTZ R65, R197, R40 ;  /* 0x00000028c5417221 */ /* 0x004fce0000010000 */
[----:B------:R-:W1:Y:S01]  /*5850*/  MUFU.EX2 R199, R199 ;  /* 0x000000c700c77308 */ /* 0x000e620000000800 */
[C---:B---3--:R-:W-:Y:S01]  /*5860*/  FADD.FTZ R40, R64.reuse, R65 ;  /* 0x0000004140287221 */ /* 0x048fe20000010000 */
[----:B------:R-:W-:Y:S01]  /*5870*/  F2FP.F16.F32.PACK_AB R197, R64, R197 ;  /* 0x000000c540c5723e */ /* 0x000fe200000000ff */
[--C-:B------:R-:W-:Y:S02]  /*5880*/  IMAD.MOV.U32 R65, RZ, RZ, R87.reuse ;  /* 0x000000ffff417224 */ /* 0x100fe400078e0057 */
[----:B------:R-:W-:-:S03]  /*5890*/  IMAD.MOV.U32 R64, RZ, RZ, R87 ;  /* 0x000000ffff407224 */ /* 0x000fc600078e0057 */
[----:B------:R-:W2:Y:S08]  /*58a0*/  MUFU.EX2 R206, R206 ;  /* 0x000000ce00ce7308 */ /* 0x000eb00000000800 */
[----:B------:R3:W-:Y:S01]  /*58b0*/  MUFU.EX2 R207, R44 ;  /* 0x0000002c00cf7308 */ /* 0x0007e20000000800 */
[----:B-1----:R-:W-:-:S07]  /*58c0*/  FADD.FTZ R13, R199, R40 ;  /* 0x00000028c70d7221 */ /* 0x002fce0000010000 */
[----:B------:R-:W1:Y:S01]  /*58d0*/  MUFU.EX2 R66, R66 ;  /* 0x0000004200427308 */ /* 0x000e620000000800 */
[----:B---3--:R-:W-:Y:S01]  /*58e0*/  FADD.FTZ R44, R202, R67 ;  /* 0x00000043ca2c7221 */ /* 0x008fe20000010000 */
[----:B------:R-:W-:-:S03]  /*58f0*/  F2FP.F16.F32.PACK_AB R202, R39, R202 ;  /* 0x000000ca27ca723e */ /* 0x000fc600000000ff */
[----:B------:R-:W-:Y:S01]  /*5900*/  FADD.FTZ R67, R39, R44 ;  /* 0x0000002c27437221 */ /* 0x000fe20000010000 */
[----:B------:R-:W-:Y:S02]  /*5910*/  IMAD.MOV.U32 R39, RZ, RZ, R87 ;  /* 0x000000ffff277224 */ /* 0x000fe400078e0057 */
[----:B------:R-:W3:Y:S01]  /*5920*/  MUFU.EX2 R31, R31 ;  /* 0x0000001f001f7308 */ /* 0x000ee20000000800 */
[----:B------:R-:W-:Y:S01]  /*5930*/  FADD.FTZ R44, R204, R67 ;  /* 0x00000043cc2c7221 */ /* 0x000fe20000010000 */
[C---:B------:R-:W-:Y:S01]  /*5940*/  F2FP.F16.F32.PACK_AB R204, R27.reuse, R204 ;  /* 0x000000cc1bcc723e */ /* 0x040fe200000000ff */
[--C-:B------:R-:W-:Y:S02]  /*5950*/  IMAD.MOV.U32 R67, RZ, RZ, R87.reuse ;  /* 0x000000ffff437224 */ /* 0x100fe400078e0057 */
[----:B------:R-:W-:Y:S01]  /*5960*/  FADD.FTZ R63, R27, R44 ;  /* 0x0000002c1b3f7221 */ /* 0x000fe20000010000 */
[----:B------:R-:W-:Y:S02]  /*5970*/  IMAD.MOV.U32 R44, RZ, RZ, R87 ;  /* 0x000000ffff2c7224 */ /* 0x000fe400078e0057 */
[----:B------:R-:W-:Y:S01]  /*5980*/  MUFU.EX2 R201, R201 ;  /* 0x000000c900c97308 */ /* 0x000fe20000000800 */
[----:B--2---:R-:W-:Y:S01]  /*5990*/  FADD.FTZ R40, R206, R63 ;  /* 0x0000003fce287221 */ /* 0x004fe20000010000 */
[----:B-1----:R-:W-:Y:S01]  /*59a0*/  F2FP.F16.F32.PACK_AB R199, R66, R199 ;  /* 0x000000c742c7723e */ /* 0x002fe200000000ff */
[----:B------:R-:W-:-:S02]  /*59b0*/  IMAD.MOV.U32 R63, RZ, RZ, R87 ;  /* 0x000000ffff3f7224 */ /* 0x000fc400078e0057 */
[----:B------:R-:W-:-:S03]  /*59c0*/  IMAD.MOV.U32 R27, RZ, RZ, R87 ;  /* 0x000000ffff1b7224 */ /* 0x000fc600078e0057 */
[----:B------:R-:W1:Y:S01]  /*59d0*/  MUFU.EX2 R208, R208 ;  /* 0x000000d000d07308 */ /* 0x000e620000000800 */
[C---:B---3--:R-:W-:Y:S01]  /*59e0*/  FADD.FTZ R15, R31.reuse, R40 ;  /* 0x000000281f0f7221 */ /* 0x048fe20000010000 */
[----:B------:R-:W-:Y:S01]  /*59f0*/  F2FP.F16.F32.PACK_AB R206, R31, R206 ;  /* 0x000000ce1fce723e */ /* 0x000fe200000000ff */
[----:B------:R-:W-:-:S05]  /*5a00*/  IMAD.MOV.U32 R31, RZ, RZ, R87 ;  /* 0x000000ffff1f7224 */ /* 0x000fca00078e0057 */
[----:B------:R-:W-:Y:S08]  /*5a10*/  MUFU.EX2 R48, R48 ;  /* 0x0000003000307308 */ /* 0x000ff00000000800 */
[----:B------:R-:W2:Y:S01]  /*5a20*/  MUFU.EX2 R53, R53 ;  /* 0x0000003500357308 */ /* 0x000ea20000000800 */
[----:B-1----:R-:W-:-:S07]  /*5a30*/  FADD.FTZ R40, R208, R15 ;  /* 0x0000000fd0287221 */ /* 0x002fce0000010000 */
[----:B------:R-:W1:Y:S08]  /*5a40*/  MUFU.EX2 R203, R203 ;  /* 0x000000cb00cb7308 */ /* 0x000e700000000800 */
[----:B------:R-:W3:Y:S01]  /*5a50*/  MUFU.EX2 R210, R210 ;  /* 0x000000d200d27308 */ /* 0x000ee20000000800 */
[C---:B--2---:R-:W-:Y:S01]  /*5a60*/  FADD.FTZ R15, R53.reuse, R40 ;  /* 0x00000028350f7221 */ /* 0x044fe20000010000 */
[----:B------:R-:W-:Y:S01]  /*5a70*/  F2FP.F16.F32.PACK_AB R208, R53, R208 ;  /* 0x000000d035d0723e */ /* 0x000fe200000000ff */
[----:B------:R-:W-:-:S02]  /*5a80*/  IMAD.MOV.U32 R53, RZ, RZ, R87 ;  /* 0x000000ffff357224 */ /* 0x000fc400078e0057 */
[----:B------:R-:W-:-:S03]  /*5a90*/  IMAD.MOV.U32 R40, RZ, RZ, R87 ;  /* 0x000000ffff287224 */ /* 0x000fc600078e0057 */
[----:B------:R-:W2:Y:S08]  /*5aa0*/  MUFU.EX2 R52, R52 ;  /* 0x0000003400347308 */ /* 0x000eb00000000800 */
[----:B------:R4:W-:Y:S08]  /*5ab0*/  MUFU.EX2 R209, R32 ;  /* 0x0000002000d17308 */ /* 0x0009f00000000800 */
[----:B------:R-:W5:Y:S01]  /*5ac0*/  MUFU.EX2 R55, R55 ;  /* 0x0000003700377308 */ /* 0x000f620000000800 */
[----:B----4-:R-:W-:Y:S01]  /*5ad0*/  FADD.FTZ R32, R66, R13 ;  /* 0x0000000d42207221 */ /* 0x010fe20000010000 */
[----:B------:R-:W-:-:S03]  /*5ae0*/  IMAD.MOV.U32 R66, RZ, RZ, R87 ;  /* 0x000000ffff427224 */ /* 0x000fc600078e0057 */
[----:B------:R-:W-:Y:S01]  /*5af0*/  FADD.FTZ R13, R201, R32 ;  /* 0x00000020c90d7221 */ /* 0x000fe20000010000 */
[C---:B------:R-:W-:Y:S02]  /*5b00*/  F2FP.F16.F32.PACK_AB R201, R48.reuse, R201 ;  /* 0x000000c930c9723e */ /* 0x040fe400000000ff */
[----:B------:R-:W4:Y:S01]  /*5b10*/  MUFU.EX2 R205, R205 ;  /* 0x000000cd00cd7308 */ /* 0x000f220000000800 */
[----:B------:R-:W-:Y:S01]  /*5b20*/  FADD.FTZ R32, R48, R13 ;  /* 0x0000000d30207221 */ /* 0x000fe20000010000 */
[----:B------:R-:W-:-:S03]  /*5b30*/  IMAD.MOV.U32 R48, RZ, RZ, R87 ;  /* 0x000000ffff307224 */ /* 0x000fc600078e0057 */
[----:B-1----:R-:W-:Y:S01]  /*5b40*/  FADD.FTZ R13, R203, R32 ;  /* 0x00000020cb0d7221 */ /* 0x002fe20000010000 */
[----:B---3--:R-:W-:Y:S01]  /*5b50*/  FADD.FTZ R32, R210, R15 ;  /* 0x0000000fd2207221 */ /* 0x008fe20000010000 */
[----:B--2---:R-:W-:Y:S01]  /*5b60*/  F2FP.F16.F32.PACK_AB R203, R52, R203 ;  /* 0x000000cb34cb723e */ /* 0x004fe200000000ff */
[----:B------:R-:W1:Y:S01]  /*5b70*/  MUFU.EX2 R212, R212 ;  /* 0x000000d400d47308 */ /* 0x000e620000000800 */
[C---:B-----5:R-:W-:Y:S01]  /*5b80*/  F2FP.F16.F32.PACK_AB R210, R55.reuse, R210 ;  /* 0x000000d237d2723e */ /* 0x060fe200000000ff */
[----:B------:R-:W-:Y:S01]  /*5b90*/  FADD.FTZ R15, R55, R32 ;  /* 0x00000020370f7221 */ /* 0x000fe20000010000 */
[--C-:B------:R-:W-:Y:S02]  /*5ba0*/  IMAD.MOV.U32 R55, RZ, RZ, R87.reuse ;  /* 0x000000ffff377224 */ /* 0x100fe400078e0057 */
[----:B------:R-:W-:-:S03]  /*5bb0*/  IMAD.MOV.U32 R32, RZ, RZ, R87 ;  /* 0x000000ffff207224 */ /* 0x000fc600078e0057 */
[----:B------:R-:W2:Y:S08]  /*5bc0*/  MUFU.EX2 R57, R57 ;  /* 0x0000003900397308 */ /* 0x000eb00000000800 */
[----:B------:R-:W3:Y:S08]  /*5bd0*/  MUFU.EX2 R54, R54 ;  /* 0x0000003600367308 */ /* 0x000ef00000000800 */
[----:B------:R5:W-:Y:S08]  /*5be0*/  MUFU.EX2 R211, R24 ;  /* 0x0000001800d37308 */ /* 0x000bf00000000800 */
[----:B------:R-:W3:Y:S01]  /*5bf0*/  MUFU.EX2 R42, R42 ;  /* 0x0000002a002a7308 */ /* 0x000ee20000000800 */
[----:B-----5:R-:W-:Y:S01]  /*5c00*/  FADD.FTZ R24, R52, R13 ;  /* 0x0000000d34187221 */ /* 0x020fe20000010000 */
[----:B------:R-:W-:-:S03]  /*5c10*/  IMAD.MOV.U32 R52, RZ, RZ, R87 ;  /* 0x000000ffff347224 */ /* 0x000fc600078e0057 */
[----:B----4-:R-:W-:Y:S01]  /*5c20*/  FADD.FTZ R13, R205, R24 ;  /* 0x00000018cd0d7221 */ /* 0x010fe20000010000 */
[----:B-1----:R-:W-:Y:S01]  /*5c30*/  FADD.FTZ R24, R212, R15 ;  /* 0x0000000fd4187221 */ /* 0x002fe20000010000 */
[C---:B--2---:R-:W-:Y:S01]  /*5c40*/  F2FP.F16.F32.PACK_AB R212, R57.reuse, R212 ;  /* 0x000000d439d4723e */ /* 0x044fe200000000ff */
[----:B------:R-:W1:Y:S01]  /*5c50*/  MUFU.EX2 R46, R46 ;  /* 0x0000002e002e7308 */ /* 0x000e620000000800 */
[C---:B------:R-:W-:Y:S01]  /*5c60*/  FADD.FTZ R13, R12.reuse, R13 ;  /* 0x0000000d0c0d7221 */ /* 0x040fe20000010000 */
[----:B------:R-:W-:Y:S01]  /*5c70*/  FADD.FTZ R15, R57, R24 ;  /* 0x00000018390f7221 */ /* 0x000fe20000010000 */
[----:B------:R-:W-:Y:S01]  /*5c80*/  F2FP.F16.F32.PACK_AB R205, R12, R205 ;  /* 0x000000cd0ccd723e */ /* 0x000fe200000000ff */
[----:B------:R-:W-:Y:S02]  /*5c90*/  IMAD.MOV.U32 R57, RZ, RZ, R87 ;  /* 0x000000ffff397224 */ /* 0x000fe400078e0057 */
[----:B---3--:R-:W-:Y:S02]  /*5ca0*/  FADD.FTZ R24, R54, R13 ;  /* 0x0000000d36187221 */ /* 0x008fe40000010000 */
[----:B------:R-:W2:Y:S02]  /*5cb0*/  MUFU.EX2 R34, R34 ;  /* 0x0000002200227308 */ /* 0x000ea40000000800 */
[C---:B------:R-:W-:Y:S01]  /*5cc0*/  FADD.FTZ R13, R207.reuse, R24 ;  /* 0x00000018cf0d7221 */ /* 0x040fe20000010000 */
[----:B------:R-:W-:Y:S01]  /*5cd0*/  F2FP.F16.F32.PACK_AB R207, R207, R54 ;  /* 0x00000036cfcf723e */ /* 0x000fe200000000ff */
[----:B------:R-:W-:-:S02]  /*5ce0*/  IMAD.MOV.U32 R54, RZ, RZ, R87 ;  /* 0x000000ffff367224 */ /* 0x000fc400078e0057 */
[----:B------:R-:W-:Y:S02]  /*5cf0*/  FADD.FTZ R24, R42, R13 ;  /* 0x0000000d2a187221 */ /* 0x000fe40000010000 */
[----:B------:R-:W3:Y:S02]  /*5d00*/  MUFU.EX2 R213, R28 ;  /* 0x0000001c00d57308 */ /* 0x000ee40000000800 */
[C---:B------:R-:W-:Y:S01]  /*5d10*/  FADD.FTZ R13, R209.reuse, R24 ;  /* 0x00000018d10d7221 */ /* 0x040fe20000010000 */
[----:B------:R-:W-:Y:S01]  /*5d20*/  F2FP.F16.F32.PACK_AB R209, R209, R42 ;  /* 0x0000002ad1d1723e */ /* 0x000fe200000000ff */
[----:B------:R-:W-:Y:S02]  /*5d30*/  IMAD.MOV.U32 R42, RZ, RZ, R87 ;  /* 0x000000ffff2a7224 */ /* 0x000fe400078e0057 */
[----:B-1----:R-:W-:Y:S02]  /*5d40*/  FADD.FTZ R24, R46, R13 ;  /* 0x0000000d2e187221 */ /* 0x002fe40000010000 */
[----:B------:R-:W1:Y:S02]  /*5d50*/  MUFU.EX2 R38, R38 ;  /* 0x0000002600267308 */ /* 0x000e640000000800 */
[C---:B------:R-:W-:Y:S01]  /*5d60*/  FADD.FTZ R13, R211.reuse, R24 ;  /* 0x00000018d30d7221 */ /* 0x040fe20000010000 */
[----:B------:R-:W-:Y:S01]  /*5d70*/  F2FP.F16.F32.PACK_AB R211, R211, R46 ;  /* 0x0000002ed3d3723e */ /* 0x000fe200000000ff */
[----:B------:R-:W-:-:S02]  /*5d80*/  IMAD.MOV.U32 R46, RZ, RZ, R87 ;  /* 0x000000ffff2e7224 */ /* 0x000fc400078e0057 */
[----:B--2---:R-:W-:Y:S01]  /*5d90*/  FADD.FTZ R14, R34, R13 ;  /* 0x0000000d220e7221 */ /* 0x004fe20000010000 */
[--C-:B------:R-:W-:Y:S01]  /*5da0*/  IMAD.MOV.U32 R24, RZ, RZ, R87.reuse ;  /* 0x000000ffff187224 */ /* 0x100fe200078e0057 */
[----:B------:R-:W2:Y:S02]  /*5db0*/  MUFU.EX2 R214, R214 ;  /* 0x000000d600d67308 */ /* 0x000ea40000000800 */
[C---:B---3--:R-:W-:Y:S01]  /*5dc0*/  FADD.FTZ R13, R213.reuse, R14 ;  /* 0x0000000ed50d7221 */ /* 0x048fe20000010000 */
[----:B------:R-:W-:Y:S01]  /*5dd0*/  F2FP.F16.F32.PACK_AB R213, R213, R34 ;  /* 0x00000022d5d5723e */ /* 0x000fe200000000ff */
[----:B------:R-:W-:-:S04]  /*5de0*/  IMAD.MOV.U32 R34, RZ, RZ, R87 ;  /* 0x000000ffff227224 */ /* 0x000fc800078e0057 */
[----:B------:R-:W3:Y:S01]  /*5df0*/  MUFU.EX2 R215, R120 ;  /* 0x0000007800d77308 */ /* 0x000ee20000000800 */
[----:B-1----:R-:W-:-:S07]  /*5e00*/  FADD.FTZ R14, R38, R13 ;  /* 0x0000000d260e7221 */ /* 0x002fce0000010000 */
[----:B------:R-:W1:Y:S01]  /*5e10*/  MUFU.EX2 R59, R59 ;  /* 0x0000003b003b7308 */ /* 0x000e620000000800 */
[----:B--2---:R-:W-:-:S07]  /*5e20*/  FADD.FTZ R28, R214, R15 ;  /* 0x0000000fd61c7221 */ /* 0x004fce0000010000 */
[----:B------:R-:W2:Y:S01]  /*5e30*/  MUFU.EX2 R26, R26 ;  /* 0x0000001a001a7308 */ /* 0x000ea20000000800 */
[C---:B---3--:R-:W-:Y:S01]  /*5e40*/  FADD.FTZ R13, R215.reuse, R14 ;  /* 0x0000000ed70d7221 */ /* 0x048fe20000010000 */
[----:B------:R-:W-:Y:S01]  /*5e50*/  F2FP.F16.F32.PACK_AB R215, R215, R38 ;  /* 0x00000026d7d7723e */ /* 0x000fe200000000ff */
[----:B------:R-:W-:-:S05]  /*5e60*/  IMAD.MOV.U32 R38, RZ, RZ, R87 ;  /* 0x000000ffff267224 */ /* 0x000fca00078e0057 */
[----:B------:R-:W3:Y:S01]  /*5e70*/  MUFU.EX2 R216, R216 ;  /* 0x000000d800d87308 */ /* 0x000ee20000000800 */
[C---:B-1----:R-:W-:Y:S01]  /*5e80*/  FADD.FTZ R15, R59.reuse, R28 ;  /* 0x0000001c3b0f7221 */ /* 0x042fe20000010000 */
[----:B------:R-:W-:Y:S01]  /*5e90*/  F2FP.F16.F32.PACK_AB R214, R59, R214 ;  /* 0x000000d63bd6723e */ /* 0x000fe200000000ff */
[----:B------:R-:W-:-:S05]  /*5ea0*/  IMAD.MOV.U32 R59, RZ, RZ, R87 ;  /* 0x000000ffff3b7224 */ /* 0x000fca00078e0057 */
[----:B------:R-:W1:Y:S01]  /*5eb0*/  MUFU.EX2 R217, R100 ;  /* 0x0000006400d97308 */ /* 0x000e620000000800 */
[----:B--2---:R-:W-:-:S07]  /*5ec0*/  FADD.FTZ R14, R26, R13 ;  /* 0x0000000d1a0e7221 */ /* 0x004fce0000010000 */
[----:B------:R2:W4:Y:S01]  /*5ed0*/  MUFU.EX2 R61, R194 ;  /* 0x000000c2003d7308 */ /* 0x0005220000000800 */
[----:B---3--:R-:W-:-:S07]  /*5ee0*/  FADD.FTZ R28, R216, R15 ;  /* 0x0000000fd81c7221 */ /* 0x008fce0000010000 */
[----:B------:R-:W3:Y:S01]  /*5ef0*/  MUFU.EX2 R30, R30 ;  /* 0x0000001e001e7308 */ /* 0x000ee20000000800 */
[C---:B-1----:R-:W-:Y:S01]  /*5f00*/  FADD.FTZ R13, R217.reuse, R14 ;  /* 0x0000000ed90d7221 */ /* 0x042fe20000010000 */
[----:B--2---:R-:W-:Y:S01]  /*5f10*/  F2FP.F16.F32.PACK_AB R194, R112, R45 ;  /* 0x0000002d70c2723e */ /* 0x004fe200000000ff */
[--C-:B------:R-:W-:Y:S01]  /*5f20*/  IMAD.MOV.U32 R45, RZ, RZ, R87.reuse ;  /* 0x000000ffff2d7224 */ /* 0x100fe200078e0057 */
[----:B------:R-:W-:Y:S01]  /*5f30*/  F2FP.F16.F32.PACK_AB R217, R217, R26 ;  /* 0x0000001ad9d9723e */ /* 0x000fe200000000ff */
[----:B------:R-:W-:-:S03]  /*5f40*/  IMAD.MOV.U32 R26, RZ, RZ, R87 ;  /* 0x000000ffff1a7224 */ /* 0x000fc600078e0057 */
[----:B------:R-:W1:Y:S01]  /*5f50*/  MUFU.EX2 R218, R218 ;  /* 0x000000da00da7308 */ /* 0x000e620000000800 */
[C---:B----4-:R-:W-:Y:S01]  /*5f60*/  FADD.FTZ R15, R61.reuse, R28 ;  /* 0x0000001c3d0f7221 */ /* 0x050fe20000010000 */
[----:B------:R-:W-:Y:S01]  /*5f70*/  F2FP.F16.F32.PACK_AB R216, R61, R216 ;  /* 0x000000d83dd8723e */ /* 0x000fe200000000ff */
[----:B------:R-:W-:-:S05]  /*5f80*/  IMAD.MOV.U32 R61, RZ, RZ, R87 ;  /* 0x000000ffff3d7224 */ /* 0x000fca00078e0057 */
[----:B------:R2:W4:Y:S01]  /*5f90*/  MUFU.EX2 R219, R60 ;  /* 0x0000003c00db7308 */ /* 0x0005220000000800 */
[----:B---3--:R-:W-:-:S07]  /*5fa0*/  FADD.FTZ R14, R30, R13 ;  /* 0x0000000d1e0e7221 */ /* 0x008fce0000010000 */
[----:B------:R-:W3:Y:S01]  /*5fb0*/  MUFU.EX2 R37, R37 ;  /* 0x0000002500257308 */ /* 0x000ee20000000800 */
[----:B-1----:R-:W-:Y:S01]  /*5fc0*/  FADD.FTZ R28, R218, R15 ;  /* 0x0000000fda1c7221 */ /* 0x002fe20000010000 */
[--C-:B--2---:R-:W-:Y:S02]  /*5fd0*/  IMAD.MOV.U32 R60, RZ, RZ, R87.reuse ;  /* 0x000000ffff3c7224 */ /* 0x104fe400078e0057 */
[C---:B----4-:R-:W-:Y:S01]  /*5fe0*/  FADD.FTZ R14, R219.reuse, R14 ;  /* 0x0000000edb0e7221 */ /* 0x050fe20000010000 */
[----:B------:R-:W-:Y:S01]  /*5ff0*/  F2FP.F16.F32.PACK_AB R219, R219, R30 ;  /* 0x0000001edbdb723e */ /* 0x000fe200000000ff */
[--C-:B------:R-:W-:Y:S02]  /*6000*/  IMAD.MOV.U32 R30, RZ, RZ, R87.reuse ;  /* 0x000000ffff1e7224 */ /* 0x100fe400078e0057 */
[C---:B---3--:R-:W-:Y:S01]  /*6010*/  FADD.FTZ R15, R37.reuse, R28 ;  /* 0x0000001c250f7221 */ /* 0x048fe20000010000 */
[----:B------:R-:W-:Y:S01]  /*6020*/  F2FP.F16.F32.PACK_AB R218, R37, R218 ;  /* 0x000000da25da723e */ /* 0x000fe200000000ff */
[----:B------:R-:W-:-:S02]  /*6030*/  IMAD.MOV.U32 R37, RZ, RZ, R87 ;  /* 0x000000ffff257224 */ /* 0x000fc400078e0057 */
[----:B------:R-:W-:Y:S01]  /*6040*/  IMAD.MOV.U32 R28, RZ, RZ, R87 ;  /* 0x000000ffff1c7224 */ /* 0x000fe200078e0057 */
[----:B------:R-:W-:Y:S06]  /*6050*/  @!P2 BRA `(.L_x_15) ;  /* 0x0000004c007ca947 */ /* 0x000fec0003800000 */
[----:B------:R-:W-:Y:S01]  /*6060*/  IMAD.MOV.U32 R13, RZ, RZ, R88 ;  /* 0x000000ffff0d7224 */ /* 0x000fe200078e0058 */
[----:B------:R-:W-:Y:S01]  /*6070*/  CS2R R86, SRZ ;  /* 0x0000000000567805 */ /* 0x000fe2000001ff00 */
[----:B------:R-:W-:Y:S01]  /*6080*/  IMAD.MOV.U32 R21, RZ, RZ, R10 ;  /* 0x000000ffff157224 */ /* 0x000fe200078e000a */
[----:B------:R-:W-:Y:S02]  /*6090*/  CS2R R84, SRZ ;  /* 0x0000000000547805 */ /* 0x000fe4000001ff00 */
[----:B------:R-:W-:Y:S02]  /*60a0*/  CS2R R82, SRZ ;  /* 0x0000000000527805 */ /* 0x000fe4000001ff00 */
[----:B------:R-:W-:Y:S02]  /*60b0*/  CS2R R80, SRZ ;  /* 0x0000000000507805 */ /* 0x000fe4000001ff00 */
[----:B------:R-:W-:Y:S02]  /*60c0*/  CS2R R78, SRZ ;  /* 0x00000000004e7805 */ /* 0x000fe4000001ff00 */
[----:B------:R-:W-:-:S02]  /*60d0*/  CS2R R76, SRZ ;  /* 0x00000000004c7805 */ /* 0x000fc4000001ff00 */
[----:B------:R-:W-:Y:S02]  /*60e0*/  CS2R R74, SRZ ;  /* 0x00000000004a7805 */ /* 0x000fe4000001ff00 */
        /* <DEDUP_REMOVED lines=24> */
[----:B------:R-:W-:Y:S01]  /*6270*/  CS2R R24, SRZ ;  /* 0x0000000000187805 */ /* 0x000fe2000001ff00 */
[----:B------:R-:W-:Y:S01]  /*6280*/  UIADD3 UR60, UR60, -0x2, URZ ;  /* 0xfffffffe3c3c7890 */ /* 0x000fe2000fffe03f */
[----:B------:R-:W-:Y:S01]  /*6290*/  UMOV UR37, UR61 ;  /* 0x0000003d00257c82 */ /* 0x000fe20008000000 */
[----:B------:R-:W-:-:S10]  /*62a0*/  UMOV UR7, UR38 ;  /* 0x0000002600077c82 */ /* 0x000fd40008000000 */
.L_x_24:
[----:B------:R-:W-:Y:S01]  /*62b0*/  R2UR UR6, R18 ;  /* 0x00000000120672ca */ /* 0x000fe200000e0000 */
[----:B------:R-:W-:-:S04]  /*62c0*/  UIADD3 UR38, UR7, 0x1, URZ ;  /* 0x0000000107267890 */ /* 0x000fc8000fffe03f */
[----:B------:R-:W-:-:S04]  /*62d0*/  UISETP.NE.AND UP0, UPT, UR38, 0x2, UPT ;  /* 0x000000022600788c */ /* 0x000fc8000bf05270 */
[----:B------:R-:W-:Y:S02]  /*62e0*/  USEL UR61, URZ, 0x1, UP0 ;  /* 0x000000013f3d7887 */ /* 0x000fe40008000000 */
[----:B------:R-:W-:Y:S02]  /*62f0*/  USEL UR38, UR38, URZ, UP0 ;  /* 0x0000003f26267287 */ /* 0x000fe40008000000 */
[----:B------:R-:W-:Y:S01]  /*6300*/  ISETP.NE.AND P3, PT, RZ, UR6, PT ;  /* 0x00000006ff007c0c */ /* 0x000fe2000bf65270 */
[----:B------:R-:W-:-:S12]  /*6310*/  ULOP3.LUT UR61, UR37, UR61, URZ, 0x3c, !UPT ;  /* 0x0000003d253d7292 */ /* 0x000fd8000f8e3c3f */
[----:B------:R-:W-:Y:S05]  /*6320*/  @P3 BRA `(.L_x_16) ;  /* 0x00000000002c3947 */ /* 0x000fea0003800000 */
[----:B------:R-:W-:Y:S05]  /*6330*/  @!P0 BRA `(.L_x_17) ;  /* 0x0000000000048947 */ /* 0x000fea0003800000 */
[----:B------:R-:W-:Y:S01]  /*6340*/  BPT.TRAP 0x1 ;  /* 0x000000040000795c */ /* 0x000fe20000300000 */
.L_x_17:
[----:B------:R-:W-:Y:S01]  /*6350*/  ULEA UR6, UR38, UR39, 0x3 ;  /* 0x0000002726067291 */ /* 0x000fe2000f8e183f */
[----:B------:R-:W-:-:S05]  /*6360*/  IMAD.U32 R10, RZ, RZ, UR61 ;  /* 0x0000003dff0a7e24 */ /* 0x000fca000f8e00ff */
[----:B------:R-:W-:-:S04]  /*6370*/  SHF.L.U32 R10, R10, 0x1f, RZ ;  /* 0x0000001f0a0a7819 */ /* 0x000fc800000006ff */
[----:B------:R1:W2:Y:S01]  /*6380*/  SYNCS.PHASECHK.TRANS64.TRYWAIT P2, [UR6+0x34830], R10 ;  /* 0x0348300aff0075a7 */ /* 0x0002a20008040146 */
[----:B------:R-:W-:Y:S05]  /*6390*/  @!P0 BRA `(.L_x_18) ;  /* 0x0000000000048947 */ /* 0x000fea0003800000 */
[----:B------:R-:W-:Y:S01]  /*63a0*/  BPT.TRAP 0x1 ;  /* 0x000000040000795c */ /* 0x000fe20000300000 */
.L_x_18:
[----:B--2---:R-:W-:Y:S05]  /*63b0*/  @P2 BRA `(.L_x_16) ;  /* 0x0000000000082947 */ /* 0x004fea0003800000 */
[----:B------:R-:W2:Y:S02]  /*63c0*/  SYNCS.PHASECHK.TRANS64.TRYWAIT P2, [UR6+0x34830], R10 ;  /* 0x0348300aff0075a7 */ /* 0x000ea40008040146 */
[----:B--2---:R-:W-:Y:S05]  /*63d0*/  @!P2 BRA `(.L_x_19) ;  /* 0x000000900004a947 */ /* 0x004fea0003800000 */
.L_x_16:
[----:B--2---:R-:W2:Y:S01]  /*63e0*/  S2R R11, SR_TID.X ;  /* 0x00000000000b7919 */ /* 0x004ea20000002100 */
[----:B------:R-:W-:Y:S01]  /*63f0*/  R2UR UR6, R0 ;  /* 0x00000000000672ca */ /* 0x000fe200000e0000 */
[----:B------:R-:W-:Y:S01]  /*6400*/  UMOV UR59, 0x40000040 ;  /* 0x40000040003b7882 */ /* 0x000fe20000000000 */
[----:B------:R-:W-:Y:S01]  /*6410*/  R2UR UR18, R8 ;  /* 0x00000000081272ca */ /* 0x000fe200000e0000 */
[----:B------:R-:W-:Y:S01]  /*6420*/  UMOV UR23, 0x40000040 ;  /* 0x4000004000177882 */ /* 0x000fe20000000000 */
[----:B------:R-:W-:Y:S01]  /*6430*/  R2UR UR19, R9 ;  /* 0x00000000091372ca */ /* 0x000fe200000e0000 */
[----:B------:R-:W-:Y:S01]  /*6440*/  UMOV UR27, 0x40000040 ;  /* 0x40000040001b7882 */ /* 0x000fe20000000000 */
[----:B------:R-:W-:Y:S01]  /*6450*/  UMOV UR31, 0x40000040 ;  /* 0x40000040001f7882 */ /* 0x000fe20000000000 */
[----:B------:R-:W-:Y:S01]  /*6460*/  UMOV UR35, 0x40000040 ;  /* 0x4000004000237882 */ /* 0x000fe20000000000 */
[----:B------:R-:W-:Y:S01]  /*6470*/  UMOV UR43, 0x40000040 ;  /* 0x40000040002b7882 */ /* 0x000fe20000000000 */
[----:B------:R-:W-:Y:S01]  /*6480*/  UMOV UR47, 0x40000040 ;  /* 0x40000040002f7882 */ /* 0x000fe20000000000 */
[----:B------:R-:W-:Y:S01]  /*6490*/  UMOV UR51, 0x40000040 ;  /* 0x4000004000337882 */ /* 0x000fe20000000000 */
[----:B------:R-:W-:Y:S01]  /*64a0*/  UMOV UR55, 0x40000040 ;  /* 0x4000004000377882 */ /* 0x000fe20000000000 */
[----:B------:R-:W-:Y:S01]  /*64b0*/  R2UR UR14, R6 ;  /* 0x00000000060e72ca */ /* 0x000fe200000e0000 */
[----:B------:R-:W-:Y:S01]  /*64c0*/  UIMAD UR6, UR38, 0xb00, UR6 ;  /* 0x00000b00260678a4 */ /* 0x000fe2000f8e0206 */
[----:B------:R-:W-:Y:S01]  /*64d0*/  R2UR UR15, R7 ;  /* 0x00000000070f72ca */ /* 0x000fe200000e0000 */
[----:B------:R-:W-:Y:S01]  /*64e0*/  UMOV UR56, UR18 ;  /* 0x0000001200387c82 */ /* 0x000fe20008000000 */
[----:B------:R-:W-:Y:S01]  /*64f0*/  UMOV UR20, UR18 ;  /* 0x0000001200147c82 */ /* 0x000fe20008000000 */
[----:B------:R-:W-:Y:S01]  /*6500*/  UMOV UR57, UR19 ;  /* 0x0000001300397c82 */ /* 0x000fe20008000000 */
[----:B------:R-:W-:-:S02]  /*6510*/  UIADD3 UR22, UR6, 0x80, URZ ;  /* 0x0000008006167890 */ /* 0x000fc4000fffe03f */
[----:B------:R-:W-:Y:S01]  /*6520*/  UMOV UR58, UR6 ;  /* 0x00000006003a7c82 */ /* 0x000fe20008000000 */
[----:B------:R-:W-:Y:S01]  /*6530*/  UMOV UR21, UR19 ;  /* 0x0000001300157c82 */ /* 0x000fe20008000000 */
[----:B------:R-:W-:Y:S01]  /*6540*/  UIADD3 UR26, UR6, 0x100, URZ ;  /* 0x00000100061a7890 */ /* 0x000fe2000fffe03f */
[----:B------:R-:W-:Y:S01]  /*6550*/  UMOV UR24, UR18 ;  /* 0x0000001200187c82 */ /* 0x000fe20008000000 */
[----:B------:R-:W-:Y:S01]  /*6560*/  UMOV UR25, UR19 ;  /* 0x0000001300197c82 */ /* 0x000fe20008000000 */
[----:B------:R-:W-:Y:S01]  /*6570*/  UIADD3 UR30, UR6, 0x180, URZ ;  /* 0x00000180061e7890 */ /* 0x000fe2000fffe03f */
[----:B------:R-:W-:Y:S01]  /*6580*/  UMOV UR28, UR18 ;  /* 0x00000012001c7c82 */ /* 0x000fe20008000000 */
[----:B------:R-:W-:Y:S01]  /*6590*/  UMOV UR29, UR19 ;  /* 0x00000013001d7c82 */ /* 0x000fe20008000000 */
[----:B------:R-:W-:Y:S01]  /*65a0*/  UIADD3 UR34, UR6, 0x200, URZ ;  /* 0x0000020006227890 */ /* 0x000fe2000fffe03f */
[----:B--2---:R-:W-:Y:S01]  /*65b0*/  SHF.R.U32.HI R11, RZ, 0x7, R11 ;  /* 0x00000007ff0b7819 */ /* 0x004fe2000001160b */
[----:B------:R-:W-:Y:S01]  /*65c0*/  UMOV UR32, UR18 ;  /* 0x0000001200207c82 */ /* 0x000fe20008000000 */
[----:B------:R-:W-:Y:S01]  /*65d0*/  UMOV UR33, UR19 ;  /* 0x0000001300217c82 */ /* 0x000fe20008000000 */
[----:B------:R-:W-:-:S02]  /*65e0*/  UIADD3 UR42, UR6, 0x280, URZ ;  /* 0x00000280062a7890 */ /* 0x000fc4000fffe03f */
[----:B-1----:R-:W-:Y:S01]  /*65f0*/  VIADD R10, R11, 0x8 ;  /* 0x000000080b0a7836 */ /* 0x002fe20000000000 */
[----:B------:R-:W-:Y:S01]  /*6600*/  UMOV UR40, UR18 ;  /* 0x0000001200287c82 */ /* 0x000fe20008000000 */
[----:B------:R-:W-:Y:S01]  /*6610*/  UMOV UR41, UR19 ;  /* 0x0000001300297c82 */ /* 0x000fe20008000000 */
[----:B------:R-:W-:Y:S02]  /*6620*/  UIADD3 UR46, UR6, 0x300, URZ ;  /* 0x00000300062e7890 */ /* 0x000fe4000fffe03f */
[----:B------:R1:W-:Y:S01]  /*6630*/  BAR.SYNC.DEFER_BLOCKING R10, 0x100 ;  /* 0x0004000a0000751d */ /* 0x0003e20000010000 */
[----:B------:R-:W-:Y:S02]  /*6640*/  UIADD3 UR50, UR6, 0x380, URZ ;  /* 0x0000038006327890 */ /* 0x000fe4000fffe03f */
[----:B------:R-:W-:Y:S02]  /*6650*/  UIADD3 UR54, UR6, 0x400, URZ ;  /* 0x0000040006367890 */ /* 0x000fe4000fffe03f */
[----:B------:R-:W-:Y:S01]  /*6660*/  UIADD3 UR10, UR6, 0x500, URZ ;  /* 0x00000500060a7890 */ /* 0x000fe2000fffe03f */
[----:B------:R-:W-:Y:S01]  /*6670*/  UMOV UR44, UR18 ;  /* 0x00000012002c7c82 */ /* 0x000fe20008000000 */
[----:B------:R-:W-:Y:S01]  /*6680*/  UMOV UR45, UR19 ;  /* 0x00000013002d7c82 */ /* 0x000fe20008000000 */
[----:B------:R-:W-:Y:S01]  /*6690*/  UMOV UR48, UR18 ;  /* 0x0000001200307c82 */ /* 0x000fe20008000000 */
[----:B------:R-:W-:Y:S01]  /*66a0*/  UMOV UR49, UR19 ;  /* 0x0000001300317c82 */ /* 0x000fe20008000000 */
[----:B------:R-:W-:Y:S01]  /*66b0*/  UMOV UR52, UR18 ;  /* 0x0000001200347c82 */ /* 0x000fe20008000000 */
[----:B------:R-:W-:Y:S01]  /*66c0*/  UMOV UR53, UR19 ;  /* 0x0000001300357c82 */ /* 0x000fe20008000000 */
[----:B------:R-:W-:Y:S01]  /*66d0*/  UMOV UR11, 0x40000040 ;  /* 0x40000040000b7882 */ /* 0x000fe20000000000 */
        /* <DEDUP_REMOVED lines=65> */
[----:B------:R-:W-:Y:S01]  /*6af0*/  UMOV UR20, UR18 ;  /* 0x0000001200147c82 */ /* 0x000fe20008000000 */
[----:B------:R-:W-:Y:S01]  /*6b00*/  UMOV UR21, UR19 ;  /* 0x0000001300157c82 */ /* 0x000fe20008000000 */
[----:B------:R-:W-:Y:S01]  /*6b10*/  UMOV UR22, UR10 ;  /* 0x0000000a00167c82 */ /* 0x000fe20008000000 */
[----:B------:R-:W-:Y:S01]  /*6b20*/  UMOV UR23, 0x40000040 ;  /* 0x4000004000177882 */ /* 0x000fe20000000000 */
[----:B------:R-:W-:Y:S01]  /*6b30*/  UIADD3 UR10, UR6, 0x502, URZ ;  /* 0x00000502060a7890 */ /* 0x000fe2000fffe03f */
[----:B------:R-:W-:Y:S02]  /*6b40*/  R2UR UR18, R4 ;  /* 0x00000000041272ca */ /* 0x000fe400000e0000 */
[----:B------:R-:W-:Y:S01]  /*6b50*/  R2UR UR19, R5 ;  /* 0x00000000051372ca */ /* 0x000fe200000e0000 */
        /* <DEDUP_REMOVED lines=157> */
[----:B------:R-:W-:Y:S02]  /*7530*/  UIADD3 UR10, UR6, 0x506, URZ ;  /* 0x00000506060a7890 */ /* 0x000fe4000fffe03f */
        /* <DEDUP_REMOVED lines=228> */
[----:B------:R-:W-:Y:S01]  /*8380*/  UMOV UR11, 0x40000040 ;  /* 0x40000040000b7882 */ /* 0x000fe20000000000 */
[----:B------:R-:W-:Y:S01]  /*8390*/  UIADD3 UR14, UR6, 0x584, URZ ;  /* 0x00000584060e7890 */ /* 0x000fe2000fffe03f */
        /* <DEDUP_REMOVED lines=112> */
[----:B-1----:R-:W-:Y:S05]  /*8aa0*/  @P3 BRA `(.L_x_20) ;  /* 0x00000000002c3947 */ /* 0x002fea0003800000 */
[----:B------:R-:W-:Y:S05]  /*8ab0*/  @!P0 BRA `(.L_x_21) ;  /* 0x0000000000048947 */ /* 0x000fea0003800000 */
[----:B------:R-:W-:Y:S01]  /*8ac0*/  BPT.TRAP 0x1 ;  /* 0x000000040000795c */ /* 0x000fe20000300000 */
.L_x_21:
[----:B------:R-:W-:Y:S01]  /*8ad0*/  ULEA UR6, UR7, UR39, 0x3 ;  /* 0x0000002707067291 */ /* 0x000fe2000f8e183f */
[----:B------:R-:W-:-:S05]  /*8ae0*/  IMAD.U32 R10, RZ, RZ, UR37 ;  /* 0x00000025ff0a7e24 */ /* 0x000fca000f8e00ff */
[----:B------:R-:W-:-:S04]  /*8af0*/  SHF.L.U32 R10, R10, 0x1f, RZ ;  /* 0x0000001f0a0a7819 */ /* 0x000fc800000006ff */
[----:B------:R1:W2:Y:S01]  /*8b00*/  SYNCS.PHASECHK.TRANS64.TRYWAIT P2, [UR6+0x34850], R10 ;  /* 0x0348500aff0075a7 */ /* 0x0002a20008040146 */
[----:B------:R-:W-:Y:S05]  /*8b10*/  @!P0 BRA `(.L_x_22) ;  /* 0x0000000000048947 */ /* 0x000fea0003800000 */
[----:B------:R-:W-:Y:S01]  /*8b20*/  BPT.TRAP 0x1 ;  /* 0x000000040000795c */ /* 0x000fe20000300000 */
.L_x_22:
[----:B--2---:R-:W-:Y:S05]  /*8b30*/  @P2 BRA `(.L_x_20) ;  /* 0x0000000000082947 */ /* 0x004fea0003800000 */
[----:B------:R-:W2:Y:S02]  /*8b40*/  SYNCS.PHASECHK.TRANS64.TRYWAIT P2, [UR6+0x34850], R10 ;  /* 0x0348500aff0075a7 */ /* 0x000ea40008040146 */
[----:B--2---:R-:W-:Y:S05]  /*8b50*/  @!P2 BRA `(.L_x_23) ;  /* 0x00000068003ca947 */ /* 0x004fea0003800000 */
.L_x_20:
[----:B------:R-:W-:Y:S01]  /*8b60*/  UIADD3 UR6, UR39, 0x400, URZ ;  /* 0x0000040027067890 */ /* 0x000fe2000fffe03f */
[----:B------:R-:W-:Y:S01]  /*8b70*/  WARPGROUP.ARRIVE ;  /* 0x00000000000079c5 */ /* 0x000fe20000000000 */
[----:B------:R-:W-:Y:S01]  /*8b80*/  UMOV UR11, 0x40000040 ;  /* 0x40000040000b7882 */ /* 0x000fe20000000000 */
[----:B-12---:R-:W-:Y:S01]  /*8b90*/  FMNMX.FTZ R10, R168, R21, !PT ;  /* 0x00000015a80a7209 */ /* 0x006fe20007810000 */
[----:B------:R-:W-:-:S03]  /*8ba0*/  USHF.R.U32.HI UR6, URZ, 0x4, UR6 ;  /* 0x000000043f067899 */ /* 0x000fc60008011606 */
[----:B------:R-:W1:Y:S01]  /*8bb0*/  S2R R227, SR_TID.X ;  /* 0x0000000000e37919 */ /* 0x000e620000002100 */
[----:B------:R-:W-:Y:S01]  /*8bc0*/  ISETP.LT.AND P2, PT, RZ, UR60, PT ;  /* 0x0000003cff007c0c */ /* 0x000fe2000bf41270 */
[----:B------:R-:W-:Y:S01]  /*8bd0*/  UMOV UR37, UR61 ;  /* 0x0000003d00257c82 */ /* 0x000fe20008000000 */
[----:B------:R-:W-:Y:S01]  /*8be0*/  ULOP3.LUT UR6, UR6, 0x3fff, URZ, 0xc0, !UPT ;  /* 0x00003fff06067892 */ /* 0x000fe2000f8ec03f */
[----:B------:R-:W-:-:S03]  /*8bf0*/  FMNMX.FTZ R11, R169, R10, !PT ;  /* 0x0000000aa90b7209 */ /* 0x000fc60007810000 */
[----:B------:R-:W-:Y:S01]  /*8c00*/  ULOP3.LUT UR6, UR6, 0x5800000, URZ, 0xfc, !UPT ;  /* 0x0580000006067892 */ /* 0x000fe2000f8efc3f */
[----:B------:R-:W-:-:S03]  /*8c10*/  FMNMX.FTZ R10, R172, R11, !PT ;  /* 0x0000000bac0a7209 */ /* 0x000fc60007810000 */
[----:B------:R-:W-:Y:S01]  /*8c20*/  UIMAD UR6, UR7, 0xb00, UR6 ;  /* 0x00000b00070678a4 */ /* 0x000fe2000f8e0206 */
[----:B------:R-:W-:-:S04]  /*8c30*/  FMNMX.FTZ R11, R173, R10, !PT ;  /* 0x0000000aad0b7209 */ /* 0x000fc80007810000 */
[----:B------:R-:W-:Y:S02]  /*8c40*/  FMNMX.FTZ R10, R160, R11, !PT ;  /* 0x0000000ba00a7209 */ /* 0x000fe40007810000 */
[----:B------:R-:W-:Y:S02]  /*8c50*/  UMOV UR10, UR6 ;  /* 0x00000006000a7c82 */ /* 0x000fe40008000000 */
[----:B------:R-:W-:Y:S01]  /*8c60*/  HGMMA.64x128x16.F32 R24, R176, gdesc[UR8].tnspB, R24, gsb0 ;  /* 0x41e00008b0187df0 */ /* 0x000fe20008000818 */
[----:B------:R-:W-:Y:S01]  /*8c70*/  UIADD3 UR10, UR6, 0x80, URZ ;  /* 0x00000080060a7890 */ /* 0x000fe2000fffe03f */
[----:B------:R-:W-:Y:S01]  /*8c80*/  FMNMX.FTZ R11, R161, R10, !PT ;  /* 0x0000000aa10b7209 */ /* 0x000fe20007810000 */
[----:B------:R-:W-:-:S03]  /*8c90*/  UMOV UR11, 0x40000040 ;  /* 0x40000040000b7882 */ /* 0x000fc60000000000 */
[----:B------:R-:W-:-:S04]  /*8ca0*/  FMNMX.FTZ R10, R164, R11, !PT ;  /* 0x0000000ba40a7209 */ /* 0x000fc80007810000 */
[----:B------:R-:W-:Y:S02]  /*8cb0*/  FMNMX.FTZ R11, R165, R10, !PT ;  /* 0x0000000aa50b7209 */ /* 0x000fe40007810000 */
[----:B-1----:R-:W-:Y:S02]  /*8cc0*/  SHF.R.U32.HI R227, RZ, 0x7, R227 ;  /* 0x00000007ffe37819 */ /* 0x002fe400000116e3 */
[----:B------:R-:W-:-:S04]  /*8cd0*/  FMNMX.FTZ R10, R152, R11, !PT ;  /* 0x0000000b980a7209 */ /* 0x000fc80007810000 */
        /* <DEDUP_REMOVED lines=30> */
[----:B------:R-:W-:Y:S01]  /*8ec0*/  FMNMX.FTZ R11, R101, R10, !PT ;  /* 0x0000000a650b7209 */ /* 0x000fe20007810000 */
[----:B------:R-:W-:Y:S02]  /*8ed0*/  WARPGROUP.DEPBAR.LE gsb0, 0x0 ;  /* 0x00008000000079c5 */ /* 0x000fe40000010000 */
[----:B------:R-:W-:Y:S01]  /*8ee0*/  WARPGROUP.ARRIVE ;  /* 0x00000000000079c5 */ /* 0x000fe20000000000 */
[----:B------:R-:W-:-:S04]  /*8ef0*/  FMNMX.FTZ R10, R88, R11, !PT ;  /* 0x0000000b580a7209 */ /* 0x000fc80007810000 */
[----:B------:R-:W-:Y:S01]  /*8f00*/  FMNMX.FTZ R11, R89, R10, !PT ;  /* 0x0000000a590b7209 */ /* 0x000fe20007810000 */
[----:B------:R-:W-:Y:S01]  /*8f10*/  HGMMA.64x128x16.F32 R24, R180, gdesc[UR8].tnspB, R24, gsb0 ;  /* 0x41e00008b4187df0 */ /* 0x000fe20008000818 */
[----:B------:R-:W-:Y:S01]  /*8f20*/  UIADD3 UR10, UR6, 0x100, URZ ;  /* 0x00000100060a7890 */ /* 0x000fe2000fffe03f */
[----:B------:R-:W-:Y:S01]  /*8f30*/  UMOV UR11, 0x40000040 ;  /* 0x40000040000b7882 */ /* 0x000fe20000000000 */
[----:B------:R-:W-:-:S04]  /*8f40*/  FMNMX.FTZ R10, R92, R11, !PT ;  /* 0x0000000b5c0a7209 */ /* 0x000fc80007810000 */
[----:B------:R-:W-:-:S05]  /*8f50*/  FMNMX.FTZ R176, R93, R10, !PT ;  /* 0x0000000a5db07209 */ /* 0x000fca0007810000 */
[----:B------:R-:W1:Y:S02]  /*8f60*/  SHFL.BFLY PT, R11, R176, 0x2, 0x1f ;  /* 0x0c401f00b00b7f89 */ /* 0x000e6400000e0000 */
[----:B-1----:R-:W-:Y:S02]  /*8f70*/  FMNMX.FTZ R177, R176, R11, !PT ;  /* 0x0000000bb0b17209 */ /* 0x002fe40007810000 */
[----:B------:R-:W1:Y:S03]  /*8f80*/  LDC R11, c[0x0][0x988] ;  /* 0x00026200ff0b7b82 */ /* 0x000e660000000800 */
[----:B------:R-:W2:Y:S02]  /*8f90*/  SHFL.BFLY PT, R10, R177, 0x1, 0x1f ;  /* 0x0c201f00b10a7f89 */ /* 0x000ea400000e0000 */
[----:B--2---:R-:W-:-:S05]  /*8fa0*/  FMNMX.FTZ R10, R177, R10, !PT ;  /* 0x0000000ab10a7209 */ /* 0x004fca0007810000 */
[C---:B-1----:R-:W-:Y:S01]  /*8fb0*/  FMUL.FTZ R20, R10.reuse, R11 ;  /* 0x0000000b0a147220 */ /* 0x042fe20000410000 */
[----:B------:R-:W-:-:S03]  /*8fc0*/  FADD.FTZ R12, -R10, R21 ;  /* 0x000000150a0c7221 */ /* 0x000fc60000010100 */
[-CC-:B------:R-:W-:Y:S01]  /*8fd0*/  FFMA.FTZ R176, R169, R11.reuse, -R20.reuse ;  /* 0x0000000ba9b07223 */ /* 0x180fe20000010814 */
        /* <DEDUP_REMOVED lines=21> */
[-C--:B------:R-:W-:Y:S01]  /*9130*/  FFMA.FTZ R92, R92, R11.reuse, -R20 ;  /* 0x0000000b5c5c7223 */ /* 0x080fe20000010814 */
[----:B------:R-:W-:Y:S01]  /*9140*/  FMUL.FTZ R12, R12, R11 ;  /* 0x0000000b0c0c7220 */ /* 0x000fe20000410000 */
[----:B------:R-:W-:Y:S08]  /*9150*/  MUFU.EX2 R21, R21 ;  /* 0x0000001500157308 */ /* 0x000ff00000000800 */
[----:B------:R-:W1:Y:S08]  /*9160*/  MUFU.EX2 R12, R12 ;  /* 0x0000000c000c7308 */ /* 0x000e700000000800 */
[----:B------:R-:W2:Y:S08]  /*9170*/  MUFU.EX2 R176, R176 ;  /* 0x000000b000b07308 */ /* 0x000eb00000000800 */
[----:B------:R-:W3:Y:S01]  /*9180*/  MUFU.EX2 R178, R178 ;  /* 0x000000b200b27308 */ /* 0x000ee20000000800 */
[----:B-1----:R-:W-:-:S07]  /*9190*/  FFMA.FTZ R15, R12, R15, R21 ;  /* 0x0000000f0c0f7223 */ /* 0x002fce0000010015 */
[----:B------:R-:W-:Y:S01]  /*91a0*/  MUFU.EX2 R169, R169 ;  /* 0x000000a900a97308 */ /* 0x000fe20000000800 */
[C---:B--2---:R-:W-:Y:S01]  /*91b0*/  FADD.FTZ R15, R176.reuse, R15 ;  /* 0x0000000fb00f7221 */ /* 0x044fe20000010000 */
[----:B------:R-:W-:-:S06]  /*91c0*/  F2FP.F16.F32.PACK_AB R176, R176, R21 ;  /* 0x00000015b0b0723e */ /* 0x000fcc00000000ff */
[----:B------:R-:W-:Y:S01]  /*91d0*/  MUFU.EX2 R173, R173 ;  /* 0x000000ad00ad7308 */ /* 0x000fe20000000800 */
[----:B------:R-:W-:Y:S02]  /*91e0*/  WARPGROUP.DEPBAR.LE gsb0, 0x0 ;  /* 0x00008000000079c5 */ /* 0x000fe40000010000 */
[----:B------:R-:W-:Y:S01]  /*91f0*/  WARPGROUP.ARRIVE ;  /* 0x00000000000079c5 */ /* 0x000fe20000000000 */
[-CC-:B------:R-:W-:Y:S01]  /*9200*/  FFMA.FTZ R180, R160, R11.reuse, -R20.reuse ;  /* 0x0000000ba0b47223 */ /* 0x180fe20000010814 */
[----:B------:R-:W-:-:S03]  /*9210*/  FFMA.FTZ R182, R164, R11, -R20 ;  /* 0x0000000ba4b67223 */ /* 0x000fc60000010814 */
[----:B------:R-:W-:Y:S01]  /*9220*/  MUFU.EX2 R161, R161 ;  /* 0x000000a100a17308 */ /* 0x000fe20000000800 */
[----:B------:R-:W-:Y:S01]  /*9230*/  HGMMA.64x128x16.F32 R24, R184, gdesc[UR8].tnspB, R24, gsb0 ;  /* 0x41e00008b8187df0 */ /* 0x000fe20008000818 */
[----:B------:R-:W-:Y:S01]  /*9240*/  UIADD3 UR10, UR6, 0x180, URZ ;  /* 0x00000180060a7890 */ /* 0x000fe2000fffe03f */
[----:B------:R-:W-:-:S05]  /*9250*/  UMOV UR11, 0x40000040 ;  /* 0x40000040000b7882 */ /* 0x000fca0000000000 */
[----:B------:R-:W-:Y:S08]  /*9260*/  MUFU.EX2 R180, R180 ;  /* 0x000000b400b47308 */ /* 0x000ff00000000800 */
        /* <DEDUP_REMOVED lines=16> */
[----:B------:R-:W-:Y:S01]  /*9370*/  MUFU.EX2 R89, R89 ;  /* 0x0000005900597308 */ /* 0x000fe20000000800 */
[----:B------:R-:W-:-:S02]  /*9380*/  WARPGROUP.DEPBAR.LE gsb0, 0x0 ;  /* 0x00008000000079c5 */ /* 0x000fc40000010000 */
[----:B------:R-:W-:Y:S01]  /*9390*/  WARPGROUP.ARRIVE ;  /* 0x00000000000079c5 */ /* 0x000fe20000000000 */
[--C-:B------:R-:W-:Y:S01]  /*93a0*/  FFMA.FTZ R184, R152, R11, -R20.reuse ;  /* 0x0000000b98b87223 */ /* 0x100fe20000010814 */
[----:B------:R-:W-:Y:S01]  /*93b0*/  FMNMX.FTZ R152, R170, R13, !PT ;  /* 0x0000000daa987209 */ /* 0x000fe20007810000 */
[----:B------:R-:W-:Y:S02]  /*93c0*/  FFMA.FTZ R186, R156, R11, -R20 ;  /* 0x0000000b9cba7223 */ /* 0x000fe40000010814 */
[----:B------:R-:W-:Y:S01]  /*93d0*/  MUFU.EX2 R92, R92 ;  /* 0x0000005c005c7308 */ /* 0x000fe20000000800 */
[----:B------:R-:W-:Y:S01]  /*93e0*/  HGMMA.64x128x16.F32 R24, R188, gdesc[UR8].tnspB, R24, gsb0 ;  /* 0x41e00008bc187df0 */ /* 0x000fe20008000818 */
[----:B------:R-:W-:Y:S01]  /*93f0*/  UIADD3 UR10, UR6, 0x200, URZ ;  /* 0x00000200060a7890 */ /* 0x000fe2000fffe03f */
[----:B------:R-:W-:Y:S01]  /*9400*/  FMNMX.FTZ R153, R171, R152, !PT ;  /* 0x00000098ab997209 */ /* 0x000fe20007810000 */
[----:B------:R-:W-:-:S03]  /*9410*/  UMOV UR11, 0x40000040 ;  /* 0x40000040000b7882 */ /* 0x000fc60000000000 */
[----:B------:R-:W-:Y:S01]  /*9420*/  FMNMX.FTZ R152, R174, R153, !PT ;  /* 0x00000099ae987209 */ /* 0x000fe20007810000 */
[----:B------:R-:W-:Y:S01]  /*9430*/  FFMA.FTZ R153, R157, R11, -R20 ;  /* 0x0000000b9d997223 */ /* 0x000fe20000010814 */
[----:B------:R-:W-:Y:S02]  /*9440*/  MUFU.EX2 R184, R184 ;  /* 0x000000b800b87308 */ /* 0x000fe40000000800 */
[----:B------:R-:W-:-:S04]  /*9450*/  FMNMX.FTZ R157, R175, R152, !PT ;  /* 0x00000098af9d7209 */ /* 0x000fc80007810000 */
[----:B------:R-:W-:Y:S02]  /*9460*/  FMNMX.FTZ R152, R162, R157, !PT ;  /* 0x0000009da2987209 */ /* 0x000fe40007810000 */
[----:B------:R-:W-:Y:S02]  /*9470*/  MUFU.EX2 R186, R186 ;  /* 0x000000ba00ba7308 */ /* 0x000fe40000000800 */
[----:B------:R-:W-:-:S06]  /*9480*/  FMNMX.FTZ R157, R163, R152, !PT ;  /* 0x00000098a39d7209 */ /* 0x000fcc0007810000 */
[----:B------:R-:W-:Y:S01]  /*9490*/  MUFU.EX2 R153, R153 ;  /* 0x0000009900997308 */ /* 0x000fe20000000800 */
[----:B------:R-:W-:Y:S02]  /*94a0*/  WARPGROUP.DEPBAR.LE gsb0, 0x0 ;  /* 0x00008000000079c5 */ /* 0x000fe40000010000 */
[----:B------:R-:W-:Y:S01]  /*94b0*/  WARPGROUP.ARRIVE ;  /* 0x00000000000079c5 */ /* 0x000fe20000000000 */
[--C-:B------:R-:W-:Y:S01]  /*94c0*/  FFMA.FTZ R188, R144, R11, -R20.reuse ;  /* 0x0000000b90bc7223 */ /* 0x100fe20000010814 */
[----:B------:R-:W-:Y:S01]  /*94d0*/  FMNMX.FTZ R144, R166, R157, !PT ;  /* 0x0000009da6907209 */ /* 0x000fe20007810000 */
[----:B------:R-:W-:-:S03]  /*94e0*/  FFMA.FTZ R190, R148, R11, -R20 ;  /* 0x0000000b94be7223 */ /* 0x000fc60000010814 */
[----:B------:R-:W-:Y:S01]  /*94f0*/  HGMMA.64x128x16.F32 R24, R192, gdesc[UR8].tnspB, R24, gsb0 ;  /* 0x41e00008c0187df0 */ /* 0x000fe20008000818 */
[----:B------:R-:W-:Y:S01]  /*9500*/  UIADD3 UR10, UR6, 0x280, URZ ;  /* 0x00000280060a7890 */ /* 0x000fe2000fffe03f */
[----:B------:R-:W-:Y:S01]  /*9510*/  FMNMX.FTZ R157, R167, R144, !PT ;  /* 0x00000090a79d7209 */ /* 0x000fe20007810000 */
[----:B------:R-:W-:Y:S01]  /*9520*/  UMOV UR11, 0x40000040 ;  /* 0x40000040000b7882 */ /* 0x000fe20000000000 */
[----:B------:R-:W-:Y:S02]  /*9530*/  MUFU.EX2 R188, R188 ;  /* 0x000000bc00bc7308 */ /* 0x000fe40000000800 */
[----:B------:R-:W-:-:S04]  /*9540*/  FMNMX.FTZ R144, R154, R157, !PT ;  /* 0x0000009d9a907209 */ /* 0x000fc80007810000 */
[----:B------:R-:W-:Y:S02]  /*9550*/  FMNMX.FTZ R157, R155, R144, !PT ;  /* 0x000000909b9d7209 */ /* 0x000fe40007810000 */
[----:B------:R-:W-:Y:S02]  /*9560*/  MUFU.EX2 R190, R190 ;  /* 0x000000be00be7308 */ /* 0x000fe40000000800 */
[----:B------:R-:W-:-:S04]  /*9570*/  FMNMX.FTZ R144, R158, R157, !PT ;  /* 0x0000009d9e907209 */ /* 0x000fc80007810000 */
[----:B------:R-:W-:-:S04]  /*9580*/  FMNMX.FTZ R157, R159, R144, !PT ;  /* 0x000000909f9d7209 */ /* 0x000fc80007810000 */
[----:B------:R-:W-:-:S04]  /*9590*/  FMNMX.FTZ R144, R146, R157, !PT ;  /* 0x0000009d92907209 */ /* 0x000fc80007810000 */
[----:B------:R-:W-:Y:S01]  /*95a0*/  FMNMX.FTZ R157, R147, R144, !PT ;  /* 0x00000090939d7209 */ /* 0x000fe20007810000 */
        /* <DEDUP_REMOVED lines=21> */
[-CC-:B------:R-:W-:Y:S01]  /*9700*/  FFMA.FTZ R157, R129, R11.reuse, -R20.reuse ;  /* 0x0000000b819d7223 */ /* 0x180fe20000010814 */
[----:B------:R-:W-:Y:S02]  /*9710*/  FFMA.FTZ R198, R132, R11, -R20 ;  /* 0x0000000b84c67223 */ /* 0x000fe40000010814 */
        /* <DEDUP_REMOVED lines=8> */
[----:B------:R-:W-:Y:S01]  /*97a0*/  FMNMX.FTZ R128, R126, R129, !PT ;  /* 0x000000817e807209 */ /* 0x000fe20007810000 */
[----:B------:R-:W-:-:S03]  /*97b0*/  FFMA.FTZ R129, R133, R11, -R20 ;  /* 0x0000000b85817223 */ /* 0x000fc60000010814 */
[----:B------:R-:W-:Y:S02]  /*97c0*/  FMNMX.FTZ R133, R127, R128, !PT ;  /* 0x000000807f857209 */ /* 0x000fe40007810000 */
[----:B------:R-:W-:Y:S02]  /*97d0*/  MUFU.EX2 R198, R198 ;  /* 0x000000c600c67308 */ /* 0x000fe40000000800 */
[----:B------:R-:W-:-:S04]  /*97e0*/  FMNMX.FTZ R128, R114, R133, !PT ;  /* 0x0000008572807209 */ /* 0x000fc80007810000 */
[----:B------:R-:W-:Y:S02]  /*97f0*/  FMNMX.FTZ R133, R115, R128, !PT ;  /* 0x0000008073857209 */ /* 0x000fe40007810000 */
        /* <DEDUP_REMOVED lines=24> */
[----:B------:R-:W-:Y:S01]  /*9980*/  FMNMX.FTZ R133, R103, R112, !PT ;  /* 0x0000007067857209 */ /* 0x000fe20007810000 */
[----:B------:R-:W-:Y:S01]  /*9990*/  UIADD3 UR10, UR6, 0x480, URZ ;  /* 0x00000480060a7890 */ /* 0x000fe2000fffe03f */
[----:B------:R-:W-:Y:S01]  /*99a0*/  MUFU.EX2 R204, R204 ;  /* 0x000000cc00cc7308 */ /* 0x000fe20000000800 */
[----:B------:R-:W-:Y:S01]  /*99b0*/  UMOV UR11, 0x40000040 ;  /* 0x40000040000b7882 */ /* 0x000fe20000000000 */
[----:B------:R-:W-:-:S04]  /*99c0*/  FMNMX.FTZ R112, R90, R133, !PT ;  /* 0x000000855a707209 */ /* 0x000fc80007810000 */
[----:B------:R-:W-:Y:S02]  /*99d0*/  FMNMX.FTZ R133, R91, R112, !PT ;  /* 0x000000705b857209 */ /* 0x000fe40007810000 */
[----:B------:R-:W-:Y:S02]  /*99e0*/  MUFU.EX2 R206, R206 ;  /* 0x000000ce00ce7308 */ /* 0x000fe40000000800 */
[----:B------:R-:W-:-:S04]  /*99f0*/  FMNMX.FTZ R112, R94, R133, !PT ;  /* 0x000000855e707209 */ /* 0x000fc80007810000 */
[----:B------:R-:W-:-:S05]  /*9a00*/  FMNMX.FTZ R112, R95, R112, !PT ;  /* 0x000000705f707209 */ /* 0x000fca0007810000 */
[----:B------:R-:W1:Y:S02]  /*9a10*/  SHFL.BFLY PT, R133, R112, 0x2, 0x1f ;  /* 0x0c401f0070857f89 */ /* 0x000e6400000e0000 */
[----:B-1----:R-:W-:Y:S01]  /*9a20*/  FMNMX.FTZ R133, R112, R133, !PT ;  /* 0x0000008570857209 */ /* 0x002fe20007810000 */
[-CC-:B------:R-:W-:Y:S01]  /*9a30*/  FFMA.FTZ R112, R93, R11.reuse, -R20.reuse ;  /* 0x0000000b5d707223 */ /* 0x180fe20000010814 */
[----:B------:R-:W-:Y:S02]  /*9a40*/  WARPGROUP.DEPBAR.LE gsb0, 0x0 ;  /* 0x00008000000079c5 */ /* 0x000fe40000010000 */
[----:B------:R-:W-:Y:S01]  /*9a50*/  WARPGROUP.ARRIVE ;  /* 0x00000000000079c5 */ /* 0x000fe20000000000 */
[-CC-:B------:R-:W-:Y:S01]  /*9a60*/  FFMA.FTZ R210, R108, R11.reuse, -R20.reuse ;  /* 0x0000000b6cd27223 */ /* 0x180fe20000010814 */
[-CC-:B------:R-:W-:Y:S01]  /*9a70*/  FFMA.FTZ R208, R104, R11.reuse, -R20.reuse ;  /* 0x0000000b68d07223 */ /* 0x180fe20000010814 */
[----:B------:R-:W1:Y:S01]  /*9a80*/  SHFL.BFLY PT, R108, R133, 0x1, 0x1f ;  /* 0x0c201f00856c7f89 */ /* 0x000e6200000e0000 */
[----:B------:R-:W-:-:S02]  /*9a90*/  FFMA.FTZ R104, R88, R11, -R20 ;  /* 0x0000000b58687223 */ /* 0x000fc40000010814 */
[----:B------:R-:W-:Y:S01]  /*9aa0*/  HGMMA.64x128x16.F32 R24, R212, gdesc[UR8].tnspB, R24, gsb0 ;  /* 0x41e00008d4187df0 */ /* 0x000fe20008000818 */
[----:B------:R-:W-:Y:S01]  /*9ab0*/  UIADD3 UR10, UR6, 0x500, URZ ;  /* 0x00000500060a7890 */ /* 0x000fe2000fffe03f */
[----:B------:R-:W-:Y:S01]  /*9ac0*/  MUFU.EX2 R208, R208 ;  /* 0x000000d000d07308 */ /* 0x000fe20000000800 */
[----:B------:R-:W-:Y:S01]  /*9ad0*/  UMOV UR11, 0x40000040 ;  /* 0x40000040000b7882 */ /* 0x000fe20000000000 */
[----:B------:R-:W-:-:S06]  /*9ae0*/  UIADD3 UR6, UR60, -0x1, URZ ;  /* 0xffffffff3c067890 */ /* 0x000fcc000fffe03f */
[----:B------:R-:W-:Y:S01]  /*9af0*/  MUFU.EX2 R210, R210 ;  /* 0x000000d200d27308 */ /* 0x000fe20000000800 */
[----:B------:R-:W-:-:S07]  /*9b00*/  UMOV UR60, UR6 ;  /* 0x00000006003c7c82 */ /* 0x000fce0008000000 */
[----:B------:R-:W-:Y:S01]  /*9b10*/  MUFU.EX2 R104, R104 ;  /* 0x0000006800687308 */ /* 0x000fe20000000800 */
[----:B-1----:R-:W-:Y:S01]  /*9b20*/  FMNMX.FTZ R88, R133, R108, !PT ;  /* 0x0000006c85587209 */ /* 0x002fe20007810000 */
[----:B------:R-:W-:-:S04]  /*9b30*/  IMAD.U32 R133, RZ, RZ, UR38 ;  /* 0x00000026ff857e24 */ /* 0x000fc8000f8e00ff */
[C---:B------:R-:W-:Y:S01]  /*9b40*/  FADD.FTZ R20, -R88.reuse, R13 ;  /* 0x0000000d58147221 */ /* 0x040fe20000010100 */
[-C--:B------:R-:W-:Y:S01]  /*9b50*/  FMUL.FTZ R108, R88, R11.reuse ;  /* 0x0000000b586c7220 */ /* 0x080fe20000410000 */
[----:B------:R1:W-:Y:S01]  /*9b60*/  MUFU.EX2 R13, R112 ;  /* 0x00000070000d7308 */ /* 0x0003e20000000800 */
[----:B------:R-:W-:Y:S01]  /*9b70*/  @!P1 LEA R133, R133, UR39, 0x3 ;  /* 0x0000002785859c11 */ /* 0x000fe2000f8e18ff */
[-C--:B------:R-:W-:Y:S01]  /*9b80*/  FMUL.FTZ R93, R20, R11.reuse ;  /* 0x0000000b145d7220 */ /* 0x080fe20000410000 */
[-CC-:B------:R-:W-:Y:S01]  /*9b90*/  FFMA.FTZ R20, R170, R11.reuse, -R108.reuse ;  /* 0x0000000baa147223 */ /* 0x180fe2000001086c */
[-CC-:B------:R-:W-:Y:S01]  /*9ba0*/  FFMA.FTZ R177, R171, R11.reuse, -R108.reuse ;  /* 0x0000000babb17223 */ /* 0x180fe2000001086c */
[-CC-:B------:R-:W-:Y:S01]  /*9bb0*/  FFMA.FTZ R179, R174, R11.reuse, -R108.reuse ;  /* 0x0000000baeb37223 */ /* 0x180fe2000001086c */
[-CC-:B------:R-:W-:Y:S01]  /*9bc0*/  FFMA.FTZ R181, R162, R11.reuse, -R108.reuse ;  /* 0x0000000ba2b57223 */ /* 0x180fe2000001086c */
[-CC-:B------:R-:W-:Y:S01]  /*9bd0*/  FFMA.FTZ R116, R163, R11.reuse, -R108.reuse ;  /* 0x0000000ba3747223 */ /* 0x180fe2000001086c */
[----:B------:R-:W-:Y:S01]  /*9be0*/  MUFU.EX2 R93, R93 ;  /* 0x0000005d005d7308 */ /* 0x000fe20000000800 */
[-CC-:B-1----:R-:W-:Y:S01]  /*9bf0*/  FFMA.FTZ R112, R175, R11.reuse, -R108.reuse ;  /* 0x0000000baf707223 */ /* 0x182fe2000001086c */
[-CC-:B------:R-:W-:Y:S01]  /*9c00*/  FFMA.FTZ R183, R166, R11.reuse, -R108.reuse ;  /* 0x0000000ba6b77223 */ /* 0x180fe2000001086c */
[-CC-:B------:R-:W-:Y:S01]  /*9c10*/  FFMA.FTZ R201, R122, R11.reuse, -R108.reuse ;  /* 0x0000000b7ac97223 */ /* 0x180fe2000001086c */
[-CC-:B------:R-:W-:Y:S01]  /*9c20*/  FFMA.FTZ R120, R167, R11.reuse, -R108.reuse ;  /* 0x0000000ba7787223 */ /* 0x180fe2000001086c */
[-CC-:B------:R-:W-:Y:S01]  /*9c30*/  FFMA.FTZ R195, R142, R11.reuse, -R108.reuse ;  /* 0x0000000b8ec37223 */ /* 0x180fe2000001086c */
[----:B---3--:R-:W-:Y:S01]  /*9c40*/  FADD.FTZ R142, R178, R15 ;  /* 0x0000000fb28e7221 */ /* 0x008fe20000010000 */
[-CC-:B------:R-:W-:Y:S01]  /*9c50*/  FFMA.FTZ R185, R154, R11.reuse, -R108.reuse ;  /* 0x0000000b9ab97223 */ /* 0x180fe2000001086c */
[----:B------:R-:W1:Y:S01]  /*9c60*/  MUFU.EX2 R20, R20 ;  /* 0x0000001400147308 */ /* 0x000e620000000800 */
[-CC-:B------:R-:W-:Y:S01]  /*9c70*/  FFMA.FTZ R124, R155, R11.reuse, -R108.reuse ;  /* 0x0000000b9b7c7223 */ /* 0x180fe2000001086c */
[-CC-:B------:R-:W-:Y:S01]  /*9c80*/  FFMA.FTZ R187, R158, R11.reuse, -R108.reuse ;  /* 0x0000000b9ebb7223 */ /* 0x180fe2000001086c */
[-CC-:B------:R-:W-:Y:S01]  /*9c90*/  FFMA.FTZ R128, R159, R11.reuse, -R108.reuse ;  /* 0x0000000b9f807223 */ /* 0x180fe2000001086c */
[-CC-:B------:R-:W-:Y:S01]  /*9ca0*/  FFMA.FTZ R205, R114, R11.reuse, -R108.reuse ;  /* 0x0000000b72cd7223 */ /* 0x180fe2000001086c */
[-CC-:B------:R-:W-:Y:S01]  /*9cb0*/  FFMA.FTZ R189, R146, R11.reuse, -R108.reuse ;  /* 0x0000000b92bd7223 */ /* 0x180fe2000001086c */
[-CC-:B------:R-:W-:Y:S01]  /*9cc0*/  FFMA.FTZ R207, R118, R11.reuse, -R108.reuse ;  /* 0x0000000b76cf7223 */ /* 0x180fe2000001086c */
[-CC-:B------:R-:W-:Y:S01]  /*9cd0*/  FFMA.FTZ R132, R147, R11.reuse, -R108.reuse ;  /* 0x0000000b93847223 */ /* 0x180fe2000001086c */
[----:B------:R-:W2:Y:S01]  /*9ce0*/  MUFU.EX2 R177, R177 ;  /* 0x000000b100b17308 */ /* 0x000ea20000000800 */
[-CC-:B------:R-:W-:Y:S01]  /*9cf0*/  FFMA.FTZ R191, R150, R11.reuse, -R108.reuse ;  /* 0x0000000b96bf7223 */ /* 0x180fe2000001086c */
[-CC-:B------:R-:W-:Y:S01]  /*9d00*/  FFMA.FTZ R209, R106, R11.reuse, -R108.reuse ;  /* 0x0000000b6ad17223 */ /* 0x180fe2000001086c */
[-CC-:B------:R-:W-:Y:S01]  /*9d10*/  FFMA.FTZ R136, R151, R11.reuse, -R108.reuse ;  /* 0x0000000b97887223 */ /* 0x180fe2000001086c */
[-CC-:B------:R-:W-:Y:S01]  /*9d20*/  FFMA.FTZ R127, R127, R11.reuse, -R108.reuse ;  /* 0x0000000b7f7f7223 */ /* 0x180fe2000001086c */
[-CC-:B------:R-:W-:Y:S01]  /*9d30*/  FFMA.FTZ R211, R110, R11.reuse, -R108.reuse ;  /* 0x0000000b6ed37223 */ /* 0x180fe2000001086c */
[-CC-:B------:R-:W-:Y:S01]  /*9d40*/  FFMA.FTZ R193, R138, R11.reuse, -R108.reuse ;  /* 0x0000000b8ac17223 */ /* 0x180fe2000001086c */
[-C--:B------:R-:W-:Y:S01]  /*9d50*/  FFMA.FTZ R138, R139, R11.reuse, -R108 ;  /* 0x0000000b8b8a7223 */ /* 0x080fe2000001086c */
[----:B------:R-:W3:Y:S01]  /*9d60*/  MUFU.EX2 R179, R179 ;  /* 0x000000b300b37308 */ /* 0x000ee20000000800 */
[----:B-1----:R-:W-:Y:S01]  /*9d70*/  FFMA.FTZ R14, R93, R14, R20 ;  /* 0x0000000e5d0e7223 */ /* 0x002fe20000010014 */
[-CC-:B------:R-:W-:Y:S01]  /*9d80*/  FFMA.FTZ R115, R115, R11.reuse, -R108.reuse ;  /* 0x0000000b73737223 */ /* 0x180fe2000001086c */
[-CC-:B------:R-:W-:Y:S01]  /*9d90*/  FFMA.FTZ R140, R143, R11.reuse, -R108.reuse ;  /* 0x0000000b8f8c7223 */ /* 0x180fe2000001086c */
[-CC-:B------:R-:W-:Y:S01]  /*9da0*/  FFMA.FTZ R197, R130, R11.reuse, -R108.reuse ;  /* 0x0000000b82c57223 */ /* 0x180fe2000001086c */
[-CC-:B------:R-:W-:Y:S01]  /*9db0*/  FFMA.FTZ R130, R131, R11.reuse, -R108.reuse ;  /* 0x0000000b83827223 */ /* 0x180fe2000001086c */
[-CC-:B------:R-:W-:Y:S01]  /*9dc0*/  FFMA.FTZ R199, R134, R11.reuse, -R108.reuse ;  /* 0x0000000b86c77223 */ /* 0x180fe2000001086c */
[-C--:B------:R-:W-:Y:S01]  /*9dd0*/  FFMA.FTZ R134, R135, R11.reuse, -R108 ;  /* 0x0000000b87867223 */ /* 0x080fe2000001086c */
[----:B------:R-:W1:Y:S01]  /*9de0*/  MUFU.EX2 R112, R112 ;  /* 0x0000007000707308 */ /* 0x000e620000000800 */
[----:B--2---:R-:W-:Y:S01]  /*9df0*/  FADD.FTZ R122, R177, R14 ;  /* 0x0000000eb17a7221 */ /* 0x004fe20000010000 */
[-C--:B------:R-:W-:Y:S01]  /*9e00*/  FFMA.FTZ R14, R123, R11.reuse, -R108 ;  /* 0x0000000b7b0e7223 */ /* 0x080fe2000001086c */
[----:B------:R-:W-:Y:S01]  /*9e10*/  FADD.FTZ R123, R169, R142 ;  /* 0x0000008ea97b7221 */ /* 0x000fe20000010000 */
[-CC-:B------:R-:W-:Y:S01]  /*9e20*/  FFMA.FTZ R203, R126, R11.reuse, -R108.reuse ;  /* 0x0000000b7ecb7223 */ /* 0x180fe2000001086c */
[-CC-:B------:R-:W-:Y:S01]  /*9e30*/  FFMA.FTZ R119, R119, R11.reuse, -R108.reuse ;  /* 0x0000000b77777223 */ /* 0x180fe2000001086c */
[-C--:B------:R-:W-:Y:S01]  /*9e40*/  FFMA.FTZ R107, R107, R11.reuse, -R108 ;  /* 0x0000000b6b6b7223 */ /* 0x080fe2000001086c */
[----:B------:R-:W-:Y:S01]  /*9e50*/  FADD.FTZ R142, R180, R123 ;  /* 0x0000007bb48e7221 */ /* 0x000fe20000010000 */
[----:B------:R-:W2:Y:S01]  /*9e60*/  MUFU.EX2 R181, R181 ;  /* 0x000000b500b57308 */ /* 0x000ea20000000800 */
[----:B---3--:R-:W-:Y:S01]  /*9e70*/  FADD.FTZ R15, R179, R122 ;  /* 0x0000007ab30f7221 */ /* 0x008fe20000010000 */
[-C--:B------:R-:W-:Y:S01]  /*9e80*/  FFMA.FTZ R111, R111, R11.reuse, -R108 ;  /* 0x0000000b6f6f7223 */ /* 0x080fe2000001086c */
[----:B------:R-:W-:Y:S01]  /*9e90*/  FADD.FTZ R123, R173, R142 ;  /* 0x0000008ead7b7221 */ /* 0x000fe20000010000 */
[-CC-:B------:R-:W-:Y:S01]  /*9ea0*/  FFMA.FTZ R99, R99, R11.reuse, -R108.reuse ;  /* 0x0000000b63637223 */ /* 0x180fe2000001086c */
[-CC-:B------:R-:W-:Y:S01]  /*9eb0*/  FFMA.FTZ R102, R102, R11.reuse, -R108.reuse ;  /* 0x0000000b66667223 */ /* 0x180fe2000001086c */
[-CC-:B------:R-:W-:Y:S01]  /*9ec0*/  FFMA.FTZ R103, R103, R11.reuse, -R108.reuse ;  /* 0x0000000b67677223 */ /* 0x180fe2000001086c */
[----:B------:R-:W-:Y:S01]  /*9ed0*/  FADD.FTZ R114, R182, R123 ;  /* 0x0000007bb6727221 */ /* 0x000fe20000010000 */
[----:B------:R-:W3:Y:S01]  /*9ee0*/  MUFU.EX2 R116, R116 ;  /* 0x0000007400747308 */ /* 0x000ee20000000800 */
[----:B-1----:R-:W-:Y:S01]  /*9ef0*/  FADD.FTZ R122, R112, R15 ;  /* 0x0000000f707a7221 */ /* 0x002fe20000010000 */
[-C--:B------:R-:W-:Y:S01]  /*9f00*/  FFMA.FTZ R90, R90, R11.reuse, -R108 ;  /* 0x0000000b5a5a7223 */ /* 0x080fe2000001086c */
[----:B------:R-:W-:Y:S01]  /*9f10*/  FADD.FTZ R123, R161, R114 ;  /* 0x00000072a17b7221 */ /* 0x000fe20000010000 */
[-CC-:B------:R-:W-:Y:S01]  /*9f20*/  FFMA.FTZ R91, R91, R11.reuse, -R108.reuse ;  /* 0x0000000b5b5b7223 */ /* 0x180fe2000001086c */
[-CC-:B------:R-:W-:Y:S01]  /*9f30*/  FFMA.FTZ R94, R94, R11.reuse, -R108.reuse ;  /* 0x0000000b5e5e7223 */ /* 0x180fe2000001086c */
[----:B------:R-:W-:Y:S01]  /*9f40*/  FFMA.FTZ R95, R95, R11, -R108 ;  /* 0x0000000b5f5f7223 */ /* 0x000fe2000001086c */
[----:B------:R-:W-:Y:S01]  /*9f50*/  F2FP.F16.F32.PACK_AB R177, R177, R20 ;  /* 0x00000014b1b1723e */ /* 0x000fe200000000ff */
[----:B------:R-:W1:Y:S01]  /*9f60*/  MUFU.EX2 R183, R183 ;  /* 0x000000b700b77308 */ /* 0x000e620000000800 */
[----:B--2---:R-:W-:Y:S01]  /*9f70*/  FADD.FTZ R15, R181, R122 ;  /* 0x0000007ab50f7221 */ /* 0x004fe20000010000 */
[----:B------:R-:W-:Y:S01]  /*9f80*/  F2FP.F16.F32.PACK_AB R179, R112, R179 ;  /* 0x000000b370b3723e */ /* 0x000fe200000000ff */
[----:B------:R-:W-:Y:S01]  /*9f90*/  @!P1 VIADD R133, R133, 0x34840 ;  /* 0x0003484085859836 */ /* 0x000fe20000000000 */
[----:B------:R-:W-:-:S02]  /*9fa0*/  IADD3 R131, -R227, 0xb, RZ ;  /* 0x0000000be3837810 */ /* 0x000fc40007ffe1ff */
[----:B------:R-:W-:Y:S02]  /*9fb0*/  F2FP.F16.F32.PACK_AB R178, R169, R178 ;  /* 0x000000b2a9b2723e */ /* 0x000fe400000000ff */
[----:B------:R-:W2:Y:S01]  /*9fc0*/  MUFU.EX2 R120, R120 ;  /* 0x0000007800787308 */ /* 0x000ea20000000800 */
[C---:B---3--:R-:W-:Y:S01]  /*9fd0*/  FADD.FTZ R122, R116.reuse, R15 ;  /* 0x0000000f747a7221 */ /* 0x048fe20000010000 */
[----:B------:R-:W-:Y:S02]  /*9fe0*/  F2FP.F16.F32.PACK_AB R181, R116, R181 ;  /* 0x000000b574b5723e */ /* 0x000fe400000000ff */
[----:B------:R-:W-:Y:S02]  /*9ff0*/  @!P1 PRMT R133, RZ, 0x654, R133 ;  /* 0x00000654ff859816 */ /* 0x000fe40000000085 */
[----:B------:R-:W-:Y:S02]  /*a000*/  F2FP.F16.F32.PACK_AB R180, R173, R180 ;  /* 0x000000b4adb4723e */ /* 0x000fe400000000ff */
[----:B------:R-:W3:Y:S01]  /*a010*/  MUFU.EX2 R185, R185 ;  /* 0x000000b900b97308 */ /* 0x000ee20000000800 */
[----:B-1----:R-:W-:Y:S01]  /*a020*/  FADD.FTZ R15, R183, R122 ;  /* 0x0000007ab70f7221 */ /* 0x002fe20000010000 */
[----:B------:R-:W-:Y:S01]  /*a030*/  FADD.FTZ R122, R184, R123 ;  /* 0x0000007bb87a7221 */ /* 0x000fe20000010000 */
[----:B------:R-:W-:-:S02]  /*a040*/  F2FP.F16.F32.PACK_AB R182, R161, R182 ;  /* 0x000000b6a1b6723e */ /* 0x000fc400000000ff */
[C---:B------:R-:W-:Y:S01]  /*a050*/  F2FP.F16.F32.PACK_AB R184, R165.reuse, R184 ;  /* 0x000000b8a5b8723e */ /* 0x040fe200000000ff */
[----:B------:R-:W-:Y:S02]  /*a060*/  FADD.FTZ R123, R165, R122 ;  /* 0x0000007aa57b7221 */ /* 0x000fe40000010000 */
[----:B------:R-:W1:Y:S01]  /*a070*/  MUFU.EX2 R124, R124 ;  /* 0x0000007c007c7308 */ /* 0x000e620000000800 */
[----:B--2---:R-:W-:Y:S01]  /*a080*/  FADD.FTZ R118, R120, R15 ;  /* 0x0000000f78767221 */ /* 0x004fe20000010000 */
[----:B------:R-:W-:Y:S01]  /*a090*/  FADD.FTZ R110, R186, R123 ;  /* 0x0000007bba6e7221 */ /* 0x000fe20000010000 */
[----:B------:R-:W-:Y:S02]  /*a0a0*/  F2FP.F16.F32.PACK_AB R183, R120, R183 ;  /* 0x000000b778b7723e */ /* 0x000fe400000000ff */
[----:B------:R-:W-:-:S03]  /*a0b0*/  F2FP.F16.F32.PACK_AB R186, R153, R186 ;  /* 0x000000ba99ba723e */ /* 0x000fc600000000ff */
[----:B------:R-:W2:Y:S01]  /*a0c0*/  MUFU.EX2 R187, R187 ;  /* 0x000000bb00bb7308 */ /* 0x000ea20000000800 */
[----:B---3--:R-:W-:-:S07]  /*a0d0*/  FADD.FTZ R15, R185, R118 ;  /* 0x00000076b90f7221 */ /* 0x008fce0000010000 */
[----:B------:R-:W3:Y:S01]  /*a0e0*/  MUFU.EX2 R128, R128 ;  /* 0x0000008000807308 */ /* 0x000ee20000000800 */
[----:B-1----:R-:W-:Y:S01]  /*a0f0*/  FADD.FTZ R106, R124, R15 ;  /* 0x0000000f7c6a7221 */ /* 0x002fe20000010000 */
[----:B------:R-:W-:Y:S01]  /*a100*/  FFMA.FTZ R15, R98, R11, -R108 ;  /* 0x0000000b620f7223 */ /* 0x000fe2000001086c */
[----:B------:R-:W-:-:S05]  /*a110*/  F2FP.F16.F32.PACK_AB R185, R124, R185 ;  /* 0x000000b97cb9723e */ /* 0x000fca00000000ff */
[----:B------:R-:W1:Y:S01]  /*a120*/  MUFU.EX2 R189, R189 ;  /* 0x000000bd00bd7308 */ /* 0x000e620000000800 */
[----:B--2---:R-:W-:Y:S01]  /*a130*/  FADD.FTZ R123, R187, R106 ;  /* 0x0000006abb7b7221 */ /* 0x004fe20000010000 */
[----:B------:R-:W-:Y:S02]  /*a140*/  WARPGROUP.DEPBAR.LE gsb0, 0x0 ;  /* 0x00008000000079c5 */ /* 0x000fe40000010000 */
[----:B------:R-:W-:Y:S01]  /*a150*/  WARPGROUP.ARRIVE ;  /* 0x00000000000079c5 */ /* 0x000fe20000000000 */
[----:B------:R-:W-:Y:S02]  /*a160*/  F2FP.F16.F32.PACK_AB R212, R97, R96 ;  /* 0x0000006061d4723e */ /* 0x000fe400000000ff */
[----:B------:R-:W-:Y:S01]  /*a170*/  F2FP.F16.F32.PACK_AB R214, R101, R100 ;  /* 0x0000006465d6723e */ /* 0x000fe200000000ff */
[----:B------:R-:W2:Y:S01]  /*a180*/  MUFU.EX2 R132, R132 ;  /* 0x0000008400847308 */ /* 0x000ea20000000800 */
[C---:B---3--:R-:W-:Y:S01]  /*a190*/  FADD.FTZ R106, R128.reuse, R123 ;  /* 0x0000007b806a7221 */ /* 0x048fe20000010000 */
[----:B------:R-:W-:Y:S01]  /*a1a0*/  HGMMA.64x128x16.F32 R24, R216, gdesc[UR8].tnspB, R24, gsb0 ;  /* 0x41e00008d8187df0 */ /* 0x000fe20008000818 */
[----:B------:R-:W-:-:S05]  /*a1b0*/  F2FP.F16.F32.PACK_AB R187, R128, R187 ;  /* 0x000000bb80bb723e */ /* 0x000fca00000000ff */
[----:B------:R-:W3:Y:S01]  /*a1c0*/  MUFU.EX2 R191, R191 ;  /* 0x000000bf00bf7308 */ /* 0x000ee20000000800 */
[----:B-1----:R-:W-:-:S07]  /*a1d0*/  FADD.FTZ R123, R189, R106 ;  /* 0x0000006abd7b7221 */ /* 0x002fce0000010000 */
[----:B------:R1:W-:Y:S01]  /*a1e0*/  MUFU.EX2 R114, R127 ;  /* 0x0000007f00727308 */ /* 0x0003e20000000800 */
[C---:B--2---:R-:W-:Y:S01]  /*a1f0*/  FADD.FTZ R106, R132.reuse, R123 ;  /* 0x0000007b846a7221 */ /* 0x044fe20000010000 */
[----:B------:R-:W-:-:S06]  /*a200*/  F2FP.F16.F32.PACK_AB R189, R132, R189 ;  /* 0x000000bd84bd723e */ /* 0x000fcc00000000ff */
[----:B------:R-:W2:Y:S01]  /*a210*/  MUFU.EX2 R136, R136 ;  /* 0x0000008800887308 */ /* 0x000ea20000000800 */
[----:B-1----:R-:W-:-:S04]  /*a220*/  FADD.FTZ R127, R153, R110 ;  /* 0x0000006e997f7221 */ /* 0x002fc80000010000 */
[----:B------:R-:W-:Y:S01]  /*a230*/  FADD.FTZ R110, R188, R127 ;  /* 0x0000007fbc6e7221 */ /* 0x000fe20000010000 */
[C---:B------:R-:W-:Y:S02]  /*a240*/  F2FP.F16.F32.PACK_AB R188, R145.reuse, R188 ;  /* 0x000000bc91bc723e */ /* 0x040fe400000000ff */
[----:B------:R-:W1:Y:S01]  /*a250*/  MUFU.EX2 R193, R193 ;  /* 0x000000c100c17308 */ /* 0x000e620000000800 */
[----:B------:R-:W-:-:S04]  /*a260*/  FADD.FTZ R127, R145, R110 ;  /* 0x0000006e917f7221 */ /* 0x000fc80000010000 */
[----:B------:R-:W-:Y:S01]  /*a270*/  FADD.FTZ R110, R190, R127 ;  /* 0x0000007fbe6e7221 */ /* 0x000fe20000010000 */
[C---:B------:R-:W-:Y:S02]  /*a280*/  F2FP.F16.F32.PACK_AB R190, R149.reuse, R190 ;  /* 0x000000be95be723e */ /* 0x040fe400000000ff */
[----:B------:R-:W4:Y:S01]  /*a290*/  MUFU.EX2 R138, R138 ;  /* 0x0000008a008a7308 */ /* 0x000f220000000800 */
[----:B------:R-:W-:-:S04]  /*a2a0*/  FADD.FTZ R123, R149, R110 ;  /* 0x0000006e957b7221 */ /* 0x000fc80000010000 */
[----:B------:R-:W-:Y:S01]  /*a2b0*/  FADD.FTZ R108, R192, R123 ;  /* 0x0000007bc06c7221 */ /* 0x000fe20000010000 */
[----:B------:R-:W-:Y:S02]  /*a2c0*/  F2FP.F16.F32.PACK_AB R192, R137, R192 ;  /* 0x000000c089c0723e */ /* 0x000fe400000000ff */
[----:B------:R-:W5:Y:S08]  /*a2d0*/  MUFU.EX2 R195, R195 ;  /* 0x000000c300c37308 */ /* 0x000f700000000800 */
[----:B------:R3:W-:Y:S08]  /*a2e0*/  MUFU.EX2 R98, R115 ;  /* 0x0000007300627308 */ /* 0x0007f00000000800 */
[----:B------:R-:W5:Y:S01]  /*a2f0*/  MUFU.EX2 R140, R140 ;  /* 0x0000008c008c7308 */ /* 0x000f620000000800 */
[----:B---3--:R-:W-:Y:S01]  /*a300*/  FADD.FTZ R115, R191, R106 ;  /* 0x0000006abf737221 */ /* 0x008fe20000010000 */
[----:B--2---:R-:W-:-:S03]  /*a310*/  F2FP.F16.F32.PACK_AB R191, R136, R191 ;  /* 0x000000bf88bf723e */ /* 0x004fc600000000ff */
[----:B------:R-:W-:Y:S01]  /*a320*/  FADD.FTZ R110, R136, R115 ;  /* 0x00000073886e7221 */ /* 0x000fe20000010000 */
[----:B------:R-:W-:Y:S02]  /*a330*/  FADD.FTZ R115, R137, R108 ;  /* 0x0000006c89737221 */ /* 0x000fe40000010000 */
[----:B------:R-:W2:Y:S01]  /*a340*/  MUFU.EX2 R197, R197 ;  /* 0x000000c500c57308 */ /* 0x000ea20000000800 */
[----:B-1----:R-:W-:Y:S01]  /*a350*/  FADD.FTZ R21, R193, R110 ;  /* 0x0000006ec1157221 */ /* 0x002fe20000010000 */
[----:B------:R-:W-:Y:S01]  /*a360*/  FADD.FTZ R110, R194, R115 ;  /* 0x00000073c26e7221 */ /* 0x000fe20000010000 */
[C---:B----4-:R-:W-:Y:S02]  /*a370*/  F2FP.F16.F32.PACK_AB R193, R138.reuse, R193 ;  /* 0x000000c18ac1723e */ /* 0x050fe400000000ff */
[----:B------:R-:W-:Y:S01]  /*a380*/  FADD.FTZ R108, R138, R21 ;  /* 0x000000158a6c7221 */ /* 0x000fe20000010000 */
[C---:B------:R-:W-:Y:S01]  /*a390*/  FADD.FTZ R115, R141.reuse, R110 ;  /* 0x0000006e8d737221 */ /* 0x040fe20000010000 */
[----:B------:R-:W-:Y:S01]  /*a3a0*/  F2FP.F16.F32.PACK_AB R194, R141, R194 ;  /* 0x000000c28dc2723e */ /* 0x000fe200000000ff */
[----:B------:R-:W1:Y:S01]  /*a3b0*/  MUFU.EX2 R130, R130 ;  /* 0x0000008200827308 */ /* 0x000e620000000800 */
[----:B-----5:R-:W-:Y:S01]  /*a3c0*/  FADD.FTZ R21, R195, R108 ;  /* 0x0000006cc3157221 */ /* 0x020fe20000010000 */
[----:B------:R-:W-:Y:S01]  /*a3d0*/  FADD.FTZ R110, R196, R115 ;  /* 0x00000073c46e7221 */ /* 0x000fe20000010000 */
[----:B------:R-:W-:-:S02]  /*a3e0*/  F2FP.F16.F32.PACK_AB R195, R140, R195 ;  /* 0x000000c38cc3723e */ /* 0x000fc400000000ff */
[----:B------:R-:W-:Y:S01]  /*a3f0*/  FADD.FTZ R108, R140, R21 ;  /* 0x000000158c6c7221 */ /* 0x000fe20000010000 */
[C---:B------:R-:W-:Y:S01]  /*a400*/  FADD.FTZ R115, R157.reuse, R110 ;  /* 0x0000006e9d737221 */ /* 0x040fe20000010000 */
[----:B------:R-:W-:Y:S01]  /*a410*/  F2FP.F16.F32.PACK_AB R196, R157, R196 ;  /* 0x000000c49dc4723e */ /* 0x000fe200000000ff */
[----:B------:R-:W3:Y:S01]  /*a420*/  MUFU.EX2 R199, R199 ;  /* 0x000000c700c77308 */ /* 0x000ee20000000800 */
[----:B--2---:R-:W-:Y:S01]  /*a430*/  FADD.FTZ R21, R197, R108 ;  /* 0x0000006cc5157221 */ /* 0x004fe20000010000 */
[----:B------:R-:W-:Y:S01]  /*a440*/  FADD.FTZ R110, R198, R115 ;  /* 0x00000073c66e7221 */ /* 0x000fe20000010000 */
[----:B------:R-:W-:-:S05]  /*a450*/  F2FP.F16.F32.PACK_AB R198, R129, R198 ;  /* 0x000000c681c6723e */ /* 0x000fca00000000ff */
[----:B------:R-:W2:Y:S01]  /*a460*/  MUFU.EX2 R134, R134 ;  /* 0x0000008600867308 */ /* 0x000ea20000000800 */
[C---:B-1----:R-:W-:Y:S01]  /*a470*/  FADD.FTZ R108, R130.reuse, R21 ;  /* 0x00000015826c7221 */ /* 0x042fe20000010000 */
[----:B------:R-:W-:-:S06]  /*a480*/  F2FP.F16.F32.PACK_AB R197, R130, R197 ;  /* 0x000000c582c5723e */ /* 0x000fcc00000000ff */
[----:B------:R-:W1:Y:S01]  /*a490*/  MUFU.EX2 R201, R201 ;  /* 0x000000c900c97308 */ /* 0x000e620000000800 */
[----:B---3--:R-:W-:-:S07]  /*a4a0*/  FADD.FTZ R21, R199, R108 ;  /* 0x0000006cc7157221 */ /* 0x008fce0000010000 */
[----:B------:R-:W3:Y:S01]  /*a4b0*/  MUFU.EX2 R14, R14 ;  /* 0x0000000e000e7308 */ /* 0x000ee20000000800 */
[----:B--2---:R-:W-:-:S07]  /*a4c0*/  F2FP.F16.F32.PACK_AB R199, R134, R199 ;  /* 0x000000c786c7723e */ /* 0x004fce00000000ff */
[----:B------:R-:W2:Y:S08]  /*a4d0*/  MUFU.EX2 R203, R203 ;  /* 0x000000cb00cb7308 */ /* 0x000eb00000000800 */
[----:B------:R4:W-:Y:S08]  /*a4e0*/  MUFU.EX2 R20, R107 ;  /* 0x0000006b00147308 */ /* 0x0009f00000000800 */
[----:B------:R-:W5:Y:S01]  /*a4f0*/  MUFU.EX2 R205, R205 ;  /* 0x000000cd00cd7308 */ /* 0x000f620000000800 */
[----:B----4-:R-:W-:Y:S01]  /*a500*/  FADD.FTZ R107, R129, R110 ;  /* 0x0000006e816b7221 */ /* 0x010fe20000010000 */
[----:B------:R-:W-:-:S03]  /*a510*/  FADD.FTZ R110, R134, R21 ;  /* 0x00000015866e7221 */ /* 0x000fc60000010000 */
[----:B------:R-:W-:Y:S01]  /*a520*/  FADD.FTZ R112, R200, R107 ;  /* 0x0000006bc8707221 */ /* 0x000fe20000010000 */
[----:B-1----:R-:W-:Y:S01]  /*a530*/  FADD.FTZ R21, R201, R110 ;  /* 0x0000006ec9157221 */ /* 0x002fe20000010000 */
[C---:B---3--:R-:W-:Y:S01]  /*a540*/  F2FP.F16.F32.PACK_AB R201, R14.reuse, R201 ;  /* 0x000000c90ec9723e */ /* 0x048fe200000000ff */
[----:B------:R-:W1:Y:S01]  /*a550*/  MUFU.EX2 R207, R207 ;  /* 0x000000cf00cf7308 */ /* 0x000e620000000800 */
[----:B------:R-:W-:Y:S01]  /*a560*/  FADD.FTZ R107, R121, R112 ;  /* 0x00000070796b7221 */ /* 0x000fe20000010000 */
[----:B------:R-:W-:Y:S01]  /*a570*/  FADD.FTZ R110, R14, R21 ;  /* 0x000000150e6e7221 */ /* 0x000fe20000010000 */
[----:B------:R-:W-:Y:S02]  /*a580*/  WARPGROUP.DEPBAR.LE gsb0, 0x0 ;  /* 0x00008000000079c5 */ /* 0x000fe40000010000 */
[----:B------:R-:W-:Y:S01]  /*a590*/  FADD.FTZ R112, R202, R107 ;  /* 0x0000006bca707221 */ /* 0x000fe20000010000 */
[----:B--2---:R-:W-:Y:S01]  /*a5a0*/  FADD.FTZ R21, R203, R110 ;  /* 0x0000006ecb157221 */ /* 0x004fe20000010000 */
[----:B------:R2:W-:Y:S06]  /*a5b0*/  BAR.ARV R131, 0x100 ;  /* 0x000400830000751d */ /* 0x0005ec0000002000 */
[----:B------:R-:W3:Y:S01]  /*a5c0*/  MUFU.EX2 R106, R119 ;  /* 0x00000077006a7308 */ /* 0x000ee20000000800 */
[----:B------:R-:W-:Y:S01]  /*a5d0*/  FADD.FTZ R107, R125, R112 ;  /* 0x000000707d6b7221 */ /* 0x000fe20000010000 */
[----:B------:R-:W-:Y:S01]  /*a5e0*/  FADD.FTZ R110, R114, R21 ;  /* 0x00000015726e7221 */ /* 0x000fe20000010000 */
[----:B------:R4:W-:Y:S01]  /*a5f0*/  @!P1 SYNCS.ARRIVE.TRANS64.RED.A1T0 RZ, [R133+URZ], RZ ;  /* 0x000000ff85ff99a7 */ /* 0x0009e2000810043f */
[----:B------:R-:W-:Y:S01]  /*a600*/  F2FP.F16.F32.PACK_AB R218, R13, R92 ;  /* 0x0000005c0dda723e */ /* 0x000fe200000000ff */
[----:B------:R-:W-:Y:S01]  /*a610*/  FADD.FTZ R112, R204, R107 ;  /* 0x0000006bcc707221 */ /* 0x000fe20000010000 */
[----:B------:R-:W-:Y:S01]  /*a620*/  F2FP.F16.F32.PACK_AB R200, R121, R200 ;  /* 0x000000c879c8723e */ /* 0x000fe200000000ff */
[----:B------:R-:W-:Y:S01]  /*a630*/  FMUL.FTZ R24, R24, R12 ;  /* 0x0000000c18187220 */ /* 0x000fe20000410000 */
[----:B------:R-:W3:Y:S01]  /*a640*/  MUFU.EX2 R209, R209 ;  /* 0x000000d100d17308 */ /* 0x000ee20000000800 */
[----:B------:R-:W-:Y:S01]  /*a650*/  FADD.FTZ R21, R113, R112 ;  /* 0x0000007071157221 */ /* 0x000fe20000010000 */
[----:B------:R-:W-:Y:S01]  /*a660*/  F2FP.F16.F32.PACK_AB R202, R125, R202 ;  /* 0x000000ca7dca723e */ /* 0x000fe200000000ff */
[----:B----4-:R-:W-:Y:S01]  /*a670*/  IMAD.U32 R133, RZ, RZ, UR7 ;  /* 0x00000007ff857e24 */ /* 0x010fe2000f8e00ff */
[----:B------:R-:W-:Y:S01]  /*a680*/  UMOV UR7, UR38 ;  /* 0x0000002600077c82 */ /* 0x000fe20008000000 */
[----:B------:R-:W-:Y:S01]  /*a690*/  FADD.FTZ R112, R206, R21 ;  /* 0x00000015ce707221 */ /* 0x000fe20000010000 */
[----:B------:R-:W-:Y:S01]  /*a6a0*/  F2FP.F16.F32.PACK_AB R203, R114, R203 ;  /* 0x000000cb72cb723e */ /* 0x000fe200000000ff */
[-C--:B------:R-:W-:Y:S01]  /*a6b0*/  FMUL.FTZ R25, R25, R12.reuse ;  /* 0x0000000c19197220 */ /* 0x080fe20000410000 */
[----:B------:R5:W-:Y:S01]  /*a6c0*/  MUFU.EX2 R116, R15 ;  /* 0x0000000f00747308 */ /* 0x000be20000000800 */
[----:B------:R-:W-:Y:S01]  /*a6d0*/  FADD.FTZ R21, R117, R112 ;  /* 0x0000007075157221 */ /* 0x000fe20000010000 */
[----:B------:R-:W-:Y:S01]  /*a6e0*/  @!P1 LEA R133, R133, UR39, 0x3 ;  /* 0x0000002785859c11 */ /* 0x000fe2000f8e18ff */
[----:B------:R-:W-:Y:S01]  /*a6f0*/  FMUL.FTZ R28, R28, R12 ;  /* 0x0000000c1c1c7220 */ /* 0x000fe20000410000 */
[----:B------:R-:W-:Y:S01]  /*a700*/  F2FP.F16.F32.PACK_AB R204, R113, R204 ;  /* 0x000000cc71cc723e */ /* 0x000fe200000000ff */
[----:B------:R-:W-:Y:S01]  /*a710*/  FMUL.FTZ R29, R29, R12 ;  /* 0x0000000c1d1d7220 */ /* 0x000fe20000410000 */
[----:B------:R-:W-:Y:S01]  /*a720*/  F2FP.F16.F32.PACK_AB R206, R117, R206 ;  /* 0x000000ce75ce723e */ /* 0x000fe200000000ff */
[----:B--2---:R-:W-:Y:S01]  /*a730*/  @!P1 VIADD R131, R133, 0x34860 ;  /* 0x0003486085839836 */ /* 0x004fe20000000000 */
[----:B------:R-:W2:Y:S01]  /*a740*/  MUFU.EX2 R211, R211 ;  /* 0x000000d300d37308 */ /* 0x000ea20000000800 */
[----:B-----5:R-:W-:Y:S01]  /*a750*/  FADD.FTZ R15, R205, R110 ;  /* 0x0000006ecd0f7221 */ /* 0x020fe20000010000 */
[----:B------:R-:W-:Y:S01]  /*a760*/  F2FP.F16.F32.PACK_AB R205, R98, R205 ;  /* 0x000000cd62cd723e */ /* 0x000fe200000000ff */
[----:B------:R-:W-:Y:S01]  /*a770*/  FMUL.FTZ R32, R32, R12 ;  /* 0x0000000c20207220 */ /* 0x000fe20000410000 */
[----:B------:R-:W-:Y:S01]  /*a780*/  @!P1 PRMT R131, RZ, 0x654, R131 ;  /* 0x00000654ff839816 */ /* 0x000fe20000000083 */
[----:B------:R-:W-:Y:S01]  /*a790*/  FADD.FTZ R110, R98, R15 ;  /* 0x0000000f626e7221 */ /* 0x000fe20000010000 */
[----:B------:R-:W-:Y:S01]  /*a7a0*/  F2FP.F16.F32.PACK_AB R216, R89, R104 ;  /* 0x0000006859d8723e */ /* 0x000fe200000000ff */
[-C--:B------:R-:W-:Y:S01]  /*a7b0*/  FMUL.FTZ R33, R33, R12.reuse ;  /* 0x0000000c21217220 */ /* 0x080fe20000410000 */
[----:B------:R-:W4:Y:S01]  /*a7c0*/  MUFU.EX2 R108, R111 ;  /* 0x0000006f006c7308 */ /* 0x000f220000000800 */
[----:B-1----:R-:W-:Y:S01]  /*a7d0*/  FADD.FTZ R15, R207, R110 ;  /* 0x0000006ecf0f7221 */ /* 0x002fe20000010000 */
[----:B------:R1:W-:Y:S01]  /*a7e0*/  @!P1 SYNCS.ARRIVE.TRANS64.RED.A1T0 RZ, [R131+URZ], RZ ;  /* 0x000000ff83ff99a7 */ /* 0x0003e2000810043f */
[----:B---3--:R-:W-:Y:S01]  /*a7f0*/  F2FP.F16.F32.PACK_AB R207, R106, R207 ;  /* 0x000000cf6acf723e */ /* 0x008fe200000000ff */
[-C--:B------:R-:W-:Y:S01]  /*a800*/  FMUL.FTZ R36, R36, R12.reuse ;  /* 0x0000000c24247220 */ /* 0x080fe20000410000 */
[----:B------:R-:W-:Y:S01]  /*a810*/  FADD.FTZ R110, R106, R15 ;  /* 0x0000000f6a6e7221 */ /* 0x000fe20000010000 */
[-C--:B------:R-:W-:Y:S01]  /*a820*/  FMUL.FTZ R37, R37, R12.reuse ;  /* 0x0000000c25257220 */ /* 0x080fe20000410000 */
[-C--:B------:R-:W-:Y:S01]  /*a830*/  FMUL.FTZ R40, R40, R12.reuse ;  /* 0x0000000c28287220 */ /* 0x080fe20000410000 */
[----:B------:R3:W-:Y:S01]  /*a840*/  MUFU.EX2 R118, R102 ;  /* 0x0000006600767308 */ /* 0x0007e20000000800 */
[----:B------:R-:W-:Y:S01]  /*a850*/  FADD.FTZ R15, R209, R110 ;  /* 0x0000006ed10f7221 */ /* 0x000fe20000010000 */
[----:B------:R-:W-:Y:S01]  /*a860*/  F2FP.F16.F32.PACK_AB R209, R20, R209 ;  /* 0x000000d114d1723e */ /* 0x000fe200000000ff */
[-C--:B------:R-:W-:Y:S01]  /*a870*/  FMUL.FTZ R41, R41, R12.reuse ;  /* 0x0000000c29297220 */ /* 0x080fe20000410000 */
[-C--:B------:R-:W-:Y:S01]  /*a880*/  FMUL.FTZ R44, R44, R12.reuse ;  /* 0x0000000c2c2c7220 */ /* 0x080fe20000410000 */
[----:B------:R-:W-:Y:S01]  /*a890*/  FADD.FTZ R14, R20, R15 ;  /* 0x0000000f140e7221 */ /* 0x000fe20000010000 */
[-C--:B------:R-:W-:Y:S01]  /*a8a0*/  FMUL.FTZ R45, R45, R12.reuse ;  /* 0x0000000c2d2d7220 */ /* 0x080fe20000410000 */
[----:B------:R-:W-:Y:S01]  /*a8b0*/  FMUL.FTZ R48, R48, R12 ;  /* 0x0000000c30307220 */ /* 0x000fe20000410000 */
[----:B------:R-:W5:Y:S01]  /*a8c0*/  MUFU.EX2 R99, R99 ;  /* 0x0000006300637308 */ /* 0x000f620000000800 */
[----:B---3--:R-:W-:Y:S01]  /*a8d0*/  FADD.FTZ R102, R208, R21 ;  /* 0x00000015d0667221 */ /* 0x008fe20000010000 */
[----:B--2---:R-:W-:Y:S01]  /*a8e0*/  FADD.FTZ R15, R211, R14 ;  /* 0x0000000ed30f7221 */ /* 0x004fe20000010000 */
[----:B------:R-:W-:Y:S01]  /*a8f0*/  F2FP.F16.F32.PACK_AB R208, R105, R208 ;  /* 0x000000d069d0723e */ /* 0x000fe200000000ff */
[----:B------:R-:W-:Y:S01]  /*a900*/  FMUL.FTZ R49, R49, R12 ;  /* 0x0000000c31317220 */ /* 0x000fe20000410000 */
[----:B------:R-:W-:Y:S01]  /*a910*/  FADD.FTZ R21, R105, R102 ;  /* 0x0000006669157221 */ /* 0x000fe20000010000 */
[C---:B----4-:R-:W-:Y:S01]  /*a920*/  FADD.FTZ R15, R108.reuse, R15 ;  /* 0x0000000f6c0f7221 */ /* 0x050fe20000010000 */
[----:B------:R-:W-:Y:S01]  /*a930*/  F2FP.F16.F32.PACK_AB R211, R108, R211 ;  /* 0x000000d36cd3723e */ /* 0x000fe200000000ff */
[----:B------:R-:W2:Y:S01]  /*a940*/  MUFU.EX2 R103, R103 ;  /* 0x0000006700677308 */ /* 0x000ea20000000800 */
[----:B------:R-:W-:Y:S01]  /*a950*/  FADD.FTZ R102, R210, R21 ;  /* 0x00000015d2667221 */ /* 0x000fe20000010000 */
[----:B------:R-:W-:Y:S01]  /*a960*/  FADD.FTZ R15, R116, R15 ;  /* 0x0000000f740f7221 */ /* 0x000fe20000010000 */
[C---:B------:R-:W-:Y:S01]  /*a970*/  F2FP.F16.F32.PACK_AB R210, R109.reuse, R210 ;  /* 0x000000d26dd2723e */ /* 0x040fe200000000ff */
[-C--:B------:R-:W-:Y:S01]  /*a980*/  FMUL.FTZ R52, R52, R12.reuse ;  /* 0x0000000c34347220 */ /* 0x080fe20000410000 */
[----:B------:R-:W-:Y:S01]  /*a990*/  FADD.FTZ R21, R109, R102 ;  /* 0x000000666d157221 */ /* 0x000fe20000010000 */
[-C--:B------:R-:W-:Y:S01]  /*a9a0*/  FMUL.FTZ R53, R53, R12.reuse ;  /* 0x0000000c35357220 */ /* 0x080fe20000410000 */
[----:B------:R-:W-:Y:S01]  /*a9b0*/  FMUL.FTZ R56, R56, R12 ;  /* 0x0000000c38387220 */ /* 0x000fe20000410000 */
[----:B------:R-:W3:Y:S01]  /*a9c0*/  MUFU.EX2 R90, R90 ;  /* 0x0000005a005a7308 */ /* 0x000ee20000000800 */
[----:B------:R-:W-:Y:S01]  /*a9d0*/  FADD.FTZ R14, R96, R21 ;  /* 0x00000015600e7221 */ /* 0x000fe20000010000 */
[C---:B-----5:R-:W-:Y:S01]  /*a9e0*/  FADD.FTZ R15, R99.reuse, R15 ;  /* 0x0000000f630f7221 */ /* 0x060fe20000010000 */
[----:B------:R-:W-:Y:S01]  /*a9f0*/  F2FP.F16.F32.PACK_AB R213, R99, R116 ;  /* 0x0000007463d5723e */ /* 0x000fe200000000ff */
[-C--:B------:R-:W-:Y:S01]  /*aa00*/  FMUL.FTZ R57, R57, R12.reuse ;  /* 0x0000000c39397220 */ /* 0x080fe20000410000 */
[----:B------:R-:W-:Y:S01]  /*aa10*/  FADD.FTZ R21, R97, R14 ;  /* 0x0000000e61157221 */ /* 0x000fe20000010000 */
[----:B------:R-:W-:Y:S01]  /*aa20*/  FADD.FTZ R15, R118, R15 ;  /* 0x0000000f760f7221 */ /* 0x000fe20000010000 */
[----:B------:R-:W-:Y:S01]  /*aa30*/  FMUL.FTZ R60, R60, R12 ;  /* 0x0000000c3c3c7220 */ /* 0x000fe20000410000 */
[----:B------:R-:W4:Y:S01]  /*aa40*/  MUFU.EX2 R91, R91 ;  /* 0x0000005b005b7308 */ /* 0x000f220000000800 */
[----:B------:R-:W-:Y:S01]  /*aa50*/  FADD.FTZ R14, R100, R21 ;  /* 0x00000015640e7221 */ /* 0x000fe20000010000 */
[C---:B--2---:R-:W-:Y:S01]  /*aa60*/  FADD.FTZ R15, R103.reuse, R15 ;  /* 0x0000000f670f7221 */ /* 0x044fe20000010000 */
[----:B------:R-:W-:Y:S01]  /*aa70*/  F2FP.F16.F32.PACK_AB R215, R103, R118 ;  /* 0x0000007667d7723e */ /* 0x000fe200000000ff */
[-C--:B------:R-:W-:Y:S01]  /*aa80*/  FMUL.FTZ R61, R61, R12.reuse ;  /* 0x0000000c3d3d7220 */ /* 0x080fe20000410000 */
[----:B------:R-:W-:Y:S01]  /*aa90*/  FADD.FTZ R21, R101, R14 ;  /* 0x0000000e65157221 */ /* 0x000fe20000010000 */
[-C--:B------:R-:W-:Y:S01]  /*aaa0*/  FMUL.FTZ R64, R64, R12.reuse ;  /* 0x0000000c40407220 */ /* 0x080fe20000410000 */
[-C--:B------:R-:W-:Y:S01]  /*aab0*/  FMUL.FTZ R65, R65, R12.reuse ;  /* 0x0000000c41417220 */ /* 0x080fe20000410000 */
[----:B------:R-:W2:Y:S01]  /*aac0*/  MUFU.EX2 R94, R94 ;  /* 0x0000005e005e7308 */ /* 0x000ea20000000800 */
[----:B------:R-:W-:Y:S01]  /*aad0*/  FADD.FTZ R14, R104, R21 ;  /* 0x00000015680e7221 */ /* 0x000fe20000010000 */
[----:B---3--:R-:W-:Y:S01]  /*aae0*/  FADD.FTZ R15, R90, R15 ;  /* 0x0000000f5a0f7221 */ /* 0x008fe20000010000 */
[-C--:B------:R-:W-:Y:S01]  /*aaf0*/  FMUL.FTZ R68, R68, R12.reuse ;  /* 0x0000000c44447220 */ /* 0x080fe20000410000 */
[-C--:B------:R-:W-:Y:S01]  /*ab00*/  FMUL.FTZ R69, R69, R12.reuse ;  /* 0x0000000c45457220 */ /* 0x080fe20000410000 */
[----:B------:R-:W-:Y:S01]  /*ab10*/  FADD.FTZ R21, R89, R14 ;  /* 0x0000000e59157221 */ /* 0x000fe20000010000 */
[-C--:B------:R-:W-:Y:S01]  /*ab20*/  FMUL.FTZ R72, R72, R12.reuse ;  /* 0x0000000c48487220 */ /* 0x080fe20000410000 */
[----:B------:R-:W-:Y:S01]  /*ab30*/  FMUL.FTZ R73, R73, R12 ;  /* 0x0000000c49497220 */ /* 0x000fe20000410000 */
[----:B------:R-:W3:Y:S01]  /*ab40*/  MUFU.EX2 R95, R95 ;  /* 0x0000005f005f7308 */ /* 0x000ee20000000800 */
[C---:B----4-:R-:W-:Y:S01]  /*ab50*/  FADD.FTZ R15, R91.reuse, R15 ;  /* 0x0000000f5b0f7221 */ /* 0x050fe20000010000 */
[----:B------:R-:W-:Y:S01]  /*ab60*/  FADD.FTZ R14, R92, R21 ;  /* 0x000000155c0e7221 */ /* 0x000fe20000010000 */
[----:B------:R-:W-:Y:S01]  /*ab70*/  F2FP.F16.F32.PACK_AB R217, R91, R90 ;  /* 0x0000005a5bd9723e */ /* 0x000fe200000000ff */
[-C--:B------:R-:W-:Y:S01]  /*ab80*/  FMUL.FTZ R76, R76, R12.reuse ;  /* 0x0000000c4c4c7220 */ /* 0x080fe20000410000 */
[-C--:B------:R-:W-:Y:S01]  /*ab90*/  FMUL.FTZ R77, R77, R12.reuse ;  /* 0x0000000c4d4d7220 */ /* 0x080fe20000410000 */
[-C--:B------:R-:W-:Y:S01]  /*aba0*/  FMUL.FTZ R80, R80, R12.reuse ;  /* 0x0000000c50507220 */ /* 0x080fe20000410000 */
[-C--:B------:R-:W-:Y:S01]  /*abb0*/  FMUL.FTZ R81, R81, R12.reuse ;  /* 0x0000000c51517220 */ /* 0x080fe20000410000 */
[-C--:B------:R-:W-:Y:S01]  /*abc0*/  FMUL.FTZ R84, R84, R12.reuse ;  /* 0x0000000c54547220 */ /* 0x080fe20000410000 */
[----:B--2---:R-:W-:Y:S01]  /*abd0*/  FADD.FTZ R20, R94, R15 ;  /* 0x0000000f5e147221 */ /* 0x004fe20000010000 */
[----:B------:R-:W-:Y:S01]  /*abe0*/  FADD.FTZ R15, R13, R14 ;  /* 0x0000000e0d0f7221 */ /* 0x000fe20000010000 */
[----:B------:R-:W-:Y:S01]  /*abf0*/  FMUL.FTZ R85, R85, R12 ;  /* 0x0000000c55557220 */ /* 0x000fe20000410000 */
[-C--:B------:R-:W-:Y:S01]  /*ac00*/  FMUL.FTZ R26, R26, R93.reuse ;  /* 0x0000005d1a1a7220 */ /* 0x080fe20000410000 */
[-C--:B------:R-:W-:Y:S01]  /*ac10*/  FMUL.FTZ R27, R27, R93.reuse ;  /* 0x0000005d1b1b7220 */ /* 0x080fe20000410000 */
[-C--:B------:R-:W-:Y:S01]  /*ac20*/  FMUL.FTZ R30, R30, R93.reuse ;  /* 0x0000005d1e1e7220 */ /* 0x080fe20000410000 */
[-C--:B------:R-:W-:Y:S01]  /*ac30*/  FMUL.FTZ R31, R31, R93.reuse ;  /* 0x0000005d1f1f7220 */ /* 0x080fe20000410000 */
[-C--:B------:R-:W-:Y:S01]  /*ac40*/  FMUL.FTZ R34, R34, R93.reuse ;  /* 0x0000005d22227220 */ /* 0x080fe20000410000 */
[C---:B---3--:R-:W-:Y:S01]  /*ac50*/  FADD.FTZ R14, R95.reuse, R20 ;  /* 0x000000145f0e7221 */ /* 0x048fe20000010000 */
[----:B------:R-:W-:Y:S01]  /*ac60*/  F2FP.F16.F32.PACK_AB R219, R95, R94 ;  /* 0x0000005e5fdb723e */ /* 0x000fe200000000ff */
[-C--:B------:R-:W-:Y:S01]  /*ac70*/  FMUL.FTZ R35, R35, R93.reuse ;  /* 0x0000005d23237220 */ /* 0x080fe20000410000 */
        /* <DEDUP_REMOVED lines=25> */
[----:B------:R-:W-:Y:S01]  /*ae10*/  FMUL.FTZ R87, R87, R93 ;  /* 0x0000005d57577220 */ /* 0x000fe20000410000 */
[----:B------:R-:W-:-:S02]  /*ae20*/  IMAD.MOV.U32 R13, RZ, RZ, R88 ;  /* 0x000000ffff0d7224 */ /* 0x000fc400078e0058 */
[----:B------:R-:W-:Y:S01]  /*ae30*/  IMAD.MOV.U32 R21, RZ, RZ, R10 ;  /* 0x000000ffff157224 */ /* 0x000fe200078e000a */
[----:B-1----:R-:W-:Y:S06]  /*ae40*/  @P2 BRA `(.L_x_24) ;  /* 0xffffffb400182947 */ /* 0x002fec000383ffff */
.L_x_15:
[----:B------:R-:W-:Y:S06]  /*ae50*/  BAR.ARV 0x8, 0x120 ;  /* 0x0204800000007b1d */ /* 0x000fec0000002000 */
[----:B------:R-:W-:Y:S05]  /*ae60*/  @!P0 BRA `(.L_x_25) ;  /* 0x0000000000048947 */ /* 0x000fea0003800000 */
[----:B------:R-:W-:Y:S01]  /*ae70*/  BPT.TRAP 0x1 ;  /* 0x000000040000795c */ /* 0x000fe20000300000 */
.L_x_25:
[----:B------:R-:W-:Y:S01]  /*ae80*/  ULEA UR7, UR38, UR39, 0x3 ;  /* 0x0000002726077291 */ /* 0x000fe2000f8e183f */
[----:B------:R-:W-:-:S05]  /*ae90*/  IMAD.U32 R0, RZ, RZ, UR61 ;  /* 0x0000003dff007e24 */ /* 0x000fca000f8e00ff */
[----:B------:R-:W-:-:S04]  /*aea0*/  SHF.L.U32 R0, R0, 0x1f, RZ ;  /* 0x0000001f00007819 */ /* 0x000fc800000006ff */
[----:B------:R1:W2:Y:S01]  /*aeb0*/  SYNCS.PHASECHK.TRANS64.TRYWAIT P2, [UR7+0x34850], R0 ;  /* 0x03485000ff0075a7 */ /* 0x0002a20008040147 */
[----:B------:R-:W-:Y:S05]  /*aec0*/  @!P0 BRA `(.L_x_26) ;  /* 0x0000000000048947 */ /* 0x000fea0003800000 */
[----:B------:R-:W-:Y:S01]  /*aed0*/  BPT.TRAP 0x1 ;  /* 0x000000040000795c */ /* 0x000fe20000300000 */
.L_x_26:
[----:B--2---:R-:W-:Y:S05]  /*aee0*/  @P2 BRA `(.L_x_27) ;  /* 0x0000000000082947 */ /* 0x004fea0003800000 */
[----:B------:R-:W2:Y:S02]  /*aef0*/  SYNCS.PHASECHK.TRANS64.TRYWAIT P0, [UR7+0x34850], R0 ;  /* 0x03485000ff0075a7 */ /* 0x000ea40008000147 */
[----:B--2---:R-:W-:Y:S05]  /*af00*/  @!P0 BRA `(.L_x_28) ;  /* 0x0000004400688947 */ /* 0x004fea0003800000 */
.L_x_27:
[----:B------:R-:W-:Y:S01]  /*af10*/  UIADD3 UR4, UR39, 0x400, URZ ;  /* 0x0000040027047890 */ /* 0x000fe2000fffe03f */
[----:B------:R-:W-:Y:S01]  /*af20*/  WARPGROUP.ARRIVE ;  /* 0x00000000000079c5 */ /* 0x000fe20000000000 */
[----:B------:R-:W-:Y:S01]  /*af30*/  UMOV UR11, 0x40000040 ;  /* 0x40000040000b7882 */ /* 0x000fe20000000000 */
[----:B-12---:R-:W1:Y:S01]  /*af40*/  SHFL.BFLY PT, R0, R15, 0x2, 0x1f ;  /* 0x0c401f000f007f89 */ /* 0x006e6200000e0000 */
[----:B------:R-:W-:Y:S01]  /*af50*/  USHF.R.U32.HI UR4, URZ, 0x4, UR4 ;  /* 0x000000043f047899 */ /* 0x000fe20008011604 */
[C---:B------:R-:W-:Y:S01]  /*af60*/  IADD3 R21, P5, R16.reuse, 0x40, RZ ;  /* 0x0000004010157810 */ /* 0x040fe20007fbe0ff */
[----:B------:R-:W-:Y:S01]  /*af70*/  UIADD3 UR35, -UR36, URZ, URZ ;  /* 0x0000003f24237290 */ /* 0x000fe2000fffe13f */
[----:B------:R-:W2:Y:S01]  /*af80*/  SHFL.BFLY PT, R5, R14, 0x2, 0x1f ;  /* 0x0c401f000e057f89 */ /* 0x000ea200000e0000 */
[----:B------:R-:W-:Y:S01]  /*af90*/  ULOP3.LUT UR4, UR4, 0x3fff, URZ, 0xc0, !UPT ;  /* 0x00003fff04047892 */ /* 0x000fe2000f8ec03f */
[----:B------:R-:W-:Y:S01]  /*afa0*/  LOP3.LUT R20, R21, 0x380, RZ, 0xc0, !PT ;  /* 0x0000038015147812 */ /* 0x000fe200078ec0ff */
[----:B------:R-:W-:Y:S01]  /*afb0*/  ULDC.64 UR8, c[0x0][0xb70] ;  /* 0x0002dc0000087ab9 */ /* 0x000fe20000000a00 */
[C---:B------:R-:W-:Y:S01]  /*afc0*/  IADD3 R91, P4, R16.reuse, 0x20, RZ ;  /* 0x00000020105b7810 */ /* 0x040fe20007f9e0ff */
[----:B------:R-:W-:Y:S01]  /*afd0*/  ULOP3.LUT UR4, UR4, 0x5800000, URZ, 0xfc, !UPT ;  /* 0x0580000004047892 */ /* 0x000fe2000f8efc3f */
[----:B------:R-:W-:-:S02]  /*afe0*/  IADD3 R13, P6, R16, 0x60, RZ ;  /* 0x00000060100d7810 */ /* 0x000fc40007fde0ff */
[----:B------:R-:W-:Y:S01]  /*aff0*/  IADD3 R9, P0, R16, 0x4000, RZ ;  /* 0x0000400010097810 */ /* 0x000fe20007f1e0ff */
[----:B------:R-:W-:Y:S01]  /*b000*/  UIMAD UR4, UR38, 0xb00, UR4 ;  /* 0x00000b00260478a4 */ /* 0x000fe2000f8e0204 */
[----:B------:R-:W-:Y:S02]  /*b010*/  SHF.R.U64 R20, R20, 0x3, RZ ;  /* 0x0000000314147819 */ /* 0x000fe400000012ff */
[----:B------:R-:W-:Y:S01]  /*b020*/  IADD3 R7, P2, R16, 0x4020, RZ ;  /* 0x0000402010077810 */ /* 0x000fe20007f5e0ff */
[----:B------:R-:W-:Y:S01]  /*b030*/  UIADD3 UR6, UR4, 0x80, URZ ;  /* 0x0000008004067890 */ /* 0x000fe2000fffe03f */
[----:B------:R-:W-:Y:S02]  /*b040*/  LOP3.LUT R90, R91, 0x380, RZ, 0xc0, !PT ;  /* 0x000003805b5a7812 */ /* 0x000fe400078ec0ff */
[----:B------:R-:W-:Y:S01]  /*b050*/  UMOV UR10, UR4 ;  /* 0x00000004000a7c82 */ /* 0x000fe20008000000 */
[----:B------:R-:W-:Y:S01]  /*b060*/  LOP3.LUT R12, R13, 0x380, RZ, 0xc0, !PT ;  /* 0x000003800d0c7812 */ /* 0x000fe200078ec0ff */
[----:B------:R-:W-:Y:S01]  /*b070*/  HGMMA.64x128x16.F32 R24, R176, gdesc[UR8].tnspB, R24, gsb0 ;  /* 0x41e00008b0187df0 */ /* 0x000fe20008000818 */
[----:B------:R-:W-:Y:S01]  /*b080*/  UMOV UR11, 0x40000040 ;  /* 0x40000040000b7882 */ /* 0x000fe20000000000 */
[----:B------:R-:W-:Y:S01]  /*b090*/  UMOV UR10, UR6 ;  /* 0x00000006000a7c82 */ /* 0x000fe20008000000 */
[----:B------:R-:W-:Y:S01]  /*b0a0*/  UIADD3 UR6, UR4, 0x100, URZ ;  /* 0x0000010004067890 */ /* 0x000fe2000fffe03f */
[----:B-1----:R-:W-:Y:S01]  /*b0b0*/  FADD.FTZ R0, R0, R15 ;  /* 0x0000000f00007221 */ /* 0x002fe20000010000 */
[----:B------:R-:W-:Y:S01]  /*b0c0*/  LOP3.LUT R8, R9, 0x380, RZ, 0xc0, !PT ;  /* 0x0000038009087812 */ /* 0x000fe200078ec0ff */
[----:B--2---:R-:W-:Y:S01]  /*b0d0*/  FADD.FTZ R18, R5, R14 ;  /* 0x0000000e05127221 */ /* 0x004fe20000010000 */
[----:B------:R-:W-:Y:S01]  /*b0e0*/  LOP3.LUT R20, R20, R21, RZ, 0x3c, !PT ;  /* 0x0000001514147212 */ /* 0x000fe200078e3cff */
[----:B------:R-:W-:Y:S01]  /*b0f0*/  IMAD.X R21, RZ, RZ, R17, P5 ;  /* 0x000000ffff157224 */ /* 0x000fe200028e0611 */
[----:B------:R-:W1:Y:S01]  /*b100*/  SHFL.BFLY PT, R3, R0, 0x1, 0x1f ;  /* 0x0c201f0000037f89 */ /* 0x000e6200000e0000 */
[----:B------:R-:W-:-:S02]  /*b110*/  LOP3.LUT R6, R7, 0x380, RZ, 0xc0, !PT ;  /* 0x0000038007067812 */ /* 0x000fc400078ec0ff */
[----:B------:R-:W-:Y:S01]  /*b120*/  SHF.R.U64 R90, R90, 0x3, RZ ;  /* 0x000000035a5a7819 */ /* 0x000fe200000012ff */
[----:B------:R-:W2:Y:S01]  /*b130*/  SHFL.BFLY PT, R5, R18, 0x1, 0x1f ;  /* 0x0c201f0012057f89 */ /* 0x000ea200000e0000 */
[----:B------:R-:W-:Y:S02]  /*b140*/  SHF.R.U64 R12, R12, 0x3, RZ ;  /* 0x000000030c0c7819 */ /* 0x000fe400000012ff */
[----:B------:R-:W-:Y:S02]  /*b150*/  SHF.R.U64 R8, R8, 0x3, RZ ;  /* 0x0000000308087819 */ /* 0x000fe400000012ff */
[----:B------:R-:W-:Y:S02]  /*b160*/  SHF.R.U64 R6, R6, 0x3, RZ ;  /* 0x0000000306067819 */ /* 0x000fe400000012ff */
[----:B------:R-:W-:Y:S01]  /*b170*/  LOP3.LUT R90, R90, R91, RZ, 0x3c, !PT ;  /* 0x0000005b5a5a7212 */ /* 0x000fe200078e3cff */
[----:B------:R-:W-:Y:S01]  /*b180*/  IMAD.X R91, RZ, RZ, R17, P4 ;  /* 0x000000ffff5b7224 */ /* 0x000fe200020e0611 */
[----:B------:R-:W-:-:S02]  /*b190*/  LOP3.LUT R12, R12, R13, RZ, 0x3c, !PT ;  /* 0x0000000d0c0c7212 */ /* 0x000fc400078e3cff */
[----:B------:R-:W-:Y:S02]  /*b1a0*/  LOP3.LUT R8, R8, R9, RZ, 0x3c, !PT ;  /* 0x0000000908087212 */ /* 0x000fe400078e3cff */
[C---:B------:R-:W-:Y:S02]  /*b1b0*/  IADD3 R13, P4, R16.reuse, 0x4060, RZ ;  /* 0x00004060100d7810 */ /* 0x040fe40007f9e0ff */
[----:B------:R-:W-:Y:S02]  /*b1c0*/  IADD3 R9, P3, R16, 0x4040, RZ ;  /* 0x0000404010097810 */ /* 0x000fe40007f7e0ff */
[----:B------:R-:W-:Y:S01]  /*b1d0*/  LOP3.LUT R6, R6, R7, RZ, 0x3c, !PT ;  /* 0x0000000706067212 */ /* 0x000fe200078e3cff */
[----:B------:R-:W-:Y:S01]  /*b1e0*/  IMAD.X R7, RZ, RZ, R17, P2 ;  /* 0x000000ffff077224 */ /* 0x000fe200010e0611 */
[----:B------:R-:W-:Y:S01]  /*b1f0*/  LOP3.LUT R2, R13, 0x380, RZ, 0xc0, !PT ;  /* 0x000003800d027812 */ /* 0x000fe200078ec0ff */
[----:B-1----:R-:W-:Y:S01]  /*b200*/  FADD.FTZ R89, R0, R3 ;  /* 0x0000000300597221 */ /* 0x002fe20000010000 */
[----:B------:R-:W-:Y:S01]  /*b210*/  LOP3.LUT R4, R9, 0x380, RZ, 0xc0, !PT ;  /* 0x0000038009047812 */ /* 0x000fe200078ec0ff */
[----:B------:R-:W-:Y:S01]  /*b220*/  IMAD.MOV.U32 R0, RZ, RZ, RZ ;  /* 0x000000ffff007224 */ /* 0x000fe200078e00ff */
[----:B------:R-:W-:Y:S01]  /*b230*/  MOV R95, R90 ;  /* 0x0000005a005f7202 */ /* 0x000fe20000000f00 */
[----:B--2---:R-:W-:Y:S01]  /*b240*/  FADD.FTZ R18, R18, R5 ;  /* 0x0000000512127221 */ /* 0x004fe20000010000 */
[----:B------:R-:W-:Y:S01]  /*b250*/  FSETP.NE.FTZ.AND P5, PT, R89, RZ, PT ;  /* 0x000000ff5900720b */ /* 0x000fe20003fb5000 */
[--C-:B------:R-:W-:Y:S01]  /*b260*/  IMAD.X R5, RZ, RZ, R17.reuse, P3 ;  /* 0x000000ffff057224 */ /* 0x100fe200018e0611 */
[----:B------:R-:W-:Y:S01]  /*b270*/  MOV R91, R6 ;  /* 0x00000006005b7202 */ /* 0x000fe20000000f00 */
[----:B------:R-:W-:Y:S01]  /*b280*/  IMAD.X R3, RZ, RZ, R17, P4 ;  /* 0x000000ffff037224 */ /* 0x000fe200020e0611 */
[----:B------:R-:W-:-:S02]  /*b290*/  FSETP.NE.FTZ.AND P3, PT, R18, RZ, PT ;  /* 0x000000ff1200720b */ /* 0x000fc40003f75000 */
[----:B------:R-:W-:Y:S02]  /*b2a0*/  R2UR UR5, R221 ;  /* 0x00000000dd0572ca */ /* 0x000fe400000e0000 */
[----:B------:R-:W-:Y:S02]  /*b2b0*/  SHF.R.U64 R2, R2, 0x3, RZ ;  /* 0x0000000302027819 */ /* 0x000fe400000012ff */
[----:B------:R-:W-:Y:S02]  /*b2c0*/  SHF.R.U64 R4, R4, 0x3, RZ ;  /* 0x0000000304047819 */ /* 0x000fe400000012ff */
[----:B------:R-:W-:Y:S01]  /*b2d0*/  R2UR UR12, R220 ;  /* 0x00000000dc0c72ca */ /* 0x000fe200000e0000 */
[----:B------:R-:W1:Y:S01]  /*b2e0*/  @P5 MUFU.LG2 R6, R89 ;  /* 0x0000005900065308 */ /* 0x000e620000000c00 */
[----:B------:R-:W-:Y:S01]  /*b2f0*/  LOP3.LUT R2, R2, R13, RZ, 0x3c, !PT ;  /* 0x0000000d02027212 */ /* 0x000fe200078e3cff */
[----:B------:R-:W-:Y:S01]  /*b300*/  IMAD.X R13, RZ, RZ, R17, P6 ;  /* 0x000000ffff0d7224 */ /* 0x000fe200030e0611 */
[----:B------:R-:W-:-:S02]  /*b310*/  LOP3.LUT R15, R16, 0x380, RZ, 0xc0, !PT ;  /* 0x00000380100f7812 */ /* 0x000fc400078ec0ff */
[----:B------:R-:W-:Y:S01]  /*b320*/  LOP3.LUT R4, R4, R9, RZ, 0x3c, !PT ;  /* 0x0000000904047212 */ /* 0x000fe200078e3cff */
[--C-:B------:R-:W-:Y:S01]  /*b330*/  IMAD.X R9, RZ, RZ, R17.reuse, P0 ;  /* 0x000000ffff097224 */ /* 0x100fe200000e0611 */
[----:B------:R-:W-:Y:S01]  /*b340*/  SHF.R.U64 R15, R15, 0x3, RZ ;  /* 0x000000030f0f7819 */ /* 0x000fe200000012ff */
[----:B------:R2:W-:Y:S01]  /*b350*/  @P5 MUFU.RCP R0, R89 ;  /* 0x0000005900005308 */ /* 0x0005e20000001000 */
[----:B------:R-:W-:Y:S01]  /*b360*/  MOV R93, R12 ;  /* 0x0000000c005d7202 */ /* 0x000fe20000000f00 */
[----:B------:R-:W-:Y:S01]  /*b370*/  IMAD.MOV.U32 R12, RZ, RZ, RZ ;  /* 0x000000ffff0c7224 */ /* 0x000fe200078e00ff */
[----:B------:R-:W-:Y:S01]  /*b380*/  MOV R90, R4 ;  /* 0x00000004005a7202 */ /* 0x000fe20000000f00 */
[----:B------:R-:W-:Y:S01]  /*b390*/  UIADD3 UR34, -UR5, URZ, URZ ;  /* 0x0000003f05227290 */ /* 0x000fe2000fffe13f */
[----:B------:R-:W-:Y:S01]  /*b3a0*/  LOP3.LUT R14, R15, R16, RZ, 0x3c, !PT ;  /* 0x000000100f0e7212 */ /* 0x000fe200078e3cff */
[----:B------:R-:W-:Y:S01]  /*b3b0*/  IMAD.MOV.U32 R15, RZ, RZ, R17 ;  /* 0x000000ffff0f7224 */ /* 0x000fe200078e0011 */
[----:B------:R-:W-:Y:S01]  /*b3c0*/  MOV R92, R8 ;  /* 0x00000008005c7202 */ /* 0x000fe20000000f00 */
[----:B------:R-:W3:Y:S01]  /*b3d0*/  @P3 MUFU.LG2 R4, R18 ;  /* 0x0000001200043308 */ /* 0x000ee20000000c00 */
[C---:B------:R-:W-:Y:S01]  /*b3e0*/  @P5 FMUL.FTZ R5, R11.reuse, 0.69314718246459960938 ;  /* 0x3f3172180b055820 */ /* 0x040fe20000410000 */
[----:B-1----:R-:W-:Y:S01]  /*b3f0*/  @P5 FMUL.FTZ R6, R6, 0.69314718246459960938 ;  /* 0x3f31721806065820 */ /* 0x002fe20000410000 */
[----:B------:R-:W-:Y:S01]  /*b400*/  IMAD.U32 R8, RZ, RZ, UR7 ;  /* 0x00000007ff087e24 */ /* 0x000fe2000f8e00ff */
[----:B------:R-:W-:Y:S01]  /*b410*/  MOV R96, R14 ;  /* 0x0000000e00607202 */ /* 0x000fe20000000f00 */
[----:B------:R-:W-:Y:S01]  /*b420*/  @P3 FMUL.FTZ R14, R11, 0.69314718246459960938 ;  /* 0x3f3172180b0e3820 */ /* 0x000fe20000410000 */
[----:B------:R-:W-:Y:S01]  /*b430*/  MOV R94, R20 ;  /* 0x00000014005e7202 */ /* 0x000fe20000000f00 */
[----:B------:R-:W-:Y:S01]  /*b440*/  @!P1 VIADD R8, R8, 0x34860 ;  /* 0x0003486008089836 */ /* 0x000fe20000000000 */
[----:B------:R-:W1:Y:S01]  /*b450*/  @P3 MUFU.RCP R12, R18 ;  /* 0x00000012000c3308 */ /* 0x000e620000001000 */
[----:B------:R-:W-:Y:S01]  /*b460*/  LOP3.LUT P0, RZ, R23, 0x3, RZ, 0xc0, !PT ;  /* 0x0000000317ff7812 */ /* 0x000fe2000780c0ff */
[----:B------:R-:W-:Y:S01]  /*b470*/  IMAD.MOV.U32 R21, RZ, RZ, -0x800000 ;  /* 0xff800000ff157424 */ /* 0x000fe200078e00ff */
[----:B--2---:R-:W-:Y:S01]  /*b480*/  MOV R89, R2 ;  /* 0x0000000200597202 */ /* 0x004fe20000000f00 */
[----:B------:R-:W-:Y:S01]  /*b490*/  ULDC UR7, c[0x0][0xa88] ;  /* 0x0002a20000077ab9 */ /* 0x000fe20000000800 */
[----:B------:R-:W-:Y:S01]  /*b4a0*/  @!P1 PRMT R8, RZ, 0x654, R8 ;  /* 0x00000654ff089816 */ /* 0x000fe20000000008 */
[----:B---3--:R-:W-:-:S04]  /*b4b0*/  @P3 FMUL.FTZ R7, R4, 0.69314718246459960938 ;  /* 0x3f31721804073820 */ /* 0x008fc80000410000 */
[----:B------:R-:W-:Y:S01]  /*b4c0*/  @P3 FFMA.FTZ R21, R14, R88, R7 ;  /* 0x000000580e153223 */ /* 0x000fe20000010007 */
[----:B------:R-:W-:Y:S02]  /*b4d0*/  WARPGROUP.DEPBAR.LE gsb0, 0x0 ;  /* 0x00008000000079c5 */ /* 0x000fe40000010000 */
[----:B------:R-:W-:-:S06]  /*b4e0*/  WARPGROUP.ARRIVE ;  /* 0x00000000000079c5 */ /* 0x000fcc0000000000 */
[----:B------:R-:W-:Y:S01]  /*b4f0*/  HGMMA.64x128x16.F32 R24, R180, gdesc[UR8].tnspB, R24, gsb0 ;  /* 0x41e00008b4187df0 */ /* 0x000fe20008000818 */
[----:B------:R-:W-:Y:S01]  /*b500*/  UMOV UR10, UR6 ;  /* 0x00000006000a7c82 */ /* 0x000fe20008000000 */
[----:B------:R-:W-:Y:S01]  /*b510*/  UMOV UR11, 0x40000040 ;  /* 0x40000040000b7882 */ /* 0x000fe20000000000 */
[----:B------:R-:W-:Y:S01]  /*b520*/  UIADD3 UR6, UR4, 0x180, URZ ;  /* 0x0000018004067890 */ /* 0x000fe2000fffe03f */
        /* <DEDUP_REMOVED lines=35> */
[----:B------:R-:W-:Y:S02]  /*b760*/  UIADD3 UR6, UR4, 0x480, URZ ;  /* 0x0000048004067890 */ /* 0x000fe4000fffe03f */
[----:B------:R-:W-:Y:S01]  /*b770*/  UIADD3 UR4, UR4, 0x500, URZ ;  /* 0x0000050004047890 */ /* 0x000fe2000fffe03f */
[----:B------:R-:W-:Y:S02]  /*b780*/  WARPGROUP.DEPBAR.LE gsb0, 0x0 ;  /* 0x00008000000079c5 */ /* 0x000fe40000010000 */
[----:B------:R-:W-:-:S06]  /*b790*/  WARPGROUP.ARRIVE ;  /* 0x00000000000079c5 */ /* 0x000fcc0000000000 */
[----:B------:R-:W-:Y:S01]  /*b7a0*/  HGMMA.64x128x16.F32 R24, R208, gdesc[UR8].tnspB, R24, gsb0 ;  /* 0x41e00008d0187df0 */ /* 0x000fe20008000818 */
[----:B------:R-:W-:Y:S01]  /*b7b0*/  UMOV UR10, UR6 ;  /* 0x00000006000a7c82 */ /* 0x000fe20008000000 */
[----:B------:R-:W-:Y:S01]  /*b7c0*/  UMOV UR11, 0x40000040 ;  /* 0x40000040000b7882 */ /* 0x000fe20000000000 */
[----:B------:R-:W-:Y:S02]  /*b7d0*/  WARPGROUP.DEPBAR.LE gsb0, 0x0 ;  /* 0x00008000000079c5 */ /* 0x000fe40000010000 */
[----:B------:R-:W-:-:S07]  /*b7e0*/  WARPGROUP.ARRIVE ;  /* 0x00000000000079c5 */ /* 0x000fce0000000000 */
[----:B------:R-:W-:Y:S01]  /*b7f0*/  HGMMA.64x128x16.F32 R24, R212, gdesc[UR8].tnspB, R24, gsb0 ;  /* 0x41e00008d4187df0 */ /* 0x000fe20008000818 */
[----:B------:R-:W-:Y:S01]  /*b800*/  UMOV UR10, UR4 ;  /* 0x00000004000a7c82 */ /* 0x000fe20008000000 */
[----:B------:R-:W-:Y:S01]  /*b810*/  UMOV UR11, 0x40000040 ;  /* 0x40000040000b7882 */ /* 0x000fe20000000000 */
[----:B------:R-:W-:Y:S02]  /*b820*/  ULDC UR4, c[0x0][0xdb4] ;  /* 0x00036d0000047ab9 */ /* 0x000fe40000000800 */
[----:B------:R-:W-:-:S03]  /*b830*/  UIMAD UR35, UR4, UR35, UR5 ;  /* 0x00000023042372a4 */ /* 0x000fc6000f8e0205 */
[----:B------:R-:W-:Y:S01]  /*b840*/  ULDC UR5, c[0x0][0xda8] ;  /* 0x00036a0000057ab9 */ /* 0x000fe20000000800 */
[----:B------:R-:W-:Y:S02]  /*b850*/  USHF.R.S32.HI UR4, URZ, 0x1f, UR35 ;  /* 0x0000001f3f047899 */ /* 0x000fe40008011423 */
[----:B------:R-:W-:Y:S02]  /*b860*/  UIMAD UR34, UR5, UR34, UR12 ;  /* 0x00000022052272a4 */ /* 0x000fe4000f8e020c */
[----:B------:R-:W-:Y:S02]  /*b870*/  UIMAD UR6, UR4, UR8, URZ ;  /* 0x00000008040672a4 */ /* 0x000fe4000f8e023f */
[----:B------:R-:W-:Y:S02]  /*b880*/  USHF.L.U32 UR34, UR34, 0x7, URZ ;  /* 0x0000000722227899 */ /* 0x000fe4000800063f */
[----:B------:R-:W-:Y:S02]  /*b890*/  UIMAD.WIDE.U32 UR4, UR35, UR8, URZ ;  /* 0x00000008230472a5 */ /* 0x000fe4000f8e003f */
[----:B------:R-:W-:-:S02]  /*b8a0*/  UIMAD UR6, UR35, UR9, UR6 ;  /* 0x00000009230672a4 */ /* 0x000fc4000f8e0206 */
[----:B------:R-:W-:Y:S01]  /*b8b0*/  VIADD R97, R224, UR34 ;  /* 0x00000022e0617c36 */ /* 0x000fe20008000000 */
[----:B------:R-:W-:Y:S01]  /*b8c0*/  ULDC.64 UR12, c[0x0][0x208] ;  /* 0x00008200000c7ab9 */ /* 0x000fe20000000a00 */
[----:B------:R-:W-:Y:S01]  /*b8d0*/  IMAD.U32 R2, RZ, RZ, UR4 ;  /* 0x00000004ff027e24 */ /* 0x000fe2000f8e00ff */
[----:B------:R-:W-:Y:S01]  /*b8e0*/  UIADD3 UR4, UR5, UR6, URZ ;  /* 0x0000000605047290 */ /* 0x000fe2000fffe03f */
[----:B------:R-:W-:Y:S02]  /*b8f0*/  VIADD R9, R97, 0x8 ;  /* 0x0000000861097836 */ /* 0x000fe40000000000 */
[----:B------:R-:W-:-:S03]  /*b900*/  IMAD.U32 R3, RZ, RZ, UR5 ;  /* 0x00000005ff037e24 */ /* 0x000fc6000f8e00ff */
[----:B------:R-:W-:Y:S01]  /*b910*/  ISETP.GE.OR P2, PT, R9, UR7, P0 ;  /* 0x0000000709007c0c */ /* 0x000fe20008746670 */
[----:B------:R-:W-:Y:S01]  /*b920*/  IMAD.U32 R3, RZ, RZ, UR4 ;  /* 0x00000004ff037e24 */ /* 0x000fe2000f8e00ff */
[----:B------:R-:W-:Y:S01]  /*b930*/  USHF.R.S32.HI UR4, URZ, 0x1f, UR36 ;  /* 0x0000001f3f047899 */ /* 0x000fe20008011424 */
[----:B------:R-:W-:Y:S01]  /*b940*/  ISETP.GE.OR P0, PT, R97, UR7, P0 ;  /* 0x0000000761007c0c */ /* 0x000fe20008706670 */
[----:B------:R-:W-:Y:S02]  /*b950*/  WARPGROUP.DEPBAR.LE gsb0, 0x0 ;  /* 0x00008000000079c5 */ /* 0x000fe40000010000 */
[----:B------:R-:W-:-:S06]  /*b960*/  WARPGROUP.ARRIVE ;  /* 0x00000000000079c5 */ /* 0x000fcc0000000000 */
[----:B------:R-:W-:Y:S01]  /*b970*/  HGMMA.64x128x16.F32 R24, R216, gdesc[UR8].tnspB, R24, gsb0 ;  /* 0x41e00008d8187df0 */ /* 0x000fe20008000818 */
[----:B------:R-:W-:Y:S01]  /*b980*/  R2UR UR10, R19 ;  /* 0x00000000130a72ca */ /* 0x000fe200000e0000 */
[----:B------:R-:W-:Y:S02]  /*b990*/  IMAD.MOV.U32 R19, RZ, RZ, -0x800000 ;  /* 0xff800000ff137424 */ /* 0x000fe400078e00ff */
[----:B------:R-:W-:Y:S01]  /*b9a0*/  @P5 FFMA.FTZ R19, R5, R10, R6 ;  /* 0x0000000a05135223 */ /* 0x000fe20000010006 */
[----:B------:R-:W-:Y:S02]  /*b9b0*/  WARPGROUP.DEPBAR.LE gsb0, 0x0 ;  /* 0x00008000000079c5 */ /* 0x000fe40000010000 */
[-C--:B------:R-:W-:Y:S01]  /*b9c0*/  FMUL.FTZ R10, R33, R0.reuse ;  /* 0x00000000210a7220 */ /* 0x080fe20000410000 */
[-C--:B------:R-:W-:Y:S01]  /*b9d0*/  FMUL.FTZ R11, R32, R0.reuse ;  /* 0x00000000200b7220 */ /* 0x080fe20000410000 */
[-C--:B------:R-:W-:Y:S01]  /*b9e0*/  FMUL.FTZ R32, R53, R0.reuse ;  /* 0x0000000035207220 */ /* 0x080fe20000410000 */
[-C--:B------:R-:W-:Y:S01]  /*b9f0*/  FMUL.FTZ R33, R52, R0.reuse ;  /* 0x0000000034217220 */ /* 0x080fe20000410000 */
[-C--:B------:R-:W-:Y:S01]  /*ba00*/  FMUL.FTZ R52, R73, R0.reuse ;  /* 0x0000000049347220 */ /* 0x080fe20000410000 */
[-C--:B------:R-:W-:Y:S01]  /*ba10*/  FMUL.FTZ R53, R72, R0.reuse ;  /* 0x0000000048357220 */ /* 0x080fe20000410000 */
[----:B------:R2:W-:Y:S01]  /*ba20*/  @!P1 SYNCS.ARRIVE.TRANS64.RED.A1T0 RZ, [R8+URZ], RZ ;  /* 0x000000ff08ff99a7 */ /* 0x0005e2000810043f */
[-C--:B------:R-:W-:Y:S01]  /*ba30*/  FMUL.FTZ R4, R25, R0.reuse ;  /* 0x0000000019047220 */ /* 0x080fe20000410000 */
[----:B------:R-:W-:Y:S01]  /*ba40*/  FMUL.FTZ R5, R24, R0 ;  /* 0x0000000018057220 */ /* 0x000fe20000410000 */
[-C--:B-1----:R-:W-:Y:S01]  /*ba50*/  FMUL.FTZ R6, R27, R12.reuse ;  /* 0x0000000c1b067220 */ /* 0x082fe20000410000 */
[----:B------:R-:W-:Y:S01]  /*ba60*/  FMUL.FTZ R7, R26, R12 ;  /* 0x0000000c1a077220 */ /* 0x000fe20000410000 */
[-C--:B------:R-:W-:Y:S01]  /*ba70*/  FMUL.FTZ R9, R28, R0.reuse ;  /* 0x000000001c097220 */ /* 0x080fe20000410000 */
[-C--:B------:R-:W-:Y:S01]  /*ba80*/  FMUL.FTZ R13, R37, R0.reuse ;  /* 0x00000000250d7220 */ /* 0x080fe20000410000 */
[-C--:B------:R-:W-:Y:S01]  /*ba90*/  FMUL.FTZ R18, R36, R0.reuse ;  /* 0x0000000024127220 */ /* 0x080fe20000410000 */
[----:B------:R-:W1:Y:S01]  /*baa0*/  LDC.64 R72, c[0x0][0xb78] ;  /* 0x0002de00ff487b82 */ /* 0x000e620000000a00 */
[-C--:B--2---:R-:W-:Y:S01]  /*bab0*/  FMUL.FTZ R8, R29, R0.reuse ;  /* 0x000000001d087220 */ /* 0x084fe20000410000 */
        /* <DEDUP_REMOVED lines=21> */
[----:B------:R-:W-:Y:S01]  /*bc10*/  F2FP.F16.F32.PACK_AB R5, R6, R7 ;  /* 0x000000070605723e */ /* 0x000fe200000000ff */
[-C--:B------:R-:W-:Y:S01]  /*bc20*/  FMUL.FTZ R7, R31, R12.reuse ;  /* 0x0000000c1f077220 */ /* 0x080fe20000410000 */
[-C--:B------:R-:W-:Y:S01]  /*bc30*/  FMUL.FTZ R0, R30, R12.reuse ;  /* 0x0000000c1e007220 */ /* 0x080fe20000410000 */
[-C--:B------:R-:W-:Y:S01]  /*bc40*/  FMUL.FTZ R15, R39, R12.reuse ;  /* 0x0000000c270f7220 */ /* 0x080fe20000410000 */
[-C--:B------:R-:W-:Y:S01]  /*bc50*/  FMUL.FTZ R20, R38, R12.reuse ;  /* 0x0000000c26147220 */ /* 0x080fe20000410000 */
[----:B------:R-:W-:Y:S01]  /*bc60*/  F2FP.F16.F32.PACK_AB R6, R8, R9 ;  /* 0x000000090806723e */ /* 0x000fe200000000ff */
[-C--:B------:R-:W-:Y:S01]  /*bc70*/  FMUL.FTZ R9, R35, R12.reuse ;  /* 0x0000000c23097220 */ /* 0x080fe20000410000 */
[----:B------:R-:W-:Y:S01]  /*bc80*/  F2FP.F16.F32.PACK_AB R8, R10, R11 ;  /* 0x0000000b0a08723e */ /* 0x000fe200000000ff */
[----:B------:R-:W-:Y:S01]  /*bc90*/  FMUL.FTZ R14, R34, R12 ;  /* 0x0000000c220e7220 */ /* 0x000fe20000410000 */
[----:B------:R-:W-:Y:S01]  /*bca0*/  F2FP.F16.F32.PACK_AB R7, R7, R0 ;  /* 0x000000000707723e */ /* 0x000fe200000000ff */
[----:B------:R-:W-:Y:S01]  /*bcb0*/  BAR.SYNC.DEFER_BLOCKING 0x1, 0x100 ;  /* 0x0044000000007b1d */ /* 0x000fe20000010000 */
[----:B------:R-:W-:Y:S01]  /*bcc0*/  F2FP.F16.F32.PACK_AB R10, R13, R18 ;  /* 0x000000120d0a723e */ /* 0x000fe200000000ff */
[----:B------:R-:W-:Y:S01]  /*bcd0*/  FMUL.FTZ R13, R43, R12 ;  /* 0x0000000c2b0d7220 */ /* 0x000fe20000410000 */
        /* <DEDUP_REMOVED lines=24> */
[C---:B-1----:R-:W-:Y:S01]  /*be60*/  IMAD R12, R72.reuse, UR4, RZ ;  /* 0x00000004480c7c24 */ /* 0x042fe2000f8e02ff */
[----:B------:R-:W-:Y:S01]  /*be70*/  F2FP.F16.F32.PACK_AB R9, R9, R14 ;  /* 0x0000000e0909723e */ /* 0x000fe200000000ff */
[----:B------:R-:W-:Y:S01]  /*be80*/  IMAD.WIDE.U32 R2, R72, UR36, R2 ;  /* 0x0000002448027c25 */ /* 0x000fe2000f8e0002 */
[----:B------:R-:W-:Y:S01]  /*be90*/  F2FP.F16.F32.PACK_AB R13, R13, R0 ;  /* 0x000000000d0d723e */ /* 0x000fe200000000ff */
[----:B------:R1:W-:Y:S01]  /*bea0*/  STSM.16.M88.4 [R96], R4 ;  /* 0x0000000460007844 */ /* 0x0003e20000000200 */
[----:B------:R-:W-:Y:S01]  /*beb0*/  F2FP.F16.F32.PACK_AB R14, R26, R27 ;  /* 0x0000001b1a0e723e */ /* 0x000fe200000000ff */
[----:B------:R-:W-:Y:S01]  /*bec0*/  IMAD R68, R73, UR36, R12 ;  /* 0x0000002449447c24 */ /* 0x000fe2000f8e020c */
[----:B------:R-:W-:Y:S01]  /*bed0*/  F2FP.F16.F32.PACK_AB R12, R24, R25 ;  /* 0x00000019180c723e */ /* 0x000fe200000000ff */
[----:B------:R-:W-:Y:S01]  /*bee0*/  STSM.16.M88.4 [R95], R8 ;  /* 0x000000085f007844 */ /* 0x000fe20000000200 */
[----:B------:R-:W-:Y:S01]  /*bef0*/  F2FP.F16.F32.PACK_AB R15, R15, R18 ;  /* 0x000000120f0f723e */ /* 0x000fe200000000ff */
[----:B------:R-:W-:Y:S01]  /*bf00*/  ULDC.64 UR4, c[0x0][0xb40] ;  /* 0x0002d00000047ab9 */ /* 0x000fe20000000a00 */
[----:B------:R-:W-:-:S02]  /*bf10*/  F2FP.F16.F32.PACK_AB R36, R36, R37 ;  /* 0x000000252424723e */ /* 0x000fc400000000ff */
[----:B------:R-:W-:Y:S01]  /*bf20*/  F2FP.F16.F32.PACK_AB R24, R28, R29 ;  /* 0x0000001d1c18723e */ /* 0x000fe200000000ff */
[----:B------:R-:W-:Y:S01]  /*bf30*/  STSM.16.M88.4 [R94], R12 ;  /* 0x0000000c5e007844 */ /* 0x000fe20000000200 */
[----:B------:R-:W-:Y:S02]  /*bf40*/  F2FP.F16.F32.PACK_AB R25, R20, R31 ;  /* 0x0000001f1419723e */ /* 0x000fe400000000ff */
[----:B------:R-:W-:Y:S02]  /*bf50*/  F2FP.F16.F32.PACK_AB R26, R32, R33 ;  /* 0x00000021201a723e */ /* 0x000fe400000000ff */
[----:B------:R-:W-:Y:S02]  /*bf60*/  F2FP.F16.F32.PACK_AB R27, R30, R35 ;  /* 0x000000231e1b723e */ /* 0x000fe400000000ff */
[----:B------:R-:W-:Y:S02]  /*bf70*/  F2FP.F16.F32.PACK_AB R37, R34, R39 ;  /* 0x000000272225723e */ /* 0x000fe400000000ff */
[----:B------:R-:W-:Y:S01]  /*bf80*/  F2FP.F16.F32.PACK_AB R44, R44, R45 ;  /* 0x0000002d2c2c723e */ /* 0x000fe200000000ff */
[----:B------:R-:W-:Y:S01]  /*bf90*/  STSM.16.M88.4 [R93], R24 ;  /* 0x000000185d007844 */ /* 0x000fe20000000200 */
[----:B------:R-:W-:-:S02]  /*bfa0*/  F2FP.F16.F32.PACK_AB R38, R40, R41 ;  /* 0x000000292826723e */ /* 0x000fc400000000ff */
[----:B------:R-:W-:Y:S02]  /*bfb0*/  F2FP.F16.F32.PACK_AB R39, R42, R43 ;  /* 0x0000002b2a27723e */ /* 0x000fe400000000ff */
[----:B------:R-:W-:Y:S02]  /*bfc0*/  F2FP.F16.F32.PACK_AB R45, R46, R47 ;  /* 0x0000002f2e2d723e */ /* 0x000fe400000000ff */
[----:B------:R-:W-:Y:S01]  /*bfd0*/  F2FP.F16.F32.PACK_AB R52, R52, R53 ;  /* 0x000000353434723e */ /* 0x000fe200000000ff */
[----:B------:R-:W-:Y:S01]  /*bfe0*/  STSM.16.M88.4 [R92], R36 ;  /* 0x000000245c007844 */ /* 0x000fe20000000200 */
[----:B-1----:R-:W-:Y:S02]  /*bff0*/  SHF.R.S32.HI R5, RZ, 0x1f, R97 ;  /* 0x0000001fff057819 */ /* 0x002fe40000011461 */
[----:B------:R-:W-:Y:S02]  /*c000*/  IADD3 R0, P1, R97, R2, RZ ;  /* 0x0000000261007210 */ /* 0x000fe40007f3e0ff */
[----:B------:R-:W-:-:S02]  /*c010*/  F2FP.F16.F32.PACK_AB R46, R48, R49 ;  /* 0x00000031302e723e */ /* 0x000fc400000000ff */
[----:B------:R-:W-:Y:S02]  /*c020*/  F2FP.F16.F32.PACK_AB R47, R50, R51 ;  /* 0x00000033322f723e */ /* 0x000fe400000000ff */
[----:B------:R-:W-:Y:S02]  /*c030*/  F2FP.F16.F32.PACK_AB R53, R54, R55 ;  /* 0x000000373635723e */ /* 0x000fe400000000ff */
[----:B------:R-:W-:Y:S01]  /*c040*/  F2FP.F16.F32.PACK_AB R60, R60, R61 ;  /* 0x0000003d3c3c723e */ /* 0x000fe200000000ff */
[----:B------:R-:W-:Y:S01]  /*c050*/  STSM.16.M88.4 [R91], R44 ;  /* 0x0000002c5b007844 */ /* 0x000fe20000000200 */
[----:B------:R-:W-:Y:S02]  /*c060*/  F2FP.F16.F32.PACK_AB R54, R56, R57 ;  /* 0x000000393836723e */ /* 0x000fe400000000ff */
[----:B------:R-:W-:Y:S02]  /*c070*/  F2FP.F16.F32.PACK_AB R55, R58, R59 ;  /* 0x0000003b3a37723e */ /* 0x000fe400000000ff */
[----:B------:R-:W-:-:S02]  /*c080*/  F2FP.F16.F32.PACK_AB R61, R62, R63 ;  /* 0x0000003f3e3d723e */ /* 0x000fc400000000ff */
[----:B------:R-:W-:Y:S01]  /*c090*/  F2FP.F16.F32.PACK_AB R62, R64, R65 ;  /* 0x00000041403e723e */ /* 0x000fe200000000ff */
[----:B------:R-:W-:Y:S01]  /*c0a0*/  STSM.16.M88.4 [R90], R52 ;  /* 0x000000345a007844 */ /* 0x000fe20000000200 */
[----:B------:R-:W-:Y:S02]  /*c0b0*/  F2FP.F16.F32.PACK_AB R63, R66, R67 ;  /* 0x00000043423f723e */ /* 0x000fe400000000ff */
[----:B------:R-:W-:Y:S02]  /*c0c0*/  IADD3.X R5, R5, R3, R68, P1, !PT ;  /* 0x0000000305057210 */ /* 0x000fe40000ffe444 */
[C---:B------:R-:W-:Y:S01]  /*c0d0*/  LEA R2, P1, R0.reuse, UR4, 0x2 ;  /* 0x0000000400027c11 */ /* 0x040fe2000f8210ff */
[----:B------:R-:W-:Y:S01]  /*c0e0*/  STSM.16.M88.4 [R89], R60 ;  /* 0x0000003c59007844 */ /* 0x000fe20000000200 */
[----:B------:R-:W-:Y:S02]  /*c0f0*/  ULDC UR4, c[0x0][0xc] ;  /* 0x0000030000047ab9 */ /* 0x000fe40000000800 */
[----:B------:R-:W-:Y:S01]  /*c100*/  LEA.HI.X R3, R0, UR5, R5, 0x2, P1 ;  /* 0x0000000500037c11 */ /* 0x000fe200088f1405 */
[----:B------:R-:W-:Y:S01]  /*c110*/  @!PT LDS RZ, [RZ] ;  /* 0x00000000fffff984 */ /* 0x000fe20000000800 */
[----:B------:R-:W-:Y:S01]  /*c120*/  @!PT LDS RZ, [RZ] ;  /* 0x00000000fffff984 */ /* 0x000fe20000000800 */
[----:B------:R-:W-:Y:S01]  /*c130*/  @!PT LDS RZ, [RZ] ;  /* 0x00000000fffff984 */ /* 0x000fe20000000800 */
[----:B------:R-:W-:Y:S01]  /*c140*/  @!PT LDS RZ, [RZ] ;  /* 0x00000000fffff984 */ /* 0x000fe20000000800 */
[----:B------:R1:W-:Y:S06]  /*c150*/  MEMBAR.ALL.CTA ;  /* 0x0000000000007992 */ /* 0x0003ec0000008000 */
[----:B-1----:R-:W1:Y:S01]  /*c160*/  FENCE.VIEW.ASYNC.S ;  /* 0x00000000000073c6 */ /* 0x002e620000000000 */
[----:B------:R-:W-:-:S03]  /*c170*/  UIADD3 UR10, UR4, UR10, URZ ;  /* 0x0000000a040a7290 */ /* 0x000fc6000fffe03f */
[----:B-1----:R-:W1:Y:S01]  /*c180*/  SHFL.IDX PT, R0, R223, RZ, 0x1f ;  /* 0x00001fffdf007589 */ /* 0x002e6200000e0000 */
[----:B------:R-:W-:Y:S06]  /*c190*/  BAR.ARV 0x1, 0x120 ;  /* 0x0044800000007b1d */ /* 0x000fec0000002000 */
[----:B------:R2:W-:Y:S01]  /*c1a0*/  @!P0 STG.E desc[UR12][R2.64], R19 ;  /* 0x0000001302008986 */ /* 0x0005e2000c10190c */
[----:B-1----:R-:W-:-:S03]  /*c1b0*/  ISETP.NE.AND P0, PT, R0, 0x7, PT ;  /* 0x000000070000780c */ /* 0x002fc60003f05270 */
[----:B------:R1:W-:Y:S01]  /*c1c0*/  @!P2 STG.E desc[UR12][R2.64+0x20], R21 ;  /* 0x000020150200a986 */ /* 0x0003e2000c10190c */
[----:B--2---:R-:W-:-:S09]  /*c1d0*/  IMAD.U32 R19, RZ, RZ, UR10 ;  /* 0x0000000aff137e24 */ /* 0x004fd2000f8e00ff */
[----:B------:R-:W-:Y:S05]  /*c1e0*/  @P0 BRA `(.L_x_29) ;  /* 0x0000000000580947 */ /* 0x000fea0003800000 */
[----:B------:R-:W-:Y:S01]  /*c1f0*/  BAR.SYNC.DEFER_BLOCKING 0x1, 0x120 ;  /* 0x0044800000007b1d */ /* 0x000fe20000010000 */
[----:B------:R-:W-:-:S05]  /*c200*/  ELECT P0, URZ, PT ;  /* 0x00000000003f782f */ /* 0x000fca0003800000 */
[----:B------:R-:W-:Y:S08]  /*c210*/  BSSY B0, `(.L_x_29) ;  /* 0x0000013000007945 */ /* 0x000ff00003800000 */
[----:B------:R-:W-:Y:S05]  /*c220*/  @!P0 BRA `(.L_x_30) ;  /* 0x0000000000448947 */ /* 0x000fea0003800000 */
[----:B------:R-:W-:Y:S01]  /*c230*/  ULDC.64 UR6, c[0x0][0x198] ;  /* 0x0000660000067ab9 */ /* 0x000fe20000000a00 */
[----:B------:R-:W-:Y:S01]  /*c240*/  UMOV UR33, URZ ;  /* 0x0000003f00217c82 */ /* 0x000fe20008000000 */
[----:B------:R-:W-:Y:S02]  /*c250*/  UIADD3 UR4, UP0, UR6, 0x9f0, URZ ;  /* 0x000009f006047890 */ /* 0x000fe4000ff1e03f */
[----:B------:R-:W-:Y:S02]  /*c260*/  UIADD3 UR6, UR39, 0x4000, URZ ;  /* 0x0000400027067890 */ /* 0x000fe4000fffe03f */
[----:B------:R-:W-:Y:S01]  /*c270*/  UIADD3.X UR5, URZ, UR7, URZ, UP0, !UPT ;  /* 0x000000073f057290 */ /* 0x000fe200087fe43f */
[----:B------:R-:W-:Y:S01]  /*c280*/  UMOV UR37, URZ ;  /* 0x0000003f00257c82 */ /* 0x000fe20008000000 */
[----:B------:R-:W-:Y:S01]  /*c290*/  UMOV UR32, UR39 ;  /* 0x0000002700207c82 */ /* 0x000fe20008000000 */
[----:B------:R-:W-:-:S06]  /*c2a0*/  UMOV UR7, 0x40 ;  /* 0x0000004000077882 */ /* 0x000fcc0000000000 */
[----:B------:R2:W-:Y:S02]  /*c2b0*/  UTMASTG.5D [UR32], [UR4] ;  /* 0x00000020040073b5 */ /* 0x0005e40008020000 */
[----:B--2---:R-:W-:Y:S01]  /*c2c0*/  UMOV UR32, UR6 ;  /* 0x0000000600207c82 */ /* 0x004fe20008000000 */
[----:B------:R-:W-:Y:S01]  /*c2d0*/  UMOV UR33, UR7 ;  /* 0x0000000700217c82 */ /* 0x000fe20008000000 */
[----:B------:R-:W-:Y:S01]  /*c2e0*/  UIADD3 UR6, UR39, 0x34820, URZ ;  /* 0x0003482027067890 */ /* 0x000fe2000fffe03f */
[----:B------:R2:W-:Y:S03]  /*c2f0*/  UTMASTG.5D [UR32], [UR4] ;  /* 0x00000020040073b5 */ /* 0x0005e60008020000 */
[----:B------:R-:W-:Y:S01]  /*c300*/  UPRMT UR6, URZ, 0x654, UR6 ;  /* 0x000006543f067896 */ /* 0x000fe20008000006 */
[----:B------:R0:W-:Y:S01]  /*c310*/  UTMACMDFLUSH ;  /* 0x00000000000079b7 */ /* 0x0001e20000000000 */
[----:B------:R-:W-:-:S07]  /*c320*/  DEPBAR.LE SB0, 0x0 ;  /* 0x000080000000791a */ /* 0x000fce0000000000 */
[----:B--2---:R-:W-:Y:S03]  /*c330*/  SYNCS.ARRIVE.TRANS64.RED.A1T0 RZ, [UR6], RZ ;  /* 0x000000ffffff79a7 */ /* 0x004fe60008100406 */
.L_x_30:
[----:B------:R-:W-:Y:S05]  /*c340*/  BSYNC B0 ;  /* 0x0000000000007941 */ /* 0x000fea0003800000 */
.L_x_29:
[----:B------:R-:W2:Y:S01]  /*c350*/  LDC R0, c[0x0][0xda4] ;  /* 0x00036900ff007b82 */ /* 0x000ea20000000800 */
[----:B------:R-:W-:Y:S01]  /*c360*/  R2UR UR5, R19 ;  /* 0x00000000130572ca */ /* 0x000fe200000e0000 */
[----:B------:R-:W-:Y:S01]  /*c370*/  UIADD3 UR38, UR38, 0x1, URZ ;  /* 0x0000000126267890 */ /* 0x000fe2000fffe03f */
[----:B------:R-:W-:-:S03]  /*c380*/  R2UR UR4, R22 ;  /* 0x00000000160472ca */ /* 0x000fc600000e0000 */
[----:B------:R-:W-:-:S04]  /*c390*/  UISETP.NE.AND UP0, UPT, UR38, 0x2, UPT ;  /* 0x000000022600788c */ /* 0x000fc8000bf05270 */
[----:B------:R-:W-:-:S06]  /*c3a0*/  USEL UR38, UR38, URZ, UP0 ;  /* 0x0000003f26267287 */ /* 0x000fcc0008000000 */
[----:B------:R-:W-:-:S06]  /*c3b0*/  UIADD3 UR4, UR4, 0x1, URZ ;  /* 0x0000000104047890 */ /* 0x000fcc000fffe03f */
[----:B------:R-:W-:Y:S01]  /*c3c0*/  IMAD.U32 R22, RZ, RZ, UR4 ;  /* 0x00000004ff167e24 */ /* 0x000fe2000f8e00ff */
[----:B------:R-:W-:Y:S01]  /*c3d0*/  USEL UR4, URZ, 0x1, UP0 ;  /* 0x000000013f047887 */ /* 0x000fe20008000000 */
[----:B--2---:R-:W-:-:S03]  /*c3e0*/  ISETP.LE.AND P0, PT, R0, UR5, PT ;  /* 0x0000000500007c0c */ /* 0x004fc6000bf03270 */
[----:B------:R-:W-:-:S10]  /*c3f0*/  ULOP3.LUT UR61, UR61, UR4, URZ, 0x3c, !UPT ;  /* 0x000000043d3d7292 */ /* 0x000fd4000f8e3c3f */
[----:B------:R-:W-:Y:S05]  /*c400*/  @!P0 BRA `(.L_x_31) ;  /* 0xffffff48006c8947 */ /* 0x000fea000383ffff */
[----:B------:R-:W-:Y:S05]  /*c410*/  EXIT ;  /* 0x000000000000794d */ /* 0x000fea0003800000 */
.L_x_7:
[----:B------:R-:W-:-:S08]  /*c420*/  NOP ;  /* 0x0000000000007918 */ /* 0x000fd00000000000 */
[----:B-1----:R-:W1:-:S00]  /*c430*/  USETMAXREG.DEALLOC.CTAPOOL 0x18 ;  /* 0x00000018000079c8 */ /* 0x002e4000080e0500 */
[----:B-1----:R-:W-:-:S06]  /*c440*/  LOP3.LUT R0, R0, 0x3, RZ, 0xc0, !PT ;  /* 0x0000000300007812 */ /* 0x002fcc00078ec0ff */
[----:B------:R-:W1:Y:S02]  /*c450*/  SHFL.IDX PT, R0, R0, RZ, 0x1f ;  /* 0x00001fff00007589 */ /* 0x000e6400000e0000 */
[----:B-1----:R-:W-:-:S13]  /*c460*/  ISETP.NE.AND P0, PT, R0, RZ, PT ;  /* 0x000000ff0000720c */ /* 0x002fda0003f05270 */
[----:B------:R-:W-:Y:S05]  /*c470*/  @P0 EXIT ;  /* 0x000000000000094d */ /* 0x000fea0003800000 */
[----:B------:R-:W1:Y:S01]  /*c480*/  S2UR UR4, SR_CTAID.X ;  /* 0x00000000000479c3 */ /* 0x000e620000002500 */
[----:B------:R-:W-:Y:S02]  /*c490*/  IMAD.MOV.U32 R16, RZ, RZ, RZ ;  /* 0x000000ffff107224 */ /* 0x000fe400078e00ff */
[----:B------:R-:W-:Y:S02]  /*c4a0*/  IMAD.MOV.U32 R2, RZ, RZ, 0x1 ;  /* 0x00000001ff027424 */ /* 0x000fe400078e00ff */
[----:B------:R-:W-:-:S03]  /*c4b0*/  IMAD.MOV.U32 R17, RZ, RZ, 0x1 ;  /* 0x00000001ff117424 */ /* 0x000fc600078e00ff */
[----:B------:R-:W1:Y:S02]  /*c4c0*/  LDC R0, c[0x0][0xda4] ;  /* 0x00036900ff007b82 */ /* 0x000e640000000800 */
[----:B-1----:R-:W-:-:S13]  /*c4d0*/  ISETP.LE.AND P0, PT, R0, UR4, PT ;  /* 0x0000000400007c0c */ /* 0x002fda000bf03270 */
[----:B------:R-:W-:Y:S05]  /*c4e0*/  @P0 BRA `(.L_x_32) ;  /* 0x0000002800b80947 */ /* 0x000fea0003800000 */
[----:B------:R-:W-:Y:S01]  /*c4f0*/  IMAD.U32 R0, RZ, RZ, UR4 ;  /* 0x00000004ff007e24 */ /* 0x000fe2000f8e00ff */
[----:B------:R-:W-:Y:S01]  /*c500*/  ULDC.64 UR36, c[0x0][0x198] ;  /* 0x0000660000247ab9 */ /* 0x000fe20000000a00 */
[----:B------:R-:W-:Y:S01]  /*c510*/  IMAD.MOV.U32 R16, RZ, RZ, RZ ;  /* 0x000000ffff107224 */ /* 0x000fe200078e00ff */
[----:B------:R-:W-:Y:S01]  /*c520*/  ULDC UR38, c[0x0][0xc] ;  /* 0x0000030000267ab9 */ /* 0x000fe20000000800 */
[----:B------:R-:W-:Y:S01]  /*c530*/  IMAD.MOV.U32 R17, RZ, RZ, 0x1 ;  /* 0x00000001ff117424 */ /* 0x000fe200078e00ff */
[----:B------:R1:W-:Y:S04]  /*c540*/  STL [R1+0x10], R0 ;  /* 0x0000100001007387 */ /* 0x0003e80000100800 */
[----:B------:R1:W-:Y:S02]  /*c550*/  STL [R1+0x18], RZ ;  /* 0x000018ff01007387 */ /* 0x0003e40000100800 */
.L_x_75:
[----:B------:R-:W2:Y:S01]  /*c560*/  LDL R4, [R1+0x10] ;  /* 0x0000100001047983 */ /* 0x000ea20000100800 */
[----:B-1----:R-:W1:Y:S01]  /*c570*/  LDC R0, c[0x0][0xda8] ;  /* 0x00036a00ff007b82 */ /* 0x002e620000000800 */
[----:B------:R-:W-:Y:S05]  /*c580*/  YIELD ;  /* 0x0000000000007946 */ /* 0x000fea0003800000 */
[----:B------:R-:W3:Y:S01]  /*c590*/  S2R R5, SR_CgaCtaId ;  /* 0x0000000000057919 */ /* 0x000ee20000008800 */
[----:B------:R-:W-:Y:S02]  /*c5a0*/  ULDC.64 UR4, c[0x0][0x3f8] ;  /* 0x0000fe0000047ab9 */ /* 0x000fe40000000a00 */
[----:B------:R-:W-:-:S03]  /*c5b0*/  UISETP.NE.U32.AND UP0, UPT, UR4, URZ, UPT ;  /* 0x0000003f0400728c */ /* 0x000fc6000bf05070 */
[----:B------:R-:W-:Y:S01]  /*c5c0*/  ULDC UR4, c[0x0][0x404] ;  /* 0x0001010000047ab9 */ /* 0x000fe20000000800 */
[----:B------:R-:W-:-:S04]  /*c5d0*/  UISETP.NE.AND.EX UP0, UPT, UR5, URZ, UPT, UP0 ;  /* 0x0000003f0500728c */ /* 0x000fc8000bf05300 */
[----:B------:R-:W-:Y:S01]  /*c5e0*/  USEL UR4, UR4, 0x1, UP0 ;  /* 0x0000000104047887 */ /* 0x000fe20008000000 */
[----:B-1----:R-:W-:Y:S02]  /*c5f0*/  ISETP.NE.AND P0, PT, R0, 0x1, PT ;  /* 0x000000010000780c */ /* 0x002fe40003f05270 */
[----:B------:R-:W1:Y:S11]  /*c600*/  LDC R0, c[0x0][0xdb4] ;  /* 0x00036d00ff007b82 */ /* 0x000e760000000800 */
[----:B------:R-:W2:Y:S08]  /*c610*/  @P0 LDC R2, c[0x0][0xdac] ;  /* 0x00036b00ff020b82 */ /* 0x000eb00000000800 */
[----:B------:R-:W4:Y:S01]  /*c620*/  @P0 LDC R3, c[0x0][0xdb0] ;  /* 0x00036c00ff030b82 */ /* 0x000f220000000800 */
[----:B-1----:R-:W-:Y:S01]  /*c630*/  ISETP.NE.AND P1, PT, R0, 0x1, PT ;  /* 0x000000010000780c */ /* 0x002fe20003f25270 */
[----:B--2---:R-:W-:-:S04]  /*c640*/  @P0 IMAD.HI.U32 R2, R4, R2, RZ ;  /* 0x0000000204020227 */ /* 0x004fc800078e00ff */
[----:B------:R-:W-:Y:S01]  /*c650*/  IMAD.MOV.U32 R6, RZ, RZ, R4 ;  /* 0x000000ffff067224 */ /* 0x000fe200078e0004 */
[----:B----4-:R-:W-:Y:S01]  /*c660*/  @P0 SHF.R.U32.HI R6, RZ, R3, R2 ;  /* 0x00000003ff060219 */ /* 0x010fe20000011602 */
[----:B------:R-:W1:Y:S04]  /*c670*/  LDC R4, c[0x0][0x2e0] ;  /* 0x0000b800ff047b82 */ /* 0x000e680000000800 */
[----:B------:R-:W-:Y:S01]  /*c680*/  IMAD.MOV.U32 R19, RZ, RZ, R6 ;  /* 0x000000ffff137224 */ /* 0x000fe200078e0006 */
[----:B------:R2:W-:Y:S03]  /*c690*/  STL [R1+0x8], R6 ;  /* 0x0000080601007387 */ /* 0x0005e60000100800 */
[----:B------:R-:W4:Y:S01]  /*c6a0*/  @P1 LDC.64 R2, c[0x0][0xdb8] ;  /* 0x00036e00ff021b82 */ /* 0x000f220000000a00 */
[----:B-1----:R-:W-:-:S05]  /*c6b0*/  IMAD R8, R4, UR4, RZ ;  /* 0x0000000404087c24 */ /* 0x002fca000f8e02ff */
[----:B------:R2:W-:Y:S01]  /*c6c0*/  STL [R1+0x14], R8 ;  /* 0x0000140801007387 */ /* 0x0005e20000100800 */
[----:B----4-:R-:W-:-:S05]  /*c6d0*/  @P1 IMAD.HI.U32 R2, R6, R2, RZ ;  /* 0x0000000206021227 */ /* 0x010fca00078e00ff */
[----:B------:R-:W-:Y:S02]  /*c6e0*/  @P1 SHF.R.U32.HI R19, RZ, R3, R2 ;  /* 0x00000003ff131219 */ /* 0x000fe40000011602 */
[----:B------:R-:W-:-:S03]  /*c6f0*/  MOV R2, 0x400 ;  /* 0x0000040000027802 */ /* 0x000fc60000000f00 */
[----:B------:R-:W-:Y:S01]  /*c700*/  IMAD.MOV R3, RZ, RZ, -R19 ;  /* 0x000000ffff037224 */ /* 0x000fe200078e0a13 */
[----:B---3--:R-:W-:Y:S01]  /*c710*/  LEA R7, R5, R2, 0x18 ;  /* 0x0000000205077211 */ /* 0x008fe200078ec0ff */
[----:B------:R-:W-:-:S04]  /*c720*/  VIADD R2, R8, 0xaf ;  /* 0x000000af08027836 */ /* 0x000fc80000000000 */
[----:B------:R-:W-:Y:S01]  /*c730*/  VIADD R4, R7, 0x1e400 ;  /* 0x0001e40007047836 */ /* 0x000fe20000000000 */
[----:B------:R2:W-:Y:S01]  /*c740*/  STL [R1+0x4], R7 ;  /* 0x0000040701007387 */ /* 0x0005e20000100800 */
[----:B------:R-:W-:-:S03]  /*c750*/  IMAD.HI R2, R2, 0x2e8ba2e9, RZ ;  /* 0x2e8ba2e902027827 */ /* 0x000fc600078e02ff */
[----:B------:R-:W-:Y:S01]  /*c760*/  LOP3.LUT P0, RZ, R4, 0x3ff, RZ, 0xc0, !PT ;  /* 0x000003ff04ff7812 */ /* 0x000fe2000780c0ff */
[----:B------:R-:W-:Y:S01]  /*c770*/  IMAD R4, R0, R3, R6 ;  /* 0x0000000300047224 */ /* 0x000fe200078e0206 */
[----:B------:R-:W-:-:S04]  /*c780*/  SHF.R.U32.HI R3, RZ, 0x1f, R2 ;  /* 0x0000001fff037819 */ /* 0x000fc80000011602 */
[----:B------:R-:W-:Y:S01]  /*c790*/  LEA.HI.SX32 R0, R2, R3, 0x1b ;  /* 0x0000000302007211 */ /* 0x000fe200078fdaff */
[----:B------:R2:W-:Y:S04]  /*c7a0*/  STL [R1], R4 ;  /* 0x0000000401007387 */ /* 0x0005e80000100800 */
[----:B------:R2:W-:Y:S02]  /*c7b0*/  STL [R1+0xc], R0 ;  /* 0x00000c0001007387 */ /* 0x0005e40000100800 */
[----:B------:R-:W-:Y:S05]  /*c7c0*/  @!P0 BRA `(.L_x_33) ;  /* 0x0000000000408947 */ /* 0x000fea0003800000 */
[----:B------:R-:W-:Y:S01]  /*c7d0*/  MOV R2, 0x0 ;  /* 0x0000000000027802 */ /* 0x000fe20000000f00 */
[----:B------:R-:W-:Y:S01]  /*c7e0*/  ULDC.64 UR6, c[0x4][0xa0] ;  /* 0x0100280000067ab9 */ /* 0x000fe20000000a00 */
[----:B------:R-:W-:Y:S01]  /*c7f0*/  ULDC.64 UR8, c[0x4][0xa8] ;  /* 0x01002a0000087ab9 */ /* 0x000fe20000000a00 */
[----:B------:R-:W-:Y:S01]  /*c800*/  ULDC.64 UR4, c[0x4][0x28] ;  /* 0x01000a0000047ab9 */ /* 0x000fe20000000a00 */
[----:B--2---:R-:W-:Y:S02]  /*c810*/  IMAD.U32 R4, RZ, RZ, UR6 ;  /* 0x00000006ff047e24 */ /* 0x004fe4000f8e00ff */
[----:B------:R-:W1:Y:S01]  /*c820*/  LDC.64 R2, c[0x4][R2] ;  /* 0x0100000002027b82 */ /* 0x000e620000000a00 */
[----:B------:R-:W-:Y:S02]  /*c830*/  IMAD.U32 R5, RZ, RZ, UR7 ;  /* 0x00000007ff057e24 */ /* 0x000fe4000f8e00ff */
[----:B------:R-:W-:Y:S02]  /*c840*/  IMAD.U32 R6, RZ, RZ, UR8 ;  /* 0x00000008ff067e24 */ /* 0x000fe4000f8e00ff */
[----:B------:R-:W-:-:S02]  /*c850*/  IMAD.U32 R7, RZ, RZ, UR9 ;  /* 0x00000009ff077e24 */ /* 0x000fc4000f8e00ff */
[----:B------:R-:W-:Y:S02]  /*c860*/  IMAD.U32 R10, RZ, RZ, UR4 ;  /* 0x00000004ff0a7e24 */ /* 0x000fe4000f8e00ff */
[----:B------:R-:W-:Y:S02]  /*c870*/  IMAD.U32 R11, RZ, RZ, UR5 ;  /* 0x00000005ff0b7e24 */ /* 0x000fe4000f8e00ff */
[----:B------:R-:W-:Y:S02]  /*c880*/  IMAD.MOV.U32 R8, RZ, RZ, 0x70 ;  /* 0x00000070ff087424 */ /* 0x000fe400078e00ff */
[----:B------:R-:W-:Y:S02]  /*c890*/  IMAD.MOV.U32 R12, RZ, RZ, 0x1 ;  /* 0x00000001ff0c7424 */ /* 0x000fe400078e00ff */
[----:B------:R-:W-:-:S07]  /*c8a0*/  IMAD.MOV.U32 R13, RZ, RZ, RZ ;  /* 0x000000ffff0d7224 */ /* 0x000fce00078e00ff */
[----:B------:R-:W-:-:S07]  /*c8b0*/  LEPC R20, `(.L_x_33) ;  /* 0x000000001014794e */ /* 0x000fce0000000000 */
[----:B-1----:R-:W-:Y:S05]  /*c8c0*/  CALL.ABS.NOINC R2 ;  /* 0x0000000002007343 */ /* 0x002fea0003c00000 */
.L_x_33:
[----:B------:R-:W2:Y:S02]  /*c8d0*/  LDL R2, [R1+0x4] ;  /* 0x0000040001027983 */ /* 0x000ea40000100800 */
[----:B--2---:R-:W-:-:S05]  /*c8e0*/  VIADD R0, R2, 0x400 ;  /* 0x0000040002007836 */ /* 0x004fca0000000000 */
[----:B------:R-:W-:-:S13]  /*c8f0*/  LOP3.LUT P0, RZ, R0, 0x3ff, RZ, 0xc0, !PT ;  /* 0x000003ff00ff7812 */ /* 0x000fda000780c0ff */
[----:B------:R-:W-:Y:S05]  /*c900*/  @!P0 BRA `(.L_x_34) ;  /* 0x0000000000808947 */ /* 0x000fea0003800000 */
[----:B------:R-:W-:Y:S01]  /*c910*/  MOV R0, 0x0 ;  /* 0x0000000000007802 */ /* 0x000fe20000000f00 */
[----:B------:R-:W-:Y:S01]  /*c920*/  ULDC.64 UR6, c[0x4][0xa0] ;  /* 0x0100280000067ab9 */ /* 0x000fe20000000a00 */
[----:B------:R-:W-:Y:S01]  /*c930*/  ULDC.64 UR8, c[0x4][0xa8] ;  /* 0x01002a0000087ab9 */ /* 0x000fe20000000a00 */
[----:B------:R-:W-:Y:S01]  /*c940*/  ULDC.64 UR4, c[0x4][0x30] ;  /* 0x01000c0000047ab9 */ /* 0x000fe20000000a00 */
[----:B------:R1:W2:Y:S01]  /*c950*/  LDC.64 R2, c[0x4][R0] ;  /* 0x0100000000027b82 */ /* 0x0002a20000000a00 */
[----:B------:R-:W-:Y:S02]  /*c960*/  IMAD.U32 R4, RZ, RZ, UR6 ;  /* 0x00000006ff047e24 */ /* 0x000fe4000f8e00ff */
[----:B------:R-:W-:Y:S02]  /*c970*/  IMAD.U32 R5, RZ, RZ, UR7 ;  /* 0x00000007ff057e24 */ /* 0x000fe4000f8e00ff */
[----:B------:R-:W-:Y:S02]  /*c980*/  IMAD.U32 R6, RZ, RZ, UR8 ;  /* 0x00000008ff067e24 */ /* 0x000fe4000f8e00ff */
[----:B------:R-:W-:-:S02]  /*c990*/  IMAD.U32 R7, RZ, RZ, UR9 ;  /* 0x00000009ff077e24 */ /* 0x000fc4000f8e00ff */
[----:B------:R-:W-:Y:S02]  /*c9a0*/  IMAD.U32 R10, RZ, RZ, UR4 ;  /* 0x00000004ff0a7e24 */ /* 0x000fe4000f8e00ff */
[----:B------:R-:W-:Y:S02]  /*c9b0*/  IMAD.U32 R11, RZ, RZ, UR5 ;  /* 0x00000005ff0b7e24 */ /* 0x000fe4000f8e00ff */
[----:B------:R-:W-:Y:S02]  /*c9c0*/  IMAD.MOV.U32 R8, RZ, RZ, 0x70 ;  /* 0x00000070ff087424 */ /* 0x000fe400078e00ff */
[----:B------:R-:W-:Y:S02]  /*c9d0*/  IMAD.MOV.U32 R12, RZ, RZ, 0x1 ;  /* 0x00000001ff0c7424 */ /* 0x000fe400078e00ff */
[----:B-1----:R-:W-:-:S07]  /*c9e0*/  IMAD.MOV.U32 R13, RZ, RZ, RZ ;  /* 0x000000ffff0d7224 */ /* 0x002fce00078e00ff */
[----:B------:R-:W-:-:S07]  /*c9f0*/  LEPC R20, `(.L_x_35) ;  /* 0x000000001014794e */ /* 0x000fce0000000000 */
[----:B--2---:R-:W-:Y:S05]  /*ca00*/  CALL.ABS.NOINC R2 ;  /* 0x0000000002007343 */ /* 0x004fea0003c00000 */
.L_x_35:
[----:B------:R-:W-:Y:S01]  /*ca10*/  MOV R2, 0x0 ;  /* 0x0000000000027802 */ /* 0x000fe20000000f00 */
[----:B------:R-:W-:Y:S01]  /*ca20*/  ULDC.64 UR6, c[0x4][0xa0] ;  /* 0x0100280000067ab9 */ /* 0x000fe20000000a00 */
[----:B------:R-:W-:Y:S01]  /*ca30*/  ULDC.64 UR8, c[0x4][0xa8] ;  /* 0x01002a0000087ab9 */ /* 0x000fe20000000a00 */
[----:B------:R-:W-:Y:S01]  /*ca40*/  ULDC.64 UR4, c[0x4][0x38] ;  /* 0x01000e0000047ab9 */ /* 0x000fe20000000a00 */
[----:B------:R-:W-:Y:S02]  /*ca50*/  IMAD.U32 R4, RZ, RZ, UR6 ;  /* 0x00000006ff047e24 */ /* 0x000fe4000f8e00ff */
        /* <DEDUP_REMOVED lines=11> */
.L_x_34:
[----:B------:R-:W2:Y:S01]  /*cb10*/  LDL R4, [R1] ;  /* 0x0000000001047983 */ /* 0x000ea20000100800 */
[----:B------:R-:W1:Y:S01]  /*cb20*/  LDC R0, c[0x0][0x428] ;  /* 0x00010a00ff007b82 */ /* 0x000e620000000800 */
[----:B------:R-:W-:Y:S02]  /*cb30*/  ULDC.64 UR4, c[0x0][0x9f8] ;  /* 0x00027e0000047ab9 */ /* 0x000fe40000000a00 */
[----:B------:R-:W3:Y:S01]  /*cb40*/  LDL.LU R6, [R1+0x8] ;  /* 0x0000080001067983 */ /* 0x000ee20000300800 */
[----:B-1----:R-:W-:-:S03]  /*cb50*/  ISETP.NE.AND P1, PT, R0, 0x1, PT ;  /* 0x000000010000780c */ /* 0x002fc60003f25270 */
[----:B------:R-:W4:Y:S01]  /*cb60*/  LDL R5, [R1+0x10] ;  /* 0x0000100001057983 */ /* 0x000f220000100800 */
[----:B------:R-:W-:Y:S01]  /*cb70*/  ISETP.NE.U32.AND P0, PT, RZ, UR4, PT ;  /* 0x00000004ff007c0c */ /* 0x000fe2000bf05070 */
[----:B------:R-:W-:Y:S01]  /*cb80*/  ULDC.64 UR6, c[0x0][0x208] ;  /* 0x0000820000067ab9 */ /* 0x000fe20000000a00 */
[----:B------:R-:W-:Y:S01]  /*cb90*/  ULDC UR4, c[0x0][0xda8] ;  /* 0x00036a0000047ab9 */ /* 0x000fe20000000800 */
[----:B------:R-:W1:Y:S01]  /*cba0*/  S2R R7, SR_TID.X ;  /* 0x0000000000077919 */ /* 0x000e620000002100 */
[----:B------:R-:W-:-:S05]  /*cbb0*/  ISETP.NE.AND.EX P0, PT, RZ, UR5, PT, P0 ;  /* 0x00000005ff007c0c */ /* 0x000fca000bf05300 */
[----:B------:R-:W2:Y:S08]  /*cbc0*/  @P1 LDC R2, c[0x0][0x42c] ;  /* 0x00010b00ff021b82 */ /* 0x000eb00000000800 */
[----:B------:R-:W2:Y:S01]  /*cbd0*/  @P1 LDC R3, c[0x0][0x430] ;  /* 0x00010c00ff031b82 */ /* 0x000ea20000000800 */
[----:B-1----:R-:W-:Y:S01]  /*cbe0*/  LOP3.LUT R7, R7, 0x1f, RZ, 0xc0, !PT ;  /* 0x0000001f07077812 */ /* 0x002fe200078ec0ff */
[----:B--2---:R-:W-:-:S04]  /*cbf0*/  @P1 IMAD.HI.U32 R2, R4, R2, RZ ;  /* 0x0000000204021227 */ /* 0x004fc800078e00ff */
[----:B------:R-:W-:Y:S01]  /*cc00*/  IMAD.MOV.U32 R0, RZ, RZ, R4 ;  /* 0x000000ffff007224 */ /* 0x000fe200078e0004 */
[----:B------:R-:W-:Y:S01]  /*cc10*/  @P1 SHF.R.U32.HI R0, RZ, R3, R2 ;  /* 0x00000003ff001219 */ /* 0x000fe20000011602 */
[----:B------:R-:W-:Y:S01]  /*cc20*/  IMAD.MOV.U32 R4, RZ, RZ, R19 ;  /* 0x000000ffff047224 */ /* 0x000fe200078e0013 */
[----:B------:R-:W1:Y:S02]  /*cc30*/  @P0 LDC.64 R2, c[0x0][0x9f8] ;  /* 0x00027e00ff020b82 */ /* 0x000e640000000a00 */
[----:B-1----:R-:W-:-:S05]  /*cc40*/  @P0 IMAD.WIDE R2, R19, 0x4, R2 ;  /* 0x0000000413020825 */ /* 0x002fca00078e0202 */
[----:B------:R1:W5:Y:S01]  /*cc50*/  @P0 LDG.E R4, desc[UR6][R2.64] ;  /* 0x0000000602040981 */ /* 0x000362000c1e1900 */
[----:B------:R-:W-:Y:S01]  /*cc60*/  ISETP.NE.AND P1, PT, R7, RZ, PT ;  /* 0x000000ff0700720c */ /* 0x000fe20003f25270 */
[----:B---3--:R-:W-:-:S03]  /*cc70*/  IMAD.MOV R8, RZ, RZ, -R6 ;  /* 0x000000ffff087224 */ /* 0x008fc600078e0a06 */
[----:B------:R-:W-:Y:S01]  /*cc80*/  PLOP3.LUT P2, PT, P1, PT, PT, 0x8, 0x0 ;  /* 0x000000000000781c */ /* 0x000fe20000f4e170 */
[----:B----4-:R-:W-:-:S04]  /*cc90*/  IMAD R8, R8, UR4, R5 ;  /* 0x0000000408087c24 */ /* 0x010fc8000f8e0205 */
[----:B------:R-:W-:-:S04]  /*cca0*/  IMAD.SHL.U32 R8, R8, 0x80, RZ ;  /* 0x0000008008087824 */ /* 0x000fc800078e00ff */
[----:B------:R-:W-:-:S05]  /*ccb0*/  VOTEU.ALL UP1, P1 ;  /* 0x00000000003f7886 */ /* 0x000fca0000820000 */
[----:B------:R-:W-:-:S04]  /*ccc0*/  @!UP1 UIADD3 UR8, UP0, UR36, 0x270, URZ ;  /* 0x0000027024089890 */ /* 0x000fc8000ff1e03f */
[----:B------:R-:W-:-:S03]  /*ccd0*/  @!UP1 UIADD3.X UR9, URZ, UR37, URZ, UP0, !UPT ;  /* 0x000000253f099290 */ /* 0x000fc600087fe43f */
[----:B-1----:R-:W-:-:S09]  /*cce0*/  VOTEU.ALL UP0, P1 ;  /* 0x00000000003f7886 */ /* 0x002fd20000800000 */
.L_x_36:
[----:B------:R-:W2:Y:S01]  /*ccf0*/  LDL R2, [R1] ;  /* 0x0000000001027983 */ /* 0x000ea20000100800 */
[----:B------:R-:W-:Y:S02]  /*cd00*/  PLOP3.LUT P0, PT, P0, P2, PT, 0xa2, 0x0 ;  /* 0x000000000000781c */ /* 0x000fe40000705472 */
[----:B------:R-:W-:Y:S01]  /*cd10*/  @P2 R2UR P0, UR7, R19 ;  /* 0x00000000130722ca */ /* 0x000fe20000000000 */
[----:B------:R-:W-:-:S07]  /*cd20*/  UMOV UR4, URZ ;  /* 0x0000003f00047c82 */ /* 0x000fce0008000000 */
[----:B------:R-:W-:Y:S02]  /*cd30*/  PLOP3.LUT P0, PT, P0, P2, PT, 0xa2, 0x0 ;  /* 0x000000000000781c */ /* 0x000fe40000705472 */
[----:B--2---:R-:W-:-:S08]  /*cd40*/  @P2 R2UR.OR P0, UR6, R2 ;  /* 0x00000000020622ca */ /* 0x004fd00000100000 */
[----:B------:R-:W-:Y:S02]  /*cd50*/  PLOP3.LUT P0, PT, P0, P2, PT, 0xa2, 0x0 ;  /* 0x000000000000781c */ /* 0x000fe40000705472 */
[----:B------:R-:W-:-:S08]  /*cd60*/  @P2 R2UR.OR P0, UR5, R8 ;  /* 0x00000000080522ca */ /* 0x000fd00000100000 */
[----:B------:R-:W-:-:S05]  /*cd70*/  @P2 PLOP3.LUT P2, PT, P0, PT, PT, 0x80, 0x0 ;  /* 0x000000000000281c */ /* 0x000fca000074f070 */
[----:B------:R1:W-:Y:S08]  /*cd80*/  @!UP0 UTMAPF.L2.4D [UR4], [UR8] ;  /* 0x00000004080085b8 */ /* 0x0003f00008018000 */
[----:B-1----:R-:W-:Y:S05]  /*cd90*/  @P2 BRA.U.ANY `(.L_x_36) ;  /* 0xfffffffd00d42947 */ /* 0x002fea000393ffff */
[----:B------:R-:W-:Y:S01]  /*cda0*/  PLOP3.LUT P2, PT, P1, PT, PT, 0x8, 0x0 ;  /* 0x000000000000781c */ /* 0x000fe20000f4e170 */
[----:B------:R-:W-:Y:S01]  /*cdb0*/  VOTEU.ALL UP0, P1 ;  /* 0x00000000003f7886 */ /* 0x000fe20000800000 */
[----:B------:R-:W-:-:S11]  /*cdc0*/  UMOV UR4, 0x40 ;  /* 0x0000004000047882 */ /* 0x000fd60000000000 */
.L_x_37:
[----:B------:R-:W2:Y:S01]  /*cdd0*/  LDL R2, [R1] ;  /* 0x0000000001027983 */ /* 0x000ea20000100800 */
[----:B------:R-:W-:Y:S02]  /*cde0*/  PLOP3.LUT P0, PT, P0, P2, PT, 0xa2, 0x0 ;  /* 0x000000000000781c */ /* 0x000fe40000705472 */
[----:B------:R-:W-:-:S08]  /*cdf0*/  @P2 R2UR P0, UR7, R19 ;  /* 0x00000000130722ca */ /* 0x000fd00000000000 */
[----:B------:R-:W-:Y:S02]  /*ce00*/  PLOP3.LUT P0, PT, P0, P2, PT, 0xa2, 0x0 ;  /* 0x000000000000781c */ /* 0x000fe40000705472 */
[----:B--2---:R-:W-:-:S08]  /*ce10*/  @P2 R2UR.OR P0, UR6, R2 ;  /* 0x00000000020622ca */ /* 0x004fd00000100000 */
[----:B------:R-:W-:Y:S02]  /*ce20*/  PLOP3.LUT P0, PT, P0, P2, PT, 0xa2, 0x0 ;  /* 0x000000000000781c */ /* 0x000fe40000705472 */
[----:B------:R-:W-:-:S08]  /*ce30*/  @P2 R2UR.OR P0, UR5, R8 ;  /* 0x00000000080522ca */ /* 0x000fd00000100000 */
[----:B------:R-:W-:-:S05]  /*ce40*/  @P2 PLOP3.LUT P2, PT, P0, PT, PT, 0x80, 0x0 ;  /* 0x000000000000281c */ /* 0x000fca000074f070 */
[----:B------:R1:W-:Y:S08]  /*ce50*/  @!UP0 UTMAPF.L2.4D [UR4], [UR8] ;  /* 0x00000004080085b8 */ /* 0x0003f00008018000 */
[----:B-1----:R-:W-:Y:S05]  /*ce60*/  @P2 BRA.U.ANY `(.L_x_37) ;  /* 0xfffffffd00d82947 */ /* 0x002fea000393ffff */
[----:B------:R-:W1:Y:S01]  /*ce70*/  LDC.64 R2, c[0x0][0x3f8] ;  /* 0x0000fe00ff027b82 */ /* 0x000e620000000a00 */
[----:B------:R-:W-:Y:S01]  /*ce80*/  UMOV UR4, 0xffffffff ;  /* 0xffffffff00047882 */ /* 0x000fe20000000000 */
[----:B-1----:R-:W-:-:S04]  /*ce90*/  ISETP.NE.U32.AND P0, PT, R2, RZ, PT ;  /* 0x000000ff0200720c */ /* 0x002fc80003f05070 */
[----:B------:R-:W-:-:S04]  /*cea0*/  ISETP.NE.AND.EX P0, PT, R3, RZ, PT, P0 ;  /* 0x000000ff0300720c */ /* 0x000fc80003f05300 */
[----:B-----5:R-:W-:Y:S01]  /*ceb0*/  SEL R5, R4, RZ, !P0 ;  /* 0x000000ff04057207 */ /* 0x020fe20004000000 */
[----:B------:R-:W-:Y:S08]  /*cec0*/  BRA.DIV UR4, `(.L_x_38) ;  /* 0x0000002604907947 */ /* 0x000ff0000b800000 */
.L_x_91:
[----:B------:R-:W2:Y:S01]  /*ced0*/  LDL R6, [R1+0xc] ;  /* 0x00000c0001067983 */ /* 0x000ea20000100800 */
[----:B------:R-:W-:Y:S01]  /*cee0*/  UMOV UR4, 0xffffffff ;  /* 0xffffffff00047882 */ /* 0x000fe20000000000 */
[----:B------:R-:W-:Y:S01]  /*cef0*/  SHF.R.S32.HI R11, RZ, 0x1f, R4 ;  /* 0x0000001fff0b7819 */ /* 0x000fe20000011404 */
[----:B--2---:R-:W-:Y:S01]  /*cf00*/  VIADD R10, R6, 0xffffffff ;  /* 0xffffffff060a7836 */ /* 0x004fe20000000000 */
[----:B------:R-:W-:Y:S06]  /*cf10*/  BRA.DIV UR4, `(.L_x_39) ;  /* 0x0000002604b07947 */ /* 0x000fec000b800000 */
[----:B------:R-:W-:-:S13]  /*cf20*/  ELECT P6, URZ, PT ;  /* 0x00000000003f782f */ /* 0x000fda00038c0000 */
.L_x_94:
[----:B------:R-:W-:Y:S05]  /*cf30*/  @!P6 BRA `(.L_x_40) ;  /* 0x000000040000e947 */ /* 0x000fea0003800000 */
[----:B------:R-:W-:Y:S02]  /*cf40*/  IMAD.MOV.U32 R18, RZ, RZ, R10 ;  /* 0x000000ffff127224 */ /* 0x000fe400078e000a */
[----:B------:R-:W-:Y:S01]  /*cf50*/  IMAD.MOV.U32 R5, RZ, RZ, R4 ;  /* 0x000000ffff057224 */ /* 0x000fe200078e0004 */
[----:B------:R-:W-:Y:S06]  /*cf60*/  @!P0 BRA `(.L_x_41) ;  /* 0x00000000004c8947 */ /* 0x000fec0003800000 */
[----:B------:R-:W1:Y:S01]  /*cf70*/  LDC R9, c[0x0][0x41c] ;  /* 0x00010700ff097b82 */ /* 0x000e620000000800 */
[----:B------:R-:W-:Y:S01]  /*cf80*/  IMAD.MOV.U32 R5, RZ, RZ, R10 ;  /* 0x000000ffff057224 */ /* 0x000fe200078e000a */
[----:B------:R-:W-:Y:S01]  /*cf90*/  ULDC.64 UR4, c[0x0][0x408] ;  /* 0x0001020000047ab9 */ /* 0x000fe20000000a00 */
[----:B------:R-:W-:Y:S01]  /*cfa0*/  ULDC.64 UR6, c[0x0][0x208] ;  /* 0x0000820000067ab9 */ /* 0x000fe20000000a00 */
[----:B-1----:R-:W-:-:S13]  /*cfb0*/  ISETP.NE.AND P1, PT, R9, 0x1, PT ;  /* 0x000000010900780c */ /* 0x002fda0003f25270 */
[----:B------:R-:W1:Y:S02]  /*cfc0*/  @P1 LDC.64 R6, c[0x0][0x420] ;  /* 0x00010800ff061b82 */ /* 0x000e640000000a00 */
[----:B-1----:R-:W-:-:S05]  /*cfd0*/  @P1 IMAD.HI.U32 R6, R10, R6, RZ ;  /* 0x000000060a061227 */ /* 0x002fca00078e00ff */
[----:B------:R-:W-:Y:S01]  /*cfe0*/  @P1 SHF.R.U32.HI R5, RZ, R7, R6 ;  /* 0x00000007ff051219 */ /* 0x000fe20000011606 */
[----:B------:R-:W-:-:S03]  /*cff0*/  IMAD R6, R11, UR4, RZ ;  /* 0x000000040b067c24 */ /* 0x000fc6000f8e02ff */
[--C-:B------:R-:W-:Y:S01]  /*d000*/  SHF.R.S32.HI R7, RZ, 0x1f, R5.reuse ;  /* 0x0000001fff077819 */ /* 0x100fe20000011405 */
[----:B------:R-:W-:-:S04]  /*d010*/  IMAD.MOV R18, RZ, RZ, -R5 ;  /* 0x000000ffff127224 */ /* 0x000fc800078e0a05 */
[----:B------:R-:W-:Y:S02]  /*d020*/  IMAD R18, R9, R18, R10 ;  /* 0x0000001209127224 */ /* 0x000fe400078e020a */
[----:B------:R-:W-:Y:S02]  /*d030*/  IMAD R9, R4, UR5, R6 ;  /* 0x0000000504097c24 */ /* 0x000fe4000f8e0206 */
[----:B------:R-:W-:-:S04]  /*d040*/  IMAD.MOV.U32 R6, RZ, RZ, R5 ;  /* 0x000000ffff067224 */ /* 0x000fc800078e0005 */
[----:B------:R-:W-:-:S04]  /*d050*/  IMAD.WIDE.U32 R6, R4, UR4, R6 ;  /* 0x0000000404067c25 */ /* 0x000fc8000f8e0006 */
[----:B------:R-:W-:Y:S01]  /*d060*/  IMAD.IADD R5, R7, 0x1, R9 ;  /* 0x0000000107057824 */ /* 0x000fe200078e0209 */
[----:B------:R-:W-:-:S04]  /*d070*/  LEA R12, P1, R6, R2, 0x2 ;  /* 0x00000002060c7211 */ /* 0x000fc800078210ff */
[----:B------:R-:W-:-:S05]  /*d080*/  LEA.HI.X R13, R6, R3, R5, 0x2, P1 ;  /* 0x00000003060d7211 */ /* 0x000fca00008f1405 */
[----:B------:R1:W5:Y:S04]  /*d090*/  LDG.E R5, desc[UR6][R12.64] ;  /* 0x000000060c057981 */ /* 0x000368000c1e1900 */
.L_x_41:
[----:B------:R-:W2:Y:S01]  /*d0a0*/  S2R R7, SR_CgaCtaId ;  /* 0x0000000000077919 */ /* 0x000ea20000008800 */
[----:B------:R-:W-:-:S04]  /*d0b0*/  MOV R6, 0x400 ;  /* 0x0000040000067802 */ /* 0x000fc80000000f00 */
[----:B--2---:R-:W-:Y:S02]  /*d0c0*/  LEA R6, R7, R6, 0x18 ;  /* 0x0000000607067211 */ /* 0x004fe400078ec0ff */
[----:B------:R-:W-:-:S03]  /*d0d0*/  SHF.L.U32 R7, R17, 0x1f, RZ ;  /* 0x0000001f11077819 */ /* 0x000fc600000006ff */
[----:B------:R-:W-:-:S04]  /*d0e0*/  IMAD R6, R16, 0x8, R6 ;  /* 0x0000000810067824 */ /* 0x000fc800078e0206 */
[----:B------:R-:W2:Y:S02]  /*d0f0*/  SYNCS.PHASECHK.TRANS64.TRYWAIT P1, [R6+URZ+0x34840], R7 ;  /* 0x03484007060075a7 */ /* 0x000ea4000802017f */
[----:B--2---:R-:W-:Y:S05]  /*d100*/  @!P1 BRA `(.L_x_42) ;  /* 0x0000002400549947 */ /* 0x004fea0003800000 */
.L_x_95:
[----:B------:R-:W3:Y:S02]  /*d110*/  S2R R9, SR_TID.X ;  /* 0x0000000000097919 */ /* 0x000ee40000002100 */
[----:B---3--:R-:W-:-:S04]  /*d120*/  LOP3.LUT R9, R9, 0x7f, RZ, 0xc0, !PT ;  /* 0x0000007f09097812 */ /* 0x008fc800078ec0ff */
[----:B------:R-:W-:-:S13]  /*d130*/  ISETP.NE.AND P1, PT, R9, RZ, PT ;  /* 0x000000ff0900720c */ /* 0x000fda0003f25270 */
[----:B------:R-:W-:Y:S05]  /*d140*/  @P1 BRA `(.L_x_43) ;  /* 0x00000000001c1947 */ /* 0x000fea0003800000 */
[----:B------:R-:W3:Y:S01]  /*d150*/  S2R R9, SR_TID.X ;  /* 0x0000000000097919 */ /* 0x000ee20000002100 */
[----:B--2---:R-:W-:-:S04]  /*d160*/  IMAD.MOV.U32 R7, RZ, RZ, 0xb000 ;  /* 0x0000b000ff077424 */ /* 0x004fc800078e00ff */
[----:B------:R4:W-:Y:S01]  /*d170*/  SYNCS.ARRIVE.TRANS64 RZ, [R6+URZ+0x34830], R7 ;  /* 0x0348300706ff79a7 */ /* 0x0009e2000800003f */
[----:B---3--:R-:W-:-:S04]  /*d180*/  LOP3.LUT R9, R9, 0x1f, RZ, 0xc0, !PT ;  /* 0x0000001f09097812 */ /* 0x008fc800078ec0ff */
[----:B------:R-:W-:-:S13]  /*d190*/  ISETP.NE.AND P1, PT, R9, RZ, PT ;  /* 0x000000ff0900720c */ /* 0x000fda0003f25270 */
[----:B----4-:R-:W-:Y:S05]  /*d1a0*/  @!P1 BRA `(.L_x_43) ;  /* 0x0000000000049947 */ /* 0x010fea0003800000 */
[----:B------:R-:W-:Y:S01]  /*d1b0*/  BPT.TRAP 0x1 ;  /* 0x000000040000795c */ /* 0x000fe20000300000 */
.L_x_43:
[----:B------:R-:W3:Y:S01]  /*d1c0*/  S2R R9, SR_CgaCtaId ;  /* 0x0000000000097919 */ /* 0x000ee20000008800 */
[----:B--2---:R-:W-:Y:S01]  /*d1d0*/  MOV R7, 0x400 ;  /* 0x0000040000077802 */ /* 0x004fe20000000f00 */
[----:B------:R-:W-:Y:S01]  /*d1e0*/  UIADD3 UR4, UP0, UR36, 0x370, URZ ;  /* 0x0000037024047890 */ /* 0x000fe2000ff1e03f */
[----:B------:R-:W-:Y:S01]  /*d1f0*/  R2UR UR9, R6 ;  /* 0x00000000060972ca */ /* 0x000fe200000e0000 */
[----:B------:R-:W-:Y:S01]  /*d200*/  UMOV UR10, URZ ;  /* 0x0000003f000a7c82 */ /* 0x000fe20008000000 */
[----:B------:R-:W-:Y:S01]  /*d210*/  R2UR UR11, R18 ;  /* 0x00000000120b72ca */ /* 0x000fe200000e0000 */
[----:B------:R-:W-:Y:S01]  /*d220*/  UIADD3.X UR5, URZ, UR37, URZ, UP0, !UPT ;  /* 0x000000253f057290 */ /* 0x000fe200087fe43f */
[----:B------:R-:W-:Y:S01]  /*d230*/  R2UR UR12, R0 ;  /* 0x00000000000c72ca */ /* 0x000fe200000e0000 */
[----:B------:R-:W-:Y:S01]  /*d240*/  UMOV UR7, 0x14f00000 ;  /* 0x14f0000000077882 */ /* 0x000fe20000000000 */
[----:B-----5:R-:W-:Y:S01]  /*d250*/  R2UR UR13, R5 ;  /* 0x00000000050d72ca */ /* 0x020fe200000e0000 */
[----:B------:R-:W-:-:S06]  /*d260*/  UMOV UR15, 0x40 ;  /* 0x00000040000f7882 */ /* 0x000fcc0000000000 */
[----:B------:R-:W-:Y:S02]  /*d270*/  UIADD3 UR9, UR9, 0x34830, URZ ;  /* 0x0003483009097890 */ /* 0x000fe4000fffe03f */
[----:B------:R-:W-:Y:S01]  /*d280*/  UIMAD UR11, UR11, 0xb0, URZ ;  /* 0x000000b00b0b78a4 */ /* 0x000fe2000f8e023f */
[----:B---3--:R-:W-:-:S05]  /*d290*/  LEA R7, R9, R7, 0x18 ;  /* 0x0000000709077211 */ /* 0x008fca00078ec0ff */
[----:B------:R-:W-:-:S05]  /*d2a0*/  IMAD R6, R16, 0xb000, R7 ;  /* 0x0000b00010067824 */ /* 0x000fca00078e0207 */
[----:B------:R-:W-:-:S13]  /*d2b0*/  R2UR UR6, R6 ;  /* 0x00000000060672ca */ /* 0x000fda00000e0000 */
[----:B------:R-:W-:Y:S02]  /*d2c0*/  UIADD3 UR8, UR6, 0x1e400, URZ ;  /* 0x0001e40006087890 */ /* 0x000fe4000fffe03f */
[----:B------:R-:W-:-:S03]  /*d2d0*/  UIADD3 UR14, UR6, 0x23c00, URZ ;  /* 0x00023c00060e7890 */ /* 0x000fc6000fffe03f */
[----:B------:R-:W-:-:S04]  /*d2e0*/  UMOV UR6, 0x0 ;  /* 0x0000000000067882 */ /* 0x000fc80000000000 */
[----:B------:R2:W-:Y:S02]  /*d2f0*/  UTMALDG.4D [UR8], [UR4], desc[UR6] ;  /* 0x00000608040075b4 */ /* 0x0005e40008019000 */
[----:B--2---:R-:W-:Y:S01]  /*d300*/  UMOV UR8, UR14 ;  /* 0x0000000e00087c82 */ /* 0x004fe20008000000 */
[----:B------:R-:W-:Y:S02]  /*d310*/  UMOV UR10, UR15 ;  /* 0x0000000f000a7c82 */ /* 0x000fe40008000000 */
[----:B------:R2:W-:Y:S02]  /*d320*/  UTMALDG.4D [UR8], [UR4], desc[UR6] ;  /* 0x00000608040075b4 */ /* 0x0005e40008019000 */
[----:B--2---:R-:W-:Y:S01]  /*d330*/  NOP ;  /* 0x0000000000007918 */ /* 0x004fe20000000000 */
.L_x_40:
[----:B------:R-:W2:Y:S04]  /*d340*/  LDL.LU R14, [R1] ;  /* 0x00000000010e7983 */ /* 0x000ea80000300800 */
[----:B-1----:R-:W3:Y:S01]  /*d350*/  LDL R13, [R1+0x18] ;  /* 0x00001800010d7983 */ /* 0x002ee20000100800 */
[----:B------:R-:W-:-:S03]  /*d360*/  MOV R9, 0x400 ;  /* 0x0000040000097802 */ /* 0x000fc60000000f00 */
[----:B------:R-:W4:Y:S01]  /*d370*/  LDL.LU R7, [R1+0x14] ;  /* 0x0000140001077983 */ /* 0x000f220000300800 */
[----:B------:R-:W1:Y:S01]  /*d380*/  S2R R12, SR_CgaCtaId ;  /* 0x00000000000c7919 */ /* 0x000e620000008800 */
[----:B------:R-:W-:Y:S05]  /*d390*/  WARPSYNC.ALL ;  /* 0x0000000000007948 */ /* 0x000fea0003800000 */
[----:B------:R-:W-:-:S13]  /*d3a0*/  ELECT P1, URZ, PT ;  /* 0x00000000003f782f */ /* 0x000fda0003820000 */
[C---:B------:R-:W-:Y:S01]  /*d3b0*/  @P1 R2UR UR13, R19.reuse ;  /* 0x00000000130d12ca */ /* 0x040fe200000e0000 */
[----:B------:R-:W-:Y:S01]  /*d3c0*/  UIADD3 UR4, UP0, UR36, 0x270, URZ ;  /* 0x0000027024047890 */ /* 0x000fe2000ff1e03f */
[C---:B------:R-:W-:Y:S02]  /*d3d0*/  @P1 R2UR UR11, R8.reuse ;  /* 0x00000000080b12ca */ /* 0x040fe400000e0000 */
[----:B------:R-:W-:Y:S02]  /*d3e0*/  @P1 R2UR UR21, R19 ;  /* 0x00000000131512ca */ /* 0x000fe400000e0000 */
[----:B------:R-:W-:Y:S01]  /*d3f0*/  @P1 R2UR UR19, R8 ;  /* 0x00000000081312ca */ /* 0x000fe200000e0000 */
[----:B------:R-:W-:Y:S01]  /*d400*/  UIADD3.X UR5, URZ, UR37, URZ, UP0, !UPT ;  /* 0x000000253f057290 */ /* 0x000fe200087fe43f */
[----:B-1----:R-:W-:-:S04]  /*d410*/  LEA R9, R12, R9, 0x18 ;  /* 0x000000090c097211 */ /* 0x002fc800078ec0ff */
[----:B------:R-:W-:Y:S01]  /*d420*/  R2UR UR16, R9 ;  /* 0x00000000091072ca */ /* 0x000fe200000e0000 */
[----:B------:R-:W-:Y:S01]  /*d430*/  @P1 IMAD.MOV.U32 R6, RZ, RZ, 0x8000 ;  /* 0x00008000ff061424 */ /* 0x000fe200078e00ff */
[----:B------:R-:W-:Y:S11]  /*d440*/  BAR.SYNC.DEFER_BLOCKING 0x8, 0x120 ;  /* 0x0204800000007b1d */ /* 0x000ff60000010000 */
[----:B------:R-:W-:-:S02]  /*d450*/  UIADD3 UR8, UR16, 0x16400, URZ ;  /* 0x0001640010087890 */ /* 0x000fc4000fffe03f */
[----:B------:R-:W-:Y:S02]  /*d460*/  UIADD3 UR9, UR16, 0x34800, URZ ;  /* 0x0003480010097890 */ /* 0x000fe4000fffe03f */
[----:B------:R-:W-:Y:S01]  /*d470*/  UIADD3 UR16, UR16, 0x1a400, URZ ;  /* 0x0001a40010107890 */ /* 0x000fe2000fffe03f */
[----:B------:R-:W-:Y:S01]  /*d480*/  UMOV UR6, 0x0 ;  /* 0x0000000000067882 */ /* 0x000fe20000000000 */
[----:B------:R-:W-:Y:S01]  /*d490*/  UMOV UR7, 0x12f00000 ;  /* 0x12f0000000077882 */ /* 0x000fe20000000000 */
[----:B------:R-:W-:Y:S01]  /*d4a0*/  UMOV UR10, URZ ;  /* 0x0000003f000a7c82 */ /* 0x000fe20008000000 */
[----:B------:R3:W-:Y:S01]  /*d4b0*/  @P1 SYNCS.ARRIVE.TRANS64 RZ, [R9+URZ+0x34800], R6 ;  /* 0x0348000609ff19a7 */ /* 0x0007e2000800003f */
[----:B------:R-:W-:Y:S01]  /*d4c0*/  UMOV UR14, 0x0 ;  /* 0x00000000000e7882 */ /* 0x000fe20000000000 */
[----:B------:R-:W-:Y:S01]  /*d4d0*/  UMOV UR15, 0x12f00000 ;  /* 0x12f00000000f7882 */ /* 0x000fe20000000000 */
[----:B------:R-:W-:Y:S01]  /*d4e0*/  UMOV UR18, 0x40 ;  /* 0x0000004000127882 */ /* 0x000fe20000000000 */
[----:B------:R-:W-:Y:S01]  /*d4f0*/  UMOV UR17, UR9 ;  /* 0x0000000900117c82 */ /* 0x000fe20008000000 */
[----:B------:R-:W-:Y:S01]  /*d500*/  BSSY B0, `(.L_x_44) ;  /* 0x000000a000007945 */ /* 0x000fe20003800000 */
[----:B--2---:R-:W-:-:S02]  /*d510*/  @P1 R2UR UR12, R14 ;  /* 0x000000000e0c12ca */ /* 0x004fc400000e0000 */
[----:B------:R-:W-:Y:S02]  /*d520*/  @P1 R2UR UR20, R14 ;  /* 0x000000000e1412ca */ /* 0x000fe400000e0000 */
[----:B---3--:R-:W-:-:S04]  /*d530*/  LOP3.LUT R6, R13, 0x1, RZ, 0xc, !PT ;  /* 0x000000010d067812 */ /* 0x008fc800078e0cff */
[----:B------:R-:W-:-:S05]  /*d540*/  SHF.L.U32 R6, R6, 0x1f, RZ ;  /* 0x0000001f06067819 */ /* 0x000fca00000006ff */
[----:B------:R1:W-:Y:S02]  /*d550*/  UTMALDG.4D [UR8], [UR4], desc[UR6] ;  /* 0x00000608040075b4 */ /* 0x0003e40008019000 */
[----:B------:R1:W-:Y:S01]  /*d560*/  UTMALDG.4D [UR16], [UR4], desc[UR14] ;  /* 0x00000e10040075b4 */ /* 0x0003e20008019000 */
[----:B------:R-:W2:Y:S01]  /*d570*/  SYNCS.PHASECHK.TRANS64.TRYWAIT P1, [R9+URZ+0x34820], R6 ;  /* 0x03482006090075a7 */ /* 0x000ea2000802017f */
[----:B----4-:R-:W-:Y:S01]  /*d580*/  ISETP.GE.AND P2, PT, R7, 0xb1, PT ;  /* 0x000000b10700780c */ /* 0x010fe20003f46270 */
[----:B-12---:R-:W-:-:S12]  /*d590*/  @!P1 BRA `(.L_x_45) ;  /* 0x0000002000449947 */ /* 0x006fd80003800000 */
.L_x_96:
[----:B------:R-:W-:Y:S05]  /*d5a0*/  BSYNC B0 ;  /* 0x0000000000007941 */ /* 0x000fea0003800000 */
.L_x_44:
[----:B------:R-:W-:Y:S05]  /*d5b0*/  @!P2 BRA `(.L_x_46) ;  /* 0x000000140094a947 */ /* 0x000fea0003800000 */
[----:B-1----:R-:W2:Y:S01]  /*d5c0*/  LDL R7, [R1+0xc] ;  /* 0x00000c0001077983 */ /* 0x002ea20000100800 */
[----:B------:R-:W-:Y:S02]  /*d5d0*/  IMAD.MOV.U32 R6, RZ, RZ, 0x1 ;  /* 0x00000001ff067424 */ /* 0x000fe400078e00ff */
[----:B--2---:R-:W-:-:S05]  /*d5e0*/  IMAD.MOV R13, RZ, RZ, -R7 ;  /* 0x000000ffff0d7224 */ /* 0x004fca00078e0a07 */
[----:B------:R-:W-:-:S05]  /*d5f0*/  VIADDMNMX R13, R13, R6, 0xffffffff, !PT ;  /* 0xffffffff0d0d7446 */ /* 0x000fca0007800106 */
[----:B------:R-:W-:-:S05]  /*d600*/  IMAD.IADD R6, R7, 0x1, R13 ;  /* 0x0000000107067824 */ /* 0x000fca00078e020d */
[----:B------:R-:W-:-:S04]  /*d610*/  LOP3.LUT R6, R6, 0x1, RZ, 0xc0, !PT ;  /* 0x0000000106067812 */ /* 0x000fc800078ec0ff */
[----:B------:R-:W-:Y:S01]  /*d620*/  ISETP.NE.U32.AND P1, PT, R6, 0x1, PT ;  /* 0x000000010600780c */ /* 0x000fe20003f25070 */
[----:B------:R-:W-:-:S12]  /*d630*/  VIADD R6, R7, 0xfffffffe ;  /* 0xfffffffe07067836 */ /* 0x000fd80000000000 */
[----:B------:R-:W-:Y:S05]  /*d640*/  @P1 BRA `(.L_x_47) ;  /* 0x0000000400d81947 */ /* 0x000fea0003800000 */
[----:B------:R-:W-:Y:S01]  /*d650*/  VIADD R7, R16, 0x1 ;  /* 0x0000000110077836 */ /* 0x000fe20000000000 */
[----:B------:R-:W-:Y:S04]  /*d660*/  BSSY B0, `(.L_x_48) ;  /* 0x0000070000007945 */ /* 0x000fe80003800000 */
[----:B------:R-:W-:-:S04]  /*d670*/  ISETP.NE.AND P1, PT, R7, 0x2, PT ;  /* 0x000000020700780c */ /* 0x000fc80003f25270 */
[----:B------:R-:W-:Y:S02]  /*d680*/  SEL R12, RZ, 0x1, P1 ;  /* 0x00000001ff0c7807 */ /* 0x000fe40000800000 */
[----:B------:R-:W-:Y:S02]  /*d690*/  SEL R7, R7, RZ, P1 ;  /* 0x000000ff07077207 */ /* 0x000fe40000800000 */
[----:B------:R-:W-:Y:S01]  /*d6a0*/  LOP3.LUT R12, R17, R12, RZ, 0x3c, !PT ;  /* 0x0000000c110c7212 */ /* 0x000fe200078e3cff */
[----:B------:R-:W-:Y:S06]  /*d6b0*/  @!P6 BRA `(.L_x_49) ;  /* 0x0000000400a8e947 */ /* 0x000fec0003800000 */
[----:B------:R-:W-:Y:S01]  /*d6c0*/  IMAD.MOV.U32 R8, RZ, RZ, R5 ;  /* 0x000000ffff087224 */ /* 0x000fe200078e0005 */
[----:B------:R-:W-:Y:S06]  /*d6d0*/  @!P0 BRA `(.L_x_50) ;  /* 0x0000000000488947 */ /* 0x000fec0003800000 */
[----:B------:R-:W1:Y:S01]  /*d6e0*/  LDC R15, c[0x0][0x41c] ;  /* 0x00010700ff0f7b82 */ /* 0x000e620000000800 */
[----:B------:R-:W-:Y:S01]  /*d6f0*/  ULDC.64 UR4, c[0x0][0x408] ;  /* 0x0001020000047ab9 */ /* 0x000fe20000000a00 */
[----:B------:R-:W-:Y:S01]  /*d700*/  ULDC.64 UR6, c[0x0][0x208] ;  /* 0x0000820000067ab9 */ /* 0x000fe20000000a00 */
[----:B-1----:R-:W-:-:S13]  /*d710*/  ISETP.NE.AND P1, PT, R15, 0x1, PT ;  /* 0x000000010f00780c */ /* 0x002fda0003f25270 */
[----:B------:R-:W1:Y:S02]  /*d720*/  @P1 LDC.64 R8, c[0x0][0x420] ;  /* 0x00010800ff081b82 */ /* 0x000e640000000a00 */
[----:B-1----:R-:W-:-:S04]  /*d730*/  @P1 IMAD.HI.U32 R14, R6, R8, RZ ;  /* 0x00000008060e1227 */ /* 0x002fc800078e00ff */
[----:B------:R-:W-:Y:S01]  /*d740*/  IMAD.MOV.U32 R8, RZ, RZ, R6 ;  /* 0x000000ffff087224 */ /* 0x000fe200078e0006 */
[----:B------:R-:W-:Y:S01]  /*d750*/  @P1 SHF.R.U32.HI R8, RZ, R9, R14 ;  /* 0x00000009ff081219 */ /* 0x000fe2000001160e */
[----:B------:R-:W-:-:S04]  /*d760*/  IMAD R14, R11, UR4, RZ ;  /* 0x000000040b0e7c24 */ /* 0x000fc8000f8e02ff */
[----:B------:R-:W-:Y:S02]  /*d770*/  IMAD.MOV R9, RZ, RZ, -R8 ;  /* 0x000000ffff097224 */ /* 0x000fe400078e0a08 */
[----:B------:R-:W-:Y:S02]  /*d780*/  IMAD R14, R4, UR5, R14 ;  /* 0x00000005040e7c24 */ /* 0x000fe4000f8e020e */
[----:B------:R-:W-:Y:S01]  /*d790*/  IMAD R6, R15, R9, R6 ;  /* 0x000000090f067224 */ /* 0x000fe200078e0206 */
[----:B------:R-:W-:-:S03]  /*d7a0*/  SHF.R.S32.HI R9, RZ, 0x1f, R8 ;  /* 0x0000001fff097819 */ /* 0x000fc60000011408 */
[----:B------:R-:W-:-:S04]  /*d7b0*/  IMAD.WIDE.U32 R8, R4, UR4, R8 ;  /* 0x0000000404087c25 */ /* 0x000fc8000f8e0008 */
[----:B------:R-:W-:Y:S01]  /*d7c0*/  IMAD.IADD R9, R14, 0x1, R9 ;  /* 0x000000010e097824 */ /* 0x000fe200078e0209 */
[----:B------:R-:W-:-:S04]  /*d7d0*/  LEA R2, P1, R8, R2, 0x2 ;  /* 0x0000000208027211 */ /* 0x000fc800078210ff */
[----:B------:R-:W-:-:S05]  /*d7e0*/  LEA.HI.X R3, R8, R3, R9, 0x2, P1 ;  /* 0x0000000308037211 */ /* 0x000fca00008f1409 */
[----:B------:R1:W5:Y:S04]  /*d7f0*/  LDG.E R8, desc[UR6][R2.64] ;  /* 0x0000000602087981 */ /* 0x000368000c1e1900 */
.L_x_50:
[----:B-1----:R-:W1:Y:S01]  /*d800*/  S2R R3, SR_CgaCtaId ;  /* 0x0000000000037919 */ /* 0x002e620000008800 */
[----:B------:R-:W-:-:S04]  /*d810*/  MOV R2, 0x400 ;  /* 0x0000040000027802 */ /* 0x000fc80000000f00 */
[----:B-1----:R-:W-:Y:S02]  /*d820*/  LEA R2, R3, R2, 0x18 ;  /* 0x0000000203027211 */ /* 0x002fe400078ec0ff */
[----:B------:R-:W-:-:S03]  /*d830*/  SHF.L.U32 R3, R12, 0x1f, RZ ;  /* 0x0000001f0c037819 */ /* 0x000fc600000006ff */
[----:B------:R-:W-:-:S04]  /*d840*/  IMAD R2, R7, 0x8, R2 ;  /* 0x0000000807027824 */ /* 0x000fc800078e0202 */
[----:B------:R-:W1:Y:S02]  /*d850*/  SYNCS.PHASECHK.TRANS64.TRYWAIT P1, [R2+URZ+0x34840], R3 ;  /* 0x03484003020075a7 */ /* 0x000e64000802017f */
[----:B-1----:R-:W-:Y:S05]  /*d860*/  @!P1 BRA `(.L_x_51) ;  /* 0x0000001c00b09947 */ /* 0x002fea0003800000 */
.L_x_97:
[----:B------:R-:W2:Y:S02]  /*d870*/  S2R R9, SR_TID.X ;  /* 0x0000000000097919 */ /* 0x000ea40000002100 */
[----:B--2---:R-:W-:-:S04]  /*d880*/  LOP3.LUT R9, R9, 0x7f, RZ, 0xc0, !PT ;  /* 0x0000007f09097812 */ /* 0x004fc800078ec0ff */
[----:B------:R-:W-:-:S13]  /*d890*/  ISETP.NE.AND P2, PT, R9, RZ, PT ;  /* 0x000000ff0900720c */ /* 0x000fda0003f45270 */
[----:B------:R-:W-:Y:S05]  /*d8a0*/  @P2 BRA `(.L_x_52) ;  /* 0x00000000001c2947 */ /* 0x000fea0003800000 */
[----:B------:R-:W2:Y:S01]  /*d8b0*/  S2R R9, SR_TID.X ;  /* 0x0000000000097919 */ /* 0x000ea20000002100 */
[----:B-1----:R-:W-:-:S04]  /*d8c0*/  IMAD.MOV.U32 R3, RZ, RZ, 0xb000 ;  /* 0x0000b000ff037424 */ /* 0x002fc800078e00ff */
[----:B------:R3:W-:Y:S01]  /*d8d0*/  SYNCS.ARRIVE.TRANS64 RZ, [R2+URZ+0x34830], R3 ;  /* 0x0348300302ff79a7 */ /* 0x0007e2000800003f */
[----:B--2---:R-:W-:-:S04]  /*d8e0*/  LOP3.LUT R9, R9, 0x1f, RZ, 0xc0, !PT ;  /* 0x0000001f09097812 */ /* 0x004fc800078ec0ff */
[----:B------:R-:W-:-:S13]  /*d8f0*/  ISETP.NE.AND P1, PT, R9, RZ, PT ;  /* 0x000000ff0900720c */ /* 0x000fda0003f25270 */
[----:B---3--:R-:W-:Y:S05]  /*d900*/  @!P1 BRA `(.L_x_52) ;  /* 0x0000000000049947 */ /* 0x008fea0003800000 */
[----:B------:R-:W-:Y:S01]  /*d910*/  BPT.TRAP 0x1 ;  /* 0x000000040000795c */ /* 0x000fe20000300000 */
.L_x_52:
[----:B------:R-:W2:Y:S01]  /*d920*/  S2R R9, SR_CgaCtaId ;  /* 0x0000000000097919 */ /* 0x000ea20000008800 */
[----:B-1----:R-:W-:Y:S01]  /*d930*/  MOV R3, 0x400 ;  /* 0x0000040000037802 */ /* 0x002fe20000000f00 */
        /* <DEDUP_REMOVED lines=8> */
[----:B------:R-:W-:Y:S01]  /*d9c0*/  UMOV UR7, 0x14f00000 ;  /* 0x14f0000000077882 */ /* 0x000fe20000000000 */
[----:B------:R-:W-:-:S05]  /*d9d0*/  UMOV UR16, 0x40 ;  /* 0x0000004000107882 */ /* 0x000fca0000000000 */
[----:B------:R-:W-:Y:S02]  /*d9e0*/  UIADD3 UR9, UR9, 0x34830, URZ ;  /* 0x0003483009097890 */ /* 0x000fe4000fffe03f */
[----:B------:R-:W-:Y:S01]  /*d9f0*/  UIMAD UR11, UR11, 0xb0, URZ ;  /* 0x000000b00b0b78a4 */ /* 0x000fe2000f8e023f */
[----:B--2---:R-:W-:-:S05]  /*da00*/  LEA R3, R9, R3, 0x18 ;  /* 0x0000000309037211 */ /* 0x004fca00078ec0ff */
[----:B------:R-:W-:-:S05]  /*da10*/  IMAD R2, R7, 0xb000, R3 ;  /* 0x0000b00007027824 */ /* 0x000fca00078e0203 */
[----:B------:R-:W-:Y:S01]  /*da20*/  R2UR UR8, R2 ;  /* 0x00000000020872ca */ /* 0x000fe200000e0000 */
[----:B------:R-:W-:Y:S01]  /*da30*/  VIADD R2, R3, 0x34800 ;  /* 0x0003480003027836 */ /* 0x000fe20000000000 */
[----:B------:R-:W-:-:S03]  /*da40*/  SHF.L.U32 R3, R17, 0x1f, RZ ;  /* 0x0000001f11037819 */ /* 0x000fc600000006ff */
[----:B------:R-:W-:-:S08]  /*da50*/  IMAD R2, R16, 0x8, R2 ;  /* 0x0000000810027824 */ /* 0x000fd000078e0202 */
[----:B------:R-:W-:Y:S02]  /*da60*/  UIADD3 UR14, UR8, 0x1e400, URZ ;  /* 0x0001e400080e7890 */ /* 0x000fe4000fffe03f */
[----:B------:R-:W-:-:S05]  /*da70*/  UIADD3 UR15, UR8, 0x23c00, URZ ;  /* 0x00023c00080f7890 */ /* 0x000fca000fffe03f */
[----:B------:R-:W-:Y:S02]  /*da80*/  UMOV UR8, UR14 ;  /* 0x0000000e00087c82 */ /* 0x000fe40008000000 */
[----:B------:R1:W-:Y:S02]  /*da90*/  UTMALDG.4D [UR8], [UR4], desc[UR6] ;  /* 0x00000608040075b4 */ /* 0x0003e40008019000 */
[----:B-1----:R-:W-:Y:S01]  /*daa0*/  UMOV UR8, UR15 ;  /* 0x0000000f00087c82 */ /* 0x002fe20008000000 */
[----:B------:R-:W-:Y:S02]  /*dab0*/  UMOV UR10, UR16 ;  /* 0x00000010000a7c82 */ /* 0x000fe40008000000 */
[----:B------:R1:W-:Y:S01]  /*dac0*/  UTMALDG.4D [UR8], [UR4], desc[UR6] ;  /* 0x00000608040075b4 */ /* 0x0003e20008019000 */
[----:B------:R-:W2:Y:S02]  /*dad0*/  SYNCS.PHASECHK.TRANS64.TRYWAIT P1, [R2+URZ+0x60], R3 ;  /* 0x00006003020075a7 */ /* 0x000ea4000802017f */
[----:B-12---:R-:W-:Y:S05]  /*dae0*/  @!P1 BRA `(.L_x_53) ;  /* 0x0000001c00249947 */ /* 0x006fea0003800000 */
.L_x_98:
[----:B------:R-:W-:Y:S05]  /*daf0*/  @P2 BRA `(.L_x_54) ;  /* 0x00000000002c2947 */ /* 0x000fea0003800000 */
[----:B------:R-:W2:Y:S01]  /*db00*/  S2R R9, SR_TID.X ;  /* 0x0000000000097919 */ /* 0x000ea20000002100 */
[----:B------:R-:W-:Y:S01]  /*db10*/  MOV R14, 0x400 ;  /* 0x00000400000e7802 */ /* 0x000fe20000000f00 */
[----:B-1----:R-:W-:Y:S01]  /*db20*/  IMAD.MOV.U32 R3, RZ, RZ, 0xb000 ;  /* 0x0000b000ff037424 */ /* 0x002fe200078e00ff */
[----:B------:R-:W1:Y:S01]  /*db30*/  S2R R15, SR_CgaCtaId ;  /* 0x00000000000f7919 */ /* 0x000e620000008800 */
[----:B--2---:R-:W-:-:S04]  /*db40*/  LOP3.LUT R9, R9, 0x1f, RZ, 0xc0, !PT ;  /* 0x0000001f09097812 */ /* 0x004fc800078ec0ff */
[----:B------:R-:W-:Y:S02]  /*db50*/  ISETP.NE.AND P1, PT, R9, RZ, PT ;  /* 0x000000ff0900720c */ /* 0x000fe40003f25270 */
[----:B-1----:R-:W-:-:S05]  /*db60*/  LEA R14, R15, R14, 0x18 ;  /* 0x0000000e0f0e7211 */ /* 0x002fca00078ec0ff */
[----:B------:R-:W-:-:S04]  /*db70*/  IMAD R2, R16, 0x8, R14 ;  /* 0x0000000810027824 */ /* 0x000fc800078e020e */
[----:B------:R2:W-:Y:S02]  /*db80*/  SYNCS.ARRIVE.TRANS64 RZ, [R2+URZ+0x34850], R3 ;  /* 0x0348500302ff79a7 */ /* 0x0005e4000800003f */
[----:B------:R-:W-:Y:S05]  /*db90*/  @!P1 BRA `(.L_x_54) ;  /* 0x0000000000049947 */ /* 0x000fea0003800000 */
[----:B------:R-:W-:Y:S01]  /*dba0*/  BPT.TRAP 0x1 ;  /* 0x000000040000795c */ /* 0x000fe20000300000 */
.L_x_54:
[----:B------:R-:W3:Y:S01]  /*dbb0*/  S2R R9, SR_CgaCtaId ;  /* 0x0000000000097919 */ /* 0x000ee20000008800 */
[----:B-12---:R-:W-:Y:S01]  /*dbc0*/  MOV R3, 0x400 ;  /* 0x0000040000037802 */ /* 0x006fe20000000f00 */
[----:B------:R-:W-:Y:S01]  /*dbd0*/  UIADD3 UR4, UP0, UR36, 0x470, URZ ;  /* 0x0000047024047890 */ /* 0x000fe2000ff1e03f */
[----:B------:R-:W-:Y:S01]  /*dbe0*/  R2UR UR11, R18 ;  /* 0x00000000120b72ca */ /* 0x000fe200000e0000 */
[----:B------:R-:W-:Y:S01]  /*dbf0*/  UMOV UR10, URZ ;  /* 0x0000003f000a7c82 */ /* 0x000fe20008000000 */
[----:B------:R-:W-:Y:S01]  /*dc00*/  R2UR UR13, R5 ;  /* 0x00000000050d72ca */ /* 0x000fe200000e0000 */
[----:B------:R-:W-:Y:S01]  /*dc10*/  UIADD3.X UR5, URZ, UR37, URZ, UP0, !UPT ;  /* 0x000000253f057290 */ /* 0x000fe200087fe43f */
[----:B------:R-:W-:Y:S01]  /*dc20*/  R2UR UR12, R0 ;  /* 0x00000000000c72ca */ /* 0x000fe200000e0000 */
[----:B------:R-:W-:Y:S01]  /*dc30*/  UMOV UR6, 0x0 ;  /* 0x0000000000067882 */ /* 0x000fe20000000000 */
[----:B------:R-:W-:Y:S01]  /*dc40*/  UMOV UR7, 0x14f00000 ;  /* 0x14f0000000077882 */ /* 0x000fe20000000000 */
[----:B------:R-:W-:Y:S01]  /*dc50*/  UMOV UR15, 0x40 ;  /* 0x00000040000f7882 */ /* 0x000fe20000000000 */
[----:B------:R-:W-:-:S02]  /*dc60*/  IMAD.MOV.U32 R5, RZ, RZ, R8 ;  /* 0x000000ffff057224 */ /* 0x000fc400078e0008 */
[----:B------:R-:W-:-:S03]  /*dc70*/  IMAD.MOV.U32 R18, RZ, RZ, R6 ;  /* 0x000000ffff127224 */ /* 0x000fc600078e0006 */
[----:B------:R-:W-:Y:S01]  /*dc80*/  UIMAD UR11, UR11, 0xb0, URZ ;  /* 0x000000b00b0b78a4 */ /* 0x000fe2000f8e023f */
[----:B---3--:R-:W-:-:S05]  /*dc90*/  LEA R3, R9, R3, 0x18 ;  /* 0x0000000309037211 */ /* 0x008fca00078ec0ff */
[----:B------:R-:W-:-:S05]  /*dca0*/  IMAD R2, R16, 0x8, R3 ;  /* 0x0000000810027824 */ /* 0x000fca00078e0203 */
[----:B------:R-:W-:Y:S01]  /*dcb0*/  R2UR UR9, R2 ;  /* 0x00000000020972ca */ /* 0x000fe200000e0000 */
[----:B------:R-:W-:-:S05]  /*dcc0*/  IMAD R2, R16, 0xb000, R3 ;  /* 0x0000b00010027824 */ /* 0x000fca00078e0203 */
[----:B------:R-:W-:-:S07]  /*dcd0*/  R2UR UR14, R2 ;  /* 0x00000000020e72ca */ /* 0x000fce00000e0000 */
[----:B------:R-:W-:-:S06]  /*dce0*/  UIADD3 UR9, UR9, 0x34850, URZ ;  /* 0x0003485009097890 */ /* 0x000fcc000fffe03f */
[----:B------:R-:W-:Y:S02]  /*dcf0*/  UIADD3 UR8, UR14, 0x400, URZ ;  /* 0x000004000e087890 */ /* 0x000fe4000fffe03f */
[----:B------:R-:W-:-:S07]  /*dd00*/  UIADD3 UR14, UR14, 0x5c00, URZ ;  /* 0x00005c000e0e7890 */ /* 0x000fce000fffe03f */
[----:B------:R1:W-:Y:S02]  /*dd10*/  UTMALDG.4D [UR8], [UR4], desc[UR6] ;  /* 0x00000608040075b4 */ /* 0x0003e40008019000 */
[----:B-1----:R-:W-:Y:S01]  /*dd20*/  UMOV UR8, UR14 ;  /* 0x0000000e00087c82 */ /* 0x002fe20008000000 */
[----:B------:R-:W-:Y:S02]  /*dd30*/  UMOV UR10, UR15 ;  /* 0x0000000f000a7c82 */ /* 0x000fe40008000000 */
[----:B------:R1:W-:Y:S02]  /*dd40*/  UTMALDG.4D [UR8], [UR4], desc[UR6] ;  /* 0x00000608040075b4 */ /* 0x0003e40008019000 */
[----:B-1----:R-:W-:Y:S01]  /*dd50*/  NOP ;  /* 0x0000000000007918 */ /* 0x002fe20000000000 */
.L_x_49:
[----:B------:R-:W-:Y:S05]  /*dd60*/  BSYNC B0 ;  /* 0x0000000000007941 */ /* 0x000fea0003800000 */
.L_x_48:
[----:B------:R-:W2:Y:S01]  /*dd70*/  LDL.LU R2, [R1+0xc] ;  /* 0x00000c0001027983 */ /* 0x000ea20000300800 */
[----:B------:R-:W-:Y:S02]  /*dd80*/  IMAD.MOV.U32 R16, RZ, RZ, R7 ;  /* 0x000000ffff107224 */ /* 0x000fe400078e0007 */
[----:B------:R-:W-:Y:S02]  /*dd90*/  IMAD.MOV.U32 R17, RZ, RZ, R12 ;  /* 0x000000ffff117224 */ /* 0x000fe400078e000c */
[----:B--2---:R-:W-:-:S07]  /*dda0*/  VIADD R6, R2, 0xfffffffd ;  /* 0xfffffffd02067836 */ /* 0x004fce0000000000 */
.L_x_47:
[----:B------:R-:W-:Y:S01]  /*ddb0*/  IMAD.MOV R13, RZ, RZ, -R13 ;  /* 0x000000ffff0d7224 */ /* 0x000fe200078e0a0d */
[----:B------:R-:W-:Y:S04]  /*ddc0*/  BSSY B0, `(.L_x_46) ;  /* 0x00000e4000007945 */ /* 0x000fe80003800000 */
[----:B------:R-:W-:-:S13]  /*ddd0*/  ISETP.NE.AND P1, PT, R10, R13, PT ;  /* 0x0000000d0a00720c */ /* 0x000fda0003f25270 */
[----:B------:R-:W-:Y:S05]  /*dde0*/  @!P1 BRA `(.L_x_55) ;  /* 0x0000000c00849947 */ /* 0x000fea0003800000 */
[----:B------:R-:W-:-:S07]  /*ddf0*/  IMAD.MOV.U32 R8, RZ, RZ, R5 ;  /* 0x000000ffff087224 */ /* 0x000fce00078e0005 */
.L_x_70:
        /* <DEDUP_REMOVED lines=12> */
[----:B------:R-:W-:-:S04]  /*dec0*/  IMAD R13, R11, UR4, RZ ;  /* 0x000000040b0d7c24 */ /* 0x000fc8000f8e02ff */
[----:B------:R-:W-:Y:S01]  /*ded0*/  IMAD R13, R4, UR5, R13 ;  /* 0x00000005040d7c24 */ /* 0x000fe2000f8e020d */
[----:B-1----:R-:W-:-:S13]  /*dee0*/  ISETP.NE.AND P1, PT, R9, 0x1, PT ;  /* 0x000000010900780c */ /* 0x002fda0003f25270 */
[----:B------:R-:W1:Y:S02]  /*def0*/  @P1 LDC.64 R2, c[0x0][0x420] ;  /* 0x00010800ff021b82 */ /* 0x000e640000000a00 */
[----:B-1----:R-:W-:-:S04]  /*df00*/  @P1 IMAD.HI.U32 R8, R6, R2, RZ ;  /* 0x0000000206081227 */ /* 0x002fc800078e00ff */
[----:B------:R-:W-:Y:S01]  /*df10*/  IMAD.MOV.U32 R2, RZ, RZ, R6 ;  /* 0x000000ffff027224 */ /* 0x000fe200078e0006 */
[----:B------:R-:W-:-:S04]  /*df20*/  @P1 SHF.R.U32.HI R2, RZ, R3, R8 ;  /* 0x00000003ff021219 */ /* 0x000fc80000011608 */
[--C-:B------:R-:W-:Y:S01]  /*df30*/  SHF.R.S32.HI R3, RZ, 0x1f, R2.reuse ;  /* 0x0000001fff037819 */ /* 0x100fe20000011402 */
[----:B------:R-:W-:-:S04]  /*df40*/  IMAD.MOV R12, RZ, RZ, -R2 ;  /* 0x000000ffff0c7224 */ /* 0x000fc800078e0a02 */
[----:B------:R-:W-:Y:S02]  /*df50*/  IMAD R12, R9, R12, R6 ;  /* 0x0000000c090c7224 */ /* 0x000fe400078e0206 */
[----:B------:R-:W1:Y:S01]  /*df60*/  LDC.64 R8, c[0x0][0x3f8] ;  /* 0x0000fe00ff087b82 */ /* 0x000e620000000a00 */
[----:B------:R-:W-:-:S04]  /*df70*/  IMAD.WIDE.U32 R2, R4, UR4, R2 ;  /* 0x0000000404027c25 */ /* 0x000fc8000f8e0002 */
[----:B------:R-:W-:Y:S01]  /*df80*/  IMAD.IADD R13, R13, 0x1, R3 ;  /* 0x000000010d0d7824 */ /* 0x000fe200078e0203 */
[----:B-1----:R-:W-:-:S04]  /*df90*/  LEA R8, P1, R2, R8, 0x2 ;  /* 0x0000000802087211 */ /* 0x002fc800078210ff */
[----:B------:R-:W-:-:S05]  /*dfa0*/  LEA.HI.X R9, R2, R9, R13, 0x2, P1 ;  /* 0x0000000902097211 */ /* 0x000fca00008f140d */
[----:B------:R1:W5:Y:S04]  /*dfb0*/  LDG.E R8, desc[UR6][R8.64] ;  /* 0x0000000608087981 */ /* 0x000368000c1e1900 */
.L_x_58:
[----:B------:R-:W2:Y:S01]  /*dfc0*/  S2R R3, SR_CgaCtaId ;  /* 0x0000000000037919 */ /* 0x000ea20000008800 */
[----:B------:R-:W-:-:S04]  /*dfd0*/  MOV R2, 0x400 ;  /* 0x0000040000027802 */ /* 0x000fc80000000f00 */
[----:B--2---:R-:W-:Y:S02]  /*dfe0*/  LEA R2, R3, R2, 0x18 ;  /* 0x0000000203027211 */ /* 0x004fe400078ec0ff */
[----:B------:R-:W-:-:S03]  /*dff0*/  SHF.L.U32 R3, R10, 0x1f, RZ ;  /* 0x0000001f0a037819 */ /* 0x000fc600000006ff */
[----:B------:R-:W-:-:S04]  /*e000*/  IMAD R2, R7, 0x8, R2 ;  /* 0x0000000807027824 */ /* 0x000fc800078e0202 */
[----:B------:R-:W2:Y:S02]  /*e010*/  SYNCS.PHASECHK.TRANS64.TRYWAIT P1, [R2+URZ+0x34840], R3 ;  /* 0x03484003020075a7 */ /* 0x000ea4000802017f */
[----:B--2---:R-:W-:Y:S05]  /*e020*/  @!P1 BRA `(.L_x_59) ;  /* 0x0000001400e89947 */ /* 0x004fea0003800000 */
.L_x_99:
[----:B-1----:R-:W1:Y:S02]  /*e030*/  S2R R9, SR_TID.X ;  /* 0x0000000000097919 */ /* 0x002e640000002100 */
[----:B-1----:R-:W-:-:S04]  /*e040*/  LOP3.LUT R9, R9, 0x7f, RZ, 0xc0, !PT ;  /* 0x0000007f09097812 */ /* 0x002fc800078ec0ff */
[----:B------:R-:W-:-:S13]  /*e050*/  ISETP.NE.AND P2, PT, R9, RZ, PT ;  /* 0x000000ff0900720c */ /* 0x000fda0003f45270 */
[----:B------:R-:W-:Y:S05]  /*e060*/  @P2 BRA `(.L_x_60) ;  /* 0x00000000001c2947 */ /* 0x000fea0003800000 */
[----:B------:R-:W1:Y:S01]  /*e070*/  S2R R9, SR_TID.X ;  /* 0x0000000000097919 */ /* 0x000e620000002100 */
[----:B--2---:R-:W-:-:S04]  /*e080*/  IMAD.MOV.U32 R3, RZ, RZ, 0xb000 ;  /* 0x0000b000ff037424 */ /* 0x004fc800078e00ff */
[----:B------:R3:W-:Y:S01]  /*e090*/  SYNCS.ARRIVE.TRANS64 RZ, [R2+URZ+0x34830], R3 ;  /* 0x0348300302ff79a7 */ /* 0x0007e2000800003f */
[----:B-1----:R-:W-:-:S04]  /*e0a0*/  LOP3.LUT R9, R9, 0x1f, RZ, 0xc0, !PT ;  /* 0x0000001f09097812 */ /* 0x002fc800078ec0ff */
[----:B------:R-:W-:-:S13]  /*e0b0*/  ISETP.NE.AND P1, PT, R9, RZ, PT ;  /* 0x000000ff0900720c */ /* 0x000fda0003f25270 */
[----:B---3--:R-:W-:Y:S05]  /*e0c0*/  @!P1 BRA `(.L_x_60) ;  /* 0x0000000000049947 */ /* 0x008fea0003800000 */
[----:B------:R-:W-:Y:S01]  /*e0d0*/  BPT.TRAP 0x1 ;  /* 0x000000040000795c */ /* 0x000fe20000300000 */
.L_x_60:
[----:B------:R-:W1:Y:S01]  /*e0e0*/  S2R R9, SR_CgaCtaId ;  /* 0x0000000000097919 */ /* 0x000e620000008800 */
        /* <DEDUP_REMOVED lines=10> */
[----:B------:R-:W-:Y:S01]  /*e190*/  UMOV UR16, 0x40 ;  /* 0x0000004000107882 */ /* 0x000fe20000000000 */
[----:B------:R-:W-:-:S04]  /*e1a0*/  SHF.L.U32 R17, R17, 0x1f, RZ ;  /* 0x0000001f11117819 */ /* 0x000fc800000006ff */
[----:B------:R-:W-:Y:S02]  /*e1b0*/  UIADD3 UR9, UR9, 0x34830, URZ ;  /* 0x0003483009097890 */ /* 0x000fe4000fffe03f */
[----:B------:R-:W-:Y:S01]  /*e1c0*/  UIMAD UR11, UR11, 0xb0, URZ ;  /* 0x000000b00b0b78a4 */ /* 0x000fe2000f8e023f */
[----:B-1----:R-:W-:-:S05]  /*e1d0*/  LEA R3, R9, R3, 0x18 ;  /* 0x0000000309037211 */ /* 0x002fca00078ec0ff */
[----:B------:R-:W-:Y:S02]  /*e1e0*/  IMAD R2, R7, 0xb000, R3 ;  /* 0x0000b00007027824 */ /* 0x000fe400078e0203 */
[----:B------:R-:W-:-:S03]  /*e1f0*/  VIADD R3, R3, 0x34800 ;  /* 0x0003480003037836 */ /* 0x000fc60000000000 */
[----:B------:R-:W-:Y:S01]  /*e200*/  R2UR UR8, R2 ;  /* 0x00000000020872ca */ /* 0x000fe200000e0000 */
[----:B------:R-:W-:-:S12]  /*e210*/  IMAD R2, R16, 0x8, R3 ;  /* 0x0000000810027824 */ /* 0x000fd800078e0203 */
        /* <DEDUP_REMOVED lines=9> */
.L_x_100:
[----:B------:R-:W-:Y:S05]  /*e2b0*/  @P2 BRA `(.L_x_62) ;  /* 0x00000000001c2947 */ /* 0x000fea0003800000 */
[----:B------:R-:W2:Y:S01]  /*e2c0*/  S2R R9, SR_TID.X ;  /* 0x0000000000097919 */ /* 0x000ea20000002100 */
[----:B------:R-:W-:-:S04]  /*e2d0*/  IMAD.MOV.U32 R3, RZ, RZ, 0xb000 ;  /* 0x0000b000ff037424 */ /* 0x000fc800078e00ff */
[----:B------:R3:W-:Y:S01]  /*e2e0*/  SYNCS.ARRIVE.TRANS64 RZ, [R2+URZ+0x50], R3 ;  /* 0x0000500302ff79a7 */ /* 0x0007e2000800003f */
[----:B--2---:R-:W-:-:S04]  /*e2f0*/  LOP3.LUT R9, R9, 0x1f, RZ, 0xc0, !PT ;  /* 0x0000001f09097812 */ /* 0x004fc800078ec0ff */
[----:B------:R-:W-:-:S13]  /*e300*/  ISETP.NE.AND P1, PT, R9, RZ, PT ;  /* 0x000000ff0900720c */ /* 0x000fda0003f25270 */
[----:B---3--:R-:W-:Y:S05]  /*e310*/  @!P1 BRA `(.L_x_62) ;  /* 0x0000000000049947 */ /* 0x008fea0003800000 */
[----:B------:R-:W-:Y:S01]  /*e320*/  BPT.TRAP 0x1 ;  /* 0x000000040000795c */ /* 0x000fe20000300000 */
.L_x_62:
[----:B------:R-:W2:Y:S01]  /*e330*/  S2R R9, SR_CgaCtaId ;  /* 0x0000000000097919 */ /* 0x000ea20000008800 */
[----:B------:R-:W-:Y:S01]  /*e340*/  MOV R3, 0x400 ;  /* 0x0000040000037802 */ /* 0x000fe20000000f00 */
[----:B------:R-:W-:Y:S01]  /*e350*/  UIADD3 UR4, UP0, UR36, 0x470, URZ ;  /* 0x0000047024047890 */ /* 0x000fe2000ff1e03f */
[----:B------:R-:W-:Y:S01]  /*e360*/  R2UR UR11, R18 ;  /* 0x00000000120b72ca */ /* 0x000fe200000e0000 */
[----:B------:R-:W-:Y:S01]  /*e370*/  UMOV UR10, URZ ;  /* 0x0000003f000a7c82 */ /* 0x000fe20008000000 */
[----:B------:R-:W-:Y:S01]  /*e380*/  R2UR UR9, R2 ;  /* 0x00000000020972ca */ /* 0x000fe200000e0000 */
[----:B------:R-:W-:Y:S01]  /*e390*/  UIADD3.X UR5, URZ, UR37, URZ, UP0, !UPT ;  /* 0x000000253f057290 */ /* 0x000fe200087fe43f */
[----:B------:R-:W-:Y:S01]  /*e3a0*/  R2UR UR13, R5 ;  /* 0x00000000050d72ca */ /* 0x000fe200000e0000 */
[----:B------:R-:W-:Y:S01]  /*e3b0*/  UMOV UR7, 0x14f00000 ;  /* 0x14f0000000077882 */ /* 0x000fe20000000000 */
[----:B------:R-:W-:Y:S01]  /*e3c0*/  R2UR UR12, R0 ;  /* 0x00000000000c72ca */ /* 0x000fe200000e0000 */
[----:B------:R-:W-:Y:S01]  /*e3d0*/  UMOV UR15, 0x40 ;  /* 0x00000040000f7882 */ /* 0x000fe20000000000 */
[----:B------:R-:W-:-:S02]  /*e3e0*/  IMAD.MOV.U32 R18, RZ, RZ, R12 ;  /* 0x000000ffff127224 */ /* 0x000fc400078e000c */
[----:B------:R-:W-:-:S03]  /*e3f0*/  IMAD.MOV.U32 R5, RZ, RZ, R8 ;  /* 0x000000ffff057224 */ /* 0x000fc600078e0008 */
[----:B------:R-:W-:Y:S02]  /*e400*/  UIMAD UR11, UR11, 0xb0, URZ ;  /* 0x000000b00b0b78a4 */ /* 0x000fe4000f8e023f */
[----:B------:R-:W-:Y:S01]  /*e410*/  UIADD3 UR9, UR9, 0x50, URZ ;  /* 0x0000005009097890 */ /* 0x000fe2000fffe03f */
[----:B--2---:R-:W-:-:S05]  /*e420*/  LEA R3, R9, R3, 0x18 ;  /* 0x0000000309037211 */ /* 0x004fca00078ec0ff */
        /* <DEDUP_REMOVED lines=10> */
.L_x_57:
[----:B------:R-:W-:Y:S05]  /*e4d0*/  BSYNC B1 ;  /* 0x0000000000017941 */ /* 0x000fea0003800000 */
.L_x_56:
[----:B------:R-:W-:Y:S01]  /*e4e0*/  VIADD R16, R7, 0x1 ;  /* 0x0000000107107836 */ /* 0x000fe20000000000 */
[----:B------:R-:W-:Y:S04]  /*e4f0*/  BSSY B1, `(.L_x_63) ;  /* 0x000006d000017945 */ /* 0x000fe80003800000 */
[----:B------:R-:W-:-:S04]  /*e500*/  ISETP.NE.AND P1, PT, R16, 0x2, PT ;  /* 0x000000021000780c */ /* 0x000fc80003f25270 */
[----:B-1----:R-:W-:Y:S02]  /*e510*/  SEL R17, RZ, 0x1, P1 ;  /* 0x00000001ff117807 */ /* 0x002fe40000800000 */
[----:B------:R-:W-:Y:S02]  /*e520*/  SEL R16, R16, RZ, P1 ;  /* 0x000000ff10107207 */ /* 0x000fe40000800000 */
[----:B------:R-:W-:Y:S01]  /*e530*/  LOP3.LUT R17, R10, R17, RZ, 0x3c, !PT ;  /* 0x000000110a117212 */ /* 0x000fe200078e3cff */
[----:B------:R-:W-:Y:S06]  /*e540*/  @!P6 BRA `(.L_x_64) ;  /* 0x00000004009ce947 */ /* 0x000fec0003800000 */
[----:B------:R-:W-:Y:S01]  /*e550*/  VIADD R12, R6, 0xffffffff ;  /* 0xffffffff060c7836 */ /* 0x000fe20000000000 */
        /* <DEDUP_REMOVED lines=10> */
[----:B------:R-:W-:-:S05]  /*e600*/  @P1 SHF.R.U32.HI R2, RZ, R3, R9 ;  /* 0x00000003ff021219 */ /* 0x000fca0000011609 */
[----:B------:R-:W-:-:S04]  /*e610*/  IMAD.MOV R3, RZ, RZ, -R2 ;  /* 0x000000ffff037224 */ /* 0x000fc800078e0a02 */
[----:B------:R-:W-:Y:S01]  /*e620*/  IMAD R12, R8, R3, R12 ;  /* 0x00000003080c7224 */ /* 0x000fe200078e020c */
[--C-:B------:R-:W-:Y:S01]  /*e630*/  SHF.R.S32.HI R3, RZ, 0x1f, R2.reuse ;  /* 0x0000001fff037819 */ /* 0x100fe20000011402 */
[----:B------:R-:W1:Y:S02]  /*e640*/  LDC.64 R8, c[0x0][0x3f8] ;  /* 0x0000fe00ff087b82 */ /* 0x000e640000000a00 */
[----:B------:R-:W-:-:S04]  /*e650*/  IMAD.WIDE.U32 R2, R4, UR4, R2 ;  /* 0x0000000404027c25 */ /* 0x000fc8000f8e0002 */
[----:B------:R-:W-:Y:S01]  /*e660*/  IMAD.IADD R13, R13, 0x1, R3 ;  /* 0x000000010d0d7824 */ /* 0x000fe200078e0203 */
[----:B-1----:R-:W-:-:S04]  /*e670*/  LEA R8, P1, R2, R8, 0x2 ;  /* 0x0000000802087211 */ /* 0x002fc800078210ff */
[----:B------:R-:W-:-:S05]  /*e680*/  LEA.HI.X R9, R2, R9, R13, 0x2, P1 ;  /* 0x0000000902097211 */ /* 0x000fca00008f140d */
[----:B------:R1:W5:Y:S04]  /*e690*/  LDG.E R8, desc[UR6][R8.64] ;  /* 0x0000000608087981 */ /* 0x000368000c1e1900 */
.L_x_65:
[----:B------:R-:W2:Y:S01]  /*e6a0*/  S2R R3, SR_CgaCtaId ;  /* 0x0000000000037919 */ /* 0x000ea20000008800 */
[----:B------:R-:W-:-:S04]  /*e6b0*/  MOV R2, 0x400 ;  /* 0x0000040000027802 */ /* 0x000fc80000000f00 */
[----:B--2---:R-:W-:Y:S02]  /*e6c0*/  LEA R2, R3, R2, 0x18 ;  /* 0x0000000203027211 */ /* 0x004fe400078ec0ff */
[----:B------:R-:W-:-:S03]  /*e6d0*/  SHF.L.U32 R3, R17, 0x1f, RZ ;  /* 0x0000001f11037819 */ /* 0x000fc600000006ff */
[----:B------:R-:W-:-:S04]  /*e6e0*/  IMAD R2, R16, 0x8, R2 ;  /* 0x0000000810027824 */ /* 0x000fc800078e0202 */
[----:B------:R-:W2:Y:S02]  /*e6f0*/  SYNCS.PHASECHK.TRANS64.TRYWAIT P1, [R2+URZ+0x34840], R3 ;  /* 0x03484003020075a7 */ /* 0x000ea4000802017f */
[----:B--2---:R-:W-:Y:S05]  /*e700*/  @!P1 BRA `(.L_x_66) ;  /* 0x0000001000589947 */ /* 0x004fea0003800000 */
.L_x_101:
        /* <DEDUP_REMOVED lines=11> */
.L_x_67:
[----:B------:R-:W1:Y:S01]  /*e7c0*/  S2R R13, SR_CgaCtaId ;  /* 0x00000000000d7919 */ /* 0x000e620000008800 */
[----:B------:R-:W-:Y:S01]  /*e7d0*/  MOV R9, 0x400 ;  /* 0x0000040000097802 */ /* 0x000fe20000000f00 */
[----:B------:R-:W-:Y:S01]  /*e7e0*/  UIADD3 UR4, UP0, UR36, 0x370, URZ ;  /* 0x0000037024047890 */ /* 0x000fe2000ff1e03f */
[----:B------:R-:W-:Y:S01]  /*e7f0*/  R2UR UR11, R12 ;  /* 0x000000000c0b72ca */ /* 0x000fe200000e0000 */
[----:B------:R-:W-:Y:S01]  /*e800*/  UMOV UR10, URZ ;  /* 0x0000003f000a7c82 */ /* 0x000fe20008000000 */
[----:B------:R-:W-:Y:S01]  /*e810*/  R2UR UR12, R0 ;  /* 0x00000000000c72ca */ /* 0x000fe200000e0000 */
[----:B------:R-:W-:Y:S01]  /*e820*/  UIADD3.X UR5, URZ, UR37, URZ, UP0, !UPT ;  /* 0x000000253f057290 */ /* 0x000fe200087fe43f */
[----:B-----5:R-:W-:Y:S01]  /*e830*/  R2UR UR13, R8 ;  /* 0x00000000080d72ca */ /* 0x020fe200000e0000 */
[----:B------:R-:W-:Y:S01]  /*e840*/  UMOV UR6, 0x0 ;  /* 0x0000000000067882 */ /* 0x000fe20000000000 */
[----:B------:R-:W-:Y:S01]  /*e850*/  UMOV UR7, 0x14f00000 ;  /* 0x14f0000000077882 */ /* 0x000fe20000000000 */
[----:B------:R-:W-:-:S06]  /*e860*/  UMOV UR16, 0x40 ;  /* 0x0000004000107882 */ /* 0x000fcc0000000000 */
[----:B------:R-:W-:Y:S01]  /*e870*/  UIMAD UR11, UR11, 0xb0, URZ ;  /* 0x000000b00b0b78a4 */ /* 0x000fe2000f8e023f */
[----:B-1----:R-:W-:-:S05]  /*e880*/  LEA R9, R13, R9, 0x18 ;  /* 0x000000090d097211 */ /* 0x002fca00078ec0ff */
[----:B--2---:R-:W-:-:S04]  /*e890*/  VIADD R2, R9, 0x34800 ;  /* 0x0003480009027836 */ /* 0x004fc80000000000 */
[--C-:B------:R-:W-:Y:S02]  /*e8a0*/  IMAD R3, R16, 0x8, R2.reuse ;  /* 0x0000000810037824 */ /* 0x100fe400078e0202 */
[----:B------:R-:W-:-:S03]  /*e8b0*/  IMAD R2, R7, 0x8, R2 ;  /* 0x0000000807027824 */ /* 0x000fc600078e0202 */
[----:B------:R-:W-:Y:S01]  /*e8c0*/  R2UR UR9, R3 ;  /* 0x00000000030972ca */ /* 0x000fe200000e0000 */
[----:B------:R-:W-:-:S05]  /*e8d0*/  IMAD R3, R16, 0xb000, R9 ;  /* 0x0000b00010037824 */ /* 0x000fca00078e0209 */
[----:B------:R-:W-:Y:S02]  /*e8e0*/  R2UR UR8, R3 ;  /* 0x00000000030872ca */ /* 0x000fe400000e0000 */
[----:B------:R-:W-:-:S05]  /*e8f0*/  SHF.L.U32 R3, R10, 0x1f, RZ ;  /* 0x0000001f0a037819 */ /* 0x000fca00000006ff */
[----:B------:R-:W-:-:S06]  /*e900*/  UIADD3 UR9, UR9, 0x30, URZ ;  /* 0x0000003009097890 */ /* 0x000fcc000fffe03f */
        /* <DEDUP_REMOVED lines=9> */
.L_x_102:
        /* <DEDUP_REMOVED lines=8> */
.L_x_69:
        /* <DEDUP_REMOVED lines=11> */
[----:B------:R-:W-:Y:S01]  /*ead0*/  UMOV UR15, 0x40 ;  /* 0x00000040000f7882 */ /* 0x000fe20000000000 */
[----:B------:R-:W-:-:S02]  /*eae0*/  IMAD.MOV.U32 R18, RZ, RZ, R12 ;  /* 0x000000ffff127224 */ /* 0x000fc400078e000c */
[----:B------:R-:W-:Y:S02]  /*eaf0*/  IMAD.MOV.U32 R5, RZ, RZ, R8 ;  /* 0x000000ffff057224 */ /* 0x000fe400078e0008 */
[----:B------:R-:W-:Y:S02]  /*eb00*/  UIMAD UR11, UR11, 0xb0, URZ ;  /* 0x000000b00b0b78a4 */ /* 0x000fe4000f8e023f */
[----:B------:R-:W-:Y:S01]  /*eb10*/  UIADD3 UR9, UR9, 0x50, URZ ;  /* 0x0000005009097890 */ /* 0x000fe2000fffe03f */
[----:B--2---:R-:W-:-:S05]  /*eb20*/  LEA R3, R9, R3, 0x18 ;  /* 0x0000000309037211 */ /* 0x004fca00078ec0ff */
[----:B------:R-:W-:-:S05]  /*eb30*/  IMAD R7, R7, 0xb000, R3 ;  /* 0x0000b00007077824 */ /* 0x000fca00078e0203 */
[----:B------:R-:W-:-:S13]  /*eb40*/  R2UR UR14, R7 ;  /* 0x00000000070e72ca */ /* 0x000fda00000e0000 */
[----:B------:R-:W-:Y:S02]  /*eb50*/  UIADD3 UR8, UR14, 0x400, URZ ;  /* 0x000004000e087890 */ /* 0x000fe4000fffe03f */
[----:B------:R-:W-:-:S07]  /*eb60*/  UIADD3 UR14, UR14, 0x5c00, URZ ;  /* 0x00005c000e0e7890 */ /* 0x000fce000fffe03f */
[----:B------:R1:W-:Y:S02]  /*eb70*/  UTMALDG.4D [UR8], [UR4], desc[UR6] ;  /* 0x00000608040075b4 */ /* 0x0003e40008019000 */
[----:B-1----:R-:W-:Y:S01]  /*eb80*/  UMOV UR8, UR14 ;  /* 0x0000000e00087c82 */ /* 0x002fe20008000000 */
[----:B------:R-:W-:Y:S02]  /*eb90*/  UMOV UR10, UR15 ;  /* 0x0000000f000a7c82 */ /* 0x000fe40008000000 */
[----:B------:R1:W-:Y:S02]  /*eba0*/  UTMALDG.4D [UR8], [UR4], desc[UR6] ;  /* 0x00000608040075b4 */ /* 0x0003e40008019000 */
[----:B-1----:R-:W-:Y:S01]  /*ebb0*/  NOP ;  /* 0x0000000000007918 */ /* 0x002fe20000000000 */
.L_x_64:
[----:B------:R-:W-:Y:S05]  /*ebc0*/  BSYNC B1 ;  /* 0x0000000000017941 */ /* 0x000fea0003800000 */
.L_x_63:
[C---:B------:R-:W-:Y:S01]  /*ebd0*/  ISETP.GT.AND P1, PT, R6.reuse, 0x1, PT ;  /* 0x000000010600780c */ /* 0x040fe20003f24270 */
[----:B------:R-:W-:-:S12]  /*ebe0*/  VIADD R6, R6, 0xfffffffe ;  /* 0xfffffffe06067836 */ /* 0x000fd80000000000 */
[----:B------:R-:W-:Y:S05]  /*ebf0*/  @P1 BRA `(.L_x_70) ;  /* 0xfffffff000801947 */ /* 0x000fea000383ffff */
.L_x_55:
[----:B------:R-:W-:Y:S05]  /*ec00*/  BSYNC B0 ;  /* 0x0000000000007941 */ /* 0x000fea0003800000 */
.L_x_46:
[----:B------:R-:W-:Y:S04]  /*ec10*/  BSSY B0, `(.L_x_71) ;  /* 0x000002c000007945 */ /* 0x000fe80003800000 */
[----:B------:R-:W-:Y:S05]  /*ec20*/  @!P6 BRA `(.L_x_72) ;  /* 0x0000000000a8e947 */ /* 0x000fea0003800000 */
[----:B------:R-:W2:Y:S01]  /*ec30*/  S2R R3, SR_CgaCtaId ;  /* 0x0000000000037919 */ /* 0x000ea20000008800 */
[----:B------:R-:W-:Y:S01]  /*ec40*/  MOV R2, 0x400 ;  /* 0x0000040000027802 */ /* 0x000fe20000000f00 */
[----:B------:R-:W3:Y:S03]  /*ec50*/  S2R R4, SR_TID.X ;  /* 0x0000000000047919 */ /* 0x000ee60000002100 */
[----:B--2---:R-:W-:Y:S02]  /*ec60*/  LEA R2, R3, R2, 0x18 ;  /* 0x0000000203027211 */ /* 0x004fe400078ec0ff */
[----:B---3--:R-:W-:-:S03]  /*ec70*/  LOP3.LUT R4, R4, 0x7f, RZ, 0xc0, !PT ;  /* 0x0000007f04047812 */ /* 0x008fc600078ec0ff */
[----:B------:R-:W-:Y:S01]  /*ec80*/  IMAD R3, R16, 0x8, R2 ;  /* 0x0000000810037824 */ /* 0x000fe200078e0202 */
[----:B------:R-:W-:Y:S02]  /*ec90*/  SHF.L.U32 R2, R17, 0x1f, RZ ;  /* 0x0000001f11027819 */ /* 0x000fe400000006ff */
[----:B------:R-:W-:Y:S02]  /*eca0*/  ISETP.NE.AND P1, PT, R4, RZ, PT ;  /* 0x000000ff0400720c */ /* 0x000fe40003f25270 */
[----:B------:R-:W2:Y:S02]  /*ecb0*/  SYNCS.PHASECHK.TRANS64.TRYWAIT P0, [R3+URZ+0x34860], R2 ;  /* 0x03486002030075a7 */ /* 0x000ea4000800017f */
[----:B--2---:R-:W-:Y:S09]  /*ecc0*/  @!P0 BRA `(.L_x_73) ;  /* 0x0000000c00108947 */ /* 0x004ff20003800000 */
.L_x_103:
        /* <DEDUP_REMOVED lines=8> */
.L_x_74:
        /* <DEDUP_REMOVED lines=24> */
.L_x_72:
[----:B------:R-:W-:Y:S05]  /*eed0*/  BSYNC B0 ;  /* 0x0000000000007941 */ /* 0x000fea0003800000 */
.L_x_71:
[----:B------:R-:W2:Y:S01]  /*eee0*/  LDL.LU R0, [R1+0x10] ;  /* 0x0000100001007983 */ /* 0x000ea20000300800 */
[----:B------:R-:W-:-:S03]  /*eef0*/  ULDC UR4, c[0x0][0xda4] ;  /* 0x0003690000047ab9 */ /* 0x000fc60000000800 */
[----:B------:R-:W3:Y:S01]  /*ef00*/  LDL.LU R2, [R1+0x18] ;  /* 0x0000180001027983 */ /* 0x000ee20000300800 */
[----:B------:R-:W-:-:S05]  /*ef10*/  VIADD R16, R16, 0x1 ;  /* 0x0000000110107836 */ /* 0x000fca0000000000 */
[----:B------:R-:W-:-:S04]  /*ef20*/  ISETP.NE.AND P0, PT, R16, 0x2, PT ;  /* 0x000000021000780c */ /* 0x000fc80003f05270 */
[----:B------:R-:W-:Y:S01]  /*ef30*/  SEL R16, R16, RZ, P0 ;  /* 0x000000ff10107207 */ /* 0x000fe20000000000 */
[----:B--2---:R-:W-:Y:S02]  /*ef40*/  VIADD R0, R0, UR38 ;  /* 0x0000002600007c36 */ /* 0x004fe40008000000 */
[----:B---3--:R-:W-:-:S03]  /*ef50*/  VIADD R2, R2, 0x1 ;  /* 0x0000000102027836 */ /* 0x008fc60000000000 */
[----:B------:R2:W-:Y:S01]  /*ef60*/  STL [R1+0x10], R0 ;  /* 0x0000100001007387 */ /* 0x0005e20000100800 */
[----:B------:R-:W-:-:S03]  /*ef70*/  ISETP.GE.AND P1, PT, R0, UR4, PT ;  /* 0x0000000400007c0c */ /* 0x000fc6000bf26270 */
[----:B------:R3:W-:Y:S01]  /*ef80*/  STL [R1+0x18], R2 ;  /* 0x0000180201007387 */ /* 0x0007e20000100800 */
[----:B--2---:R-:W-:-:S04]  /*ef90*/  SEL R0, RZ, 0x1, P0 ;  /* 0x00000001ff007807 */ /* 0x004fc80000000000 */
[----:B------:R-:W-:-:S05]  /*efa0*/  LOP3.LUT R17, R17, R0, RZ, 0x3c, !PT ;  /* 0x0000000011117212 */ /* 0x000fca00078e3cff */
[----:B---3--:R-:W-:Y:S05]  /*efb0*/  @!P1 BRA `(.L_x_75) ;  /* 0xffffffd400689947 */ /* 0x008fea000383ffff */
[----:B------:R-:W-:-:S07]  /*efc0*/  LOP3.LUT R2, R2, 0x1, RZ, 0xc, !PT ;  /* 0x0000000102027812 */ /* 0x000fce00078e0cff */
.L_x_32:
[----:B------:R-:W2:Y:S01]  /*efd0*/  S2R R3, SR_CgaCtaId ;  /* 0x0000000000037919 */ /* 0x000ea20000008800 */
[----:B------:R-:W-:Y:S01]  /*efe0*/  MOV R0, 0x400 ;  /* 0x0000040000007802 */ /* 0x000fe20000000f00 */
[----:B------:R-:W-:Y:S03]  /*eff0*/  BSSY B0, `(.L_x_76) ;  /* 0x0000005000007945 */ /* 0x000fe60003800000 */
[----:B--2---:R-:W-:Y:S02]  /*f000*/  LEA R0, R3, R0, 0x18 ;  /* 0x0000000003007211 */ /* 0x004fe400078ec0ff */
[----:B------:R-:W-:-:S04]  /*f010*/  SHF.L.U32 R3, R2, 0x1f, RZ ;  /* 0x0000001f02037819 */ /* 0x000fc800000006ff */
[----:B------:R-:W2:Y:S02]  /*f020*/  SYNCS.PHASECHK.TRANS64.TRYWAIT P0, [R0+URZ+0x34820], R3 ;  /* 0x03482003000075a7 */ /* 0x000ea4000800017f */
[----:B--2---:R-:W-:Y:S05]  /*f030*/  @!P0 BRA `(.L_x_77) ;  /* 0x0000000800488947 */ /* 0x004fea0003800000 */
.L_x_104:
[----:B------:R-:W-:Y:S05]  /*f040*/  BSYNC B0 ;  /* 0x0000000000007941 */ /* 0x000fea0003800000 */
.L_x_76:
[----:B------:R-:W-:-:S03]  /*f050*/  UMOV UR4, 0xffffffff ;  /* 0xffffffff00047882 */ /* 0x000fc60000000000 */
[----:B------:R-:W-:Y:S05]  /*f060*/  BRA.DIV UR4, `(.L_x_78) ;  /* 0x0000000a04507947 */ /* 0x000fea000b800000 */
[----:B------:R-:W3:Y:S02]  /*f070*/  S2R R2, SR_TID.X ;  /* 0x0000000000027919 */ /* 0x000ee40000002100 */
[----:B---3--:R-:W-:-:S04]  /*f080*/  SHF.R.U32.HI R2, RZ, 0x5, R2 ;  /* 0x00000005ff027819 */ /* 0x008fc80000011602 */
[----:B------:R-:W-:-:S05]  /*f090*/  LOP3.LUT R2, R2, 0x3, RZ, 0xc0, !PT ;  /* 0x0000000302027812 */ /* 0x000fca00078ec0ff */
[----:B------:R3:W4:Y:S02]  /*f0a0*/  SHFL.IDX PT, R14, R2, RZ, 0x1f ;  /* 0x00001fff020e7589 */ /* 0x00072400000e0000 */
.L_x_107:
[----:B----4-:R-:W-:Y:S01]  /*f0b0*/  ISETP.NE.AND P0, PT, R14, RZ, PT ;  /* 0x000000ff0e00720c */ /* 0x010fe20003f05270 */
[----:B------:R-:W-:-:S12]  /*f0c0*/  BSSY B0, `(.L_x_79) ;  /* 0x0000026000007945 */ /* 0x000fd80003800000 */
[----:B------:R-:W-:Y:S05]  /*f0d0*/  @P0 BRA `(.L_x_80) ;  /* 0x0000000000900947 */ /* 0x000fea0003800000 */
[----:B------:R-:W-:-:S03]  /*f0e0*/  UMOV UR4, 0xffffffff ;  /* 0xffffffff00047882 */ /* 0x000fc60000000000 */
[----:B------:R-:W-:Y:S05]  /*f0f0*/  BRA.DIV UR4, `(.L_x_81) ;  /* 0x0000000a04607947 */ /* 0x000fea000b800000 */
[----:B------:R-:W-:-:S13]  /*f100*/  ELECT P6, URZ, PT ;  /* 0x00000000003f782f */ /* 0x000fda00038c0000 */
.L_x_110:
[----:B------:R-:W-:Y:S05]  /*f110*/  @!P6 BRA `(.L_x_80) ;  /* 0x000000000080e947 */ /* 0x000fea0003800000 */
[----:B---3--:R-:W3:Y:S02]  /*f120*/  LDL R2, [R1+0x1c] ;  /* 0x00001c0001027983 */ /* 0x008ee40000100800 */
[----:B---3--:R-:W-:-:S13]  /*f130*/  R2UR UR4, R2 ;  /* 0x00000000020472ca */ /* 0x008fda00000e0000 */
[----:B------:R-:W-:-:S06]  /*f140*/  ULOP3.LUT UR4, UR4, 0x2, URZ, 0xfc, !UPT ;  /* 0x0000000204047892 */ /* 0x000fcc000f8efc3f */
[----:B------:R-:W-:-:S05]  /*f150*/  IMAD.U32 R2, RZ, RZ, UR4 ;  /* 0x00000004ff027e24 */ /* 0x000fca000f8e00ff */
[----:B------:R-:W-:-:S13]  /*f160*/  ISETP.NE.AND P2, PT, R2, 0x3, PT ;  /* 0x000000030200780c */ /* 0x000fda0003f45270 */
[----:B------:R-:W-:Y:S05]  /*f170*/  @!P2 BRA `(.L_x_82) ;  /* 0x000000000004a947 */ /* 0x000fea0003800000 */
[----:B------:R-:W-:Y:S01]  /*f180*/  BPT.TRAP 0x1 ;  /* 0x000000040000795c */ /* 0x000fe20000300000 */
.L_x_82:
[----:B--2---:R-:W-:Y:S01]  /*f190*/  VIADD R3, R0, 0x34840 ;  /* 0x0003484000037836 */ /* 0x004fe20000000000 */
[----:B------:R-:W-:Y:S01]  /*f1a0*/  SHF.L.U32 R5, R17, 0x1f, RZ ;  /* 0x0000001f11057819 */ /* 0x000fe200000006ff */
[C---:B------:R-:W-:Y:S02]  /*f1b0*/  VIADD R2, R16.reuse, 0x1 ;  /* 0x0000000110027836 */ /* 0x040fe40000000000 */
[----:B-1----:R-:W-:-:S03]  /*f1c0*/  IMAD R6, R16, 0x8, R3 ;  /* 0x0000000810067824 */ /* 0x002fc600078e0203 */
[----:B------:R-:W-:Y:S01]  /*f1d0*/  ISETP.NE.AND P1, PT, R2, 0x2, PT ;  /* 0x000000020200780c */ /* 0x000fe20003f25270 */
[----:B------:R-:W1:Y:S03]  /*f1e0*/  SYNCS.PHASECHK.TRANS64.TRYWAIT P0, [R6+URZ], R5 ;  /* 0x00000005060075a7 */ /* 0x000e66000800017f */
[----:B------:R-:W-:-:S04]  /*f1f0*/  SEL R4, RZ, 0x1, P1 ;  /* 0x00000001ff047807 */ /* 0x000fc80000800000 */
[----:B------:R-:W-:Y:S02]  /*f200*/  LOP3.LUT R17, R17, R4, RZ, 0x3c, !PT ;  /* 0x0000000411117212 */ /* 0x000fe400078e3cff */
[----:B------:R-:W-:Y:S02]  /*f210*/  SEL R4, R2, RZ, P1 ;  /* 0x000000ff02047207 */ /* 0x000fe40000800000 */
[----:B------:R-:W-:-:S03]  /*f220*/  SHF.L.U32 R2, R17, 0x1f, RZ ;  /* 0x0000001f11027819 */ /* 0x000fc600000006ff */
[----:B------:R-:W-:Y:S01]  /*f230*/  IMAD R3, R4, 0x8, R3 ;  /* 0x0000000804037824 */ /* 0x000fe200078e0203 */
[----:B-1----:R-:W-:Y:S06]  /*f240*/  @!P0 BRA `(.L_x_83) ;  /* 0x00000008002c8947 */ /* 0x002fec0003800000 */
.L_x_111:
[----:B------:R-:W2:Y:S02]  /*f250*/  SYNCS.PHASECHK.TRANS64.TRYWAIT P0, [R3+URZ], R2 ;  /* 0x00000002030075a7 */ /* 0x000ea4000800017f */
[----:B--2---:R-:W-:Y:S05]  /*f260*/  @!P0 BRA `(.L_x_84) ;  /* 0x0000000800388947 */ /* 0x004fea0003800000 */
.L_x_112:
[----:B------:R-:W-:Y:S05]  /*f270*/  @!P2 BRA `(.L_x_85) ;  /* 0x000000000004a947 */ /* 0x000fea0003800000 */
[----:B------:R-:W-:Y:S01]  /*f280*/  BPT.TRAP 0x1 ;  /* 0x000000040000795c */ /* 0x000fe20000300000 */
.L_x_85:
[----:B--2---:R-:W-:-:S04]  /*f290*/  VIADD R3, R0, 0x34860 ;  /* 0x0003486000037836 */ /* 0x004fc80000000000 */
[----:B------:R-:W-:-:S04]  /*f2a0*/  IMAD R16, R16, 0x8, R3 ;  /* 0x0000000810107824 */ /* 0x000fc800078e0203 */
[----:B------:R-:W2:Y:S02]  /*f2b0*/  SYNCS.PHASECHK.TRANS64.TRYWAIT P0, [R16+URZ], R5 ;  /* 0x00000005100075a7 */ /* 0x000ea4000800017f */
[----:B--2---:R-:W-:Y:S05]  /*f2c0*/  @!P0 BRA `(.L_x_86) ;  /* 0x0000000800348947 */ /* 0x004fea0003800000 */
.L_x_113:
[----:B------:R-:W-:-:S07]  /*f2d0*/  IMAD R3, R4, 0x8, R3 ;  /* 0x0000000804037824 */ /* 0x000fce00078e0203 */
.L_x_87:
[----:B---3--:R3:W4:Y:S02]  /*f2e0*/  SYNCS.PHASECHK.TRANS64.TRYWAIT P0, [R3+URZ], R2 ;  /* 0x00000002030075a7 */ /* 0x008724000800017f */
[----:B----4-:R-:W-:Y:S05]  /*f2f0*/  @!P0 NANOSLEEP.SYNCS 0x989680 ;  /* 0x009896800000895d */ /* 0x010fea0003900000 */
[----:B------:R-:W4:Y:S02]  /*f300*/  @!P0 SYNCS.PHASECHK.TRANS64 P0, [R3+URZ], R2 ;  /* 0x00000002030085a7 */ /* 0x000f24000800007f */
[----:B----4-:R-:W-:Y:S05]  /*f310*/  @!P0 BRA `(.L_x_87) ;  /* 0xfffffffc00f08947 */ /* 0x010fea000383ffff */
.L_x_80:
[----:B------:R-:W-:Y:S05]  /*f320*/  BSYNC B0 ;  /* 0x0000000000007941 */ /* 0x000fea0003800000 */
.L_x_79:
[----:B------:R-:W-:Y:S05]  /*f330*/  EXIT ;  /* 0x000000000000794d */ /* 0x000fea0003800000 */
.L_x_10:
[----:B-1----:R-:W-:-:S04]  /*f340*/  IMAD.U32 R3, RZ, RZ, UR39 ;  /* 0x00000027ff037e24 */ /* 0x002fc8000f8e00ff */
[----:B------:R1:W2:Y:S03]  /*f350*/  SYNCS.PHASECHK.TRANS64.TRYWAIT P1, [R3+URZ+0x34800], R0 ;  /* 0x03480000030075a7 */ /* 0x0002a6000802017f */
[----:B--2---:R-:W-:Y:S05]  /*f360*/  @!P1 NANOSLEEP.SYNCS 0x989680 ;  /* 0x009896800000995d */ /* 0x004fea0003900000 */
[----:B------:R-:W2:Y:S02]  /*f370*/  @!P1 SYNCS.PHASECHK.TRANS64 P1, [R3+URZ+0x34800], R0 ;  /* 0x03480000030095a7 */ /* 0x000ea4000802007f */
[----:B--2---:R-:W-:Y:S05]  /*f380*/  @!P1 BRA `(.L_x_10) ;  /* 0xfffffffc00ec9947 */ /* 0x004fea000383ffff */
[----:B------:R-:W-:Y:S05]  /*f390*/  BRA `(.L_x_88) ;  /* 0xffffff1c00907947 */ /* 0x000fea000383ffff */
.L_x_14:
[----:B--2---:R2:W3:Y:S02]  /*f3a0*/  SYNCS.PHASECHK.TRANS64.TRYWAIT P2, [R12+URZ+0x34830], R3 ;  /* 0x034830030c0075a7 */ /* 0x0044e4000804017f */
[----:B---3--:R-:W-:Y:S05]  /*f3b0*/  @!P2 NANOSLEEP.SYNCS 0x989680 ;  /* 0x009896800000a95d */ /* 0x008fea0003900000 */
[----:B------:R-:W3:Y:S02]  /*f3c0*/  @!P2 SYNCS.PHASECHK.TRANS64 P2, [R12+URZ+0x34830], R3 ;  /* 0x034830030c00a5a7 */ /* 0x000ee4000804007f */
[----:B---3--:R-:W-:Y:S05]  /*f3d0*/  @!P2 BRA `(.L_x_14) ;  /* 0xfffffffc00f0a947 */ /* 0x008fea000383ffff */
[----:B------:R-:W-:Y:S05]  /*f3e0*/  BRA `(.L_x_13) ;  /* 0xffffff1c00bc7947 */ /* 0x000fea000383ffff */
.L_x_19:
[----:B--2---:R-:W-:-:S04]  /*f3f0*/  IMAD.U32 R11, RZ, RZ, UR6 ;  /* 0x00000006ff0b7e24 */ /* 0x004fc8000f8e00ff */
[----:B------:R2:W3:Y:S03]  /*f400*/  SYNCS.PHASECHK.TRANS64.TRYWAIT P2, [R11+URZ+0x34830], R10 ;  /* 0x0348300a0b0075a7 */ /* 0x0004e6000804017f */
[----:B---3--:R-:W-:Y:S05]  /*f410*/  @!P2 NANOSLEEP.SYNCS 0x989680 ;  /* 0x009896800000a95d */ /* 0x008fea0003900000 */
[----:B------:R-:W3:Y:S02]  /*f420*/  @!P2 SYNCS.PHASECHK.TRANS64 P2, [R11+URZ+0x34830], R10 ;  /* 0x0348300a0b00a5a7 */ /* 0x000ee4000804007f */
[----:B---3--:R-:W-:Y:S05]  /*f430*/  @!P2 BRA `(.L_x_19) ;  /* 0xfffffffc00eca947 */ /* 0x008fea000383ffff */
[----:B------:R-:W-:Y:S05]  /*f440*/  BRA `(.L_x_16) ;  /* 0xffffff6c00e47947 */ /* 0x000fea000383ffff */
.L_x_23:
[----:B--2---:R-:W-:-:S04]  /*f450*/  IMAD.U32 R11, RZ, RZ, UR6 ;  /* 0x00000006ff0b7e24 */ /* 0x004fc8000f8e00ff */
[----:B------:R2:W3:Y:S03]  /*f460*/  SYNCS.PHASECHK.TRANS64.TRYWAIT P2, [R11+URZ+0x34850], R10 ;  /* 0x0348500a0b0075a7 */ /* 0x0004e6000804017f */
[----:B---3--:R-:W-:Y:S05]  /*f470*/  @!P2 NANOSLEEP.SYNCS 0x989680 ;  /* 0x009896800000a95d */ /* 0x008fea0003900000 */
[----:B------:R-:W3:Y:S02]  /*f480*/  @!P2 SYNCS.PHASECHK.TRANS64 P2, [R11+URZ+0x34850], R10 ;  /* 0x0348500a0b00a5a7 */ /* 0x000ee4000804007f */
[----:B---3--:R-:W-:Y:S05]  /*f490*/  @!P2 BRA `(.L_x_23) ;  /* 0xfffffffc00eca947 */ /* 0x008fea000383ffff */
[----:B------:R-:W-:Y:S05]  /*f4a0*/  BRA `(.L_x_20) ;  /* 0xffffff9400ac7947 */ /* 0x000fea000383ffff */
.L_x_28:
[----:B--2---:R-:W-:-:S04]  /*f4b0*/  IMAD.U32 R3, RZ, RZ, UR7 ;  /* 0x00000007ff037e24 */ /* 0x004fc8000f8e00ff */
[----:B------:R2:W3:Y:S03]  /*f4c0*/  SYNCS.PHASECHK.TRANS64.TRYWAIT P0, [R3+URZ+0x34850], R0 ;  /* 0x03485000030075a7 */ /* 0x0004e6000800017f */
[----:B---3--:R-:W-:Y:S05]  /*f4d0*/  @!P0 NANOSLEEP.SYNCS 0x989680 ;  /* 0x009896800000895d */ /* 0x008fea0003900000 */
[----:B------:R-:W3:Y:S02]  /*f4e0*/  @!P0 SYNCS.PHASECHK.TRANS64 P0, [R3+URZ+0x34850], R0 ;  /* 0x03485000030085a7 */ /* 0x000ee4000800007f */
[----:B---3--:R-:W-:Y:S05]  /*f4f0*/  @!P0 BRA `(.L_x_28) ;  /* 0xfffffffc00ec8947 */ /* 0x008fea000383ffff */
[----:B------:R-:W-:Y:S05]  /*f500*/  BRA `(.L_x_27) ;  /* 0xffffffb800807947 */ /* 0x000fea000383ffff */
.L_x_38:
[----:B------:R-:W1:Y:S01]  /*f510*/  S2R R6, SR_TID.X ;  /* 0x0000000000067919 */ /* 0x000e620000002100 */
[----:B------:R-:W-:Y:S01]  /*f520*/  BSSY B0, `(.L_x_89) ;  /* 0x000000a000007945 */ /* 0x000fe20003800000 */
[----:B------:R-:W-:Y:S02]  /*f530*/  IMAD.MOV.U32 R12, RZ, RZ, RZ ;  /* 0x000000ffff0c7224 */ /* 0x000fe400078e00ff */
[----:B------:R-:W-:Y:S02]  /*f540*/  IMAD.MOV.U32 R11, RZ, RZ, 0x1f ;  /* 0x0000001fff0b7424 */ /* 0x000fe400078e00ff */
[----:B------:R-:W-:Y:S01]  /*f550*/  IMAD.MOV.U32 R15, RZ, RZ, -0x1 ;  /* 0xffffffffff0f7424 */ /* 0x000fe200078e00ff */
[----:B-1----:R-:W-:-:S04]  /*f560*/  SHF.R.U32.HI R6, RZ, 0x5, R6 ;  /* 0x00000005ff067819 */ /* 0x002fc80000011606 */
[----:B------:R-:W-:-:S05]  /*f570*/  LOP3.LUT R6, R6, 0x3, RZ, 0xc0, !PT ;  /* 0x0000000306067812 */ /* 0x000fca00078ec0ff */
[----:B------:R-:W-:-:S07]  /*f580*/  IMAD.MOV.U32 R13, RZ, RZ, R6 ;  /* 0x000000ffff0d7224 */ /* 0x000fce00078e0006 */
[----:B------:R-:W-:Y:S05]  /*f590*/  WARPSYNC.COLLECTIVE R15, `(.L_x_90) ;  /* 0x000000000f087348 */ /* 0x000fea0003c00000 */
[----:B------:R1:W2:Y:S02]  /*f5a0*/  SHFL.IDX P6, R14, R13, R12, R11 ;  /* 0x0000000c0d0e7389 */ /* 0x0002a400000c000b */
[----:B-12---:R-:W-:Y:S01]  /*f5b0*/  ENDCOLLECTIVE ;  /* 0x000000000000791b */ /* 0x006fe20003800000 */
.L_x_90:
[----:B------:R-:W-:Y:S05]  /*f5c0*/  BSYNC B0 ;  /* 0x0000000000007941 */ /* 0x000fea0003800000 */
.L_x_89:
[----:B------:R-:W-:Y:S05]  /*f5d0*/  BRA `(.L_x_91) ;  /* 0xffffffd8003c7947 */ /* 0x000fea000383ffff */
.L_x_39:
[----:B------:R-:W-:Y:S01]  /*f5e0*/  BSSY B0, `(.L_x_92) ;  /* 0x0000006000007945 */ /* 0x000fe20003800000 */
[----:B------:R-:W-:-:S07]  /*f5f0*/  IMAD.MOV.U32 R15, RZ, RZ, -0x1 ;  /* 0xffffffffff0f7424 */ /* 0x000fce00078e00ff */
[----:B------:R-:W-:Y:S05]  /*f600*/  WARPSYNC.COLLECTIVE R15, `(.L_x_93) ;  /* 0x000000000f0c7348 */ /* 0x000fea0003c00000 */
[----:B------:R-:W-:Y:S02]  /*f610*/  ELECT P6, UR62, PT ;  /* 0x00000000003e782f */ /* 0x000fe400038c0000 */
[----:B------:R-:W-:Y:S01]  /*f620*/  MOV R14, UR62 ;  /* 0x0000003e000e7c02 */ /* 0x000fe20008000f00 */
[----:B------:R-:W-:Y:S10]  /*f630*/  ENDCOLLECTIVE ;  /* 0x000000000000791b */ /* 0x000ff40003800000 */
.L_x_93:
[----:B------:R-:W-:Y:S05]  /*f640*/  BSYNC B0 ;  /* 0x0000000000007941 */ /* 0x000fea0003800000 */
.L_x_92:
[----:B------:R-:W-:Y:S05]  /*f650*/  BRA `(.L_x_94) ;  /* 0xffffffd800347947 */ /* 0x000fea000383ffff */
.L_x_42:
[----:B--2---:R2:W3:Y:S02]  /*f660*/  SYNCS.PHASECHK.TRANS64.TRYWAIT P1, [R6+URZ+0x34840], R7 ;  /* 0x03484007060075a7 */ /* 0x0044e4000802017f */
[----:B---3--:R-:W-:Y:S05]  /*f670*/  @!P1 NANOSLEEP.SYNCS 0x989680 ;  /* 0x009896800000995d */ /* 0x008fea0003900000 */
[----:B------:R-:W3:Y:S02]  /*f680*/  @!P1 SYNCS.PHASECHK.TRANS64 P1, [R6+URZ+0x34840], R7 ;  /* 0x03484007060095a7 */ /* 0x000ee4000802007f */
[----:B---3--:R-:W-:Y:S05]  /*f690*/  @!P1 BRA `(.L_x_42) ;  /* 0xfffffffc00f09947 */ /* 0x008fea000383ffff */
[----:B------:R-:W-:Y:S05]  /*f6a0*/  BRA `(.L_x_95) ;  /* 0xffffffd800987947 */ /* 0x000fea000383ffff */
.L_x_45:
[----:B-1----:R-:W1:Y:S01]  /*f6b0*/  S2R R8, SR_CgaCtaId ;  /* 0x0000000000087919 */ /* 0x002e620000008800 */
[----:B------:R-:W-:-:S04]  /*f6c0*/  MOV R7, 0x400 ;  /* 0x0000040000077802 */ /* 0x000fc80000000f00 */
[----:B-1----:R-:W-:-:S04]  /*f6d0*/  LEA R7, R8, R7, 0x18 ;  /* 0x0000000708077211 */ /* 0x002fc800078ec0ff */
[----:B------:R1:W2:Y:S03]  /*f6e0*/  SYNCS.PHASECHK.TRANS64.TRYWAIT P1, [R7+URZ+0x34820], R6 ;  /* 0x03482006070075a7 */ /* 0x0002a6000802017f */
[----:B--2---:R-:W-:Y:S05]  /*f6f0*/  @!P1 NANOSLEEP.SYNCS 0x989680 ;  /* 0x009896800000995d */ /* 0x004fea0003900000 */
[----:B------:R-:W2:Y:S02]  /*f700*/  @!P1 SYNCS.PHASECHK.TRANS64 P1, [R7+URZ+0x34820], R6 ;  /* 0x03482006070095a7 */ /* 0x000ea4000802007f */
[----:B--2---:R-:W-:Y:S05]  /*f710*/  @!P1 BRA `(.L_x_45) ;  /* 0xfffffffc00e49947 */ /* 0x004fea000383ffff */
[----:B------:R-:W-:Y:S05]  /*f720*/  BRA `(.L_x_96) ;  /* 0xffffffdc009c7947 */ /* 0x000fea000383ffff */
.L_x_51:
[----:B-1----:R1:W2:Y:S02]  /*f730*/  SYNCS.PHASECHK.TRANS64.TRYWAIT P1, [R2+URZ+0x34840], R3 ;  /* 0x03484003020075a7 */ /* 0x0022a4000802017f */
[----:B--2---:R-:W-:Y:S05]  /*f740*/  @!P1 NANOSLEEP.SYNCS 0x989680 ;  /* 0x009896800000995d */ /* 0x004fea0003900000 */
[----:B------:R-:W2:Y:S02]  /*f750*/  @!P1 SYNCS.PHASECHK.TRANS64 P1, [R2+URZ+0x34840], R3 ;  /* 0x03484003020095a7 */ /* 0x000ea4000802007f */
[----:B--2---:R-:W-:Y:S05]  /*f760*/  @!P1 BRA `(.L_x_51) ;  /* 0xfffffffc00f09947 */ /* 0x004fea000383ffff */
[----:B------:R-:W-:Y:S05]  /*f770*/  BRA `(.L_x_97) ;  /* 0xffffffe0003c7947 */ /* 0x000fea000383ffff */
.L_x_53:
[----:B-1----:R1:W2:Y:S02]  /*f780*/  SYNCS.PHASECHK.TRANS64.TRYWAIT P1, [R2+URZ+0x60], R3 ;  /* 0x00006003020075a7 */ /* 0x0022a4000802017f */
[----:B--2---:R-:W-:Y:S05]  /*f790*/  @!P1 NANOSLEEP.SYNCS 0x989680 ;  /* 0x009896800000995d */ /* 0x004fea0003900000 */
[----:B------:R-:W2:Y:S02]  /*f7a0*/  @!P1 SYNCS.PHASECHK.TRANS64 P1, [R2+URZ+0x60], R3 ;  /* 0x00006003020095a7 */ /* 0x000ea4000802007f */
[----:B--2---:R-:W-:Y:S05]  /*f7b0*/  @!P1 BRA `(.L_x_53) ;  /* 0xfffffffc00f09947 */ /* 0x004fea000383ffff */
[----:B------:R-:W-:Y:S05]  /*f7c0*/  BRA `(.L_x_98) ;  /* 0xffffffe000c87947 */ /* 0x000fea000383ffff */
.L_x_59:
[----:B--2---:R2:W3:Y:S02]  /*f7d0*/  SYNCS.PHASECHK.TRANS64.TRYWAIT P1, [R2+URZ+0x34840], R3 ;  /* 0x03484003020075a7 */ /* 0x0044e4000802017f */
[----:B---3--:R-:W-:Y:S05]  /*f7e0*/  @!P1 NANOSLEEP.SYNCS 0x989680 ;  /* 0x009896800000995d */ /* 0x008fea0003900000 */
[----:B------:R-:W3:Y:S02]  /*f7f0*/  @!P1 SYNCS.PHASECHK.TRANS64 P1, [R2+URZ+0x34840], R3 ;  /* 0x03484003020095a7 */ /* 0x000ee4000802007f */
[----:B---3--:R-:W-:Y:S05]  /*f800*/  @!P1 BRA `(.L_x_59) ;  /* 0xfffffffc00f09947 */ /* 0x008fea000383ffff */
[----:B------:R-:W-:Y:S05]  /*f810*/  BRA `(.L_x_99) ;  /* 0xffffffe800047947 */ /* 0x000fea000383ffff */
.L_x_61:
[----:B-1----:R1:W2:Y:S02]  /*f820*/  SYNCS.PHASECHK.TRANS64.TRYWAIT P1, [R2+URZ+0x60], R17 ;  /* 0x00006011020075a7 */ /* 0x0022a4000802017f */
[----:B--2---:R-:W-:Y:S05]  /*f830*/  @!P1 NANOSLEEP.SYNCS 0x989680 ;  /* 0x009896800000995d */ /* 0x004fea0003900000 */
[----:B------:R-:W2:Y:S02]  /*f840*/  @!P1 SYNCS.PHASECHK.TRANS64 P1, [R2+URZ+0x60], R17 ;  /* 0x00006011020095a7 */ /* 0x000ea4000802007f */
[----:B--2---:R-:W-:Y:S05]  /*f850*/  @!P1 BRA `(.L_x_61) ;  /* 0xfffffffc00f09947 */ /* 0x004fea000383ffff */
[----:B------:R-:W-:Y:S05]  /*f860*/  BRA `(.L_x_100) ;  /* 0xffffffe800907947 */ /* 0x000fea000383ffff */
.L_x_66:
[----:B--2---:R2:W3:Y:S02]  /*f870*/  SYNCS.PHASECHK.TRANS64.TRYWAIT P1, [R2+URZ+0x34840], R3 ;  /* 0x03484003020075a7 */ /* 0x0044e4000802017f */
[----:B---3--:R-:W-:Y:S05]  /*f880*/  @!P1 NANOSLEEP.SYNCS 0x989680 ;  /* 0x009896800000995d */ /* 0x008fea0003900000 */
[----:B------:R-:W3:Y:S02]  /*f890*/  @!P1 SYNCS.PHASECHK.TRANS64 P1, [R2+URZ+0x34840], R3 ;  /* 0x03484003020095a7 */ /* 0x000ee4000802007f */
[----:B---3--:R-:W-:Y:S05]  /*f8a0*/  @!P1 BRA `(.L_x_66) ;  /* 0xfffffffc00f09947 */ /* 0x008fea000383ffff */
[----:B------:R-:W-:Y:S05]  /*f8b0*/  BRA `(.L_x_101) ;  /* 0xffffffec00947947 */ /* 0x000fea000383ffff */
.L_x_68:
[----:B-1----:R1:W2:Y:S02]  /*f8c0*/  SYNCS.PHASECHK.TRANS64.TRYWAIT P1, [R2+URZ+0x60], R3 ;  /* 0x00006003020075a7 */ /* 0x0022a4000802017f */
[----:B--2---:R-:W-:Y:S05]  /*f8d0*/  @!P1 NANOSLEEP.SYNCS 0x989680 ;  /* 0x009896800000995d */ /* 0x004fea0003900000 */
[----:B------:R-:W2:Y:S02]  /*f8e0*/  @!P1 SYNCS.PHASECHK.TRANS64 P1, [R2+URZ+0x60], R3 ;  /* 0x00006003020095a7 */ /* 0x000ea4000802007f */
[----:B--2---:R-:W-:Y:S05]  /*f8f0*/  @!P1 BRA `(.L_x_68) ;  /* 0xfffffffc00f09947 */ /* 0x004fea000383ffff */
[----:B------:R-:W-:Y:S05]  /*f900*/  BRA `(.L_x_102) ;  /* 0xfffffff000247947 */ /* 0x000fea000383ffff */
.L_x_73:
[----:B--2---:R2:W3:Y:S02]  /*f910*/  SYNCS.PHASECHK.TRANS64.TRYWAIT P0, [R3+URZ+0x34860], R2 ;  /* 0x03486002030075a7 */ /* 0x0044e4000800017f */
[----:B---3--:R-:W-:Y:S05]  /*f920*/  @!P0 NANOSLEEP.SYNCS 0x989680 ;  /* 0x009896800000895d */ /* 0x008fea0003900000 */
[----:B------:R-:W3:Y:S02]  /*f930*/  @!P0 SYNCS.PHASECHK.TRANS64 P0, [R3+URZ+0x34860], R2 ;  /* 0x03486002030085a7 */ /* 0x000ee4000800007f */
[----:B---3--:R-:W-:Y:S05]  /*f940*/  @!P0 BRA `(.L_x_73) ;  /* 0xfffffffc00f08947 */ /* 0x008fea000383ffff */
[----:B------:R-:W-:Y:S05]  /*f950*/  BRA `(.L_x_103) ;  /* 0xfffffff000dc7947 */ /* 0x000fea000383ffff */
.L_x_77:
[----:B--2---:R2:W3:Y:S02]  /*f960*/  SYNCS.PHASECHK.TRANS64.TRYWAIT P0, [R0+URZ+0x34820], R3 ;  /* 0x03482003000075a7 */ /* 0x0044e4000800017f */
[----:B---3--:R-:W-:Y:S05]  /*f970*/  @!P0 NANOSLEEP.SYNCS 0x989680 ;  /* 0x009896800000895d */ /* 0x008fea0003900000 */
[----:B------:R-:W3:Y:S02]  /*f980*/  @!P0 SYNCS.PHASECHK.TRANS64 P0, [R0+URZ+0x34820], R3 ;  /* 0x03482003000085a7 */ /* 0x000ee4000800007f */
[----:B---3--:R-:W-:Y:S05]  /*f990*/  @!P0 BRA `(.L_x_77) ;  /* 0xfffffffc00f08947 */ /* 0x008fea000383ffff */
[----:B------:R-:W-:Y:S05]  /*f9a0*/  BRA `(.L_x_104) ;  /* 0xfffffff400a47947 */ /* 0x000fea000383ffff */
.L_x_78:
[----:B------:R-:W3:Y:S01]  /*f9b0*/  S2R R2, SR_TID.X ;  /* 0x0000000000027919 */ /* 0x000ee20000002100 */
[----:B------:R-:W-:Y:S01]  /*f9c0*/  BSSY B0, `(.L_x_105) ;  /* 0x000000a000007945 */ /* 0x000fe20003800000 */
[----:B------:R-:W-:Y:S02]  /*f9d0*/  IMAD.MOV.U32 R12, RZ, RZ, RZ ;  /* 0x000000ffff0c7224 */ /* 0x000fe400078e00ff */
[----:B------:R-:W-:Y:S02]  /*f9e0*/  IMAD.MOV.U32 R11, RZ, RZ, 0x1f ;  /* 0x0000001fff0b7424 */ /* 0x000fe400078e00ff */
[----:B------:R-:W-:Y:S01]  /*f9f0*/  IMAD.MOV.U32 R15, RZ, RZ, -0x1 ;  /* 0xffffffffff0f7424 */ /* 0x000fe200078e00ff */
[----:B---3--:R-:W-:-:S04]  /*fa00*/  SHF.R.U32.HI R2, RZ, 0x5, R2 ;  /* 0x00000005ff027819 */ /* 0x008fc80000011602 */
[----:B------:R-:W-:-:S05]  /*fa10*/  LOP3.LUT R2, R2, 0x3, RZ, 0xc0, !PT ;  /* 0x0000000302027812 */ /* 0x000fca00078ec0ff */
[----:B------:R-:W-:-:S07]  /*fa20*/  IMAD.MOV.U32 R13, RZ, RZ, R2 ;  /* 0x000000ffff0d7224 */ /* 0x000fce00078e0002 */
[----:B-12---:R-:W-:Y:S05]  /*fa30*/  WARPSYNC.COLLECTIVE R15, `(.L_x_106) ;  /* 0x000000000f087348 */ /* 0x006fea0003c00000 */
[----:B------:R3:W4:Y:S02]  /*fa40*/  SHFL.IDX P6, R14, R13, R12, R11 ;  /* 0x0000000c0d0e7389 */ /* 0x00072400000c000b */
[----:B-1234-:R-:W-:Y:S01]  /*fa50*/  ENDCOLLECTIVE ;  /* 0x000000000000791b */ /* 0x01efe20003800000 */
.L_x_106:
[----:B------:R-:W-:Y:S05]  /*fa60*/  BSYNC B0 ;  /* 0x0000000000007941 */ /* 0x000fea0003800000 */
.L_x_105:
[----:B------:R-:W-:Y:S05]  /*fa70*/  BRA `(.L_x_107) ;  /* 0xfffffff4008c7947 */ /* 0x000fea000383ffff */
.L_x_81:
[----:B------:R-:W-:Y:S01]  /*fa80*/  BSSY B1, `(.L_x_108) ;  /* 0x0000006000017945 */ /* 0x000fe20003800000 */
[----:B------:R-:W-:-:S07]  /*fa90*/  IMAD.MOV.U32 R15, RZ, RZ, -0x1 ;  /* 0xffffffffff0f7424 */ /* 0x000fce00078e00ff */
[----:B-123--:R-:W-:Y:S05]  /*faa0*/  WARPSYNC.COLLECTIVE R15, `(.L_x_109) ;  /* 0x000000000f0c7348 */ /* 0x00efea0003c00000 */
[----:B------:R-:W-:Y:S02]  /*fab0*/  ELECT P6, UR62, PT ;  /* 0x00000000003e782f */ /* 0x000fe400038c0000 */
[----:B------:R-:W-:Y:S01]  /*fac0*/  MOV R14, UR62 ;  /* 0x0000003e000e7c02 */ /* 0x000fe20008000f00 */
[----:B-123--:R-:W-:Y:S10]  /*fad0*/  ENDCOLLECTIVE ;  /* 0x000000000000791b */ /* 0x00eff40003800000 */
.L_x_109:
[----:B------:R-:W-:Y:S05]  /*fae0*/  BSYNC B1 ;  /* 0x0000000000017941 */ /* 0x000fea0003800000 */
.L_x_108:
[----:B------:R-:W-:Y:S05]  /*faf0*/  BRA `(.L_x_110) ;  /* 0xfffffff400847947 */ /* 0x000fea000383ffff */
.L_x_83:
[----:B-1----:R1:W2:Y:S02]  /*fb00*/  SYNCS.PHASECHK.TRANS64.TRYWAIT P0, [R6+URZ], R5 ;  /* 0x00000005060075a7 */ /* 0x0022a4000800017f */
[----:B--2---:R-:W-:Y:S05]  /*fb10*/  @!P0 NANOSLEEP.SYNCS 0x989680 ;  /* 0x009896800000895d */ /* 0x004fea0003900000 */
[----:B------:R-:W2:Y:S02]  /*fb20*/  @!P0 SYNCS.PHASECHK.TRANS64 P0, [R6+URZ], R5 ;  /* 0x00000005060085a7 */ /* 0x000ea4000800007f */
[----:B--2---:R-:W-:Y:S05]  /*fb30*/  @!P0 BRA `(.L_x_83) ;  /* 0xfffffffc00f08947 */ /* 0x004fea000383ffff */
[----:B------:R-:W-:Y:S05]  /*fb40*/  BRA `(.L_x_111) ;  /* 0xfffffff400c07947 */ /* 0x000fea000383ffff */
.L_x_84:
[----:B--2---:R2:W3:Y:S02]  /*fb50*/  SYNCS.PHASECHK.TRANS64.TRYWAIT P0, [R3+URZ], R2 ;  /* 0x00000002030075a7 */ /* 0x0044e4000800017f */
[----:B---3--:R-:W-:Y:S05]  /*fb60*/  @!P0 NANOSLEEP.SYNCS 0x989680 ;  /* 0x009896800000895d */ /* 0x008fea0003900000 */
[----:B------:R-:W3:Y:S02]  /*fb70*/  @!P0 SYNCS.PHASECHK.TRANS64 P0, [R3+URZ], R2 ;  /* 0x00000002030085a7 */ /* 0x000ee4000800007f */
[----:B---3--:R-:W-:Y:S05]  /*fb80*/  @!P0 BRA `(.L_x_84) ;  /* 0xfffffffc00f08947 */ /* 0x008fea000383ffff */
[----:B------:R-:W-:Y:S05]  /*fb90*/  BRA `(.L_x_112) ;  /* 0xfffffff400b47947 */ /* 0x000fea000383ffff */
.L_x_86:
[----:B--2---:R2:W3:Y:S02]  /*fba0*/  SYNCS.PHASECHK.TRANS64.TRYWAIT P0, [R16+URZ], R5 ;  /* 0x00000005100075a7 */ /* 0x0044e4000800017f */
[----:B---3--:R-:W-:Y:S05]  /*fbb0*/  @!P0 NANOSLEEP.SYNCS 0x989680 ;  /* 0x009896800000895d */ /* 0x008fea0003900000 */
[----:B------:R-:W3:Y:S02]  /*fbc0*/  @!P0 SYNCS.PHASECHK.TRANS64 P0, [R16+URZ], R5 ;  /* 0x00000005100085a7 */ /* 0x000ee4000800007f */
[----:B---3--:R-:W-:Y:S05]  /*fbd0*/  @!P0 BRA `(.L_x_86) ;  /* 0xfffffffc00f08947 */ /* 0x008fea000383ffff */
[----:B------:R-:W-:Y:S05]  /*fbe0*/  BRA `(.L_x_113) ;  /* 0xfffffff400b87947 */ /* 0x000fea000383ffff */
.L_x_114:
[----:B------:R-:W-:-:S00]  /*fbf0*/  BRA `(.L_x_114) ;  /* 0xfffffffc00fc7947 */ /* 0x000fc0000383ffff */
[----:B------:R-:W-:-:S00]  /*fc00*/  NOP ;  /* 0x0000000000007918 */ /* 0x000fc00000000000 */
[----:B------:R-:W-:-:S00]  /*fc10*/  NOP ;  /* 0x0000000000007918 */ /* 0x000fc00000000000 */
[----:B------:R-:W-:-:S00]  /*fc20*/  NOP ;  /* 0x0000000000007918 */ /* 0x000fc00000000000 */
[----:B------:R-:W-:-:S00]  /*fc30*/  NOP ;  /* 0x0000000000007918 */ /* 0x000fc00000000000 */
[----:B------:R-:W-:-:S00]  /*fc40*/  NOP ;  /* 0x0000000000007918 */ /* 0x000fc00000000000 */
[----:B------:R-:W-:-:S00]  /*fc50*/  NOP ;  /* 0x0000000000007918 */ /* 0x000fc00000000000 */
[----:B------:R-:W-:-:S00]  /*fc60*/  NOP ;  /* 0x0000000000007918 */ /* 0x000fc00000000000 */
[----:B------:R-:W-:-:S00]  /*fc70*/  NOP ;  /* 0x0000000000007918 */ /* 0x000fc00000000000 */
.L_x_2726:


//--------------------- .text._ZN7cutlass13device_kernelIN5flash11enable_sm90INS1_16FlashAttnFwdSm90INS1_25CollectiveMainloopFwdSm90ILi2EN4cute5tupleIJNS5_1CILi2EEENS7_ILi1EEES9_EEENS6_IJNS7_ILi128EEENS7_ILi176EEESB_EEELi128ENS_6half_tEfNS_4arch4Sm90ELb0ELb0ELb0ELb0ELb0ELb0ELb0ELb1ELb1ELb0ELb0ELb0EEENS1_21CollectiveEpilogueFwdINS6_IJSB_SB_SC_EEESA_SE_SG_Li256ELb0ELb0ELb0ELb0EEENS1_29StaticPersistentTileSchedulerILb0EEEEEEEEEvNT_6ParamsE --------------------------
	.section	.text._ZN7cutlass13device_kernelIN5flash11enable_sm90INS1_16FlashAttnFwdSm90INS1_25CollectiveMainloopFwdSm90ILi2EN4cute5tupleIJNS5_1CILi2EEENS7_ILi1EEES9_EEENS6_IJNS7_ILi128EEENS7_ILi176EEESB_EEELi128ENS_6half_tEfNS_4arch4Sm90ELb0ELb0ELb0ELb0ELb0ELb0ELb0ELb1ELb1ELb0ELb0ELb0EEENS1_21CollectiveEpilogueFwdINS6_IJSB_SB_SC_EEESA_SE_SG_Li256ELb0ELb0ELb0ELb0EEENS1_29StaticPersistentTileSchedulerILb0EEEEEEEEEvNT_6ParamsE,"ax",@progbits
	.align	128
.text._ZN7cutlass13device_kernelIN5flash11enable_sm90INS1_16FlashAttnFwdSm90INS1_25CollectiveMainloopFwdSm90ILi2EN4cute5tupleIJNS5_1CILi2EEENS7_ILi1EEES9_EEENS6_IJNS7_ILi128EEENS7_ILi176EEESB_EEELi128ENS_6half_tEfNS_4arch4Sm90ELb0ELb0ELb0ELb0ELb0ELb0ELb0ELb1ELb1ELb0ELb0ELb0EEENS1_21CollectiveEpilogueFwdINS6_IJSB_SB_SC_EEESA_SE_SG_Li256ELb0ELb0ELb0ELb0EEENS1_29StaticPersistentTileSchedulerILb0EEEEEEEEEvNT_6ParamsE:
        .type           _ZN7cutlass13device_kernelIN5flash11enable_sm90INS1_16FlashAttnFwdSm90INS1_25CollectiveMainloopFwdSm90ILi2EN4cute5tupleIJNS5_1CILi2EEENS7_ILi1EEES9_EEENS6_IJNS7_ILi128EEENS7_ILi176EEESB_EEELi128ENS_6half_tEfNS_4arch4Sm90ELb0ELb0ELb0ELb0ELb0ELb0ELb0ELb1ELb1ELb0ELb0ELb0EEENS1_21CollectiveEpilogueFwdINS6_IJSB_SB_SC_EEESA_SE_SG_Li256ELb0ELb0ELb0ELb0EEENS1_29StaticPersistentTileSchedulerILb0EEEEEEEEEvNT_6ParamsE,@function
        .size           _ZN7cutlass13device_kernelIN5flash11enable_sm90INS1_16FlashAttnFwdSm90INS1_25CollectiveMainloopFwdSm90ILi2EN4cute5tupleIJNS5_1CILi2EEENS7_ILi1EEES9_EEENS6_IJNS7_ILi128EEENS7_ILi176EEESB_EEELi128ENS_6half_tEfNS_4arch4Sm90ELb0ELb0ELb0ELb0ELb0ELb0ELb0ELb1ELb1ELb0ELb0ELb0EEENS1_21CollectiveEpilogueFwdINS6_IJSB_SB_SC_EEESA_SE_SG_Li256ELb0ELb0ELb0ELb0EEENS1_29StaticPersistentTileSchedulerILb0EEEEEEEEEvNT_6ParamsE,(.L_x_2727 - _ZN7cutlass13device_kernelIN5flash11enable_sm90INS1_16FlashAttnFwdSm90INS1_25CollectiveMainloopFwdSm90ILi2EN4cute5tupleIJNS5_1CILi2EEENS7_ILi1EEES9_EEENS6_IJNS7_ILi128EEENS7_ILi176EEESB_EEELi128ENS_6half_tEfNS_4arch4Sm90ELb0ELb0ELb0ELb0ELb0ELb0ELb0ELb1ELb1ELb0ELb0ELb0EEENS1_21CollectiveEpilogueFwdINS6_IJSB_SB_SC_EEESA_SE_SG_Li256ELb0ELb0ELb0ELb0EEENS1_29StaticPersistentTileSchedulerILb0EEEEEEEEEvNT_6ParamsE)
        .other          _ZN7cutlass13device_kernelIN5flash11enable_sm90INS1_16FlashAttnFwdSm90INS1_25CollectiveMainloopFwdSm90ILi2EN4cute5tupleIJNS5_1CILi2EEENS7_ILi1EEES9_EEENS6_IJNS7_ILi128EEENS7_ILi176EEESB_EEELi128ENS_6half_tEfNS_4arch4Sm90ELb0ELb0ELb0ELb0ELb0ELb0ELb0ELb1ELb1ELb0ELb0ELb0EEENS1_21CollectiveEpilogueFwdINS6_IJSB_SB_SC_EEESA_SE_SG_Li256ELb0ELb0ELb0ELb0EEENS1_29StaticPersistentTileSchedulerILb0EEEEEEEEEvNT_6ParamsE,@"STO_CUDA_ENTRY STV_DEFAULT"
_ZN7cutlass13device_kernelIN5flash11enable_sm90INS1_16FlashAttnFwdSm90INS1_25CollectiveMainloopFwdSm90ILi2EN4cute5tupleIJNS5_1CILi2EEENS7_ILi1EEES9_EEENS6_IJNS7_ILi128EEENS7_ILi176EEESB_EEELi128ENS_6half_tEfNS_4arch4Sm90ELb0ELb0ELb0ELb0ELb0ELb0ELb0ELb1ELb1ELb0ELb0ELb0EEENS1_21CollectiveEpilogueFwdINS6_IJSB_SB_SC_EEESA_SE_SG_Li256ELb0ELb0ELb0ELb0EEENS1_29StaticPersistentTileSchedulerILb0EEEEEEEEEvNT_6ParamsE:
[----:B------:R-:W1:Y:S02]  /*0000*/  LDC R1, c[0x0][0x28] ;  /* 0x00000a00ff017b82 */ /* 0x000e640000000800 */
[----:B-1----:R-:W-:Y:S01]  /*0010*/  VIADD R1, R1, 0xffffffd0 ;  /* 0xffffffd001017836 */ /* 0x002fe20000000000 */
[----:B------:R-:W1:Y:S01]  /*0020*/  S2R R10, SR_TID.X ;  /* 0x00000000000a7919 */ /* 0x000e620000002100 */
[----:B------:R-:W-:Y:S01]  /*0030*/  ELECT P0, URZ, PT ;  /* 0x00000000003f782f */ /* 0x000fe20003800000 */
[----:B------:R-:W-:Y:S01]  /*0040*/  BSSY B0, `(.L_x_115) ;  /* 0x0000013000007945 */ /* 0x000fe20003800000 */
[----:B-1----:R-:W-:-:S05]  /*0050*/  SHF.R.U32.HI R0, RZ, 0x5, R10 ;  /* 0x00000005ff007819 */ /* 0x002fca000001160a */
        /* <DEDUP_REMOVED lines=17> */
.L_x_116:
[----:B------:R-:W-:Y:S05]  /*0170*/  BSYNC B0 ;  /* 0x0000000000007941 */ /* 0x000fea0003800000 */
.L_x_115:
[----:B------:R-:W-:Y:S01]  /*0180*/  VOTEU.ANY UP0, P0 ;  /* 0x00000000003f7886 */ /* 0x000fe20000000100 */
[----:B------:R-:W1:Y:S01]  /*0190*/  SHFL.IDX PT, R2, R0, RZ, 0x1f ;  /* 0x00001fff00027589 */ /* 0x000e6200000e0000 */
[----:B------:R-:W-:Y:S01]  /*01a0*/  UMOV UR4, 0x1 ;  /* 0x0000000100047882 */ /* 0x000fe20000000000 */
[----:B------:R-:W-:Y:S01]  /*01b0*/  UMOV UR7, 0x2 ;  /* 0x0000000200077882 */ /* 0x000fe20000000000 */
[----:B------:R-:W-:Y:S01]  /*01c0*/  SHF.R.U32.HI R3, RZ, 0x7, R10 ;  /* 0x00000007ff037819 */ /* 0x000fe2000001160a */
[----:B------:R-:W2:Y:S01]  /*01d0*/  @UP0 S2UR UR8, SR_CgaCtaId ;  /* 0x00000000000809c3 */ /* 0x000ea20000008800 */
[----:B------:R-:W-:Y:S01]  /*01e0*/  @UP0 UMOV UR6, 0x400 ;  /* 0x0000040000060882 */ /* 0x000fe20000000000 */
[----:B------:R-:W-:-:S04]  /*01f0*/  @UP0 UIADD3 UR4, -UR4, 0x100000, URZ ;  /* 0x0010000004040890 */ /* 0x000fc8000fffe13f */
[----:B------:R-:W-:Y:S02]  /*0200*/  @UP0 USHF.L.U32 UR5, UR4, 0xb, URZ ;  /* 0x0000000b04050899 */ /* 0x000fe4000800063f */
[----:B------:R-:W-:Y:S01]  /*0210*/  @UP0 USHF.L.U32 UR4, UR4, 0x1, URZ ;  /* 0x0000000104040899 */ /* 0x000fe2000800063f */
[----:B------:R-:W-:Y:S01]  /*0220*/  VOTEU.ANY UP1, P0 ;  /* 0x00000000003f7886 */ /* 0x000fe20000020100 */
[----:B------:R3:W4:Y:S01]  /*0230*/  SHFL.IDX PT, R12, R3, RZ, 0x1f ;  /* 0x00001fff030c7589 */ /* 0x00072200000e0000 */
[----:B-1----:R-:W-:Y:S01]  /*0240*/  ISETP.NE.AND P1, PT, R2, RZ, PT ;  /* 0x000000ff0200720c */ /* 0x002fe20003f25270 */
[----:B--2---:R-:W-:Y:S02]  /*0250*/  @UP0 ULEA UR8, UR8, UR6, 0x18 ;  /* 0x0000000608080291 */ /* 0x004fe4000f8ec03f */
[----:B------:R-:W-:-:S04]  /*0260*/  @UP0 UIADD3 UR6, -UR7, 0x100000, URZ ;  /* 0x0010000007060890 */ /* 0x000fc8000fffe13f */
[----:B------:R-:W-:Y:S02]  /*0270*/  @UP0 USHF.L.U32 UR7, UR6, 0xb, URZ ;  /* 0x0000000b06070899 */ /* 0x000fe4000800063f */
[----:B------:R-:W-:Y:S01]  /*0280*/  @UP0 USHF.L.U32 UR6, UR6, 0x1, URZ ;  /* 0x0000000106060899 */ /* 0x000fe2000800063f */
[----:B------:R-:W-:Y:S01]  /*0290*/  VOTEU.ANY UP0, P0 ;  /* 0x00000000003f7886 */ /* 0x000fe20000000100 */
[----:B------:R-:W1:Y:S04]  /*02a0*/  FENCE.VIEW.ASYNC.S ;  /* 0x00000000000073c6 */ /* 0x000e680000000000 */
[----:B-1----:R3:W1:Y:S06]  /*02b0*/  @UP0 SYNCS.EXCH.64 URZ, [UR8+0x34800], UR4 ;  /* 0x03480004083f05b2 */ /* 0x00266c0008000100 */
[----:B------:R3:W2:Y:S02]  /*02c0*/  @UP1 SYNCS.EXCH.64 URZ, [UR8+0x34820], UR6 ;  /* 0x03482006083f15b2 */ /* 0x0006a40008000100 */
[----:B---34-:R-:W-:Y:S05]  /*02d0*/  @P1 BRA `(.L_x_117) ;  /* 0x0000000000481947 */ /* 0x018fea0003800000 */
[----:B------:R-:W3:Y:S01]  /*02e0*/  S2UR UR5, SR_CgaCtaId ;  /* 0x00000000000579c3 */ /* 0x000ee20000008800 */
[----:B------:R-:W-:Y:S01]  /*02f0*/  UMOV UR4, 0x400 ;  /* 0x0000040000047882 */ /* 0x000fe20000000000 */
[----:B------:R-:W-:Y:S01]  /*0300*/  UMOV UR6, 0x1 ;  /* 0x0000000100067882 */ /* 0x000fe20000000000 */
[----:B------:R-:W-:Y:S01]  /*0310*/  UMOV UR9, 0x4 ;  /* 0x0000000400097882 */ /* 0x000fe20000000000 */
[----:B------:R-:W-:-:S04]  /*0320*/  UIADD3 UR6, -UR6, 0x100000, URZ ;  /* 0x0010000006067890 */ /* 0x000fc8000fffe13f */
[----:B------:R-:W-:Y:S02]  /*0330*/  USHF.L.U32 UR7, UR6, 0xb, URZ ;  /* 0x0000000b06077899 */ /* 0x000fe4000800063f */
[----:B------:R-:W-:Y:S01]  /*0340*/  USHF.L.U32 UR6, UR6, 0x1, URZ ;  /* 0x0000000106067899 */ /* 0x000fe2000800063f */
[----:B------:R-:W-:Y:S01]  /*0350*/  ELECT P0, URZ, PT ;  /* 0x00000000003f782f */ /* 0x000fe20003800000 */
[----:B---3--:R-:W-:Y:S02]  /*0360*/  ULEA UR8, UR5, UR4, 0x18 ;  /* 0x0000000405087291 */ /* 0x008fe4000f8ec03f */
[----:B------:R-:W-:-:S04]  /*0370*/  UIADD3 UR4, -UR9, 0x100000, URZ ;  /* 0x0010000009047890 */ /* 0x000fc8000fffe13f */
[----:B------:R-:W-:Y:S02]  /*0380*/  USHF.L.U32 UR5, UR4, 0xb, URZ ;  /* 0x0000000b04057899 */ /* 0x000fe4000800063f */
[----:B------:R-:W-:Y:S01]  /*0390*/  USHF.L.U32 UR4, UR4, 0x1, URZ ;  /* 0x0000000104047899 */ /* 0x000fe2000800063f */
[----:B------:R-:W3:Y:S03]  /*03a0*/  FENCE.VIEW.ASYNC.S ;  /* 0x00000000000073c6 */ /* 0x000ee60000000000 */
[----:B---3--:R3:W4:Y:S08]  /*03b0*/  SYNCS.EXCH.64 URZ, [UR8+0x34830], UR6 ;  /* 0x03483006083f75b2 */ /* 0x0087300008000100 */
[----:B------:R3:W1:Y:S01]  /*03c0*/  SYNCS.EXCH.64 URZ, [UR8+0x34840], UR4 ;  /* 0x03484004083f75b2 */ /* 0x0006620008000100 */
[----:B------:R3:W1:Y:S01]  /*03d0*/  SYNCS.EXCH.64 URZ, [UR8+0x34838], UR6 ;  /* 0x03483806083f75b2 */ /* 0x0006620008000100 */
[----:B------:R3:W1:Y:S01]  /*03e0*/  SYNCS.EXCH.64 URZ, [UR8+0x34848], UR4 ;  /* 0x03484804083f75b2 */ /* 0x0006620008000100 */
[----:B------:R-:W-:Y:S01]  /*03f0*/  NOP ;  /* 0x0000000000007918 */ /* 0x000fe20000000000 */
.L_x_117:
[----:B---3--:R-:W3:Y:S01]  /*0400*/  S2UR UR4, SR_CTAID.Y ;  /* 0x00000000000479c3 */ /* 0x008ee20000002600 */
[----:B------:R-:W5:Y:S01]  /*0410*/  SHFL.IDX PT, R6, R0, RZ, 0x1f ;  /* 0x00001fff00067589 */ /* 0x000f6200000e0000 */
[----:B------:R-:W-:Y:S01]  /*0420*/  ULDC UR5, c[0x0][0x154] ;  /* 0x0000550000057ab9 */ /* 0x000fe20000000800 */
[----:B------:R-:W-:-:S05]  /*0430*/  NOP ;  /* 0x0000000000007918 */ /* 0x000fca0000000000 */
[----:B------:R-:W4:Y:S08]  /*0440*/  S2UR UR6, SR_CTAID.X ;  /* 0x00000000000679c3 */ /* 0x000f300000002500 */
[----:B------:R-:W2:Y:S01]  /*0450*/  LDC R7, c[0x0][0x148] ;  /* 0x00005200ff077b82 */ /* 0x000ea20000000800 */
[----:B---3--:R-:W-:Y:S02]  /*0460*/  I2FP.F32.U32 R3, UR4 ;  /* 0x0000000400037c45 */ /* 0x008fe40008201000 */
[----:B-----5:R-:W-:-:S03]  /*0470*/  ISETP.NE.AND P0, PT, R6, RZ, PT ;  /* 0x000000ff0600720c */ /* 0x020fc60003f05270 */
[----:B------:R-:W-:Y:S01]  /*0480*/  FMUL R5, R3, UR5 ;  /* 0x0000000503057c20 */ /* 0x000fe20008400000 */
[----:B------:R-:W-:Y:S02]  /*0490*/  SHF.R.S32.HI R3, RZ, 0x1f, R10 ;  /* 0x0000001fff037819 */ /* 0x000fe4000001140a */
[----:B----4-:R-:W-:Y:S02]  /*04a0*/  I2FP.F32.U32 R4, UR6 ;  /* 0x0000000600047c45 */ /* 0x010fe40008201000 */
[----:B------:R-:W-:Y:S01]  /*04b0*/  LEA.HI R3, R3, R10, RZ, 0x7 ;  /* 0x0000000a03037211 */ /* 0x000fe200078f38ff */
[----:B------:R-:W3:Y:S02]  /*04c0*/  F2I.U32.TRUNC.NTZ R5, R5 ;  /* 0x0000000500057305 */ /* 0x000ee4000020f000 */
[----:B---3--:R-:W-:-:S04]  /*04d0*/  IMAD.MOV R8, RZ, RZ, -R5 ;  /* 0x000000ffff087224 */ /* 0x008fc800078e0a05 */
[----:B--2---:R-:W-:Y:S01]  /*04e0*/  IMAD R11, R7, R8, UR4 ;  /* 0x00000004070b7e24 */ /* 0x004fe2000f8e0208 */
[----:B------:R-:W-:Y:S02]  /*04f0*/  ULDC UR4, c[0x0][0x150] ;  /* 0x0000540000047ab9 */ /* 0x000fe40000000800 */
[----:B------:R-:W-:Y:S01]  /*0500*/  FMUL R8, R4, UR4 ;  /* 0x0000000404087c20 */ /* 0x000fe20008400000 */
[----:B------:R-:W-:Y:S06]  /*0510*/  @P0 BRA `(.L_x_118) ;  /* 0x0000000000480947 */ /* 0x000fec0003800000 */
[----:B------:R-:W2:Y:S01]  /*0520*/  S2UR UR5, SR_CgaCtaId ;  /* 0x00000000000579c3 */ /* 0x000ea20000008800 */
[----:B------:R-:W-:Y:S01]  /*0530*/  UMOV UR4, 0x400 ;  /* 0x0000040000047882 */ /* 0x000fe20000000000 */
[----:B------:R-:W-:Y:S01]  /*0540*/  UMOV UR6, 0x1 ;  /* 0x0000000100067882 */ /* 0x000fe20000000000 */
[----:B------:R-:W-:Y:S01]  /*0550*/  UMOV UR7, 0x4 ;  /* 0x0000000400077882 */ /* 0x000fe20000000000 */
[----:B------:R-:W-:Y:S01]  /*0560*/  ELECT P0, URZ, PT ;  /* 0x00000000003f782f */ /* 0x000fe20003800000 */
[----:B--2---:R-:W-:Y:S02]  /*0570*/  ULEA UR8, UR5, UR4, 0x18 ;  /* 0x0000000405087291 */ /* 0x004fe4000f8ec03f */
[----:B------:R-:W-:-:S04]  /*0580*/  UIADD3 UR4, -UR6, 0x100000, URZ ;  /* 0x0010000006047890 */ /* 0x000fc8000fffe13f */
[----:B------:R-:W-:Y:S02]  /*0590*/  USHF.L.U32 UR5, UR4, 0xb, URZ ;  /* 0x0000000b04057899 */ /* 0x000fe4000800063f */
[----:B------:R-:W-:Y:S02]  /*05a0*/  USHF.L.U32 UR4, UR4, 0x1, URZ ;  /* 0x0000000104047899 */ /* 0x000fe4000800063f */
[----:B------:R-:W-:-:S04]  /*05b0*/  UIADD3 UR6, -UR7, 0x100000, URZ ;  /* 0x0010000007067890 */ /* 0x000fc8000fffe13f */
[----:B------:R-:W-:Y:S02]  /*05c0*/  USHF.L.U32 UR7, UR6, 0xb, URZ ;  /* 0x0000000b06077899 */ /* 0x000fe4000800063f */
[----:B------:R-:W-:Y:S01]  /*05d0*/  USHF.L.U32 UR6, UR6, 0x1, URZ ;  /* 0x0000000106067899 */ /* 0x000fe2000800063f */
[----:B------:R-:W2:Y:S03]  /*05e0*/  FENCE.VIEW.ASYNC.S ;  /* 0x00000000000073c6 */ /* 0x000ea60000000000 */
[----:B--2---:R2:W3:Y:S08]  /*05f0*/  SYNCS.EXCH.64 URZ, [UR8+0x34850], UR4 ;  /* 0x03485004083f75b2 */ /* 0x0044f00008000100 */
[----:B------:R2:W4:Y:S01]  /*0600*/  SYNCS.EXCH.64 URZ, [UR8+0x34860], UR6 ;  /* 0x03486006083f75b2 */ /* 0x0005220008000100 */
[----:B------:R2:W1:Y:S01]  /*0610*/  SYNCS.EXCH.64 URZ, [UR8+0x34858], UR4 ;  /* 0x03485804083f75b2 */ /* 0x0004620008000100 */
[----:B------:R2:W1:Y:S01]  /*0620*/  SYNCS.EXCH.64 URZ, [UR8+0x34868], UR6 ;  /* 0x03486806083f75b2 */ /* 0x0004620008000100 */
[----:B------:R-:W-:Y:S01]  /*0630*/  NOP ;  /* 0x0000000000007918 */ /* 0x000fe20000000000 */
.L_x_118:
[----:B------:R-:W5:Y:S01]  /*0640*/  SHFL.IDX PT, R9, R0, RZ, 0x1f ;  /* 0x00001fff00097589 */ /* 0x000f6200000e0000 */
[----:B------:R-:W-:Y:S01]  /*0650*/  LOP3.LUT R3, R3, 0xffffff80, RZ, 0xc0, !PT ;  /* 0xffffff8003037812 */ /* 0x000fe200078ec0ff */
[----:B------:R-:W1:Y:S01]  /*0660*/  F2I.U32.TRUNC.NTZ R8, R8 ;  /* 0x0000000800087305 */ /* 0x000e62000020f000 */
[----:B------:R-:W-:Y:S01]  /*0670*/  SHF.R.S32.HI R7, RZ, 0x1f, R2 ;  /* 0x0000001fff077819 */ /* 0x000fe20000011402 */
[----:B------:R-:W-:Y:S02]  /*0680*/  NOP ;  /* 0x0000000000007918 */ /* 0x000fe40000000000 */
[----:B------:R-:W-:Y:S01]  /*0690*/  IMAD.IADD R3, R10, 0x1, -R3 ;  /* 0x000000010a037824 */ /* 0x000fe200078e0a03 */
[----:B------:R-:W-:Y:S01]  /*06a0*/  LEA.HI R7, R7, R2, RZ, 0x2 ;  /* 0x0000000207077211 */ /* 0x000fe200078f10ff */
[----:B------:R-:W1:Y:S03]  /*06b0*/  LDC R10, c[0x0][0x144] ;  /* 0x00005100ff0a7b82 */ /* 0x000e660000000800 */
[----:B------:R-:W-:-:S02]  /*06c0*/  SHF.R.S32.HI R4, RZ, 0x1f, R3 ;  /* 0x0000001fff047819 */ /* 0x000fc40000011403 */
[----:B------:R-:W-:Y:S02]  /*06d0*/  LOP3.LUT R7, R7, 0x3ffffffc, RZ, 0xc0, !PT ;  /* 0x3ffffffc07077812 */ /* 0x000fe400078ec0ff */
[----:B------:R-:W-:-:S04]  /*06e0*/  LEA.HI R4, R4, R3, RZ, 0x3 ;  /* 0x0000000304047211 */ /* 0x000fc800078f18ff */
[--C-:B------:R-:W-:Y:S02]  /*06f0*/  SHF.R.S32.HI R5, RZ, 0x3, R4.reuse ;  /* 0x00000003ff057819 */ /* 0x100fe40000011404 */
[----:B------:R-:W-:Y:S02]  /*0700*/  SHF.R.S32.HI R4, RZ, 0x1f, R4 ;  /* 0x0000001fff047819 */ /* 0x000fe40000011404 */
[----:B-----5:R-:W-:Y:S02]  /*0710*/  ISETP.NE.AND P0, PT, R9, RZ, PT ;  /* 0x000000ff0900720c */ /* 0x020fe40003f05270 */
[----:B------:R-:W-:Y:S02]  /*0720*/  LEA.HI R4, R4, R5, RZ, 0x2 ;  /* 0x0000000504047211 */ /* 0x000fe400078f10ff */
[----:B------:R-:W-:Y:S02]  /*0730*/  SHF.R.S32.HI R9, RZ, 0x1f, R6 ;  /* 0x0000001fff097819 */ /* 0x000fe40000011406 */
[----:B------:R-:W-:-:S02]  /*0740*/  LOP3.LUT R4, R4, 0xfffffffc, RZ, 0xc0, !PT ;  /* 0xfffffffc04047812 */ /* 0x000fc400078ec0ff */
[----:B------:R-:W-:-:S05]  /*0750*/  LEA.HI R9, R9, R6, RZ, 0x2 ;  /* 0x0000000609097211 */ /* 0x000fca00078f10ff */
[----:B------:R-:W-:Y:S05]  /*0760*/  @P0 BRA `(.L_x_119) ;  /* 0x0000000000480947 */ /* 0x000fea0003800000 */
[----:B--2---:R-:W2:Y:S01]  /*0770*/  S2UR UR5, SR_CgaCtaId ;  /* 0x00000000000579c3 */ /* 0x004ea20000008800 */
        /* <DEDUP_REMOVED lines=12> */
[----:B--2---:R2:W1:Y:S08]  /*0840*/  SYNCS.EXCH.64 URZ, [UR8+0x34870], UR4 ;  /* 0x03487004083f75b2 */ /* 0x0044700008000100 */
[----:B------:R2:W1:Y:S01]  /*0850*/  SYNCS.EXCH.64 URZ, [UR8+0x34880], UR6 ;  /* 0x03488006083f75b2 */ /* 0x0004620008000100 */
[----:B------:R2:W1:Y:S01]  /*0860*/  SYNCS.EXCH.64 URZ, [UR8+0x34878], UR4 ;  /* 0x03487804083f75b2 */ /* 0x0004620008000100 */
[----:B------:R2:W1:Y:S01]  /*0870*/  SYNCS.EXCH.64 URZ, [UR8+0x34888], UR6 ;  /* 0x03488806083f75b2 */ /* 0x0004620008000100 */
[----:B------:R-:W-:Y:S01]  /*0880*/  NOP ;  /* 0x0000000000007918 */ /* 0x000fe20000000000 */
.L_x_119:
[----:B------:R-:W5:Y:S01]  /*0890*/  SHFL.IDX PT, R13, R0, RZ, 0x1f ;  /* 0x00001fff000d7589 */ /* 0x000f6200000e0000 */
[----:B--2---:R-:W2:Y:S01]  /*08a0*/  S2UR UR4, SR_CTAID.X ;  /* 0x00000000000479c3 */ /* 0x004ea20000002500 */
[----:B------:R-:W-:Y:S01]  /*08b0*/  LOP3.LUT R9, R9, 0x3ffffffc, RZ, 0xc0, !PT ;  /* 0x3ffffffc09097812 */ /* 0x000fe200078ec0ff */
[----:B------:R-:W-:Y:S01]  /*08c0*/  IMAD.IADD R4, R5, 0x1, -R4 ;  /* 0x0000000105047824 */ /* 0x000fe200078e0a04 */
[----:B------:R-:W-:Y:S01]  /*08d0*/  NOP ;  /* 0x0000000000007918 */ /* 0x000fe20000000000 */
[----:B------:R-:W-:Y:S02]  /*08e0*/  IMAD.IADD R7, R2, 0x1, -R7 ;  /* 0x0000000102077824 */ /* 0x000fe400078e0a07 */
[----:B------:R-:W-:Y:S02]  /*08f0*/  IMAD.IADD R9, R6, 0x1, -R9 ;  /* 0x0000000106097824 */ /* 0x000fe400078e0a09 */
[----:B------:R-:W3:Y:S01]  /*0900*/  LDC R6, c[0x0][0x140] ;  /* 0x00005000ff067b82 */ /* 0x000ee20000000800 */
[----:B------:R-:W-:-:S02]  /*0910*/  IMAD R7, R7, 0x4, R4 ;  /* 0x0000000407077824 */ /* 0x000fc400078e0204 */
[----:B------:R-:W-:Y:S02]  /*0920*/  IMAD R9, R9, 0x4, R4 ;  /* 0x0000000409097824 */ /* 0x000fe400078e0204 */
[----:B-1----:R-:W-:Y:S01]  /*0930*/  IMAD.MOV R5, RZ, RZ, -R8 ;  /* 0x000000ffff057224 */ /* 0x002fe200078e0a08 */
[----:B------:R-:W-:Y:S02]  /*0940*/  LEA.HI R2, R7, R7, RZ, 0x1 ;  /* 0x0000000707027211 */ /* 0x000fe400078f08ff */
[----:B------:R-:W-:Y:S02]  /*0950*/  LEA.HI R4, R9, R9, RZ, 0x1 ;  /* 0x0000000909047211 */ /* 0x000fe400078f08ff */
[----:B------:R-:W-:Y:S02]  /*0960*/  LOP3.LUT R2, R2, 0xfffffffe, RZ, 0xc0, !PT ;  /* 0xfffffffe02027812 */ /* 0x000fe400078ec0ff */
[----:B------:R-:W-:Y:S02]  /*0970*/  LOP3.LUT R4, R4, 0xfffffffe, RZ, 0xc0, !PT ;  /* 0xfffffffe04047812 */ /* 0x000fe400078ec0ff */
[----:B-----5:R-:W-:Y:S01]  /*0980*/  ISETP.NE.AND P0, PT, R13, RZ, PT ;  /* 0x000000ff0d00720c */ /* 0x020fe20003f05270 */
[----:B--2---:R-:W-:-:S02]  /*0990*/  IMAD R5, R10, R5, UR4 ;  /* 0x000000040a057e24 */ /* 0x004fc4000f8e0205 */
[----:B------:R-:W-:Y:S02]  /*09a0*/  IMAD.IADD R2, R7, 0x1, -R2 ;  /* 0x0000000107027824 */ /* 0x000fe400078e0a02 */
[----:B------:R-:W-:-:S03]  /*09b0*/  IMAD.IADD R4, R9, 0x1, -R4 ;  /* 0x0000000109047824 */ /* 0x000fc600078e0a04 */
[-C--:B------:R-:W-:Y:S02]  /*09c0*/  ISETP.NE.AND P3, PT, R2, R5.reuse, PT ;  /* 0x000000050200720c */ /* 0x080fe40003f65270 */
[----:B------:R-:W-:-:S03]  /*09d0*/  ISETP.NE.AND P5, PT, R4, R5, PT ;  /* 0x000000050400720c */ /* 0x000fc60003fa5270 */
[----:B------:R-:W-:Y:S10]  /*09e0*/  @P0 BRA `(.L_x_120) ;  /* 0x0000000000480947 */ /* 0x000ff40003800000 */
[----:B------:R-:W1:Y:S01]  /*09f0*/  S2UR UR5, SR_CgaCtaId ;  /* 0x00000000000579c3 */ /* 0x000e620000008800 */
        /* <DEDUP_REMOVED lines=12> */
[----:B-1----:R1:W2:Y:S08]  /*0ac0*/  SYNCS.EXCH.64 URZ, [UR8+0x34890], UR4 ;  /* 0x03489004083f75b2 */ /* 0x0022b00008000100 */
[----:B------:R1:W1:Y:S01]  /*0ad0*/  SYNCS.EXCH.64 URZ, [UR8+0x348a0], UR6 ;  /* 0x0348a006083f75b2 */ /* 0x0002620008000100 */
[----:B------:R1:W1:Y:S01]  /*0ae0*/  SYNCS.EXCH.64 URZ, [UR8+0x34898], UR4 ;  /* 0x03489804083f75b2 */ /* 0x0002620008000100 */
[----:B------:R1:W1:Y:S01]  /*0af0*/  SYNCS.EXCH.64 URZ, [UR8+0x348a8], UR6 ;  /* 0x0348a806083f75b2 */ /* 0x0002620008000100 */
[----:B------:R-:W-:Y:S01]  /*0b00*/  NOP ;  /* 0x0000000000007918 */ /* 0x000fe20000000000 */
.L_x_120:
[----:B------:R-:W5:Y:S01]  /*0b10*/  SHFL.IDX PT, R5, R0, RZ, 0x1f ;  /* 0x00001fff00057589 */ /* 0x000f6200000e0000 */
[----:B------:R-:W-:Y:S01]  /*0b20*/  IMAD.SHL.U32 R2, R7, 0x4, RZ ;  /* 0x0000000407027824 */ /* 0x000fe200078e00ff */
[----:B------:R-:W-:Y:S01]  /*0b30*/  LOP3.LUT P0, RZ, R3, 0x7, RZ, 0xc0, !PT ;  /* 0x0000000703ff7812 */ /* 0x000fe2000780c0ff */
[----:B------:R-:W-:Y:S01]  /*0b40*/  IMAD.SHL.U32 R4, R9, 0x4, RZ ;  /* 0x0000000409047824 */ /* 0x000fe200078e00ff */
[----:B---3--:R-:W-:Y:S01]  /*0b50*/  ISETP.EQ.U32.AND P1, PT, R6, 0x1, PT ;  /* 0x000000010600780c */ /* 0x008fe20003f22070 */
[----:B------:R-:W-:Y:S01]  /*0b60*/  IMAD.MOV.U32 R22, RZ, RZ, 0x1 ;  /* 0x00000001ff167424 */ /* 0x000fe200078e00ff */
[----:B------:R-:W-:Y:S01]  /*0b70*/  LOP3.LUT R8, R7, 0xc, R2, 0x78, !PT ;  /* 0x0000000c07087812 */ /* 0x000fe200078e7802 */
[----:B------:R-:W-:Y:S01]  /*0b80*/  IMAD.MOV.U32 R19, RZ, RZ, 0x1 ;  /* 0x00000001ff137424 */ /* 0x000fe200078e00ff */
[----:B------:R-:W-:Y:S01]  /*0b90*/  LOP3.LUT R23, R9, 0xc, R4, 0x78, !PT ;  /* 0x0000000c09177812 */ /* 0x000fe200078e7804 */
[----:B------:R-:W-:Y:S01]  /*0ba0*/  NOP ;  /* 0x0000000000007918 */ /* 0x000fe20000000000 */
[----:B------:R-:W-:Y:S01]  /*0bb0*/  @P3 LEA.HI R2, R8, R8, RZ, 0x1 ;  /* 0x0000000808023211 */ /* 0x000fe200078f08ff */
[----:B------:R3:W-:Y:S01]  /*0bc0*/  STL [R1], R8 ;  /* 0x0000000801007387 */ /* 0x0007e20000100800 */
[----:B------:R-:W-:-:S02]  /*0bd0*/  @P5 LEA.HI R4, R23, R23, RZ, 0x1 ;  /* 0x0000001717045211 */ /* 0x000fc400078f08ff */
[----:B------:R-:W-:Y:S02]  /*0be0*/  @P3 SHF.R.S32.HI R2, RZ, 0x1, R2 ;  /* 0x00000001ff023819 */ /* 0x000fe40000011402 */
[----:B------:R-:W-:Y:S02]  /*0bf0*/  @P5 SHF.R.S32.HI R4, RZ, 0x1, R4 ;  /* 0x00000001ff045819 */ /* 0x000fe40000011404 */
[-C--:B------:R-:W-:Y:S02]  /*0c00*/  @P3 ISETP.NE.AND P6, PT, R2, R11.reuse, PT ;  /* 0x0000000b0200320c */ /* 0x080fe40003fc5270 */
[----:B------:R-:W-:Y:S02]  /*0c10*/  @P5 ISETP.NE.AND P4, PT, R4, R11, PT ;  /* 0x0000000b0400520c */ /* 0x000fe40003f85270 */
[----:B------:R-:W-:Y:S02]  /*0c20*/  @P3 SEL R22, RZ, 0x1, P6 ;  /* 0x00000001ff163807 */ /* 0x000fe40003000000 */
[----:B-----5:R-:W-:-:S02]  /*0c30*/  ISETP.NE.AND P3, PT, R5, RZ, PT ;  /* 0x000000ff0500720c */ /* 0x020fc40003f65270 */
[----:B------:R-:W-:Y:S02]  /*0c40*/  ISETP.LT.U32.AND P6, PT, R8, 0x2, !P0 ;  /* 0x000000020800780c */ /* 0x000fe400047c1070 */
[----:B------:R-:W-:Y:S02]  /*0c50*/  ISETP.LT.U32.AND P0, PT, R23, 0x2, !P0 ;  /* 0x000000021700780c */ /* 0x000fe40004701070 */
[----:B------:R-:W-:Y:S02]  /*0c60*/  ISETP.NE.AND P2, PT, R12, RZ, PT ;  /* 0x000000ff0c00720c */ /* 0x000fe40003f45270 */
[----:B------:R-:W-:Y:S02]  /*0c70*/  SEL R3, RZ, 0x1, !P6 ;  /* 0x00000001ff037807 */ /* 0x000fe40007000000 */
[----:B------:R-:W-:Y:S02]  /*0c80*/  SEL R2, RZ, 0x1, !P0 ;  /* 0x00000001ff027807 */ /* 0x000fe40004000000 */
[----:B------:R-:W-:Y:S01]  /*0c90*/  @P5 SEL R19, RZ, 0x1, P4 ;  /* 0x00000001ff135807 */ /* 0x000fe20002000000 */
[----:B---3--:R-:W-:Y:S06]  /*0ca0*/  @P3 BRA `(.L_x_121) ;  /* 0x0000000000483947 */ /* 0x008fec0003800000 */
        /* <DEDUP_REMOVED lines=17> */
[----:B---3--:R-:W-:Y:S01]  /*0dc0*/  NOP ;  /* 0x0000000000007918 */ /* 0x008fe20000000000 */
.L_x_121:
[----:B------:R-:W-:Y:S01]  /*0dd0*/  LOP3.LUT R22, R22, R3, RZ, 0xc0, !PT ;  /* 0x0000000316167212 */ /* 0x000fe200078ec0ff */
[----:B------:R-:W-:Y:S01]  /*0de0*/  NOP ;  /* 0x0000000000007918 */ /* 0x000fe20000000000 */
[----:B------:R-:W-:Y:S01]  /*0df0*/  LOP3.LUT R19, R19, R2, RZ, 0xc0, !PT ;  /* 0x0000000213137212 */ /* 0x000fe200078ec0ff */
[----:B------:R-:W-:Y:S06]  /*0e00*/  @!P1 BRA `(.L_x_122) ;  /* 0x0000000000089947 */ /* 0x000fec0003800000 */
[----:B-12-4-:R-:W-:Y:S01]  /*0e10*/  UCGABAR_ARV ;  /* 0x00000000000079c7 */ /* 0x016fe20008000000 */
[----:B------:R-:W-:Y:S05]  /*0e20*/  BRA `(.L_x_123) ;  /* 0x0000000000047947 */ /* 0x000fea0003800000 */
.L_x_122:
[----:B-12-4-:R-:W-:Y:S01]  /*0e30*/  NOP ;  /* 0x0000000000007918 */ /* 0x016fe20000000000 */
.L_x_123:
[----:B------:R-:W-:Y:S05]  /*0e40*/  @!P1 BRA `(.L_x_124) ;  /* 0x00000000000c9947 */ /* 0x000fea0003800000 */
[----:B------:R-:W-:Y:S01]  /*0e50*/  UCGABAR_WAIT ;  /* 0x0000000000007dc7 */ /* 0x000fe20008000000 */
[----:B------:R-:W-:Y:S01]  /*0e60*/  CCTL.IVALL ;  /* 0x00000000ff00798f */ /* 0x000fe20002000000 */
[----:B------:R-:W-:Y:S05]  /*0e70*/  BRA `(.L_x_125) ;  /* 0x0000000000047947 */ /* 0x000fea0003800000 */
.L_x_124:
[----:B------:R-:W-:Y:S06]  /*0e80*/  BAR.SYNC.DEFER_BLOCKING 0x0 ;  /* 0x0000000000007b1d */ /* 0x000fec0000010000 */
.L_x_125:
[----:B------:R-:W-:-:S05]  /*0e90*/  IMAD.MOV.U32 R2, RZ, RZ, 0x1 ;  /* 0x00000001ff027424 */ /* 0x000fca00078e00ff */
[----:B------:R-:W-:-:S05]  /*0ea0*/  SEL R2, R2, 0x2, !P2 ;  /* 0x0000000202027807 */ /* 0x000fca0005000000 */
[----:B------:R1:W-:Y:S01]  /*0eb0*/  STL [R1+0x1c], R2 ;  /* 0x00001c0201007387 */ /* 0x0003e20000100800 */
[----:B------:R-:W-:Y:S05]  /*0ec0*/  @!P2 BRA `(.L_x_126) ;  /* 0x000000b400e8a947 */ /* 0x000fea0003800000 */
.L_x_127:
[----:B------:R-:W-:-:S08]  /*0ed0*/  NOP ;  /* 0x0000000000007918 */ /* 0x000fd00000000000 */
[----:B------:R-:W2:Y:S02]  /*0ee0*/  USETMAXREG.TRY_ALLOC.CTAPOOL UP0, 0xf0 ;  /* 0x000000f0000079c8 */ /* 0x000ea40008000600 */
[----:B--2---:R-:W-:-:S13]  /*0ef0*/  PLOP3.LUT P0, PT, PT, PT, UP0, 0x80, 0x0 ;  /* 0x000000000000781c */ /* 0x004fda0003f0f008 */
[----:B------:R-:W-:Y:S05]  /*0f00*/  @!P0 BRA `(.L_x_127) ;  /* 0xfffffffc00f08947 */ /* 0x000fea000383ffff */
[----:B-1----:R-:W1:Y:S01]  /*0f10*/  S2R R2, SR_TID.X ;  /* 0x0000000000027919 */ /* 0x002e620000002100 */
[----:B------:R-:W2:Y:S08]  /*0f20*/  S2UR UR7, SR_CTAID.X ;  /* 0x00000000000779c3 */ /* 0x000eb00000002500 */
[----:B------:R-:W-:Y:S06]  /*0f30*/  BAR.ARV 0x8, 0x120 ;  /* 0x0204800000007b1d */ /* 0x000fec0000002000 */
[----:B-1----:R-:W-:-:S04]  /*0f40*/  LOP3.LUT R0, R2, 0xffffff80, RZ, 0xc0, !PT ;  /* 0xffffff8002007812 */ /* 0x002fc800078ec0ff */
[----:B------:R-:W-:Y:S02]  /*0f50*/  ISETP.NE.AND P0, PT, R0, 0x80, PT ;  /* 0x000000800000780c */ /* 0x000fe40003f05270 */
[----:B------:R-:W2:Y:S11]  /*0f60*/  LDC R0, c[0x0][0xda4] ;  /* 0x00036900ff007b82 */ /* 0x000eb60000000800 */
[----:B------:R-:W-:Y:S06]  /*0f70*/  @!P0 BAR.ARV 0x9, 0x100 ;  /* 0x0244000000008b1d */ /* 0x000fec0000002000 */
[----:B--2---:R-:W-:-:S13]  /*0f80*/  ISETP.LE.AND P0, PT, R0, UR7, PT ;  /* 0x0000000700007c0c */ /* 0x004fda000bf03270 */
[----:B------:R-:W-:Y:S05]  /*0f90*/  @P0 EXIT ;  /* 0x000000000000094d */ /* 0x000fea0003800000 */
[----:B------:R-:W2:Y:S01]  /*0fa0*/  LDL.LU R8, [R1+0x1c] ;  /* 0x00001c0001087983 */ /* 0x000ea20000300800 */
[----:B------:R-:W-:-:S05]  /*0fb0*/  VIADD R0, R2, 0xffffff80 ;  /* 0xffffff8002007836 */ /* 0x000fca0000000000 */
[----:B------:R-:W-:-:S04]  /*0fc0*/  SHF.R.S32.HI R3, RZ, 0x1f, R0 ;  /* 0x0000001fff037819 */ /* 0x000fc80000011400 */
[----:B------:R-:W-:-:S04]  /*0fd0*/  LEA.HI R2, R3, R0, RZ, 0x7 ;  /* 0x0000000003027211 */ /* 0x000fc800078f38ff */
[----:B------:R-:W-:Y:S01]  /*0fe0*/  LOP3.LUT R5, R2, 0xffffff80, RZ, 0xc0, !PT ;  /* 0xffffff8002057812 */ /* 0x000fe200078ec0ff */
[----:B------:R-:W1:Y:S01]  /*0ff0*/  S2UR UR4, SR_CgaCtaId ;  /* 0x00000000000479c3 */ /* 0x000e620000008800 */
[----:B------:R-:W-:-:S03]  /*1000*/  LEA.HI R6, R3, R0, RZ, 0x4 ;  /* 0x0000000003067211 */ /* 0x000fc600078f20ff */
[----:B------:R-:W-:Y:S01]  /*1010*/  IMAD.IADD R222, R0, 0x1, -R5 ;  /* 0x0000000100de7824 */ /* 0x000fe200078e0a05 */
[----:B------:R-:W-:-:S03]  /*1020*/  LOP3.LUT R7, R6, 0x3fffff0, RZ, 0xc0, !PT ;  /* 0x03fffff006077812 */ /* 0x000fc600078ec0ff */
[----:B------:R-:W3:Y:S01]  /*1030*/  S2UR UR6, SR_SWINHI ;  /* 0x00000000000679c3 */ /* 0x000ee20000002f00 */
[----:B------:R-:W-:Y:S02]  /*1040*/  SHF.R.S32.HI R5, RZ, 0x1f, R222 ;  /* 0x0000001fff057819 */ /* 0x000fe400000114de */
[----:B------:R-:W-:Y:S02]  /*1050*/  SHF.R.S32.HI R9, RZ, 0x4, R6 ;  /* 0x00000004ff097819 */ /* 0x000fe40000011406 */
[----:B------:R-:W-:Y:S01]  /*1060*/  LEA.HI R4, R5, R222, RZ, 0x2 ;  /* 0x000000de05047211 */ /* 0x000fe200078f10ff */
[----:B------:R-:W-:Y:S01]  /*1070*/  IMAD.IADD R7, R0, 0x1, -R7 ;  /* 0x0000000100077824 */ /* 0x000fe200078e0a07 */
[----:B------:R-:W-:Y:S02]  /*1080*/  LEA.HI R226, R3, R0, RZ, 0x5 ;  /* 0x0000000003e27211 */ /* 0x000fe400078f28ff */
[----:B------:R-:W-:Y:S02]  /*1090*/  LEA.HI R6, R6, R9, RZ, 0x1 ;  /* 0x0000000906067211 */ /* 0x000fe400078f08ff */
[----:B------:R-:W-:-:S02]  /*10a0*/  SHF.R.S32.HI R0, RZ, 0x2, R4 ;  /* 0x00000002ff007819 */ /* 0x000fc40000011404 */
[----:B------:R-:W-:Y:S02]  /*10b0*/  SHF.R.S32.HI R3, RZ, 0x1f, R4 ;  /* 0x0000001fff037819 */ /* 0x000fe40000011404 */
[----:B------:R-:W-:Y:S02]  /*10c0*/  LOP3.LUT R6, R6, 0x1ffffffe, RZ, 0xc0, !PT ;  /* 0x1ffffffe06067812 */ /* 0x000fe400078ec0ff */
[----:B------:R-:W-:Y:S02]  /*10d0*/  SHF.R.S32.HI R226, RZ, 0x5, R226 ;  /* 0x00000005ffe27819 */ /* 0x000fe400000114e2 */
[----:B------:R-:W-:Y:S02]  /*10e0*/  LEA.HI R3, R3, R0, RZ, 0x3 ;  /* 0x0000000003037211 */ /* 0x000fe400078f18ff */
[----:B------:R-:W-:Y:S01]  /*10f0*/  SHF.R.S32.HI R225, RZ, 0x7, R2 ;  /* 0x00000007ffe17819 */ /* 0x000fe20000011402 */
[----:B------:R-:W-:Y:S01]  /*1100*/  UMOV UR39, 0x400 ;  /* 0x0000040000277882 */ /* 0x000fe20000000000 */
[----:B------:R-:W-:Y:S01]  /*1110*/  IMAD.IADD R6, R9, 0x1, -R6 ;  /* 0x0000000109067824 */ /* 0x000fe200078e0a06 */
[----:B------:R-:W-:Y:S01]  /*1120*/  LOP3.LUT R3, R3, 0xfffffff8, RZ, 0xc0, !PT ;  /* 0xfffffff803037812 */ /* 0x000fe200078ec0ff */
[----:B------:R-:W-:Y:S01]  /*1130*/  IMAD R7, R226, 0x10, R7 ;  /* 0x00000010e2077824 */ /* 0x000fe200078e0207 */
[----:B-1----:R-:W-:Y:S01]  /*1140*/  ULEA UR39, UR4, UR39, 0x18 ;  /* 0x0000002704277291 */ /* 0x002fe2000f8ec03f */
[----:B------:R-:W-:-:S02]  /*1150*/  LEA.HI R5, R5, R222, RZ, 0x5 ;  /* 0x000000de05057211 */ /* 0x000fc400078f28ff */
[----:B------:R-:W-:Y:S01]  /*1160*/  LEA.HI R2, R2, R225, RZ, 0x1 ;  /* 0x000000e102027211 */ /* 0x000fe200078f08ff */
[----:B------:R-:W-:Y:S02]  /*1170*/  IMAD R6, R7, 0x8, R6 ;  /* 0x0000000807067824 */ /* 0x000fe400078e0206 */
[----:B------:R-:W-:Y:S01]  /*1180*/  IMAD.IADD R7, R0, 0x1, -R3 ;  /* 0x0000000100077824 */ /* 0x000fe200078e0a03 */
[----:B------:R-:W-:Y:S02]  /*1190*/  LOP3.LUT R3, R4, 0x7ffffffc, RZ, 0xc0, !PT ;  /* 0x7ffffffc04037812 */ /* 0x000fe400078ec0ff */
[----:B------:R-:W-:Y:S02]  /*11a0*/  SHF.R.S32.HI R0, RZ, 0x5, R5 ;  /* 0x00000005ff007819 */ /* 0x000fe40000011405 */
[----:B------:R-:W-:Y:S01]  /*11b0*/  LOP3.LUT R2, R2, 0x3fffffe, RZ, 0xc0, !PT ;  /* 0x03fffffe02027812 */ /* 0x000fe200078ec0ff */
[----:B------:R-:W-:Y:S01]  /*11c0*/  UMOV UR4, UR39 ;  /* 0x0000002700047c82 */ /* 0x000fe20008000000 */
[----:B---3--:R-:W-:Y:S01]  /*11d0*/  UMOV UR5, UR6 ;  /* 0x0000000600057c82 */ /* 0x008fe20008000000 */
[----:B------:R-:W-:-:S02]  /*11e0*/  IMAD.MOV.U32 R228, RZ, RZ, -0x2 ;  /* 0xfffffffeffe47424 */ /* 0x000fc400078e00ff */
[----:B------:R-:W-:Y:S02]  /*11f0*/  IMAD.U32 R16, RZ, RZ, UR4 ;  /* 0x00000004ff107e24 */ /* 0x000fe4000f8e00ff */
[----:B------:R-:W-:Y:S02]  /*1200*/  IMAD.U32 R17, RZ, RZ, UR5 ;  /* 0x00000005ff117e24 */ /* 0x000fe4000f8e00ff */
[----:B------:R-:W-:Y:S02]  /*1210*/  IMAD.IADD R3, R222, 0x1, -R3 ;  /* 0x00000001de037824 */ /* 0x000fe400078e0a03 */
[----:B------:R-:W-:Y:S02]  /*1220*/  IMAD.SHL.U32 R5, R6, 0x8, RZ ;  /* 0x0000000806057824 */ /* 0x000fe400078e00ff */
[----:B------:R-:W-:Y:S02]  /*1230*/  IMAD R7, R0, 0x10, R7 ;  /* 0x0000001000077824 */ /* 0x000fe400078e0207 */
[----:B------:R-:W-:-:S02]  /*1240*/  IMAD.IADD R2, R225, 0x1, -R2 ;  /* 0x00000001e1027824 */ /* 0x000fc400078e0a02 */
[----:B------:R-:W-:Y:S02]  /*1250*/  IMAD R228, R3, R228, 0xb0 ;  /* 0x000000b003e47424 */ /* 0x000fe400078e02e4 */
[----:B------:R-:W-:Y:S01]  /*1260*/  IMAD.WIDE R16, R5, 0x2, R16 ;  /* 0x0000000205107825 */ /* 0x000fe200078e0210 */
[----:B------:R-:W-:-:S03]  /*1270*/  UMOV UR60, URZ ;  /* 0x0000003f003c7c82 */ /* 0x000fc60008000000 */
[----:B------:R-:W-:Y:S02]  /*1280*/  IMAD R227, R2, 0x40, R7 ;  /* 0x0000004002e37824 */ /* 0x000fe400078e0207 */
[----:B------:R-:W-:Y:S02]  /*1290*/  IMAD.U32 R220, RZ, RZ, UR7 ;  /* 0x00000007ffdc7e24 */ /* 0x000fe4000f8e00ff */
[----:B------:R-:W-:Y:S01]  /*12a0*/  IMAD.MOV.U32 R221, RZ, RZ, RZ ;  /* 0x000000ffffdd7224 */ /* 0x000fe200078e00ff */
[----:B------:R-:W-:Y:S01]  /*12b0*/  UMOV UR38, URZ ;  /* 0x0000003f00267c82 */ /* 0x000fe20008000000 */
[----:B--2---:R-:W-:-:S07]  /*12c0*/  LOP3.LUT R18, R8, 0x1, RZ, 0xfc, !PT ;  /* 0x0000000108127812 */ /* 0x004fce00078efcff */
.L_x_154:
[----:B------:R-:W1:Y:S01]  /*12d0*/  SHFL.IDX PT, R0, R225, RZ, 0x1f ;  /* 0x00001fffe1007589 */ /* 0x000e6200000e0000 */
[----:B------:R-:W2:Y:S01]  /*12e0*/  LDC R113, c[0x0][0x2e0] ;  /* 0x0000b800ff717b82 */ /* 0x000ea20000000800 */
[----:B------:R-:W-:Y:S01]  /*12f0*/  ULDC UR4, c[0x0][0xda8] ;  /* 0x00036a0000047ab9 */ /* 0x000fe20000000800 */
[----:B------:R-:W-:Y:S01]  /*1300*/  ULDC.64 UR6, c[0x0][0x3f8] ;  /* 0x0000fe0000067ab9 */ /* 0x000fe20000000a00 */
[----:B------:R-:W-:Y:S01]  /*1310*/  R2UR UR10, R220 ;  /* 0x00000000dc0a72ca */ /* 0x000fe200000e0000 */
[----:B------:R-:W-:Y:S02]  /*1320*/  UISETP.NE.AND UP1, UPT, UR4, 0x1, UPT ;  /* 0x000000010400788c */ /* 0x000fe4000bf25270 */
[----:B------:R-:W-:Y:S01]  /*1330*/  UISETP.NE.U32.AND UP0, UPT, UR6, URZ, UPT ;  /* 0x0000003f0600728c */ /* 0x000fe2000bf05070 */
[----:B------:R-:W-:Y:S02]  /*1340*/  ULDC UR5, c[0x0][0xdb4] ;  /* 0x00036d0000057ab9 */ /* 0x000fe40000000800 */
[----:B------:R-:W-:Y:S01]  /*1350*/  ULDC UR6, c[0x0][0x404] ;  /* 0x0001010000067ab9 */ /* 0x000fe20000000800 */
[----:B------:R-:W-:-:S02]  /*1360*/  UISETP.NE.AND.EX UP0, UPT, UR7, URZ, UPT, UP0 ;  /* 0x0000003f0700728c */ /* 0x000fc4000bf05300 */
[----:B------:R-:W-:Y:S02]  /*1370*/  UIADD3 UR8, UR39, 0x16400, URZ ;  /* 0x0001640027087890 */ /* 0x000fe4000fffe03f */
[----:B------:R-:W-:Y:S02]  /*1380*/  UISETP.NE.AND UP2, UPT, UR5, 0x1, UPT ;  /* 0x000000010500788c */ /* 0x000fe4000bf45270 */
[----:B------:R-:W-:Y:S01]  /*1390*/  USEL UR6, UR6, 0x1, UP0 ;  /* 0x0000000106067887 */ /* 0x000fe20008000000 */
[----:B------:R-:W-:Y:S01]  /*13a0*/  @UP1 ULDC UR5, c[0x0][0xdac] ;  /* 0x00036b0000051ab9 */ /* 0x000fe20000000800 */
[----:B------:R-:W-:Y:S01]  /*13b0*/  ULOP3.LUT UP0, URZ, UR8, 0x9f, URZ, 0xc0, !UPT ;  /* 0x0000009f083f7892 */ /* 0x000fe2000f80c03f */
[----:B------:R-:W-:Y:S01]  /*13c0*/  UMOV UR11, UR10 ;  /* 0x0000000a000b7c82 */ /* 0x000fe20008000000 */
[----:B-1----:R-:W-:Y:S02]  /*13d0*/  R2UR UR61, R0 ;  /* 0x00000000003d72ca */ /* 0x002fe400000e0000 */
[----:B--2---:R-:W-:Y:S01]  /*13e0*/  IMAD R113, R113, UR6, RZ ;  /* 0x0000000671717c24 */ /* 0x004fe2000f8e02ff */
[----:B------:R-:W-:Y:S01]  /*13f0*/  @UP1 ULDC UR6, c[0x0][0xdb0] ;  /* 0x00036c0000061ab9 */ /* 0x000fe20000000800 */
[----:B------:R-:W-:-:S02]  /*1400*/  PLOP3.LUT P0, PT, PT, PT, UP0, 0x80, 0x0 ;  /* 0x000000000000781c */ /* 0x000fc40003f0f008 */
[----:B------:R-:W-:-:S04]  /*1410*/  VIADD R0, R113, 0xaf ;  /* 0x000000af71007836 */ /* 0x000fc80000000000 */
[----:B------:R-:W-:-:S03]  /*1420*/  IMAD.HI R0, R0, 0x2e8ba2e9, RZ ;  /* 0x2e8ba2e900007827 */ /* 0x000fc600078e02ff */
[----:B------:R-:W-:Y:S02]  /*1430*/  ULEA.HI UR4, UR61, UR61, URZ, 0x1 ;  /* 0x0000003d3d047291 */ /* 0x000fe4000f8f083f */
[----:B------:R-:W-:Y:S02]  /*1440*/  SHF.R.U32.HI R3, RZ, 0x1f, R0 ;  /* 0x0000001fff037819 */ /* 0x000fe40000011600 */
[----:B------:R-:W-:Y:S02]  /*1450*/  ULOP3.LUT UR7, UR4, 0x1e, URZ, 0xc0, !UPT ;  /* 0x0000001e04077892 */ /* 0x000fe4000f8ec03f */
[----:B------:R-:W-:Y:S01]  /*1460*/  LEA.HI.SX32 R112, R0, R3, 0x1b ;  /* 0x0000000300707211 */ /* 0x000fe200078fdaff */
[----:B------:R-:W-:Y:S02]  /*1470*/  UIMAD.WIDE.U32 UR4, UR10, UR5, URZ ;  /* 0x000000050a0472a5 */ /* 0x000fe4000f8e003f */
[----:B------:R-:W-:Y:S02]  /*1480*/  UIADD3 UR7, UR61, -UR7, URZ ;  /* 0x800000073d077290 */ /* 0x000fe4000fffe03f */
[----:B------:R-:W-:-:S02]  /*1490*/  @UP1 USHF.R.U32.HI UR11, URZ, UR6, UR5 ;  /* 0x000000063f0b1299 */ /* 0x000fc40008011605 */
[----:B------:R-:W-:-:S03]  /*14a0*/  ULEA UR7, UR7, UR8, 0xd ;  /* 0x0000000807077291 */ /* 0x000fc6000f8e683f */
[----:B------:R-:W-:Y:S01]  /*14b0*/  @UP2 ULDC.64 UR8, c[0x0][0xdb8] ;  /* 0x00036e0000082ab9 */ /* 0x000fe20000000a00 */
[----:B------:R-:W-:Y:S01]  /*14c0*/  USHF.R.U32.HI UR7, URZ, 0x4, UR7 ;  /* 0x000000043f077899 */ /* 0x000fe20008011607 */
[----:B------:R-:W-:Y:S01]  /*14d0*/  IMAD.U32 R224, RZ, RZ, UR11 ;  /* 0x0000000bffe07e24 */ /* 0x000fe2000f8e00ff */
[----:B------:R-:W-:Y:S02]  /*14e0*/  UIMAD.WIDE.U32 UR4, UR11, UR8, URZ ;  /* 0x000000080b0472a5 */ /* 0x000fe4000f8e003f */
[----:B------:R-:W-:Y:S01]  /*14f0*/  UMOV UR36, UR11 ;  /* 0x0000000b00247c82 */ /* 0x000fe20008000000 */
[----:B------:R-:W-:Y:S02]  /*1500*/  ULOP3.LUT UR48, UR7, 0x3fff, URZ, 0xc0, !UPT ;  /* 0x00003fff07307892 */ /* 0x000fe4000f8ec03f */
[----:B------:R-:W-:Y:S02]  /*1510*/  @UP2 USHF.R.U32.HI UR36, URZ, UR9, UR5 ;  /* 0x000000093f242299 */ /* 0x000fe40008011605 */
[----:B------:R-:W-:-:S02]  /*1520*/  UMOV UR4, UR10 ;  /* 0x0000000a00047c82 */ /* 0x000fc40008000000 */
[----:B------:R-:W-:Y:S01]  /*1530*/  IMAD.U32 R223, RZ, RZ, UR4 ;  /* 0x00000004ffdf7e24 */ /* 0x000fe2000f8e00ff */
[----:B------:R-:W-:Y:S07]  /*1540*/  @!P0 BRA `(.L_x_128) ;  /* 0x0000000000408947 */ /* 0x000fee0003800000 */
        /* <DEDUP_REMOVED lines=16> */
.L_x_128:
[----:B------:R-:W-:Y:S02]  /*1650*/  LOP3.LUT R0, R221, 0x1, RZ, 0xc0, !PT ;  /* 0x00000001dd007812 */ /* 0x000fe400078ec0ff */
[----:B------:R-:W-:Y:S02]  /*1660*/  ISETP.NE.AND P0, PT, R18, 0x3, PT ;  /* 0x000000031200780c */ /* 0x000fe40003f05270 */
[----:B------:R-:W-:-:S04]  /*1670*/  SHF.L.U32 R0, R0, 0x1f, RZ ;  /* 0x0000001f00007819 */ /* 0x000fc800000006ff */
[----:B------:R-:W1:Y:S02]  /*1680*/  SYNCS.PHASECHK.TRANS64.TRYWAIT P1, [UR39+0x34800], R0 ;  /* 0x03480000ff0075a7 */ /* 0x000e640008020167 */
[----:B-1----:R-:W-:Y:S05]  /*1690*/  @!P1 BRA `(.L_x_129) ;  /* 0x000000e000689947 */ /* 0x002fea0003800000 */
.L_x_219:
[----:B------:R-:W-:Y:S05]  /*16a0*/  @!P0 BRA `(.L_x_130) ;  /* 0x0000000000048947 */ /* 0x000fea0003800000 */
[----:B------:R-:W-:Y:S01]  /*16b0*/  BPT.TRAP 0x1 ;  /* 0x000000040000795c */ /* 0x000fe20000300000 */
.L_x_130:
[----:B------:R-:W-:Y:S02]  /*16c0*/  IMAD.U32 R12, RZ, RZ, UR38 ;  /* 0x00000026ff0c7e24 */ /* 0x000fe4000f8e00ff */
[----:B-1----:R-:W-:-:S03]  /*16d0*/  IMAD.U32 R3, RZ, RZ, UR60 ;  /* 0x0000003cff037e24 */ /* 0x002fc6000f8e00ff */
[----:B------:R-:W-:Y:S02]  /*16e0*/  LEA R12, R12, UR39, 0x3 ;  /* 0x000000270c0c7c11 */ /* 0x000fe4000f8e18ff */
[----:B------:R-:W-:-:S04]  /*16f0*/  SHF.L.U32 R3, R3, 0x1f, RZ ;  /* 0x0000001f03037819 */ /* 0x000fc800000006ff */
[----:B------:R1:W2:Y:S01]  /*1700*/  SYNCS.PHASECHK.TRANS64.TRYWAIT P1, [R12+URZ+0x34830], R3 ;  /* 0x034830030c0075a7 */ /* 0x0002a2000802017f */
[----:B------:R-:W-:Y:S05]  /*1710*/  @!P0 BRA `(.L_x_131) ;  /* 0x0000000000048947 */ /* 0x000fea0003800000 */
[----:B------:R-:W-:Y:S01]  /*1720*/  BPT.TRAP 0x1 ;  /* 0x000000040000795c */ /* 0x000fe20000300000 */
.L_x_131:
[----:B--2---:R-:W-:Y:S05]  /*1730*/  @P1 BRA `(.L_x_132) ;  /* 0x0000000000081947 */ /* 0x004fea0003800000 */
[----:B------:R-:W2:Y:S02]  /*1740*/  SYNCS.PHASECHK.TRANS64.TRYWAIT P1, [R12+URZ+0x34830], R3 ;  /* 0x034830030c0075a7 */ /* 0x000ea4000802017f */
[----:B--2---:R-:W-:Y:S05]  /*1750*/  @!P1 BRA `(.L_x_133) ;  /* 0x000000e000509947 */ /* 0x004fea0003800000 */
.L_x_132:
[----:B------:R-:W-:Y:S05]  /*1760*/  WARPSYNC.ALL ;  /* 0x0000000000007948 */ /* 0x000fea0003800000 */
[----:B------:R-:W-:Y:S01]  /*1770*/  UIADD3 UR4, UR39, 0x1e400, URZ ;  /* 0x0001e40027047890 */ /* 0x000fe2000fffe03f */
[----:B------:R-:W-:Y:S01]  /*1780*/  WARPGROUP.ARRIVE ;  /* 0x00000000000079c5 */ /* 0x000fe20000000000 */
[----:B------:R-:W-:Y:S02]  /*1790*/  ULOP3.LUT UR48, UR48, 0x10000, URZ, 0xfc, !UPT ;  /* 0x0001000030307892 */ /* 0x000fe4000f8efc3f */
[----:B------:R-:W-:Y:S01]  /*17a0*/  USHF.R.U32.HI UR4, URZ, 0x4, UR4 ;  /* 0x000000043f047899 */ /* 0x000fe20008011604 */
[----:B------:R-:W-:Y:S01]  /*17b0*/  UMOV UR41, 0x40000040 ;  /* 0x4000004000297882 */ /* 0x000fe20000000000 */
[----:B------:R-:W-:-:S02]  /*17c0*/  UMOV UR43, 0x40000040 ;  /* 0x40000040002b7882 */ /* 0x000fc40000000000 */
[----:B------:R-:W-:Y:S01]  /*17d0*/  ULOP3.LUT UR6, UR4, 0x3fff, URZ, 0xc0, !UPT ;  /* 0x00003fff04067892 */ /* 0x000fe2000f8ec03f */
[----:B------:R-:W-:Y:S01]  /*17e0*/  IMAD.U32 R9, RZ, RZ, UR41 ;  /* 0x00000029ff097e24 */ /* 0x000fe2000f8e00ff */
[----:B------:R-:W-:Y:S01]  /*17f0*/  UMOV UR40, UR48 ;  /* 0x0000003000287c82 */ /* 0x000fe20008000000 */
[----:B------:R-:W-:Y:S01]  /*1800*/  UMOV UR5, UR41 ;  /* 0x0000002900057c82 */ /* 0x000fe20008000000 */
[----:B------:R-:W-:Y:S01]  /*1810*/  ULOP3.LUT UR7, UR6, 0x10000, URZ, 0xfc, !UPT ;  /* 0x0001000006077892 */ /* 0x000fe2000f8efc3f */
[----:B------:R-:W-:Y:S01]  /*1820*/  IMAD.U32 R8, RZ, RZ, UR40 ;  /* 0x00000028ff087e24 */ /* 0x000fe2000f8e00ff */
[----:B------:R-:W-:Y:S01]  /*1830*/  UMOV UR4, UR40 ;  /* 0x0000002800047c82 */ /* 0x000fe20008000000 */
[----:B------:R-:W-:Y:S01]  /*1840*/  UMOV UR8, UR40 ;  /* 0x0000002800087c82 */ /* 0x000fe20008000000 */
[----:B------:R-:W-:Y:S02]  /*1850*/  UIMAD UR37, UR38, 0xb00, UR7 ;  /* 0x00000b00262578a4 */ /* 0x000fe4000f8e0207 */
[----:B------:R-:W-:Y:S01]  /*1860*/  IMAD.U32 R0, RZ, RZ, UR7 ;  /* 0x00000007ff007e24 */ /* 0x000fe2000f8e00ff */
[----:B------:R-:W-:Y:S01]  /*1870*/  UMOV UR7, 0x40000040 ;  /* 0x4000004000077882 */ /* 0x000fe20000000000 */
[----:B------:R-:W-:-:S02]  /*1880*/  UIADD3 UR6, UR37, 0x80, URZ ;  /* 0x0000008025067890 */ /* 0x000fc4000fffe03f */
[----:B------:R-:W-:Y:S02]  /*1890*/  UIADD3 UR10, UR37, 0x100, URZ ;  /* 0x00000100250a7890 */ /* 0x000fe4000fffe03f */
[----:B------:R-:W-:Y:S01]  /*18a0*/  UMOV UR42, UR37 ;  /* 0x00000025002a7c82 */ /* 0x000fe20008000000 */
[----:B------:R-:W-:Y:S01]  /*18b0*/  UMOV UR9, UR41 ;  /* 0x0000002900097c82 */ /* 0x000fe20008000000 */
[----:B------:R-:W-:Y:S01]  /*18c0*/  HGMMA.64x16x16.F32 R104, gdesc[UR40], RZ, !UPT, gsb0 ;  /* 0x00200000286879f0 */ /* 0x000fe2000c0008ff */
[----:B------:R-:W-:Y:S01]  /*18d0*/  UMOV UR11, 0x40000040 ;  /* 0x40000040000b7882 */ /* 0x000fe20000000000 */
[----:B------:R-:W-:Y:S01]  /*18e0*/  UIADD3 UR14, UR37, 0x180, URZ ;  /* 0x00000180250e7890 */ /* 0x000fe2000fffe03f */
[----:B------:R-:W-:Y:S01]  /*18f0*/  UMOV UR12, UR40 ;  /* 0x00000028000c7c82 */ /* 0x000fe20008000000 */
[----:B------:R-:W-:Y:S01]  /*1900*/  UMOV UR13, UR41 ;  /* 0x00000029000d7c82 */ /* 0x000fe20008000000 */
        /* <DEDUP_REMOVED lines=21> */
[----:B------:R-:W-:Y:S01]  /*1a60*/  UMOV UR43, 0x40000040 ;  /* 0x40000040002b7882 */ /* 0x000fe20000000000 */
[----:B------:R-:W-:Y:S01]  /*1a70*/  UIADD3 UR46, UR37, 0x604, URZ ;  /* 0x00000604252e7890 */ /* 0x000fe2000fffe03f */
[----:B------:R-:W-:Y:S01]  /*1a80*/  UMOV UR47, 0x40000040 ;  /* 0x40000040002f7882 */ /* 0x000fe20000000000 */
[----:B------:R-:W-:Y:S01]  /*1a90*/  UIADD3 UR50, UR37, 0x606, URZ ;  /* 0x0000060625327890 */ /* 0x000fe2000fffe03f */
[----:B------:R-:W-:Y:S01]  /*1aa0*/  UMOV UR51, 0x40000040 ;  /* 0x4000004000337882 */ /* 0x000fe20000000000 */
        /* <DEDUP_REMOVED lines=50> */
[----:B------:R-:W-:Y:S02]  /*1dd0*/  UMOV UR41, 0x40000040 ;  /* 0x4000004000297882 */ /* 0x000fe40000000000 */
[----:B------:R-:W-:Y:S01]  /*1de0*/  UMOV UR9, UR41 ;  /* 0x0000002900097c82 */ /* 0x000fe20008000000 */
[----:B------:R-:W-:Y:S01]  /*1df0*/  UMOV UR13, UR41 ;  /* 0x00000029000d7c82 */ /* 0x000fe20008000000 */
[----:B------:R-:W-:Y:S01]  /*1e00*/  UMOV UR17, UR41 ;  /* 0x0000002900117c82 */ /* 0x000fe20008000000 */
[----:B------:R-:W-:Y:S01]  /*1e10*/  UMOV UR21, UR41 ;  /* 0x0000002900157c82 */ /* 0x000fe20008000000 */
[----:B------:R-:W-:Y:S01]  /*1e20*/  UMOV UR25, UR41 ;  /* 0x0000002900197c82 */ /* 0x000fe20008000000 */
[----:B------:R-:W-:Y:S01]  /*1e30*/  UMOV UR29, UR41 ;  /* 0x00000029001d7c82 */ /* 0x000fe20008000000 */
[----:B------:R-:W-:Y:S01]  /*1e40*/  UMOV UR33, UR41 ;  /* 0x0000002900217c82 */ /* 0x000fe20008000000 */
[----:B------:R-:W-:Y:S01]  /*1e50*/  IMAD.U32 R7, RZ, RZ, UR41 ;  /* 0x00000029ff077e24 */ /* 0x000fe2000f8e00ff */
[----:B------:R-:W-:-:S02]  /*1e60*/  WARPGROUP.DEPBAR.LE gsb0, 0x0 ;  /* 0x00008000000079c5 */ /* 0x000fc40000010000 */
[----:B------:R-:W-:-:S06]  /*1e70*/  WARPGROUP.ARRIVE ;  /* 0x00000000000079c5 */ /* 0x000fcc0000000000 */
[----:B------:R-:W-:Y:S01]  /*1e80*/  HGMMA.64x16x16.F32 R24, gdesc[UR4], RZ, !UPT, gsb0 ;  /* 0x00200000041879f0 */ /* 0x000fe2000c0008ff */
[----:B------:R-:W-:Y:S02]  /*1e90*/  UIADD3 UR4, UR48, 0x2, URZ ;  /* 0x0000000230047890 */ /* 0x000fe4000fffe03f */
[----:B------:R-:W-:Y:S01]  /*1ea0*/  UIADD3 UR6, UR37, 0x2, URZ ;  /* 0x0000000225067890 */ /* 0x000fe2000fffe03f */
[----:B------:R-:W-:Y:S01]  /*1eb0*/  UMOV UR5, UR41 ;  /* 0x0000002900057c82 */ /* 0x000fe20008000000 */
[----:B------:R-:W-:-:S03]  /*1ec0*/  UMOV UR7, 0x40000040 ;  /* 0x4000004000077882 */ /* 0x000fc60000000000 */
[----:B------:R-:W-:Y:S02]  /*1ed0*/  UMOV UR40, UR4 ;  /* 0x0000000400287c82 */ /* 0x000fe40008000000 */
        /* <DEDUP_REMOVED lines=15> */
[----:B------:R-:W-:Y:S01]  /*1fd0*/  HGMMA.64x16x16.F32 R104, gdesc[UR40], R104, gsb0 ;  /* 0x00200000286879f0 */ /* 0x000fe20008000868 */
[----:B------:R-:W-:Y:S02]  /*1fe0*/  UMOV UR43, 0x40000040 ;  /* 0x40000040002b7882 */ /* 0x000fe40000000000 */
[----:B------:R-:W-:Y:S02]  /*1ff0*/  WARPGROUP.DEPBAR.LE gsb0, 0x0 ;  /* 0x00008000000079c5 */ /* 0x000fe40000010000 */
[----:B------:R-:W-:-:S06]  /*2000*/  WARPGROUP.ARRIVE ;  /* 0x00000000000079c5 */ /* 0x000fcc0000000000 */
[----:B------:R-:W-:Y:S01]  /*2010*/  HGMMA.64x16x16.F32 R96, gdesc[UR4], R96, gsb0 ;  /* 0x00200000046079f0 */ /* 0x000fe20008000860 */
[----:B------:R-:W-:Y:S02]  /*2020*/  UIADD3 UR4, UR37, 0x202, URZ ;  /* 0x0000020225047890 */ /* 0x000fe4000fffe03f */
[----:B------:R-:W-:Y:S01]  /*2030*/  UIADD3 UR6, UR37, 0x482, URZ ;  /* 0x0000048225067890 */ /* 0x000fe2000fffe03f */
[----:B------:R-:W-:Y:S01]  /*2040*/  UMOV UR5, UR41 ;  /* 0x0000002900057c82 */ /* 0x000fe20008000000 */
[----:B------:R-:W-:-:S03]  /*2050*/  UMOV UR7, 0x40000040 ;  /* 0x4000004000077882 */ /* 0x000fc60000000000 */
[----:B------:R-:W-:Y:S01]  /*2060*/  UMOV UR18, UR4 ;  /* 0x0000000400127c82 */ /* 0x000fe20008000000 */
[----:B------:R-:W-:Y:S01]  /*2070*/  UMOV UR4, UR40 ;  /* 0x0000002800047c82 */ /* 0x000fe20008000000 */
        /* <DEDUP_REMOVED lines=137> */
[----:B-12---:R-:W-:Y:S01]  /*2910*/  IMAD.U32 R3, RZ, RZ, UR41 ;  /* 0x00000029ff037e24 */ /* 0x006fe2000f8e00ff */
        /* <DEDUP_REMOVED lines=84> */
[----:B------:R-:W-:Y:S01]  /*2e60*/  UMOV UR7, 0x40000040 ;  /* 0x4000004000077882 */ /* 0x000fe20000000000 */
        /* <DEDUP_REMOVED lines=14> */
[----:B------:R-:W-:-:S02]  /*2f50*/  WARPGROUP.DEPBAR.LE gsb0, 0x0 ;  /* 0x00008000000079c5 */ /* 0x000fc40000010000 */
[----:B------:R-:W-:-:S06]  /*2f60*/  WARPGROUP.ARRIVE ;  /* 0x00000000000079c5 */ /* 0x000fcc0000000000 */
[----:B------:R-:W-:Y:S01]  /*2f70*/  HGMMA.64x16x16.F32 R104, gdesc[UR4], R104, gsb0 ;  /* 0x00200000046879f0 */ /* 0x000fe20008000868 */
[----:B------:R-:W-:Y:S01]  /*2f80*/  UMOV UR6, UR10 ;  /* 0x0000000a00067c82 */ /* 0x000fe20008000000 */
[----:B------:R-:W-:Y:S01]  /*2f90*/  UMOV UR7, 0x40000040 ;  /* 0x4000004000077882 */ /* 0x000fe20000000000 */
[----:B------:R-:W-:Y:S01]  /*2fa0*/  UMOV UR10, UR14 ;  /* 0x0000000e000a7c82 */ /* 0x000fe20008000000 */
[----:B------:R-:W-:Y:S01]  /*2fb0*/  UMOV UR14, UR18 ;  /* 0x00000012000e7c82 */ /* 0x000fe20008000000 */
        /* <DEDUP_REMOVED lines=9> */
[----:B------:R-:W-:-:S06]  /*3050*/  UMOV UR7, 0x40000040 ;  /* 0x4000004000077882 */ /* 0x000fcc0000000000 */
[----:B------:R-:W-:Y:S01]  /*3060*/  UMOV UR18, UR6 ;  /* 0x0000000600127c82 */ /* 0x000fe20008000000 */
[----:B------:R-:W-:Y:S01]  /*3070*/  UIADD3 UR6, UR37, 0xa00, URZ ;  /* 0x00000a0025067890 */ /* 0x000fe2000fffe03f */
[----:B------:R-:W-:Y:S02]  /*3080*/  WARPGROUP.DEPBAR.LE gsb0, 0x0 ;  /* 0x00008000000079c5 */ /* 0x000fe40000010000 */
[----:B------:R-:W-:-:S06]  /*3090*/  WARPGROUP.ARRIVE ;  /* 0x00000000000079c5 */ /* 0x000fcc0000000000 */
[----:B------:R-:W-:Y:S01]  /*30a0*/  HGMMA.64x16x16.F32 R80, gdesc[UR8], R80, gsb0 ;  /* 0x00200000085079f0 */ /* 0x000fe20008000850 */
[----:B------:R-:W-:Y:S02]  /*30b0*/  UIADD3 UR8, UR37, 0xa80, URZ ;  /* 0x00000a8025087890 */ /* 0x000fe4000fffe03f */
[----:B------:R-:W-:Y:S01]  /*30c0*/  UIADD3 UR10, UR37, 0x582, URZ ;  /* 0x00000582250a7890 */ /* 0x000fe2000fffe03f */
[----:B------:R-:W-:Y:S01]  /*30d0*/  UMOV UR9, 0x40000040 ;  /* 0x4000004000097882 */ /* 0x000fe20000000000 */
[----:B------:R-:W-:Y:S01]  /*30e0*/  UMOV UR11, 0x40000040 ;  /* 0x40000040000b7882 */ /* 0x000fe20000000000 */
[----:B------:R-:W-:Y:S01]  /*30f0*/  UMOV UR41, UR9 ;  /* 0x0000000900297c82 */ /* 0x000fe20008000000 */
[----:B------:R-:W-:Y:S01]  /*3100*/  UMOV UR33, UR9 ;  /* 0x0000000900217c82 */ /* 0x000fe20008000000 */
[----:B------:R-:W-:Y:S02]  /*3110*/  WARPGROUP.DEPBAR.LE gsb0, 0x0 ;  /* 0x00008000000079c5 */ /* 0x000fe40000010000 */
[----:B------:R-:W-:-:S06]  /*3120*/  WARPGROUP.ARRIVE ;  /* 0x00000000000079c5 */ /* 0x000fcc0000000000 */
[----:B------:R-:W-:Y:S01]  /*3130*/  HGMMA.64x16x16.F32 R72, gdesc[UR12], R72, gsb0 ;  /* 0x002000000c4879f0 */ /* 0x000fe20008000848 */
[----:B------:R-:W-:Y:S01]  /*3140*/  UIADD3 UR14, UR37, 0x782, URZ ;  /* 0x00000782250e7890 */ /* 0x000fe2000fffe03f */
[----:B------:R-:W-:Y:S01]  /*3150*/  UMOV UR13, UR9 ;  /* 0x00000009000d7c82 */ /* 0x000fe20008000000 */
[----:B------:R-:W-:Y:S01]  /*3160*/  UMOV UR15, 0x40000040 ;  /* 0x40000040000f7882 */ /* 0x000fe20000000000 */
        /* <DEDUP_REMOVED lines=27> */
[----:B------:R-:W-:Y:S01]  /*3320*/  UMOV UR6, UR8 ;  /* 0x0000000800067c82 */ /* 0x000fe20008000000 */
[----:B------:R-:W-:Y:S01]  /*3330*/  UMOV UR7, 0x40000040 ;  /* 0x4000004000077882 */ /* 0x000fe20000000000 */
[----:B------:R-:W-:-:S07]  /*3340*/  UIADD3 UR8, UR48, 0x402, URZ ;  /* 0x0000040230087890 */ /* 0x000fce000fffe03f */
[----:B------:R-:W-:Y:S01]  /*3350*/  UMOV UR40, UR8 ;  /* 0x0000000800287c82 */ /* 0x000fe20008000000 */
[----:B------:R-:W-:Y:S01]  /*3360*/  UMOV UR32, UR8 ;  /* 0x0000000800207c82 */ /* 0x000fe20008000000 */
[----:B------:R-:W-:Y:S01]  /*3370*/  UMOV UR12, UR8 ;  /* 0x00000008000c7c82 */ /* 0x000fe20008000000 */
[----:B------:R-:W-:Y:S01]  /*3380*/  UMOV UR16, UR8 ;  /* 0x0000000800107c82 */ /* 0x000fe20008000000 */
[----:B------:R-:W-:Y:S01]  /*3390*/  UMOV UR20, UR8 ;  /* 0x0000000800147c82 */ /* 0x000fe20008000000 */
[----:B------:R-:W-:Y:S01]  /*33a0*/  UMOV UR24, UR8 ;  /* 0x0000000800187c82 */ /* 0x000fe20008000000 */
[----:B------:R-:W-:Y:S01]  /*33b0*/  UMOV UR28, UR8 ;  /* 0x00000008001c7c82 */ /* 0x000fe20008000000 */
        /* <DEDUP_REMOVED lines=185> */
[----:B------:R-:W-:Y:S05]  /*3f50*/  @!P0 BRA `(.L_x_134) ;  /* 0x0000000000048947 */ /* 0x000fea0003800000 */
[----:B------:R-:W-:Y:S01]  /*3f60*/  BPT.TRAP 0x1 ;  /* 0x000000040000795c */ /* 0x000fe20000300000 */
.L_x_134:
[----:B------:R-:W-:Y:S01]  /*3f70*/  IMAD.IADD R11, R228, 0x1, R113 ;  /* 0x00000001e40b7824 */ /* 0x000fe200078e0271 */
[----:B------:R-:W-:Y:S01]  /*3f80*/  P2R R114, PR, RZ, 0x1 ;  /* 0x00000001ff727803 */ /* 0x000fe20000000000 */
[----:B------:R-:W-:Y:S01]  /*3f90*/  ULDC UR6, c[0x0][0x988] ;  /* 0x0002620000067ab9 */ /* 0x000fe20000000800 */
[----:B------:R-:W2:Y:S01]  /*3fa0*/  LDL R116, [R1] ;  /* 0x0000000001747983 */ /* 0x000ea20000100800 */
[----:B------:R-:W-:-:S05]  /*3fb0*/  IMAD R20, R112, -0xb0, R11 ;  /* 0xffffff5070147824 */ /* 0x000fca00078e020b */
[C---:B------:R-:W-:Y:S02]  /*3fc0*/  ISETP.GT.AND P4, PT, R20.reuse, RZ, PT ;  /* 0x000000ff1400720c */ /* 0x040fe40003f84270 */
[C---:B------:R-:W-:Y:S02]  /*3fd0*/  ISETP.GT.AND P3, PT, R20.reuse, 0x1, PT ;  /* 0x000000011400780c */ /* 0x040fe40003f64270 */
[----:B------:R-:W-:Y:S02]  /*3fe0*/  ISETP.GT.AND P1, PT, R20, 0x8, PT ;  /* 0x000000081400780c */ /* 0x000fe40003f24270 */
[----:B------:R-:W-:Y:S02]  /*3ff0*/  FSEL R13, R104, -INF , P4 ;  /* 0xff800000680d7808 */ /* 0x000fe40002000000 */
[----:B------:R-:W-:Y:S02]  /*4000*/  FSEL R14, R105, -INF , P3 ;  /* 0xff800000690e7808 */ /* 0x000fe40001800000 */
[----:B------:R-:W-:-:S02]  /*4010*/  ISETP.GT.AND P2, PT, R20, 0x9, PT ;  /* 0x000000091400780c */ /* 0x000fc40003f44270 */
[----:B------:R-:W-:Y:S02]  /*4020*/  FSEL R105, R108, -INF , P1 ;  /* 0xff8000006c697808 */ /* 0x000fe40000800000 */
[----:B------:R-:W-:Y:S02]  /*4030*/  FMNMX.FTZ R10, R13, R14, !PT ;  /* 0x0000000e0d0a7209 */ /* 0x000fe40007810000 */
[C---:B------:R-:W-:Y:S02]  /*4040*/  ISETP.GT.AND P6, PT, R20.reuse, 0x10, PT ;  /* 0x000000101400780c */ /* 0x040fe40003fc4270 */
[----:B------:R-:W-:Y:S02]  /*4050*/  FSEL R109, R109, -INF , P2 ;  /* 0xff8000006d6d7808 */ /* 0x000fe40001000000 */
[----:B------:R-:W-:Y:S02]  /*4060*/  FMNMX.FTZ R10, R105, R10, !PT ;  /* 0x0000000a690a7209 */ /* 0x000fe40007810000 */
[----:B------:R-:W-:-:S02]  /*4070*/  ISETP.GT.AND P5, PT, R20, 0x11, PT ;  /* 0x000000111400780c */ /* 0x000fc40003fa4270 */
[----:B------:R-:W-:Y:S02]  /*4080*/  FSEL R115, R96, -INF , P6 ;  /* 0xff80000060737808 */ /* 0x000fe40003000000 */
[----:B------:R-:W-:Y:S02]  /*4090*/  FMNMX.FTZ R10, R109, R10, !PT ;  /* 0x0000000a6d0a7209 */ /* 0x000fe40007810000 */
[----:B------:R-:W-:Y:S02]  /*40a0*/  FSEL R15, R106, -INF , P4 ;  /* 0xff8000006a0f7808 */ /* 0x000fe40002000000 */
[----:B------:R-:W-:Y:S02]  /*40b0*/  ISETP.GT.AND P4, PT, R20, 0x18, PT ;  /* 0x000000181400780c */ /* 0x000fe40003f84270 */
[----:B------:R-:W-:Y:S02]  /*40c0*/  FSEL R117, R97, -INF , P5 ;  /* 0xff80000061757808 */ /* 0x000fe40002800000 */
[----:B------:R-:W-:-:S02]  /*40d0*/  FMNMX.FTZ R10, R115, R10, !PT ;  /* 0x0000000a730a7209 */ /* 0x000fc40007810000 */
[----:B------:R-:W-:Y:S02]  /*40e0*/  FSEL R107, R107, -INF , P3 ;  /* 0xff8000006b6b7808 */ /* 0x000fe40001800000 */
[----:B------:R-:W-:Y:S02]  /*40f0*/  ISETP.GT.AND P3, PT, R20, 0x19, PT ;  /* 0x000000191400780c */ /* 0x000fe40003f64270 */
[----:B------:R-:W-:Y:S02]  /*4100*/  FSEL R119, R100, -INF , P4 ;  /* 0xff80000064777808 */ /* 0x000fe40002000000 */
[----:B------:R-:W-:Y:S02]  /*4110*/  FMNMX.FTZ R10, R117, R10, !PT ;  /* 0x0000000a750a7209 */ /* 0x000fe40007810000 */
[----:B------:R-:W-:Y:S02]  /*4120*/  FSEL R21, R110, -INF , P1 ;  /* 0xff8000006e157808 */ /* 0x000fe40000800000 */
        /* <DEDUP_REMOVED lines=8> */
[C---:B------:R-:W-:Y:S02]  /*41b0*/  ISETP.GT.AND P6, PT, R20.reuse, 0x28, PT ;  /* 0x000000281400780c */ /* 0x040fe40003fc4270 */
        /* <DEDUP_REMOVED lines=98> */
[----:B------:R-:W-:Y:S02]  /*47e0*/  ISETP.GT.AND P0, PT, R20, 0x89, PT ;  /* 0x000000891400780c */ /* 0x000fe40003f04270 */
[----:B------:R-:W-:-:S02]  /*47f0*/  FSEL R175, R44, -INF , P6 ;  /* 0xff8000002caf7808 */ /* 0x000fc40003000000 */
[----:B------:R-:W-:Y:S02]  /*4800*/  FMNMX.FTZ R10, R137, R10, !PT ;  /* 0x0000000a890a7209 */ /* 0x000fe40007810000 */
[----:B------:R-:W-:Y:S02]  /*4810*/  FSEL R51, R51, -INF , P5 ;  /* 0xff80000033337808 */ /* 0x000fe40002800000 */
        /* <DEDUP_REMOVED lines=15> */
[----:B------:R-:W-:-:S02]  /*4910*/  FSEL R185, R37, -INF , P2 ;  /* 0xff80000025b97808 */ /* 0x000fc40001000000 */
[----:B------:R-:W-:Y:S02]  /*4920*/  FMNMX.FTZ R10, R183, R10, !PT ;  /* 0x0000000ab70a7209 */ /* 0x000fe40007810000 */
[----:B------:R-:W-:Y:S02]  /*4930*/  ISETP.GT.AND P3, PT, R20, 0xa0, PT ;  /* 0x000000a01400780c */ /* 0x000fe40003f64270 */
[----:B------:R-:W-:Y:S02]  /*4940*/  FSEL R41, R54, -INF , P4 ;  /* 0xff80000036297808 */ /* 0x000fe40002000000 */
[----:B------:R-:W-:Y:S02]  /*4950*/  FSEL R187, R24, -INF , P3 ;  /* 0xff80000018bb7808 */ /* 0x000fe40001800000 */
[----:B------:R-:W-:Y:S02]  /*4960*/  FMNMX.FTZ R10, R185, R10, !PT ;  /* 0x0000000ab90a7209 */ /* 0x000fe40007810000 */
[----:B------:R-:W-:-:S02]  /*4970*/  ISETP.GT.AND P4, PT, R20, 0xa1, PT ;  /* 0x000000a11400780c */ /* 0x000fc40003f84270 */
[----:B------:R-:W-:Y:S02]  /*4980*/  FMNMX.FTZ R10, R187, R10, !PT ;  /* 0x0000000abb0a7209 */ /* 0x000fe40007810000 */
[----:B------:R-:W-:Y:S02]  /*4990*/  FSEL R191, R25, -INF , P4 ;  /* 0xff80000019bf7808 */ /* 0x000fe40002000000 */
[----:B------:R-:W-:Y:S02]  /*49a0*/  ISETP.GT.AND P5, PT, R20, 0xa8, PT ;  /* 0x000000a81400780c */ /* 0x000fe40003fa4270 */
[----:B------:R-:W-:Y:S02]  /*49b0*/  FMNMX.FTZ R10, R191, R10, !PT ;  /* 0x0000000abf0a7209 */ /* 0x000fe40007810000 */
[----:B------:R-:W-:Y:S02]  /*49c0*/  FSEL R189, R28, -INF , P5 ;  /* 0xff8000001cbd7808 */ /* 0x000fe40002800000 */
[----:B------:R-:W-:-:S02]  /*49d0*/  ISETP.GT.AND P6, PT, R20, 0xa9, PT ;  /* 0x000000a91400780c */ /* 0x000fc40003fc4270 */
[----:B------:R-:W-:Y:S02]  /*49e0*/  FMNMX.FTZ R10, R189, R10, !PT ;  /* 0x0000000abd0a7209 */ /* 0x000fe40007810000 */
[----:B------:R-:W-:Y:S02]  /*49f0*/  FSEL R193, R29, -INF , P6 ;  /* 0xff8000001dc17808 */ /* 0x000fe40003000000 */
[----:B------:R-:W-:Y:S02]  /*4a00*/  P2R R32, PR, RZ, 0x8 ;  /* 0x00000008ff207803 */ /* 0x000fe40000000000 */
[----:B------:R-:W-:Y:S01]  /*4a10*/  FMNMX.FTZ R24, R193, R10, !PT ;  /* 0x0000000ac1187209 */ /* 0x000fe20007810000 */
[----:B------:R-:W-:Y:S01]  /*4a20*/  IMAD.U32 R10, RZ, RZ, UR6 ;  /* 0x00000006ff0a7e24 */ /* 0x000fe2000f8e00ff */
[----:B------:R-:W-:Y:S02]  /*4a30*/  P2R R40, PR, RZ, 0x1 ;  /* 0x00000001ff287803 */ /* 0x000fe40000000000 */
[----:B------:R-:W-:Y:S01]  /*4a40*/  P2R R36, PR, RZ, 0x2 ;  /* 0x00000002ff247803 */ /* 0x000fe20000000000 */
[----:B------:R-:W1:Y:S01]  /*4a50*/  SHFL.BFLY PT, R11, R24, 0x2, 0x1f ;  /* 0x0c401f00180b7f89 */ /* 0x000e6200000e0000 */
[----:B------:R-:W-:-:S02]  /*4a60*/  P2R R33, PR, RZ, 0x4 ;  /* 0x00000004ff217803 */ /* 0x000fc40000000000 */
[C---:B------:R-:W-:Y:S02]  /*4a70*/  ISETP.GT.AND P2, PT, R20.reuse, 0x88, PT ;  /* 0x000000881400780c */ /* 0x040fe40003f44270 */
[C---:B------:R-:W-:Y:S02]  /*4a80*/  ISETP.GT.AND P1, PT, R20.reuse, 0x89, PT ;  /* 0x000000891400780c */ /* 0x040fe40003f24270 */
[----:B------:R-:W-:Y:S02]  /*4a90*/  ISETP.GT.AND P0, PT, R20, 0x90, PT ;  /* 0x000000901400780c */ /* 0x000fe40003f04270 */
[----:B------:R-:W-:Y:S02]  /*4aa0*/  FSEL R47, R47, -INF , P1 ;  /* 0xff8000002f2f7808 */ /* 0x000fe40000800000 */
[----:B------:R-:W-:Y:S02]  /*4ab0*/  FSEL R29, R34, -INF , P0 ;  /* 0xff800000221d7808 */ /* 0x000fe40000000000 */
[----:B------:R-:W-:-:S02]  /*4ac0*/  ISETP.NE.AND P0, PT, R40, RZ, PT ;  /* 0x000000ff2800720c */ /* 0x000fc40003f05270 */
[----:B------:R-:W-:Y:S02]  /*4ad0*/  ISETP.NE.AND P1, PT, R36, RZ, PT ;  /* 0x000000ff2400720c */ /* 0x000fe40003f25270 */
[----:B------:R-:W-:Y:S02]  /*4ae0*/  FSEL R35, R35, -INF , P0 ;  /* 0xff80000023237808 */ /* 0x000fe40000000000 */
[----:B------:R-:W-:Y:S02]  /*4af0*/  ISETP.NE.AND P0, PT, R114, RZ, PT ;  /* 0x000000ff7200720c */ /* 0x000fe40003f05270 */
[----:B-1----:R-:W-:-:S05]  /*4b00*/  FMNMX.FTZ R28, R24, R11, !PT ;  /* 0x0000000b181c7209 */ /* 0x002fca0007810000 */
[----:B------:R-:W1:Y:S02]  /*4b10*/  SHFL.BFLY PT, R11, R28, 0x1, 0x1f ;  /* 0x0c201f001c0b7f89 */ /* 0x000e6400000e0000 */
[----:B-1----:R-:W-:-:S04]  /*4b20*/  FMNMX.FTZ R11, R28, R11, !PT ;  /* 0x0000000b1c0b7209 */ /* 0x002fc80007810000 */
[C---:B------:R-:W-:Y:S01]  /*4b30*/  FSETP.NEU.FTZ.AND P3, PT, R11.reuse, -INF , PT ;  /* 0xff8000000b00780b */ /* 0x040fe20003f7d000 */
[----:B------:R-:W-:-:S05]  /*4b40*/  FMUL.FTZ R25, R11, R10 ;  /* 0x0000000a0b197220 */ /* 0x000fca0000410000 */
[----:B------:R-:W-:Y:S02]  /*4b50*/  FSEL R20, R25, RZ, P3 ;  /* 0x000000ff19147208 */ /* 0x000fe40001800000 */
[----:B------:R-:W-:Y:S02]  /*4b60*/  FSEL R25, R46, -INF , P2 ;  /* 0xff8000002e197808 */ /* 0x000fe40001000000 */
[----:B------:R-:W-:Y:S01]  /*4b70*/  ISETP.NE.AND P2, PT, R33, RZ, PT ;  /* 0x000000ff2100720c */ /* 0x000fe20003f45270 */
[-CC-:B------:R-:W-:Y:S01]  /*4b80*/  FFMA.FTZ R33, R14, R10.reuse, -R20.reuse ;  /* 0x0000000a0e217223 */ /* 0x180fe20000010814 */
[----:B------:R-:W-:Y:S01]  /*4b90*/  FMNMX.FTZ R14, R15, R107, !PT ;  /* 0x0000006b0f0e7209 */ /* 0x000fe20007810000 */
[-CC-:B------:R-:W-:Y:S01]  /*4ba0*/  FFMA.FTZ R178, R105, R10.reuse, -R20.reuse ;  /* 0x0000000a69b27223 */ /* 0x180fe20000010814 */
[-CC-:B------:R-:W-:Y:S01]  /*4bb0*/  FFMA.FTZ R105, R125, R10.reuse, -R20.reuse ;  /* 0x0000000a7d697223 */ /* 0x180fe20000010814 */
[--C-:B------:R-:W-:Y:S01]  /*4bc0*/  FFMA.FTZ R125, R145, R10, -R20.reuse ;  /* 0x0000000a917d7223 */ /* 0x100fe20000010814 */
[----:B------:R-:W-:Y:S01]  /*4bd0*/  FMNMX.FTZ R14, R21, R14, !PT ;  /* 0x0000000e150e7209 */ /* 0x000fe20007810000 */
[-CC-:B------:R-:W-:Y:S01]  /*4be0*/  FFMA.FTZ R176, R13, R10.reuse, -R20.reuse ;  /* 0x0000000a0db07223 */ /* 0x180fe20000010814 */
[----:B------:R-:W-:Y:S01]  /*4bf0*/  FSEL R145, R38, -INF , P1 ;  /* 0xff80000026917808 */ /* 0x000fe20000800000 */
[--C-:B------:R-:W-:Y:S01]  /*4c00*/  FFMA.FTZ R13, R135, R10, -R20.reuse ;  /* 0x0000000a870d7223 */ /* 0x100fe20000010814 */
[----:B------:R-:W-:Y:S01]  /*4c10*/  FMNMX.FTZ R14, R111, R14, !PT ;  /* 0x0000000e6f0e7209 */ /* 0x000fe20007810000 */
[-CC-:B------:R-:W-:Y:S01]  /*4c20*/  FFMA.FTZ R180, R115, R10.reuse, -R20.reuse ;  /* 0x0000000a73b47223 */ /* 0x180fe20000010814 */
[----:B------:R-:W-:Y:S01]  /*4c30*/  ISETP.NE.AND P3, PT, R32, RZ, PT ;  /* 0x000000ff2000720c */ /* 0x000fe20003f65270 */
        /* <DEDUP_REMOVED lines=18> */
[----:B------:R1:W-:Y:S01]  /*4d60*/  MUFU.EX2 R39, R13 ;  /* 0x0000000d00277308 */ /* 0x0003e20000000800 */
[----:B------:R-:W-:Y:S01]  /*4d70*/  FSEL R151, R31, -INF , P6 ;  /* 0xff8000001f977808 */ /* 0x000fe20003000000 */
[--C-:B------:R-:W-:Y:S01]  /*4d80*/  FFMA.FTZ R37, R109, R10, -R20.reuse ;  /* 0x0000000a6d257223 */ /* 0x100fe20000010814 */
[----:B------:R-:W-:Y:S01]  /*4d90*/  FMNMX.FTZ R14, R91, R14, !PT ;  /* 0x0000000e5b0e7209 */ /* 0x000fe20007810000 */
[-CC-:B------:R-:W-:Y:S01]  /*4da0*/  FFMA.FTZ R206, R123, R10.reuse, -R20.reuse ;  /* 0x0000000a7bce7223 */ /* 0x180fe20000010814 */
[-CC-:B------:R-:W-:Y:S01]  /*4db0*/  FFMA.FTZ R123, R177, R10.reuse, -R20.reuse ;  /* 0x0000000ab17b7223 */ /* 0x180fe20000010814 */
[--C-:B------:R-:W-:Y:S01]  /*4dc0*/  FFMA.FTZ R184, R133, R10, -R20.reuse ;  /* 0x0000000a85b87223 */ /* 0x100fe20000010814 */
[----:B------:R-:W-:Y:S01]  /*4dd0*/  FMNMX.FTZ R14, R81, R14, !PT ;  /* 0x0000000e510e7209 */ /* 0x000fe20007810000 */
[----:B------:R-:W-:Y:S01]  /*4de0*/  MUFU.EX2 R176, R176 ;  /* 0x000000b000b07308 */ /* 0x000fe20000000800 */
[-CC-:B------:R-:W-:Y:S01]  /*4df0*/  FFMA.FTZ R27, R121, R10.reuse, -R20.reuse ;  /* 0x0000000a791b7223 */ /* 0x180fe20000010814 */
[--C-:B------:R-:W-:Y:S01]  /*4e00*/  FFMA.FTZ R133, R153, R10, -R20.reuse ;  /* 0x0000000a99857223 */ /* 0x100fe20000010814 */
[----:B------:R-:W-:Y:S01]  /*4e10*/  FMNMX.FTZ R14, R95, R14, !PT ;  /* 0x0000000e5f0e7209 */ /* 0x000fe20007810000 */
[-CC-:B------:R-:W-:Y:S01]  /*4e20*/  FFMA.FTZ R31, R127, R10.reuse, -R20.reuse ;  /* 0x0000000a7f1f7223 */ /* 0x180fe20000010814 */
[-CC-:B------:R-:W-:Y:S01]  /*4e30*/  FFMA.FTZ R208, R131, R10.reuse, -R20.reuse ;  /* 0x0000000a83d07223 */ /* 0x180fe20000010814 */
[--C-:B------:R-:W-:Y:S01]  /*4e40*/  FFMA.FTZ R121, R137, R10, -R20.reuse ;  /* 0x0000000a89797223 */ /* 0x100fe20000010814 */
[----:B------:R-:W-:Y:S01]  /*4e50*/  FMNMX.FTZ R14, R85, R14, !PT ;  /* 0x0000000e550e7209 */ /* 0x000fe20007810000 */
[----:B------:R-:W3:Y:S01]  /*4e60*/  MUFU.EX2 R33, R33 ;  /* 0x0000002100217308 */ /* 0x000ee20000000800 */
[-CC-:B------:R-:W-:Y:S01]  /*4e70*/  FFMA.FTZ R109, R173, R10.reuse, -R20.reuse ;  /* 0x0000000aad6d7223 */ /* 0x180fe20000010814 */
[--C-:B------:R-:W-:Y:S01]  /*4e80*/  FFMA.FTZ R186, R171, R10, -R20.reuse ;  /* 0x0000000aabba7223 */ /* 0x100fe20000010814 */
[----:B------:R-:W-:Y:S01]  /*4e90*/  FMNMX.FTZ R14, R83, R14, !PT ;  /* 0x0000000e530e7209 */ /* 0x000fe20007810000 */
[-CC-:B------:R-:W-:Y:S01]  /*4ea0*/  FFMA.FTZ R188, R169, R10.reuse, -R20.reuse ;  /* 0x0000000aa9bc7223 */ /* 0x180fe20000010814 */
[-CC-:B------:R-:W-:Y:S01]  /*4eb0*/  FFMA.FTZ R190, R167, R10.reuse, -R20.reuse ;  /* 0x0000000aa7be7223 */ /* 0x180fe20000010814 */
[--C-:B------:R-:W-:Y:S01]  /*4ec0*/  FFMA.FTZ R192, R165, R10, -R20.reuse ;  /* 0x0000000aa5c07223 */ /* 0x100fe20000010814 */
[----:B------:R-:W-:Y:S01]  /*4ed0*/  FMNMX.FTZ R14, R73, R14, !PT ;  /* 0x0000000e490e7209 */ /* 0x000fe20007810000 */
[----:B------:R-:W4:Y:S01]  /*4ee0*/  MUFU.EX2 R178, R178 ;  /* 0x000000b200b27308 */ /* 0x000f220000000800 */
[-CC-:B------:R-:W-:Y:S01]  /*4ef0*/  FFMA.FTZ R194, R163, R10.reuse, -R20.reuse ;  /* 0x0000000aa3c27223 */ /* 0x180fe20000010814 */
[--C-:B------:R-:W-:Y:S01]  /*4f00*/  FFMA.FTZ R196, R161, R10, -R20.reuse ;  /* 0x0000000aa1c47223 */ /* 0x100fe20000010814 */
[----:B------:R-:W-:Y:S01]  /*4f10*/  FMNMX.FTZ R14, R87, R14, !PT ;  /* 0x0000000e570e7209 */ /* 0x000fe20007810000 */
[-CC-:B------:R-:W-:Y:S01]  /*4f20*/  FFMA.FTZ R198, R159, R10.reuse, -R20.reuse ;  /* 0x0000000a9fc67223 */ /* 0x180fe20000010814 */
[-CC-:B------:R-:W-:Y:S01]  /*4f30*/  FFMA.FTZ R200, R157, R10.reuse, -R20.reuse ;  /* 0x0000000a9dc87223 */ /* 0x180fe20000010814 */
[--C-:B------:R-:W-:Y:S01]  /*4f40*/  FFMA.FTZ R202, R155, R10, -R20.reuse ;  /* 0x0000000a9bca7223 */ /* 0x100fe20000010814 */
[----:B------:R-:W-:Y:S01]  /*4f50*/  FMNMX.FTZ R14, R77, R14, !PT ;  /* 0x0000000e4d0e7209 */ /* 0x000fe20007810000 */
[----:B------:R-:W5:Y:S01]  /*4f60*/  MUFU.EX2 R37, R37 ;  /* 0x0000002500257308 */ /* 0x000f620000000800 */
[-CC-:B------:R-:W-:Y:S01]  /*4f70*/  FFMA.FTZ R210, R175, R10.reuse, -R20.reuse ;  /* 0x0000000aafd27223 */ /* 0x180fe20000010814 */
[--C-:B------:R-:W-:Y:S01]  /*4f80*/  FFMA.FTZ R212, R179, R10, -R20.reuse ;  /* 0x0000000ab3d47223 */ /* 0x100fe20000010814 */
[----:B------:R-:W-:Y:S01]  /*4f90*/  FMNMX.FTZ R14, R75, R14, !PT ;  /* 0x0000000e4b0e7209 */ /* 0x000fe20007810000 */
[-CC-:B------:R-:W-:Y:S01]  /*4fa0*/  FFMA.FTZ R127, R181, R10.reuse, -R20.reuse ;  /* 0x0000000ab57f7223 */ /* 0x180fe20000010814 */
[-CC-:B------:R-:W-:Y:S01]  /*4fb0*/  FFMA.FTZ R214, R183, R10.reuse, -R20.reuse ;  /* 0x0000000ab7d67223 */ /* 0x180fe20000010814 */
[--C-:B------:R-:W-:Y:S01]  /*4fc0*/  FFMA.FTZ R131, R185, R10, -R20.reuse ;  /* 0x0000000ab9837223 */ /* 0x100fe20000010814 */
[----:B------:R-:W-:Y:S01]  /*4fd0*/  FMNMX.FTZ R14, R65, R14, !PT ;  /* 0x0000000e410e7209 */ /* 0x000fe20007810000 */
[----:B------:R-:W2:Y:S01]  /*4fe0*/  MUFU.EX2 R180, R180 ;  /* 0x000000b400b47308 */ /* 0x000ea20000000800 */
[-CC-:B------:R-:W-:Y:S01]  /*4ff0*/  FFMA.FTZ R216, R187, R10.reuse, -R20.reuse ;  /* 0x0000000abbd87223 */ /* 0x180fe20000010814 */
[--C-:B------:R-:W-:Y:S01]  /*5000*/  FFMA.FTZ R137, R191, R10, -R20.reuse ;  /* 0x0000000abf897223 */ /* 0x100fe20000010814 */
[----:B------:R-:W-:Y:S01]  /*5010*/  FMNMX.FTZ R14, R79, R14, !PT ;  /* 0x0000000e4f0e7209 */ /* 0x000fe20007810000 */
[-CC-:B------:R-:W-:Y:S01]  /*5020*/  FFMA.FTZ R218, R189, R10.reuse, -R20.reuse ;  /* 0x0000000abdda7223 */ /* 0x180fe20000010814 */
[----:B------:R-:W-:Y:S01]  /*5030*/  FFMA.FTZ R153, R193, R10, -R20 ;  /* 0x0000000ac1997223 */ /* 0x000fe20000010814 */
[----:B------:R-:W-:-:S02]  /*5040*/  ISETP.GE.AND P2, PT, R113, 0xb1, PT ;  /* 0x000000b17100780c */ /* 0x000fc40003f46270 */
[----:B------:R-:W-:Y:S01]  /*5050*/  FMNMX.FTZ R14, R69, R14, !PT ;  /* 0x0000000e450e7209 */ /* 0x000fe20007810000 */
[----:B------:R-:W2:Y:S03]  /*5060*/  MUFU.EX2 R101, R101 ;  /* 0x0000006500657308 */ /* 0x000ea60000000800 */
[----:B------:R-:W-:-:S04]  /*5070*/  FMNMX.FTZ R14, R67, R14, !PT ;  /* 0x0000000e430e7209 */ /* 0x000fc80007810000 */
        /* <DEDUP_REMOVED lines=10> */
[----:B------:R-:W-:Y:S03]  /*5120*/  MUFU.EX2 R109, R109 ;  /* 0x0000006d006d7308 */ /* 0x000fe60000000800 */
        /* <DEDUP_REMOVED lines=21> */
[----:B------:R-:W-:-:S05]  /*5280*/  FMNMX.FTZ R14, R151, R14, !PT ;  /* 0x0000000e970e7209 */ /* 0x000fca0007810000 */
[----:B-1----:R-:W1:Y:S01]  /*5290*/  SHFL.BFLY PT, R13, R14, 0x2, 0x1f ;  /* 0x0c401f000e0d7f89 */ /* 0x002e6200000e0000 */
[----:B------:R-:W-:Y:S08]  /*52a0*/  MUFU.EX2 R125, R125 ;  /* 0x0000007d007d7308 */ /* 0x000ff00000000800 */
[----:B------:R-:W-:Y:S08]  /*52b0*/  MUFU.EX2 R194, R194 ;  /* 0x000000c200c27308 */ /* 0x000ff00000000800 */
[----:B------:R-:W-:Y:S01]  /*52c0*/  MUFU.EX2 R133, R133 ;  /* 0x0000008500857308 */ /* 0x000fe20000000800 */
[----:B-1----:R-:W-:-:S07]  /*52d0*/  FMNMX.FTZ R24, R14, R13, !PT ;  /* 0x0000000d0e187209 */ /* 0x002fce0007810000 */
[----:B------:R-:W-:Y:S01]  /*52e0*/  MUFU.EX2 R196, R196 ;  /* 0x000000c400c47308 */ /* 0x000fe20000000800 */
[----:B------:R-:W1:Y:S07]  /*52f0*/  SHFL.BFLY PT, R13, R24, 0x1, 0x1f ;  /* 0x0c201f00180d7f89 */ /* 0x000e6e00000e0000 */
        /* <DEDUP_REMOVED lines=8> */
[----:B------:R-:W-:-:S03]  /*5380*/  ISETP.NE.AND P1, PT, R22, RZ, PT ;  /* 0x000000ff1600720c */ /* 0x000fc60003f25270 */
[----:B------:R-:W-:Y:S01]  /*5390*/  MUFU.EX2 R143, R143 ;  /* 0x0000008f008f7308 */ /* 0x000fe20000000800 */
[-CC-:B------:R-:W-:Y:S01]  /*53a0*/  FFMA.FTZ R177, R15, R10.reuse, -R14.reuse ;  /* 0x0000000a0fb17223 */ /* 0x180fe2000001080e */
[----:B---3--:R-:W-:Y:S01]  /*53b0*/  FADD.FTZ R15, R176, R33 ;  /* 0x00000021b00f7221 */ /* 0x008fe20000010000 */
[-CC-:B------:R-:W-:Y:S01]  /*53c0*/  FFMA.FTZ R20, R107, R10.reuse, -R14.reuse ;  /* 0x0000000a6b147223 */ /* 0x180fe2000001080e */
[-CC-:B------:R-:W-:Y:S01]  /*53d0*/  FFMA.FTZ R179, R21, R10.reuse, -R14.reuse ;  /* 0x0000000a15b37223 */ /* 0x180fe2000001080e */
[-CC-:B------:R-:W-:Y:S01]  /*53e0*/  FFMA.FTZ R24, R111, R10.reuse, -R14.reuse ;  /* 0x0000000a6f187223 */ /* 0x180fe2000001080e */
[----:B----4-:R-:W-:Y:S01]  /*53f0*/  FADD.FTZ R44, R178, R15 ;  /* 0x0000000fb22c7221 */ /* 0x010fe20000010000 */
[-CC-:B------:R-:W-:Y:S01]  /*5400*/  FFMA.FTZ R181, R97, R10.reuse, -R14.reuse ;  /* 0x0000000a61b57223 */ /* 0x180fe2000001080e */
[----:B------:R-:W-:Y:S01]  /*5410*/  MUFU.EX2 R177, R177 ;  /* 0x000000b100b17308 */ /* 0x000fe20000000800 */
[-C--:B------:R-:W-:Y:S01]  /*5420*/  FFMA.FTZ R26, R99, R10.reuse, -R14 ;  /* 0x0000000a631a7223 */ /* 0x080fe2000001080e */
[----:B-----5:R-:W-:Y:S01]  /*5430*/  FADD.FTZ R15, R37, R44 ;  /* 0x0000002c250f7221 */ /* 0x020fe20000010000 */
[-CC-:B------:R-:W-:Y:S01]  /*5440*/  FFMA.FTZ R183, R89, R10.reuse, -R14.reuse ;  /* 0x0000000a59b77223 */ /* 0x180fe2000001080e */
[-CC-:B------:R-:W-:Y:S01]  /*5450*/  FFMA.FTZ R28, R103, R10.reuse, -R14.reuse ;  /* 0x0000000a671c7223 */ /* 0x180fe2000001080e */
[-CC-:B------:R-:W-:Y:S01]  /*5460*/  FFMA.FTZ R185, R93, R10.reuse, -R14.reuse ;  /* 0x0000000a5db97223 */ /* 0x180fe2000001080e */
[----:B--2---:R-:W-:Y:S01]  /*5470*/  FADD.FTZ R44, R180, R15 ;  /* 0x0000000fb42c7221 */ /* 0x004fe20000010000 */
[-CC-:B------:R-:W-:Y:S01]  /*5480*/  FFMA.FTZ R30, R91, R10.reuse, -R14.reuse ;  /* 0x0000000a5b1e7223 */ /* 0x180fe2000001080e */
[----:B------:R-:W1:Y:S01]  /*5490*/  MUFU.EX2 R20, R20 ;  /* 0x0000001400147308 */ /* 0x000e620000000800 */
[-C--:B------:R-:W-:Y:S01]  /*54a0*/  FFMA.FTZ R187, R81, R10.reuse, -R14 ;  /* 0x0000000a51bb7223 */ /* 0x080fe2000001080e */
[----:B------:R-:W-:Y:S01]  /*54b0*/  FADD.FTZ R15, R101, R44 ;  /* 0x0000002c650f7221 */ /* 0x000fe20000010000 */
[-CC-:B------:R-:W-:Y:S01]  /*54c0*/  FFMA.FTZ R32, R95, R10.reuse, -R14.reuse ;  /* 0x0000000a5f207223 */ /* 0x180fe2000001080e */
[-CC-:B------:R-:W-:Y:S01]  /*54d0*/  FFMA.FTZ R189, R85, R10.reuse, -R14.reuse ;  /* 0x0000000a55bd7223 */ /* 0x180fe2000001080e */
[-CC-:B------:R-:W-:Y:S01]  /*54e0*/  FFMA.FTZ R34, R83, R10.reuse, -R14.reuse ;  /* 0x0000000a53227223 */ /* 0x180fe2000001080e */
[----:B------:R-:W-:Y:S01]  /*54f0*/  FADD.FTZ R46, R182, R15 ;  /* 0x0000000fb62e7221 */ /* 0x000fe20000010000 */
[-CC-:B------:R-:W-:Y:S01]  /*5500*/  FFMA.FTZ R191, R73, R10.reuse, -R14.reuse ;  /* 0x0000000a49bf7223 */ /* 0x180fe2000001080e */
[----:B------:R-:W2:Y:S01]  /*5510*/  MUFU.EX2 R179, R179 ;  /* 0x000000b300b37308 */ /* 0x000ea20000000800 */
[----:B------:R-:W-:Y:S01]  /*5520*/  FFMA.FTZ R36, R87, R10, -R14 ;  /* 0x0000000a57247223 */ /* 0x000fe2000001080e */
[----:B------:R-:W-:Y:S01]  /*5530*/  FADD.FTZ R15, R105, R46 ;  /* 0x0000002e690f7221 */ /* 0x000fe20000010000 */
[----:B------:R-:W-:-:S02]  /*5540*/  @P1 VIADD R12, R12, 0x34840 ;  /* 0x000348400c0c1836 */ /* 0x000fc40000000000 */
[-CC-:B------:R-:W-:Y:S01]  /*5550*/  FFMA.FTZ R193, R77, R10.reuse, -R14.reuse ;  /* 0x0000000a4dc17223 */ /* 0x180fe2000001080e */
[-CC-:B------:R-:W-:Y:S01]  /*5560*/  FFMA.FTZ R38, R75, R10.reuse, -R14.reuse ;  /* 0x0000000a4b267223 */ /* 0x180fe2000001080e */
[----:B------:R-:W-:Y:S01]  /*5570*/  FADD.FTZ R46, R184, R15 ;  /* 0x0000000fb82e7221 */ /* 0x000fe20000010000 */
        /* <DEDUP_REMOVED lines=8> */
[-C--:B------:R-:W-:Y:S01]  /*5600*/  FFMA.FTZ R199, R57, R10.reuse, -R14 ;  /* 0x0000000a39c77223 */ /* 0x080fe2000001080e */
[----:B------:R-:W1:Y:S01]  /*5610*/  MUFU.EX2 R181, R181 ;  /* 0x000000b500b57308 */ /* 0x000e620000000800 */
[----:B--2---:R-:W-:Y:S01]  /*5620*/  FADD.FTZ R15, R179, R48 ;  /* 0x00000030b30f7221 */ /* 0x004fe20000010000 */
[----:B------:R-:W-:Y:S01]  /*5630*/  FADD.FTZ R21, R115, R50 ;  /* 0x0000003273157221 */ /* 0x000fe20000010000 */
[-CC-:B------:R-:W-:Y:S01]  /*5640*/  FFMA.FTZ R44, R71, R10.reuse, -R14.reuse ;  /* 0x0000000a472c7223 */ /* 0x180fe2000001080e */
[-CC-:B------:R-:W-:Y:S01]  /*5650*/  FFMA.FTZ R201, R61, R10.reuse, -R14.reuse ;  /* 0x0000000a3dc97223 */ /* 0x180fe2000001080e */
[-CC-:B------:R-:W-:Y:S01]  /*5660*/  FFMA.FTZ R46, R59, R10.reuse, -R14.reuse ;  /* 0x0000000a3b2e7223 */ /* 0x180fe2000001080e */
[-CC-:B------:R-:W-:Y:S01]  /*5670*/  FFMA.FTZ R203, R49, R10.reuse, -R14.reuse ;  /* 0x0000000a31cb7223 */ /* 0x180fe2000001080e */
[-CC-:B------:R-:W-:Y:S01]  /*5680*/  FFMA.FTZ R205, R53, R10.reuse, -R14.reuse ;  /* 0x0000000a35cd7223 */ /* 0x180fe2000001080e */
[----:B------:R-:W2:Y:S01]  /*5690*/  MUFU.EX2 R26, R26 ;  /* 0x0000001a001a7308 */ /* 0x000ea20000000800 */
[----:B---3--:R-:W-:Y:S01]  /*56a0*/  FADD.FTZ R48, R24, R15 ;  /* 0x0000000f18307221 */ /* 0x008fe20000010000 */
[-CC-:B------:R-:W-:Y:S01]  /*56b0*/  FFMA.FTZ R51, R51, R10.reuse, -R14.reuse ;  /* 0x0000000a33337223 */ /* 0x180fe2000001080e */
[-CC-:B------:R-:W-:Y:S01]  /*56c0*/  FFMA.FTZ R41, R41, R10.reuse, -R14.reuse ;  /* 0x0000000a29297223 */ /* 0x180fe2000001080e */
[-CC-:B------:R-:W-:Y:S01]  /*56d0*/  FFMA.FTZ R55, R55, R10.reuse, -R14.reuse ;  /* 0x0000000a37377223 */ /* 0x180fe2000001080e */
[-CC-:B------:R-:W-:Y:S01]  /*56e0*/  FFMA.FTZ R45, R45, R10.reuse, -R14.reuse ;  /* 0x0000000a2d2d7223 */ /* 0x180fe2000001080e */
[-CC-:B------:R-:W-:Y:S01]  /*56f0*/  FFMA.FTZ R43, R43, R10.reuse, -R14.reuse ;  /* 0x0000000a2b2b7223 */ /* 0x180fe2000001080e */
[-C--:B------:R-:W-:Y:S01]  /*5700*/  FFMA.FTZ R25, R25, R10.reuse, -R14 ;  /* 0x0000000a19197223 */ /* 0x080fe2000001080e */
[----:B------:R-:W3:Y:S01]  /*5710*/  MUFU.EX2 R183, R183 ;  /* 0x000000b700b77308 */ /* 0x000ee20000000800 */
[----:B-1----:R-:W-:Y:S01]  /*5720*/  FADD.FTZ R15, R181, R48 ;  /* 0x00000030b50f7221 */ /* 0x002fe20000010000 */
[----:B------:R-:W-:Y:S01]  /*5730*/  FADD.FTZ R48, R188, R21 ;  /* 0x00000015bc307221 */ /* 0x000fe20000010000 */
[-CC-:B------:R-:W-:Y:S01]  /*5740*/  FFMA.FTZ R47, R47, R10.reuse, -R14.reuse ;  /* 0x0000000a2f2f7223 */ /* 0x180fe2000001080e */
[-CC-:B------:R-:W-:Y:S01]  /*5750*/  FFMA.FTZ R29, R29, R10.reuse, -R14.reuse ;  /* 0x0000000a1d1d7223 */ /* 0x180fe2000001080e */
[-C--:B------:R-:W-:Y:S01]  /*5760*/  FFMA.FTZ R35, R35, R10.reuse, -R14 ;  /* 0x0000000a23237223 */ /* 0x080fe2000001080e */
[----:B------:R-:W-:Y:S01]  /*5770*/  FADD.FTZ R21, R117, R48 ;  /* 0x0000003075157221 */ /* 0x000fe20000010000 */
[-CC-:B------:R-:W-:Y:S01]  /*5780*/  FFMA.FTZ R48, R63, R10.reuse, -R14.reuse ;  /* 0x0000000a3f307223 */ /* 0x180fe2000001080e */
[----:B------:R-:W1:Y:S01]  /*5790*/  MUFU.EX2 R28, R28 ;  /* 0x0000001c001c7308 */ /* 0x000e620000000800 */
[----:B--2---:R-:W-:Y:S01]  /*57a0*/  FADD.FTZ R50, R26, R15 ;  /* 0x0000000f1a327221 */ /* 0x004fe20000010000 */
[----:B------:R-:W-:Y:S01]  /*57b0*/  FADD.FTZ R52, R190, R21 ;  /* 0x00000015be347221 */ /* 0x000fe20000010000 */
[-CC-:B------:R-:W-:Y:S01]  /*57c0*/  FFMA.FTZ R145, R145, R10.reuse, -R14.reuse ;  /* 0x0000000a91917223 */ /* 0x180fe2000001080e */
[-CC-:B------:R-:W-:Y:S01]  /*57d0*/  FFMA.FTZ R135, R135, R10.reuse, -R14.reuse ;  /* 0x0000000a87877223 */ /* 0x180fe2000001080e */
[-C--:B------:R-:W-:Y:S01]  /*57e0*/  FFMA.FTZ R147, R147, R10.reuse, -R14 ;  /* 0x0000000a93937223 */ /* 0x080fe2000001080e */
[----:B------:R-:W-:Y:S01]  /*57f0*/  FADD.FTZ R21, R119, R52 ;  /* 0x0000003477157221 */ /* 0x000fe20000010000 */
[-C--:B------:R-:W-:Y:S01]  /*5800*/  FFMA.FTZ R129, R129, R10.reuse, -R14 ;  /* 0x0000000a81817223 */ /* 0x080fe2000001080e */
[----:B------:R-:W2:Y:S01]  /*5810*/  MUFU.EX2 R185, R185 ;  /* 0x000000b900b97308 */ /* 0x000ea20000000800 */
[----:B---3--:R-:W-:Y:S01]  /*5820*/  FADD.FTZ R15, R183, R50 ;  /* 0x00000032b70f7221 */ /* 0x008fe20000010000 */
[----:B------:R-:W-:Y:S01]  /*5830*/  FADD.FTZ R52, R192, R21 ;  /* 0x00000015c0347221 */ /* 0x000fe20000010000 */
[-CC-:B------:R-:W-:Y:S01]  /*5840*/  FFMA.FTZ R149, R149, R10.reuse, -R14.reuse ;  /* 0x0000000a95957223 */ /* 0x180fe2000001080e */
[----:B------:R-:W-:Y:S01]  /*5850*/  FFMA.FTZ R151, R151, R10, -R14 ;  /* 0x0000000a97977223 */ /* 0x000fe2000001080e */
[----:B------:R-:W-:-:S02]  /*5860*/  F2FP.F16.F32.PACK_AB R177, R20, R177 ;  /* 0x000000b114b1723e */ /* 0x000fc400000000ff */
[----:B------:R-:W-:Y:S02]  /*5870*/  CS2R R86, SRZ ;  /* 0x0000000000567805 */ /* 0x000fe4000001ff00 */
[----:B------:R-:W-:Y:S01]  /*5880*/  F2FP.F16.F32.PACK_AB R179, R24, R179 ;  /* 0x000000b318b3723e */ /* 0x000fe200000000ff */
[----:B------:R-:W3:Y:S01]  /*5890*/  MUFU.EX2 R30, R30 ;  /* 0x0000001e001e7308 */ /* 0x000ee20000000800 */
[----:B-1----:R-:W-:Y:S01]  /*58a0*/  FADD.FTZ R50, R28, R15 ;  /* 0x0000000f1c327221 */ /* 0x002fe20000010000 */
[----:B------:R-:W-:Y:S02]  /*58b0*/  F2FP.F16.F32.PACK_AB R176, R33, R176 ;  /* 0x000000b021b0723e */ /* 0x000fe400000000ff */
[----:B------:R-:W-:Y:S02]  /*58c0*/  CS2R R84, SRZ ;  /* 0x0000000000547805 */ /* 0x000fe4000001ff00 */
[----:B------:R-:W-:Y:S02]  /*58d0*/  F2FP.F16.F32.PACK_AB R178, R37, R178 ;  /* 0x000000b225b2723e */ /* 0x000fe400000000ff */
[----:B------:R-:W-:-:S02]  /*58e0*/  CS2R R82, SRZ ;  /* 0x0000000000527805 */ /* 0x000fc4000001ff00 */
[----:B------:R-:W-:Y:S02]  /*58f0*/  F2FP.F16.F32.PACK_AB R181, R26, R181 ;  /* 0x000000b51ab5723e */ /* 0x000fe400000000ff */
[----:B------:R-:W-:Y:S01]  /*5900*/  CS2R R80, SRZ ;  /* 0x0000000000507805 */ /* 0x000fe2000001ff00 */
[----:B------:R-:W1:Y:S01]  /*5910*/  MUFU.EX2 R187, R187 ;  /* 0x000000bb00bb7308 */ /* 0x000e620000000800 */
[----:B--2---:R-:W-:Y:S01]  /*5920*/  FADD.FTZ R15, R185, R50 ;  /* 0x00000032b90f7221 */ /* 0x004fe20000010000 */
[----:B------:R-:W-:Y:S02]  /*5930*/  F2FP.F16.F32.PACK_AB R183, R28, R183 ;  /* 0x000000b71cb7723e */ /* 0x000fe400000000ff */
[----:B------:R-:W-:Y:S02]  /*5940*/  CS2R R78, SRZ ;  /* 0x00000000004e7805 */ /* 0x000fe4000001ff00 */
[----:B------:R-:W-:Y:S02]  /*5950*/  F2FP.F16.F32.PACK_AB R180, R101, R180 ;  /* 0x000000b465b4723e */ /* 0x000fe400000000ff */
[----:B------:R-:W-:-:S02]  /*5960*/  CS2R R76, SRZ ;  /* 0x00000000004c7805 */ /* 0x000fc4000001ff00 */
[----:B------:R-:W-:Y:S02]  /*5970*/  F2FP.F16.F32.PACK_AB R182, R105, R182 ;  /* 0x000000b669b6723e */ /* 0x000fe400000000ff */
[----:B------:R-:W-:Y:S01]  /*5980*/  CS2R R74, SRZ ;  /* 0x00000000004a7805 */ /* 0x000fe2000001ff00 */
[----:B------:R-:W2:Y:S01]  /*5990*/  MUFU.EX2 R32, R32 ;  /* 0x0000002000207308 */ /* 0x000ea20000000800 */
[C---:B---3--:R-:W-:Y:S01]  /*59a0*/  FADD.FTZ R50, R30.reuse, R15 ;  /* 0x0000000f1e327221 */ /* 0x048fe20000010000 */
[----:B------:R-:W-:Y:S01]  /*59b0*/  FADD.FTZ R15, R125, R52 ;  /* 0x000000347d0f7221 */ /* 0x000fe20000010000 */
[----:B------:R-:W-:Y:S02]  /*59c0*/  F2FP.F16.F32.PACK_AB R185, R30, R185 ;  /* 0x000000b91eb9723e */ /* 0x000fe400000000ff */
[----:B------:R-:W-:Y:S02]  /*59d0*/  CS2R R72, SRZ ;  /* 0x0000000000487805 */ /* 0x000fe4000001ff00 */
[----:B------:R-:W-:Y:S01]  /*59e0*/  F2FP.F16.F32.PACK_AB R184, R109, R184 ;  /* 0x000000b86db8723e */ /* 0x000fe200000000ff */
[----:B------:R-:W-:Y:S01]  /*59f0*/  FADD.FTZ R52, R194, R15 ;  /* 0x0000000fc2347221 */ /* 0x000fe20000010000 */
[----:B------:R-:W-:Y:S01]  /*5a00*/  @P1 PRMT R15, R116, 0x654, R12 ;  /* 0x00000654740f1816 */ /* 0x000fe2000000000c */
[----:B------:R-:W3:Y:S01]  /*5a10*/  MUFU.EX2 R189, R189 ;  /* 0x000000bd00bd7308 */ /* 0x000ee20000000800 */
[----:B-1----:R-:W-:Y:S01]  /*5a20*/  FADD.FTZ R21, R187, R50 ;  /* 0x00000032bb157221 */ /* 0x002fe20000010000 */
[----:B------:R-:W-:Y:S01]  /*5a30*/  F2FP.F16.F32.PACK_AB R186, R115, R186 ;  /* 0x000000ba73ba723e */ /* 0x000fe200000000ff */
[----:B------:R3:W-:Y:S01]  /*5a40*/  @P1 SYNCS.ARRIVE.TRANS64.RED.A1T0 RZ, [R15+URZ], RZ ;  /* 0x000000ff0fff19a7 */ /* 0x0007e2000810043f */
[----:B------:R-:W-:-:S02]  /*5a50*/  F2FP.F16.F32.PACK_AB R188, R117, R188 ;  /* 0x000000bc75bc723e */ /* 0x000fc400000000ff */
[----:B------:R-:W-:Y:S02]  /*5a60*/  CS2R R70, SRZ ;  /* 0x0000000000467805 */ /* 0x000fe4000001ff00 */
[----:B------:R-:W-:Y:S02]  /*5a70*/  F2FP.F16.F32.PACK_AB R190, R119, R190 ;  /* 0x000000be77be723e */ /* 0x000fe400000000ff */
[----:B------:R-:W-:Y:S01]  /*5a80*/  CS2R R68, SRZ ;  /* 0x0000000000447805 */ /* 0x000fe2000001ff00 */
[----:B------:R-:W1:Y:S01]  /*5a90*/  MUFU.EX2 R34, R34 ;  /* 0x0000002200227308 */ /* 0x000e620000000800 */
[C---:B--2---:R-:W-:Y:S01]  /*5aa0*/  FADD.FTZ R50, R32.reuse, R21 ;  /* 0x0000001520327221 */ /* 0x044fe20000010000 */
[----:B------:R-:W-:Y:S01]  /*5ab0*/  FADD.FTZ R21, R133, R52 ;  /* 0x0000003485157221 */ /* 0x000fe20000010000 */
[----:B------:R-:W-:Y:S02]  /*5ac0*/  F2FP.F16.F32.PACK_AB R187, R32, R187 ;  /* 0x000000bb20bb723e */ /* 0x000fe400000000ff */
[----:B------:R-:W-:-:S02]  /*5ad0*/  CS2R R66, SRZ ;  /* 0x0000000000427805 */ /* 0x000fc4000001ff00 */
[----:B------:R-:W-:Y:S01]  /*5ae0*/  F2FP.F16.F32.PACK_AB R192, R125, R192 ;  /* 0x000000c07dc0723e */ /* 0x000fe200000000ff */
[----:B------:R-:W-:Y:S01]  /*5af0*/  FADD.FTZ R52, R196, R21 ;  /* 0x00000015c4347221 */ /* 0x000fe20000010000 */
[----:B------:R-:W-:Y:S01]  /*5b00*/  F2FP.F16.F32.PACK_AB R194, R133, R194 ;  /* 0x000000c285c2723e */ /* 0x000fe200000000ff */
[----:B------:R-:W2:Y:S01]  /*5b10*/  MUFU.EX2 R191, R191 ;  /* 0x000000bf00bf7308 */ /* 0x000ea20000000800 */
[----:B---3--:R-:W-:Y:S01]  /*5b20*/  FADD.FTZ R15, R189, R50 ;  /* 0x00000032bd0f7221 */ /* 0x008fe20000010000 */
[C---:B------:R-:W-:Y:S01]  /*5b30*/  FADD.FTZ R21, R139.reuse, R52 ;  /* 0x000000348b157221 */ /* 0x040fe20000010000 */
[----:B------:R-:W-:Y:S02]  /*5b40*/  F2FP.F16.F32.PACK_AB R196, R139, R196 ;  /* 0x000000c48bc4723e */ /* 0x000fe400000000ff */
[----:B------:R-:W-:Y:S02]  /*5b50*/  CS2R R64, SRZ ;  /* 0x0000000000407805 */ /* 0x000fe4000001ff00 */
[----:B------:R-:W-:Y:S01]  /*5b60*/  CS2R R32, SRZ ;  /* 0x0000000000207805 */ /* 0x000fe2000001ff00 */
[----:B------:R-:W-:Y:S01]  /*5b70*/  FADD.FTZ R54, R198, R21 ;  /* 0x00000015c6367221 */ /* 0x000fe20000010000 */
[C---:B------:R-:W-:Y:S01]  /*5b80*/  F2FP.F16.F32.PACK_AB R198, R141.reuse, R198 ;  /* 0x000000c68dc6723e */ /* 0x040fe200000000ff */
[----:B------:R-:W3:Y:S01]  /*5b90*/  MUFU.EX2 R36, R36 ;  /* 0x0000002400247308 */ /* 0x000ee20000000800 */
[C---:B-1----:R-:W-:Y:S01]  /*5ba0*/  FADD.FTZ R50, R34.reuse, R15 ;  /* 0x0000000f22327221 */ /* 0x042fe20000010000 */
[----:B------:R-:W-:Y:S01]  /*5bb0*/  FADD.FTZ R21, R141, R54 ;  /* 0x000000368d157221 */ /* 0x000fe20000010000 */
[----:B------:R-:W-:-:S03]  /*5bc0*/  F2FP.F16.F32.PACK_AB R189, R34, R189 ;  /* 0x000000bd22bd723e */ /* 0x000fc600000000ff */
[----:B------:R-:W-:Y:S01]  /*5bd0*/  FADD.FTZ R54, R200, R21 ;  /* 0x00000015c8367221 */ /* 0x000fe20000010000 */
[----:B------:R-:W-:Y:S01]  /*5be0*/  F2FP.F16.F32.PACK_AB R200, R143, R200 ;  /* 0x000000c88fc8723e */ /* 0x000fe200000000ff */
[----:B------:R-:W1:Y:S01]  /*5bf0*/  MUFU.EX2 R193, R193 ;  /* 0x000000c100c17308 */ /* 0x000e620000000800 */
[----:B--2---:R-:W-:Y:S01]  /*5c00*/  FADD.FTZ R15, R191, R50 ;  /* 0x00000032bf0f7221 */ /* 0x004fe20000010000 */
[----:B------:R-:W-:-:S06]  /*5c10*/  FADD.FTZ R21, R143, R54 ;  /* 0x000000368f157221 */ /* 0x000fcc0000010000 */
[----:B------:R-:W2:Y:S01]  /*5c20*/  MUFU.EX2 R38, R38 ;  /* 0x0000002600267308 */ /* 0x000ea20000000800 */
[C---:B---3--:R-:W-:Y:S01]  /*5c30*/  FADD.FTZ R52, R36.reuse, R15 ;  /* 0x0000000f24347221 */ /* 0x048fe20000010000 */
[----:B------:R-:W-:Y:S02]  /*5c40*/  F2FP.F16.F32.PACK_AB R191, R36, R191 ;  /* 0x000000bf24bf723e */ /* 0x000fe400000000ff */
[----:B------:R-:W-:-:S04]  /*5c50*/  CS2R R36, SRZ ;  /* 0x0000000000247805 */ /* 0x000fc8000001ff00 */
[----:B------:R-:W3:Y:S01]  /*5c60*/  MUFU.EX2 R195, R195 ;  /* 0x000000c300c37308 */ /* 0x000ee20000000800 */
[----:B-1----:R-:W-:-:S07]  /*5c70*/  FADD.FTZ R15, R193, R52 ;  /* 0x00000034c10f7221 */ /* 0x002fce0000010000 */
[----:B------:R-:W1:Y:S01]  /*5c80*/  MUFU.EX2 R40, R40 ;  /* 0x0000002800287308 */ /* 0x000e620000000800 */
[C---:B--2---:R-:W-:Y:S01]  /*5c90*/  FADD.FTZ R52, R38.reuse, R15 ;  /* 0x0000000f26347221 */ /* 0x044fe20000010000 */
[----:B------:R-:W-:-:S06]  /*5ca0*/  F2FP.F16.F32.PACK_AB R193, R38, R193 ;  /* 0x000000c126c1723e */ /* 0x000fcc00000000ff */
[----:B------:R-:W2:Y:S01]  /*5cb0*/  MUFU.EX2 R197, R197 ;  /* 0x000000c500c57308 */ /* 0x000ea20000000800 */
[----:B---3--:R-:W-:-:S07]  /*5cc0*/  FADD.FTZ R15, R195, R52 ;  /* 0x00000034c30f7221 */ /* 0x008fce0000010000 */
[----:B------:R-:W3:Y:S01]  /*5cd0*/  MUFU.EX2 R42, R42 ;  /* 0x0000002a002a7308 */ /* 0x000ee20000000800 */
[C---:B-1----:R-:W-:Y:S01]  /*5ce0*/  FADD.FTZ R54, R40.reuse, R15 ;  /* 0x0000000f28367221 */ /* 0x042fe20000010000 */
[----:B------:R-:W-:-:S06]  /*5cf0*/  F2FP.F16.F32.PACK_AB R195, R40, R195 ;  /* 0x000000c328c3723e */ /* 0x000fcc00000000ff */
[----:B------:R-:W1:Y:S01]  /*5d00*/  MUFU.EX2 R202, R202 ;  /* 0x000000ca00ca7308 */ /* 0x000e620000000800 */
[----:B--2---:R-:W-:-:S07]  /*5d10*/  FADD.FTZ R15, R197, R54 ;  /* 0x00000036c50f7221 */ /* 0x004fce0000010000 */
[----:B------:R-:W2:Y:S01]  /*5d20*/  MUFU.EX2 R199, R199 ;  /* 0x000000c700c77308 */ /* 0x000ea20000000800 */
[C---:B---3--:R-:W-:Y:S01]  /*5d30*/  FADD.FTZ R14, R42.reuse, R15 ;  /* 0x0000000f2a0e7221 */ /* 0x048fe20000010000 */
[----:B------:R-:W-:-:S06]  /*5d40*/  F2FP.F16.F32.PACK_AB R197, R42, R197 ;  /* 0x000000c52ac5723e */ /* 0x000fcc00000000ff */
[----:B------:R-:W3:Y:S01]  /*5d50*/  MUFU.EX2 R44, R44 ;  /* 0x0000002c002c7308 */ /* 0x000ee20000000800 */
[----:B-1----:R-:W-:Y:S01]  /*5d60*/  FADD.FTZ R56, R202, R21 ;  /* 0x00000015ca387221 */ /* 0x002fe20000010000 */
[----:B------:R-:W-:-:S03]  /*5d70*/  F2FP.F16.F32.PACK_AB R202, R39, R202 ;  /* 0x000000ca27ca723e */ /* 0x000fc600000000ff */
[----:B------:R-:W-:Y:S01]  /*5d80*/  FADD.FTZ R21, R39, R56 ;  /* 0x0000003827157221 */ /* 0x000fe20000010000 */
[----:B------:R-:W-:Y:S02]  /*5d90*/  CS2R R38, SRZ ;  /* 0x0000000000267805 */ /* 0x000fe4000001ff00 */
[----:B------:R-:W1:Y:S01]  /*5da0*/  MUFU.EX2 R204, R204 ;  /* 0x000000cc00cc7308 */ /* 0x000e620000000800 */
[----:B--2---:R-:W-:-:S07]  /*5db0*/  FADD.FTZ R15, R199, R14 ;  /* 0x0000000ec70f7221 */ /* 0x004fce0000010000 */
[----:B------:R-:W2:Y:S01]  /*5dc0*/  MUFU.EX2 R201, R201 ;  /* 0x000000c900c97308 */ /* 0x000ea20000000800 */
[C---:B---3--:R-:W-:Y:S01]  /*5dd0*/  FADD.FTZ R14, R44.reuse, R15 ;  /* 0x0000000f2c0e7221 */ /* 0x048fe20000010000 */
[----:B------:R-:W-:-:S06]  /*5de0*/  F2FP.F16.F32.PACK_AB R199, R44, R199 ;  /* 0x000000c72cc7723e */ /* 0x000fcc00000000ff */
[----:B------:R-:W3:Y:S01]  /*5df0*/  MUFU.EX2 R27, R27 ;  /* 0x0000001b001b7308 */ /* 0x000ee20000000800 */
[----:B-1----:R-:W-:-:S07]  /*5e00*/  FADD.FTZ R54, R204, R21 ;  /* 0x00000015cc367221 */ /* 0x002fce0000010000 */
[----:B------:R-:W1:Y:S01]  /*5e10*/  MUFU.EX2 R46, R46 ;  /* 0x0000002e002e7308 */ /* 0x000e620000000800 */
[----:B--2---:R-:W-:-:S07]  /*5e20*/  FADD.FTZ R15, R201, R14 ;  /* 0x0000000ec90f7221 */ /* 0x004fce0000010000 */
[----:B------:R-:W2:Y:S01]  /*5e30*/  MUFU.EX2 R206, R206 ;  /* 0x000000ce00ce7308 */ /* 0x000ea20000000800 */
[C---:B---3--:R-:W-:Y:S01]  /*5e40*/  FADD.FTZ R21, R27.reuse, R54 ;  /* 0x000000361b157221 */ /* 0x048fe20000010000 */
[----:B------:R-:W-:Y:S02]  /*5e50*/  F2FP.F16.F32.PACK_AB R204, R27, R204 ;  /* 0x000000cc1bcc723e */ /* 0x000fe400000000ff */
[----:B------:R-:W-:-:S04]  /*5e60*/  CS2R R26, SRZ ;  /* 0x00000000001a7805 */ /* 0x000fc8000001ff00 */
[----:B------:R-:W3:Y:S01]  /*5e70*/  MUFU.EX2 R203, R203 ;  /* 0x000000cb00cb7308 */ /* 0x000ee20000000800 */
[C---:B-1----:R-:W-:Y:S01]  /*5e80*/  FADD.FTZ R14, R46.reuse, R15 ;  /* 0x0000000f2e0e7221 */ /* 0x042fe20000010000 */
[----:B------:R-:W-:-:S06]  /*5e90*/  F2FP.F16.F32.PACK_AB R201, R46, R201 ;  /* 0x000000c92ec9723e */ /* 0x000fcc00000000ff */
[----:B------:R-:W1:Y:S01]  /*5ea0*/  MUFU.EX2 R31, R31 ;  /* 0x0000001f001f7308 */ /* 0x000e620000000800 */
[----:B--2---:R-:W-:-:S07]  /*5eb0*/  FADD.FTZ R56, R206, R21 ;  /* 0x00000015ce387221 */ /* 0x004fce0000010000 */
[----:B------:R-:W2:Y:S01]  /*5ec0*/  MUFU.EX2 R48, R48 ;  /* 0x0000003000307308 */ /* 0x000ea20000000800 */
[----:B---3--:R-:W-:-:S07]  /*5ed0*/  FADD.FTZ R15, R203, R14 ;  /* 0x0000000ecb0f7221 */ /* 0x008fce0000010000 */
[----:B------:R-:W3:Y:S01]  /*5ee0*/  MUFU.EX2 R208, R208 ;  /* 0x000000d000d07308 */ /* 0x000ee20000000800 */
[C---:B-1----:R-:W-:Y:S01]  /*5ef0*/  FADD.FTZ R21, R31.reuse, R56 ;  /* 0x000000381f157221 */ /* 0x042fe20000010000 */
[----:B------:R-:W-:Y:S02]  /*5f00*/  F2FP.F16.F32.PACK_AB R206, R31, R206 ;  /* 0x000000ce1fce723e */ /* 0x000fe400000000ff */
[----:B------:R-:W-:-:S04]  /*5f10*/  CS2R R30, SRZ ;  /* 0x00000000001e7805 */ /* 0x000fc8000001ff00 */
[----:B------:R-:W1:Y:S01]  /*5f20*/  MUFU.EX2 R205, R205 ;  /* 0x000000cd00cd7308 */ /* 0x000e620000000800 */
[C---:B--2---:R-:W-:Y:S01]  /*5f30*/  FADD.FTZ R14, R48.reuse, R15 ;  /* 0x0000000f300e7221 */ /* 0x044fe20000010000 */
[----:B------:R-:W-:Y:S02]  /*5f40*/  F2FP.F16.F32.PACK_AB R203, R48, R203 ;  /* 0x000000cb30cb723e */ /* 0x000fe400000000ff */
[----:B------:R-:W-:-:S04]  /*5f50*/  CS2R R48, SRZ ;  /* 0x0000000000307805 */ /* 0x000fc8000001ff00 */
[----:B------:R-:W2:Y:S01]  /*5f60*/  MUFU.EX2 R121, R121 ;  /* 0x0000007900797308 */ /* 0x000ea20000000800 */
[----:B---3--:R-:W-:-:S07]  /*5f70*/  FADD.FTZ R56, R208, R21 ;  /* 0x00000015d0387221 */ /* 0x008fce0000010000 */
[----:B------:R-:W3:Y:S01]  /*5f80*/  MUFU.EX2 R12, R51 ;  /* 0x00000033000c7308 */ /* 0x000ee20000000800 */
[----:B-1----:R-:W-:-:S07]  /*5f90*/  FADD.FTZ R15, R205, R14 ;  /* 0x0000000ecd0f7221 */ /* 0x002fce0000010000 */
[----:B------:R-:W1:Y:S01]  /*5fa0*/  MUFU.EX2 R210, R210 ;  /* 0x000000d200d27308 */ /* 0x000e620000000800 */
[C---:B--2---:R-:W-:Y:S01]  /*5fb0*/  FADD.FTZ R21, R121.reuse, R56 ;  /* 0x0000003879157221 */ /* 0x044fe20000010000 */
[----:B------:R-:W-:-:S06]  /*5fc0*/  F2FP.F16.F32.PACK_AB R208, R121, R208 ;  /* 0x000000d079d0723e */ /* 0x000fcc00000000ff */
        /* <DEDUP_REMOVED lines=9> */
[----:B------:R-:W-:-:S06]  /*6060*/  F2FP.F16.F32.PACK_AB R210, R123, R210 ;  /* 0x000000d27bd2723e */ /* 0x000fcc00000000ff */
[----:B------:R-:W3:Y:S01]  /*6070*/  MUFU.EX2 R45, R45 ;  /* 0x0000002d002d7308 */ /* 0x000ee20000000800 */
[C---:B-1----:R-:W-:Y:S01]  /*6080*/  FADD.FTZ R14, R50.reuse, R15 ;  /* 0x0000000f320e7221 */ /* 0x042fe20000010000 */
[----:B------:R-:W-:Y:S02]  /*6090*/  F2FP.F16.F32.PACK_AB R207, R50, R41 ;  /* 0x0000002932cf723e */ /* 0x000fe400000000ff */
[----:B------:R-:W-:Y:S02]  /*60a0*/  CS2R R50, SRZ ;  /* 0x0000000000327805 */ /* 0x000fe4000001ff00 */
[----:B------:R-:W-:Y:S02]  /*60b0*/  CS2R R40, SRZ ;  /* 0x0000000000287805 */ /* 0x000fe4000001ff00 */
[----:B------:R-:W1:Y:S01]  /*60c0*/  MUFU.EX2 R127, R127 ;  /* 0x0000007f007f7308 */ /* 0x000e620000000800 */
[----:B--2---:R-:W-:-:S07]  /*60d0*/  FADD.FTZ R58, R212, R21 ;  /* 0x00000015d43a7221 */ /* 0x004fce0000010000 */
[----:B------:R2:W4:Y:S01]  /*60e0*/  MUFU.EX2 R52, R43 ;  /* 0x0000002b00347308 */ /* 0x0005220000000800 */
[----:B---3--:R-:W-:-:S07]  /*60f0*/  FADD.FTZ R15, R45, R14 ;  /* 0x0000000e2d0f7221 */ /* 0x008fce0000010000 */
[----:B------:R-:W3:Y:S01]  /*6100*/  MUFU.EX2 R214, R214 ;  /* 0x000000d600d67308 */ /* 0x000ee20000000800 */
[C---:B-1----:R-:W-:Y:S01]  /*6110*/  FADD.FTZ R21, R127.reuse, R58 ;  /* 0x0000003a7f157221 */ /* 0x042fe20000010000 */
[----:B------:R-:W-:Y:S02]  /*6120*/  F2FP.F16.F32.PACK_AB R212, R127, R212 ;  /* 0x000000d47fd4723e */ /* 0x000fe400000000ff */
[----:B--2---:R-:W-:-:S04]  /*6130*/  CS2R R42, SRZ ;  /* 0x00000000002a7805 */ /* 0x004fc8000001ff00 */
[----:B------:R-:W1:Y:S01]  /*6140*/  MUFU.EX2 R25, R25 ;  /* 0x0000001900197308 */ /* 0x000e620000000800 */
[C---:B----4-:R-:W-:Y:S01]  /*6150*/  FADD.FTZ R14, R52.reuse, R15 ;  /* 0x0000000f340e7221 */ /* 0x050fe20000010000 */
[----:B------:R-:W-:Y:S02]  /*6160*/  F2FP.F16.F32.PACK_AB R209, R52, R45 ;  /* 0x0000002d34d1723e */ /* 0x000fe400000000ff */
[----:B------:R-:W-:Y:S02]  /*6170*/  CS2R R52, SRZ ;  /* 0x0000000000347805 */ /* 0x000fe4000001ff00 */
[----:B------:R-:W-:Y:S02]  /*6180*/  CS2R R44, SRZ ;  /* 0x00000000002c7805 */ /* 0x000fe4000001ff00 */
[----:B------:R-:W2:Y:S01]  /*6190*/  MUFU.EX2 R131, R131 ;  /* 0x0000008300837308 */ /* 0x000ea20000000800 */
[----:B---3--:R-:W-:-:S07]  /*61a0*/  FADD.FTZ R60, R214, R21 ;  /* 0x00000015d63c7221 */ /* 0x008fce0000010000 */
[----:B------:R3:W4:Y:S01]  /*61b0*/  MUFU.EX2 R54, R47 ;  /* 0x0000002f00367308 */ /* 0x0007220000000800 */
[----:B-1----:R-:W-:-:S07]  /*61c0*/  FADD.FTZ R15, R25, R14 ;  /* 0x0000000e190f7221 */ /* 0x002fce0000010000 */
[----:B------:R-:W1:Y:S01]  /*61d0*/  MUFU.EX2 R216, R216 ;  /* 0x000000d800d87308 */ /* 0x000e620000000800 */
[C---:B--2---:R-:W-:Y:S01]  /*61e0*/  FADD.FTZ R21, R131.reuse, R60 ;  /* 0x0000003c83157221 */ /* 0x044fe20000010000 */
[----:B------:R-:W-:Y:S02]  /*61f0*/  F2FP.F16.F32.PACK_AB R214, R131, R214 ;  /* 0x000000d683d6723e */ /* 0x000fe400000000ff */
[----:B---3--:R-:W-:-:S04]  /*6200*/  CS2R R46, SRZ ;  /* 0x00000000002e7805 */ /* 0x008fc8000001ff00 */
[----:B------:R-:W2:Y:S01]  /*6210*/  MUFU.EX2 R29, R29 ;  /* 0x0000001d001d7308 */ /* 0x000ea20000000800 */
[C---:B----4-:R-:W-:Y:S01]  /*6220*/  FADD.FTZ R62, R54.reuse, R15 ;  /* 0x0000000f363e7221 */ /* 0x050fe20000010000 */
[----:B------:R-:W-:Y:S02]  /*6230*/  F2FP.F16.F32.PACK_AB R211, R54, R25 ;  /* 0x0000001936d3723e */ /* 0x000fe400000000ff */
[----:B------:R-:W-:-:S04]  /*6240*/  CS2R R54, SRZ ;  /* 0x0000000000367805 */ /* 0x000fc8000001ff00 */
[----:B------:R-:W3:Y:S01]  /*6250*/  MUFU.EX2 R137, R137 ;  /* 0x0000008900897308 */ /* 0x000ee20000000800 */
[----:B-1----:R-:W-:-:S07]  /*6260*/  FADD.FTZ R60, R216, R21 ;  /* 0x00000015d83c7221 */ /* 0x002fce0000010000 */
[----:B------:R1:W4:Y:S01]  /*6270*/  MUFU.EX2 R56, R35 ;  /* 0x0000002300387308 */ /* 0x0003220000000800 */
[----:B--2---:R-:W-:Y:S01]  /*6280*/  FADD.FTZ R15, R29, R62 ;  /* 0x0000003e1d0f7221 */ /* 0x004fe20000010000 */
[----:B------:R-:W-:-:S06]  /*6290*/  CS2R R62, SRZ ;  /* 0x00000000003e7805 */ /* 0x000fcc000001ff00 */
[----:B------:R-:W2:Y:S01]  /*62a0*/  MUFU.EX2 R145, R145 ;  /* 0x0000009100917308 */ /* 0x000ea20000000800 */
[C---:B---3--:R-:W-:Y:S01]  /*62b0*/  FADD.FTZ R21, R137.reuse, R60 ;  /* 0x0000003c89157221 */ /* 0x048fe20000010000 */
[----:B------:R-:W-:Y:S02]  /*62c0*/  F2FP.F16.F32.PACK_AB R216, R137, R216 ;  /* 0x000000d889d8723e */ /* 0x000fe400000000ff */
[----:B-1----:R-:W-:-:S04]  /*62d0*/  CS2R R34, SRZ ;  /* 0x0000000000227805 */ /* 0x002fc8000001ff00 */
[----:B------:R-:W1:Y:S01]  /*62e0*/  MUFU.EX2 R58, R135 ;  /* 0x00000087003a7308 */ /* 0x000e620000000800 */
[C---:B----4-:R-:W-:Y:S01]  /*62f0*/  FADD.FTZ R20, R56.reuse, R15 ;  /* 0x0000000f38147221 */ /* 0x050fe20000010000 */
[----:B------:R-:W-:Y:S02]  /*6300*/  F2FP.F16.F32.PACK_AB R213, R56, R29 ;  /* 0x0000001d38d5723e */ /* 0x000fe400000000ff */
[----:B------:R-:W-:Y:S02]  /*6310*/  CS2R R56, SRZ ;  /* 0x0000000000387805 */ /* 0x000fe4000001ff00 */
[----:B------:R-:W-:Y:S02]  /*6320*/  CS2R R28, SRZ ;  /* 0x00000000001c7805 */ /* 0x000fe4000001ff00 */
[----:B------:R-:W3:Y:S01]  /*6330*/  MUFU.EX2 R147, R147 ;  /* 0x0000009300937308 */ /* 0x000ee20000000800 */
[----:B--2---:R-:W-:-:S07]  /*6340*/  FADD.FTZ R15, R145, R20 ;  /* 0x00000014910f7221 */ /* 0x004fce0000010000 */
[----:B------:R-:W2:Y:S01]  /*6350*/  MUFU.EX2 R60, R129 ;  /* 0x00000081003c7308 */ /* 0x000ea20000000800 */
[C---:B-1----:R-:W-:Y:S01]  /*6360*/  FADD.FTZ R24, R58.reuse, R15 ;  /* 0x0000000f3a187221 */ /* 0x042fe20000010000 */
[----:B------:R-:W-:Y:S02]  /*6370*/  F2FP.F16.F32.PACK_AB R215, R58, R145 ;  /* 0x000000913ad7723e */ /* 0x000fe400000000ff */
[----:B------:R-:W-:-:S04]  /*6380*/  CS2R R58, SRZ ;  /* 0x00000000003a7805 */ /* 0x000fc8000001ff00 */
[----:B------:R-:W1:Y:S01]  /*6390*/  MUFU.EX2 R218, R218 ;  /* 0x000000da00da7308 */ /* 0x000e620000000800 */
[----:B---3--:R-:W-:Y:S01]  /*63a0*/  FADD.FTZ R15, R147, R24 ;  /* 0x00000018930f7221 */ /* 0x008fe20000010000 */
[----:B------:R-:W-:-:S06]  /*63b0*/  CS2R R24, SRZ ;  /* 0x0000000000187805 */ /* 0x000fcc000001ff00 */
[----:B------:R-:W3:Y:S01]  /*63c0*/  MUFU.EX2 R149, R149 ;  /* 0x0000009500957308 */ /* 0x000ee20000000800 */
[C---:B--2---:R-:W-:Y:S01]  /*63d0*/  FADD.FTZ R12, R60.reuse, R15 ;  /* 0x0000000f3c0c7221 */ /* 0x044fe20000010000 */
[----:B------:R-:W-:Y:S02]  /*63e0*/  F2FP.F16.F32.PACK_AB R217, R60, R147 ;  /* 0x000000933cd9723e */ /* 0x000fe400000000ff */
[----:B------:R-:W-:-:S04]  /*63f0*/  CS2R R60, SRZ ;  /* 0x00000000003c7805 */ /* 0x000fc8000001ff00 */
[----:B------:R-:W2:Y:S01]  /*6400*/  MUFU.EX2 R153, R153 ;  /* 0x0000009900997308 */ /* 0x000ea20000000800 */
[----:B-1----:R-:W-:-:S07]  /*6410*/  FADD.FTZ R14, R218, R21 ;  /* 0x00000015da0e7221 */ /* 0x002fce0000010000 */
[----:B------:R-:W1:Y:S01]  /*6420*/  MUFU.EX2 R20, R151 ;  /* 0x0000009700147308 */ /* 0x000e620000000800 */
[----:B---3--:R-:W-:Y:S01]  /*6430*/  FADD.FTZ R15, R149, R12 ;  /* 0x0000000c950f7221 */ /* 0x008fe20000010000 */
[C---:B--2---:R-:W-:Y:S01]  /*6440*/  FADD.FTZ R14, R153.reuse, R14 ;  /* 0x0000000e990e7221 */ /* 0x044fe20000010000 */
[----:B------:R-:W-:Y:S02]  /*6450*/  F2FP.F16.F32.PACK_AB R218, R153, R218 ;  /* 0x000000da99da723e */ /* 0x000fe400000000ff */
[C---:B-1----:R-:W-:Y:S01]  /*6460*/  FADD.FTZ R12, R20.reuse, R15 ;  /* 0x0000000f140c7221 */ /* 0x042fe20000010000 */
[----:B------:R-:W-:Y:S01]  /*6470*/  F2FP.F16.F32.PACK_AB R219, R20, R149 ;  /* 0x0000009514db723e */ /* 0x000fe200000000ff */
[----:B------:R-:W-:Y:S06]  /*6480*/  @!P2 BRA `(.L_x_135) ;  /* 0x0000004c0018a947 */ /* 0x000fec0003800000 */
[----:B------:R-:W-:Y:S01]  /*6490*/  VIADD R20, R112, 0xfffffffe ;  /* 0xfffffffe70147836 */ /* 0x000fe20000000000 */
[----:B------:R-:W-:Y:S01]  /*64a0*/  UMOV UR37, UR60 ;  /* 0x0000003c00257c82 */ /* 0x000fe20008000000 */
[----:B------:R-:W-:Y:S01]  /*64b0*/  IMAD.MOV.U32 R21, RZ, RZ, R13 ;  /* 0x000000ffff157224 */ /* 0x000fe200078e000d */
[----:B------:R-:W-:Y:S01]  /*64c0*/  UMOV UR7, UR38 ;  /* 0x0000002600077c82 */ /* 0x000fe20008000000 */
[----:B------:R-:W-:Y:S02]  /*64d0*/  IMAD.MOV.U32 R15, RZ, RZ, R11 ;  /* 0x000000ffff0f7224 */ /* 0x000fe400078e000b */
[----:B------:R-:W-:-:S07]  /*64e0*/  IMAD.MOV.U32 R87, RZ, RZ, RZ ;  /* 0x000000ffff577224 */ /* 0x000fce00078e00ff */
.L_x_146:
[----:B------:R-:W-:Y:S01]  /*64f0*/  UIADD3 UR38, UR7, 0x1, URZ ;  /* 0x0000000107267890 */ /* 0x000fe2000fffe03f */
[----:B------:R-:W-:-:S03]  /*6500*/  ISETP.NE.AND P2, PT, RZ, UR61, PT ;  /* 0x0000003dff007c0c */ /* 0x000fc6000bf45270 */
[----:B------:R-:W-:-:S04]  /*6510*/  UISETP.NE.AND UP0, UPT, UR38, 0x2, UPT ;  /* 0x000000022600788c */ /* 0x000fc8000bf05270 */
[----:B------:R-:W-:Y:S02]  /*6520*/  USEL UR60, URZ, 0x1, UP0 ;  /* 0x000000013f3c7887 */ /* 0x000fe40008000000 */
[----:B------:R-:W-:Y:S02]  /*6530*/  USEL UR38, UR38, URZ, UP0 ;  /* 0x0000003f26267287 */ /* 0x000fe40008000000 */
[----:B------:R-:W-:Y:S02]  /*6540*/  ULOP3.LUT UR60, UR37, UR60, URZ, 0x3c, !UPT ;  /* 0x0000003c253c7292 */ /* 0x000fe4000f8e3c3f */
[----:B------:R-:W-:Y:S10]  /*6550*/  @P2 BRA `(.L_x_136) ;  /* 0x00000000002c2947 */ /* 0x000ff40003800000 */
[----:B------:R-:W-:Y:S05]  /*6560*/  @!P0 BRA `(.L_x_137) ;  /* 0x0000000000048947 */ /* 0x000fea0003800000 */
[----:B------:R-:W-:Y:S01]  /*6570*/  BPT.TRAP 0x1 ;  /* 0x000000040000795c */ /* 0x000fe20000300000 */
.L_x_137:
[----:B------:R-:W-:Y:S01]  /*6580*/  ULEA UR6, UR38, UR39, 0x3 ;  /* 0x0000002726067291 */ /* 0x000fe2000f8e183f */
[----:B------:R-:W-:-:S05]  /*6590*/  IMAD.U32 R10, RZ, RZ, UR60 ;  /* 0x0000003cff0a7e24 */ /* 0x000fca000f8e00ff */
[----:B------:R-:W-:-:S04]  /*65a0*/  SHF.L.U32 R10, R10, 0x1f, RZ ;  /* 0x0000001f0a0a7819 */ /* 0x000fc800000006ff */
[----:B------:R1:W2:Y:S01]  /*65b0*/  SYNCS.PHASECHK.TRANS64.TRYWAIT P1, [UR6+0x34830], R10 ;  /* 0x0348300aff0075a7 */ /* 0x0002a20008020146 */
[----:B------:R-:W-:Y:S05]  /*65c0*/  @!P0 BRA `(.L_x_138) ;  /* 0x0000000000048947 */ /* 0x000fea0003800000 */
[----:B------:R-:W-:Y:S01]  /*65d0*/  BPT.TRAP 0x1 ;  /* 0x000000040000795c */ /* 0x000fe20000300000 */
.L_x_138:
[----:B--2---:R-:W-:Y:S05]  /*65e0*/  @P1 BRA `(.L_x_136) ;  /* 0x0000000000081947 */ /* 0x004fea0003800000 */
[----:B------:R-:W2:Y:S02]  /*65f0*/  SYNCS.PHASECHK.TRANS64.TRYWAIT P1, [UR6+0x34830], R10 ;  /* 0x0348300aff0075a7 */ /* 0x000ea40008020146 */
[----:B--2---:R-:W-:Y:S05]  /*6600*/  @!P1 BRA `(.L_x_139) ;  /* 0x0000009000b89947 */ /* 0x004fea0003800000 */
.L_x_136:
        /* <DEDUP_REMOVED lines=623> */
.L_x_141:
[----:B------:R-:W-:Y:S01]  /*8d00*/  ULEA UR6, UR7, UR39, 0x3 ;  /* 0x0000002707067291 */ /* 0x000fe2000f8e183f */
[----:B------:R-:W-:-:S05]  /*8d10*/  IMAD.U32 R10, RZ, RZ, UR37 ;  /* 0x00000025ff0a7e24 */ /* 0x000fca000f8e00ff */
[----:B------:R-:W-:-:S04]  /*8d20*/  SHF.L.U32 R10, R10, 0x1f, RZ ;  /* 0x0000001f0a0a7819 */ /* 0x000fc800000006ff */
[----:B------:R1:W2:Y:S01]  /*8d30*/  SYNCS.PHASECHK.TRANS64.TRYWAIT P1, [UR6+0x34850], R10 ;  /* 0x0348500aff0075a7 */ /* 0x0002a20008020146 */
[----:B------:R-:W-:Y:S05]  /*8d40*/  @!P0 BRA `(.L_x_142) ;  /* 0x0000000000048947 */ /* 0x000fea0003800000 */
[----:B------:R-:W-:Y:S01]  /*8d50*/  BPT.TRAP 0x1 ;  /* 0x000000040000795c */ /* 0x000fe20000300000 */
.L_x_142:
[----:B--2---:R-:W-:Y:S05]  /*8d60*/  @P1 BRA `(.L_x_140) ;  /* 0x0000000000081947 */ /* 0x004fea0003800000 */
[----:B------:R-:W2:Y:S02]  /*8d70*/  SYNCS.PHASECHK.TRANS64.TRYWAIT P1, [UR6+0x34850], R10 ;  /* 0x0348500aff0075a7 */ /* 0x000ea40008020146 */
[----:B--2---:R-:W-:Y:S05]  /*8d80*/  @!P1 BRA `(.L_x_143) ;  /* 0x0000006800f09947 */ /* 0x004fea0003800000 */
.L_x_140:
[----:B------:R-:W-:Y:S01]  /*8d90*/  UIADD3 UR6, UR39, 0x400, URZ ;  /* 0x0000040027067890 */ /* 0x000fe2000fffe03f */
[----:B------:R-:W-:Y:S01]  /*8da0*/  WARPGROUP.ARRIVE ;  /* 0x00000000000079c5 */ /* 0x000fe20000000000 */
[----:B------:R-:W-:-:S05]  /*8db0*/  UMOV UR11, 0x40000040 ;  /* 0x40000040000b7882 */ /* 0x000fca0000000000 */
[----:B--2---:R-:W2:Y:S01]  /*8dc0*/  S2R R11, SR_TID.X ;  /* 0x00000000000b7919 */ /* 0x004ea20000002100 */
[----:B------:R-:W-:-:S04]  /*8dd0*/  USHF.R.U32.HI UR6, URZ, 0x4, UR6 ;  /* 0x000000043f067899 */ /* 0x000fc80008011606 */
[----:B------:R-:W-:-:S04]  /*8de0*/  ULOP3.LUT UR6, UR6, 0x3fff, URZ, 0xc0, !UPT ;  /* 0x00003fff06067892 */ /* 0x000fc8000f8ec03f */
[----:B------:R-:W-:-:S04]  /*8df0*/  ULOP3.LUT UR6, UR6, 0x5800000, URZ, 0xfc, !UPT ;  /* 0x0580000006067892 */ /* 0x000fc8000f8efc3f */
[----:B------:R-:W-:-:S07]  /*8e00*/  UIMAD UR6, UR7, 0xb00, UR6 ;  /* 0x00000b00070678a4 */ /* 0x000fce000f8e0206 */
[----:B------:R-:W-:Y:S02]  /*8e10*/  UMOV UR10, UR6 ;  /* 0x00000006000a7c82 */ /* 0x000fe40008000000 */
[----:B------:R-:W-:Y:S01]  /*8e20*/  HGMMA.64x128x16.F32 R24, R176, gdesc[UR8].tnspB, R24, gsb0 ;  /* 0x41e00008b0187df0 */ /* 0x000fe20008000818 */
[----:B------:R-:W-:Y:S01]  /*8e30*/  UIADD3 UR10, UR6, 0x80, URZ ;  /* 0x00000080060a7890 */ /* 0x000fe2000fffe03f */
[----:B------:R-:W-:Y:S01]  /*8e40*/  UMOV UR11, 0x40000040 ;  /* 0x40000040000b7882 */ /* 0x000fe20000000000 */
[----:B--2---:R-:W-:-:S04]  /*8e50*/  SHF.R.U32.HI R11, RZ, 0x7, R11 ;  /* 0x00000007ff0b7819 */ /* 0x004fc8000001160b */
[----:B-1----:R-:W-:Y:S01]  /*8e60*/  IADD3 R10, -R11, 0xb, RZ ;  /* 0x0000000b0b0a7810 */ /* 0x002fe20007ffe1ff */
[----:B------:R-:W-:Y:S02]  /*8e70*/  WARPGROUP.DEPBAR.LE gsb0, 0x0 ;  /* 0x00008000000079c5 */ /* 0x000fe40000010000 */
[----:B------:R-:W-:-:S06]  /*8e80*/  WARPGROUP.ARRIVE ;  /* 0x00000000000079c5 */ /* 0x000fcc0000000000 */
[----:B------:R-:W-:Y:S01]  /*8e90*/  HGMMA.64x128x16.F32 R24, R180, gdesc[UR8].tnspB, R24, gsb0 ;  /* 0x41e00008b4187df0 */ /* 0x000fe20008000818 */
[----:B------:R-:W-:Y:S01]  /*8ea0*/  UIADD3 UR10, UR6, 0x100, URZ ;  /* 0x00000100060a7890 */ /* 0x000fe2000fffe03f */
[----:B------:R-:W-:Y:S01]  /*8eb0*/  UMOV UR11, 0x40000040 ;  /* 0x40000040000b7882 */ /* 0x000fe20000000000 */
[----:B------:R-:W-:Y:S02]  /*8ec0*/  WARPGROUP.DEPBAR.LE gsb0, 0x0 ;  /* 0x00008000000079c5 */ /* 0x000fe40000010000 */
[----:B------:R-:W-:-:S07]  /*8ed0*/  WARPGROUP.ARRIVE ;  /* 0x00000000000079c5 */ /* 0x000fce0000000000 */
        /* <DEDUP_REMOVED lines=41> */
[----:B------:R-:W-:Y:S03]  /*9170*/  HGMMA.64x128x16.F32 R24, R216, gdesc[UR8].tnspB, R24, gsb0 ;  /* 0x41e00008d8187df0 */ /* 0x000fe60008000818 */
[----:B------:R-:W-:Y:S02]  /*9180*/  WARPGROUP.DEPBAR.LE gsb0, 0x0 ;  /* 0x00008000000079c5 */ /* 0x000fe40000010000 */
[----:B------:R1:W-:Y:S06]  /*9190*/  BAR.ARV R10, 0x100 ;  /* 0x0004000a0000751d */ /* 0x0003ec0000002000 */
[----:B------:R-:W-:Y:S05]  /*91a0*/  @!P0 BRA `(.L_x_144) ;  /* 0x0000000000048947 */ /* 0x000fea0003800000 */
[----:B------:R-:W-:Y:S01]  /*91b0*/  BPT.TRAP 0x1 ;  /* 0x000000040000795c */ /* 0x000fe20000300000 */
.L_x_144:
[----:B-1----:R-:W-:Y:S01]  /*91c0*/  FMNMX.FTZ R10, R168, R15, !PT ;  /* 0x0000000fa80a7209 */ /* 0x002fe20007810000 */
[----:B------:R-:W2:Y:S01]  /*91d0*/  LDL R229, [R1] ;  /* 0x0000000001e57983 */ /* 0x000ea20000100800 */
[----:B------:R-:W-:Y:S02]  /*91e0*/  FMNMX.FTZ R176, R170, R21, !PT ;  /* 0x00000015aab07209 */ /* 0x000fe40007810000 */
[----:B------:R-:W-:Y:S02]  /*91f0*/  FMNMX.FTZ R11, R169, R10, !PT ;  /* 0x0000000aa90b7209 */ /* 0x000fe40007810000 */
[----:B------:R-:W-:Y:S02]  /*9200*/  FMNMX.FTZ R13, R171, R176, !PT ;  /* 0x000000b0ab0d7209 */ /* 0x000fe40007810000 */
[----:B------:R-:W-:Y:S02]  /*9210*/  FMNMX.FTZ R10, R172, R11, !PT ;  /* 0x0000000bac0a7209 */ /* 0x000fe40007810000 */
[----:B------:R-:W-:-:S02]  /*9220*/  FMNMX.FTZ R176, R174, R13, !PT ;  /* 0x0000000daeb07209 */ /* 0x000fc40007810000 */
[----:B------:R-:W-:Y:S02]  /*9230*/  FMNMX.FTZ R11, R173, R10, !PT ;  /* 0x0000000aad0b7209 */ /* 0x000fe40007810000 */
        /* <DEDUP_REMOVED lines=81> */
[----:B------:R-:W-:Y:S01]  /*9750*/  ISETP.NE.AND P1, PT, R22, RZ, PT ;  /* 0x000000ff1600720c */ /* 0x000fe20003f25270 */
[----:B------:R-:W1:Y:S04]  /*9760*/  SHFL.BFLY PT, R10, R177, 0x2, 0x1f ;  /* 0x0c401f00b10a7f89 */ /* 0x000e6800000e0000 */
[----:B------:R-:W3:Y:S01]  /*9770*/  SHFL.BFLY PT, R11, R176, 0x2, 0x1f ;  /* 0x0c401f00b00b7f89 */ /* 0x000ee200000e0000 */
[----:B-1----:R-:W-:-:S02]  /*9780*/  FMNMX.FTZ R178, R177, R10, !PT ;  /* 0x0000000ab1b27209 */ /* 0x002fc40007810000 */
[----:B------:R-:W1:Y:S01]  /*9790*/  LDC R10, c[0x0][0x988] ;  /* 0x00026200ff0a7b82 */ /* 0x000e620000000800 */
[----:B---3--:R-:W-:Y:S02]  /*97a0*/  FMNMX.FTZ R180, R176, R11, !PT ;  /* 0x0000000bb0b47209 */ /* 0x008fe40007810000 */
[----:B------:R-:W3:Y:S04]  /*97b0*/  SHFL.BFLY PT, R11, R178, 0x1, 0x1f ;  /* 0x0c201f00b20b7f89 */ /* 0x000ee800000e0000 */
[----:B------:R-:W4:Y:S01]  /*97c0*/  SHFL.BFLY PT, R13, R180, 0x1, 0x1f ;  /* 0x0c201f00b40d7f89 */ /* 0x000f2200000e0000 */
[----:B---3--:R-:W-:Y:S02]  /*97d0*/  FMNMX.FTZ R11, R178, R11, !PT ;  /* 0x0000000bb20b7209 */ /* 0x008fe40007810000 */
[----:B----4-:R-:W-:-:S03]  /*97e0*/  FMNMX.FTZ R13, R180, R13, !PT ;  /* 0x0000000db40d7209 */ /* 0x010fc60007810000 */
        /* <DEDUP_REMOVED lines=12> */
[-C--:B------:R-:W-:Y:S01]  /*98b0*/  FMUL.FTZ R181, R15, R10.reuse ;  /* 0x0000000a0fb57220 */ /* 0x080fe20000410000 */
[-C--:B------:R-:W-:Y:S01]  /*98c0*/  FFMA.FTZ R97, R101, R10.reuse, -R179 ;  /* 0x0000000a65617223 */ /* 0x080fe200000108b3 */
[C---:B------:R-:W-:Y:S01]  /*98d0*/  FADD.FTZ R15, -R13.reuse, R21 ;  /* 0x000000150d0f7221 */ /* 0x040fe20000010100 */
[-C--:B------:R-:W-:Y:S01]  /*98e0*/  FMUL.FTZ R101, R13, R10.reuse ;  /* 0x0000000a0d657220 */ /* 0x080fe20000410000 */
[-CC-:B------:R-:W-:Y:S01]  /*98f0*/  FFMA.FTZ R176, R168, R10.reuse, -R179.reuse ;  /* 0x0000000aa8b07223 */ /* 0x180fe200000108b3 */
[-C--:B------:R-:W-:Y:S01]  /*9900*/  FFMA.FTZ R216, R88, R10.reuse, -R179 ;  /* 0x0000000a58d87223 */ /* 0x080fe200000108b3 */
[-C--:B------:R-:W-:Y:S01]  /*9910*/  FMUL.FTZ R15, R15, R10.reuse ;  /* 0x0000000a0f0f7220 */ /* 0x080fe20000410000 */
[-CC-:B------:R-:W-:Y:S01]  /*9920*/  FFMA.FTZ R88, R170, R10.reuse, -R101.reuse ;  /* 0x0000000aaa587223 */ /* 0x180fe20000010865 */
[-C--:B------:R-:W-:Y:S01]  /*9930*/  FFMA.FTZ R171, R171, R10.reuse, -R101 ;  /* 0x0000000aabab7223 */ /* 0x080fe20000010865 */
[----:B------:R1:W-:Y:S01]  /*9940*/  MUFU.EX2 R21, R181 ;  /* 0x000000b500157308 */ /* 0x0003e20000000800 */
[-CC-:B------:R-:W-:Y:S01]  /*9950*/  FFMA.FTZ R178, R172, R10.reuse, -R179.reuse ;  /* 0x0000000aacb27223 */ /* 0x180fe200000108b3 */
[-CC-:B------:R-:W-:Y:S01]  /*9960*/  FFMA.FTZ R173, R173, R10.reuse, -R179.reuse ;  /* 0x0000000aadad7223 */ /* 0x180fe200000108b3 */
[-CC-:B------:R-:W-:Y:S01]  /*9970*/  FFMA.FTZ R180, R160, R10.reuse, -R179.reuse ;  /* 0x0000000aa0b47223 */ /* 0x180fe200000108b3 */
[-CC-:B------:R-:W-:Y:S01]  /*9980*/  FFMA.FTZ R182, R164, R10.reuse, -R179.reuse ;  /* 0x0000000aa4b67223 */ /* 0x180fe200000108b3 */
[-CC-:B------:R-:W-:Y:S01]  /*9990*/  FFMA.FTZ R165, R165, R10.reuse, -R179.reuse ;  /* 0x0000000aa5a57223 */ /* 0x180fe200000108b3 */
[-CC-:B------:R-:W-:Y:S01]  /*99a0*/  FFMA.FTZ R184, R152, R10.reuse, -R179.reuse ;  /* 0x0000000a98b87223 */ /* 0x180fe200000108b3 */
[-CC-:B------:R-:W-:Y:S01]  /*99b0*/  FFMA.FTZ R186, R156, R10.reuse, -R179.reuse ;  /* 0x0000000a9cba7223 */ /* 0x180fe200000108b3 */
[----:B------:R-:W3:Y:S01]  /*99c0*/  MUFU.EX2 R176, R176 ;  /* 0x000000b000b07308 */ /* 0x000ee20000000800 */
[-CC-:B------:R-:W-:Y:S01]  /*99d0*/  FFMA.FTZ R157, R157, R10.reuse, -R179.reuse ;  /* 0x0000000a9d9d7223 */ /* 0x180fe200000108b3 */
[-CC-:B------:R-:W-:Y:S01]  /*99e0*/  FFMA.FTZ R188, R144, R10.reuse, -R179.reuse ;  /* 0x0000000a90bc7223 */ /* 0x180fe200000108b3 */
[-CC-:B------:R-:W-:Y:S01]  /*99f0*/  FFMA.FTZ R190, R148, R10.reuse, -R179.reuse ;  /* 0x0000000a94be7223 */ /* 0x180fe200000108b3 */
[-CC-:B------:R-:W-:Y:S01]  /*9a00*/  FFMA.FTZ R149, R149, R10.reuse, -R179.reuse ;  /* 0x0000000a95957223 */ /* 0x180fe200000108b3 */
[-CC-:B------:R-:W-:Y:S01]  /*9a10*/  FFMA.FTZ R192, R136, R10.reuse, -R179.reuse ;  /* 0x0000000a88c07223 */ /* 0x180fe200000108b3 */
[-CC-:B------:R-:W-:Y:S01]  /*9a20*/  FFMA.FTZ R194, R140, R10.reuse, -R179.reuse ;  /* 0x0000000a8cc27223 */ /* 0x180fe200000108b3 */
[-CC-:B------:R-:W-:Y:S01]  /*9a30*/  FFMA.FTZ R141, R141, R10.reuse, -R179.reuse ;  /* 0x0000000a8d8d7223 */ /* 0x180fe200000108b3 */
[----:B------:R-:W-:Y:S01]  /*9a40*/  MUFU.EX2 R15, R15 ;  /* 0x0000000f000f7308 */ /* 0x000fe20000000800 */
[-CC-:B------:R-:W-:Y:S01]  /*9a50*/  FFMA.FTZ R196, R128, R10.reuse, -R179.reuse ;  /* 0x0000000a80c47223 */ /* 0x180fe200000108b3 */
[-CC-:B------:R-:W-:Y:S01]  /*9a60*/  FFMA.FTZ R198, R132, R10.reuse, -R179.reuse ;  /* 0x0000000a84c67223 */ /* 0x180fe200000108b3 */
[-CC-:B------:R-:W-:Y:S01]  /*9a70*/  FFMA.FTZ R133, R133, R10.reuse, -R179.reuse ;  /* 0x0000000a85857223 */ /* 0x180fe200000108b3 */
[-CC-:B------:R-:W-:Y:S01]  /*9a80*/  FFMA.FTZ R200, R120, R10.reuse, -R179.reuse ;  /* 0x0000000a78c87223 */ /* 0x180fe200000108b3 */
[-CC-:B------:R-:W-:Y:S01]  /*9a90*/  FFMA.FTZ R202, R124, R10.reuse, -R179.reuse ;  /* 0x0000000a7cca7223 */ /* 0x180fe200000108b3 */
[-CC-:B------:R-:W-:Y:S01]  /*9aa0*/  FFMA.FTZ R125, R125, R10.reuse, -R179.reuse ;  /* 0x0000000a7d7d7223 */ /* 0x180fe200000108b3 */
[-CC-:B------:R-:W-:Y:S01]  /*9ab0*/  FFMA.FTZ R204, R112, R10.reuse, -R179.reuse ;  /* 0x0000000a70cc7223 */ /* 0x180fe200000108b3 */
[----:B------:R-:W4:Y:S01]  /*9ac0*/  MUFU.EX2 R88, R88 ;  /* 0x0000005800587308 */ /* 0x000f220000000800 */
        /* <DEDUP_REMOVED lines=10> */
[-CC-:B------:R-:W-:Y:S01]  /*9b70*/  FFMA.FTZ R179, R174, R10.reuse, -R101.reuse ;  /* 0x0000000aaeb37223 */ /* 0x180fe20000010865 */
[----:B------:R-:W5:Y:S01]  /*9b80*/  MUFU.EX2 R177, R177 ;  /* 0x000000b100b17308 */ /* 0x000f620000000800 */
[-CC-:B------:R-:W-:Y:S01]  /*9b90*/  FFMA.FTZ R92, R175, R10.reuse, -R101.reuse ;  /* 0x0000000aaf5c7223 */ /* 0x180fe20000010865 */
[-CC-:B-1----:R-:W-:Y:S01]  /*9ba0*/  FFMA.FTZ R181, R162, R10.reuse, -R101.reuse ;  /* 0x0000000aa2b57223 */ /* 0x182fe20000010865 */
[--C-:B------:R-:W-:Y:S01]  /*9bb0*/  FFMA.FTZ R96, R163, R10, -R101.reuse ;  /* 0x0000000aa3607223 */ /* 0x100fe20000010865 */
[----:B---3--:R-:W-:Y:S01]  /*9bc0*/  FFMA.FTZ R14, R21, R14, R176 ;  /* 0x0000000e150e7223 */ /* 0x008fe200000100b0 */
[----:B----4-:R-:W-:Y:S01]  /*9bd0*/  FFMA.FTZ R12, R15, R12, R88 ;  /* 0x0000000c0f0c7223 */ /* 0x010fe20000010058 */
[-CC-:B------:R-:W-:Y:S01]  /*9be0*/  FFMA.FTZ R183, R166, R10.reuse, -R101.reuse ;  /* 0x0000000aa6b77223 */ /* 0x180fe20000010865 */
        /* <DEDUP_REMOVED lines=10> */
[----:B-----5:R-:W-:Y:S01]  /*9c90*/  FADD.FTZ R131, R177, R14 ;  /* 0x0000000eb1837221 */ /* 0x020fe20000010000 */
[-CC-:B------:R-:W-:Y:S01]  /*9ca0*/  FFMA.FTZ R189, R146, R10.reuse, -R101.reuse ;  /* 0x0000000a92bd7223 */ /* 0x180fe20000010865 */
[-CC-:B------:R-:W-:Y:S01]  /*9cb0*/  FFMA.FTZ R203, R126, R10.reuse, -R101.reuse ;  /* 0x0000000a7ecb7223 */ /* 0x180fe20000010865 */
[-CC-:B------:R-:W-:Y:S01]  /*9cc0*/  FFMA.FTZ R126, R127, R10.reuse, -R101.reuse ;  /* 0x0000000a7f7e7223 */ /* 0x180fe20000010865 */
[-CC-:B------:R-:W-:Y:S01]  /*9cd0*/  FFMA.FTZ R112, R147, R10.reuse, -R101.reuse ;  /* 0x0000000a93707223 */ /* 0x180fe20000010865 */
[-CC-:B------:R-:W-:Y:S01]  /*9ce0*/  FFMA.FTZ R191, R150, R10.reuse, -R101.reuse ;  /* 0x0000000a96bf7223 */ /* 0x180fe20000010865 */
[-CC-:B------:R-:W-:Y:S01]  /*9cf0*/  FFMA.FTZ R116, R151, R10.reuse, -R101.reuse ;  /* 0x0000000a97747223 */ /* 0x180fe20000010865 */
[----:B------:R-:W4:Y:S01]  /*9d00*/  MUFU.EX2 R179, R179 ;  /* 0x000000b300b37308 */ /* 0x000f220000000800 */
[----:B-1----:R-:W-:Y:S01]  /*9d10*/  FADD.FTZ R12, R171, R12 ;  /* 0x0000000cab0c7221 */ /* 0x002fe20000010000 */
[-CC-:B------:R-:W-:Y:S01]  /*9d20*/  FFMA.FTZ R205, R114, R10.reuse, -R101.reuse ;  /* 0x0000000a72cd7223 */ /* 0x180fe20000010865 */
[-CC-:B------:R-:W-:Y:S01]  /*9d30*/  FFMA.FTZ R114, R115, R10.reuse, -R101.reuse ;  /* 0x0000000a73727223 */ /* 0x180fe20000010865 */
[-CC-:B------:R-:W-:Y:S01]  /*9d40*/  FFMA.FTZ R193, R138, R10.reuse, -R101.reuse ;  /* 0x0000000a8ac17223 */ /* 0x180fe20000010865 */
[-CC-:B------:R-:W-:Y:S01]  /*9d50*/  FFMA.FTZ R120, R139, R10.reuse, -R101.reuse ;  /* 0x0000000a8b787223 */ /* 0x180fe20000010865 */
[-CC-:B------:R-:W-:Y:S01]  /*9d60*/  FFMA.FTZ R195, R142, R10.reuse, -R101.reuse ;  /* 0x0000000a8ec37223 */ /* 0x180fe20000010865 */
[-C--:B------:R-:W-:Y:S01]  /*9d70*/  FFMA.FTZ R124, R143, R10.reuse, -R101 ;  /* 0x0000000a8f7c7223 */ /* 0x080fe20000010865 */
[----:B------:R-:W1:Y:S01]  /*9d80*/  MUFU.EX2 R173, R173 ;  /* 0x000000ad00ad7308 */ /* 0x000e620000000800 */
[----:B---3--:R-:W-:Y:S01]  /*9d90*/  FADD.FTZ R14, R178, R131 ;  /* 0x00000083b20e7221 */ /* 0x008fe20000010000 */
[-CC-:B------:R-:W-:Y:S01]  /*9da0*/  FFMA.FTZ R197, R130, R10.reuse, -R101.reuse ;  /* 0x0000000a82c57223 */ /* 0x180fe20000010865 */
[-CC-:B------:R-:W-:Y:S01]  /*9db0*/  FFMA.FTZ R207, R118, R10.reuse, -R101.reuse ;  /* 0x0000000a76cf7223 */ /* 0x180fe20000010865 */
[-CC-:B------:R-:W-:Y:S01]  /*9dc0*/  FFMA.FTZ R118, R119, R10.reuse, -R101.reuse ;  /* 0x0000000a77767223 */ /* 0x180fe20000010865 */
[-CC-:B------:R-:W-:Y:S01]  /*9dd0*/  FFMA.FTZ R199, R134, R10.reuse, -R101.reuse ;  /* 0x0000000a86c77223 */ /* 0x180fe20000010865 */
[-CC-:B------:R-:W-:Y:S01]  /*9de0*/  FFMA.FTZ R130, R135, R10.reuse, -R101.reuse ;  /* 0x0000000a87827223 */ /* 0x180fe20000010865 */
[-CC-:B------:R-:W-:Y:S01]  /*9df0*/  FFMA.FTZ R209, R106, R10.reuse, -R101.reuse ;  /* 0x0000000a6ad17223 */ /* 0x180fe20000010865 */
[----:B------:R-:W3:Y:S01]  /*9e00*/  MUFU.EX2 R92, R92 ;  /* 0x0000005c005c7308 */ /* 0x000ee20000000800 */
[----:B----4-:R-:W-:Y:S01]  /*9e10*/  FADD.FTZ R123, R179, R12 ;  /* 0x0000000cb37b7221 */ /* 0x010fe20000010000 */
        /* <DEDUP_REMOVED lines=12> */
[----:B------:R-:W-:-:S02]  /*9ee0*/  FFMA.FTZ R94, R95, R10, -R101 ;  /* 0x0000000a5f5e7223 */ /* 0x000fc40000010865 */
[----:B------:R-:W1:Y:S01]  /*9ef0*/  MUFU.EX2 R181, R181 ;  /* 0x000000b500b57308 */ /* 0x000e620000000800 */
[----:B---3--:R-:W-:-:S07]  /*9f00*/  FADD.FTZ R12, R92, R123 ;  /* 0x0000007b5c0c7221 */ /* 0x008fce0000010000 */
[----:B------:R-:W3:Y:S01]  /*9f10*/  MUFU.EX2 R169, R169 ;  /* 0x000000a900a97308 */ /* 0x000ee20000000800 */
[----:B----4-:R-:W-:-:S07]  /*9f20*/  FADD.FTZ R14, R180, R131 ;  /* 0x00000083b40e7221 */ /* 0x010fce0000010000 */
[----:B------:R-:W4:Y:S01]  /*9f30*/  MUFU.EX2 R96, R96 ;  /* 0x0000006000607308 */ /* 0x000f220000000800 */
[----:B-1----:R-:W-:-:S07]  /*9f40*/  FADD.FTZ R123, R181, R12 ;  /* 0x0000000cb57b7221 */ /* 0x002fce0000010000 */
        /* <DEDUP_REMOVED lines=117> */
[----:B----4-:R-:W-:Y:S01]  /*a6a0*/  FADD.FTZ R14, R210, R103 ;  /* 0x00000067d20e7221 */ /* 0x010fe20000010000 */
[----:B------:R-:W-:-:S05]  /*a6b0*/  IMAD.U32 R103, RZ, RZ, UR38 ;  /* 0x00000026ff677e24 */ /* 0x000fca000f8e00ff */
[----:B------:R-:W-:Y:S01]  /*a6c0*/  @P1 LEA R103, R103, UR39, 0x3 ;  /* 0x0000002767671c11 */ /* 0x000fe2000f8e18ff */
        /* <DEDUP_REMOVED lines=9> */
[----:B---3--:R-:W-:Y:S01]  /*a760*/  FADD.FTZ R91, R213, R12 ;  /* 0x0000000cd55b7221 */ /* 0x008fe20000010000 */
[----:B------:R-:W-:-:S05]  /*a770*/  @P1 VIADD R12, R103, 0x34840 ;  /* 0x00034840670c1836 */ /* 0x000fca0000000000 */
[----:B--2---:R-:W-:Y:S01]  /*a780*/  @P1 PRMT R12, R229, 0x654, R12 ;  /* 0x00000654e50c1816 */ /* 0x004fe2000000000c */
[----:B------:R-:W2:Y:S01]  /*a790*/  MUFU.EX2 R214, R214 ;  /* 0x000000d600d67308 */ /* 0x000ea20000000800 */
[----:B----4-:R-:W-:Y:S02]  /*a7a0*/  FADD.FTZ R99, R105, R14 ;  /* 0x0000000e69637221 */ /* 0x010fe40000010000 */
[----:B------:R3:W-:Y:S05]  /*a7b0*/  @P1 SYNCS.ARRIVE.TRANS64.RED.A1T0 RZ, [R12+URZ], RZ ;  /* 0x000000ff0cff19a7 */ /* 0x0007ea000810043f */
[----:B------:R-:W4:Y:S01]  /*a7c0*/  MUFU.EX2 R215, R215 ;  /* 0x000000d700d77308 */ /* 0x000f220000000800 */
[----:B-1----:R-:W-:-:S07]  /*a7d0*/  FADD.FTZ R14, R98, R91 ;  /* 0x0000005b620e7221 */ /* 0x002fce0000010000 */
[----:B------:R-:W1:Y:S01]  /*a7e0*/  MUFU.EX2 R97, R97 ;  /* 0x0000006100617308 */ /* 0x000e620000000800 */
[----:B--2---:R-:W-:-:S07]  /*a7f0*/  FADD.FTZ R132, R214, R99 ;  /* 0x00000063d6847221 */ /* 0x004fce0000010000 */
[----:B------:R-:W3:Y:S01]  /*a800*/  MUFU.EX2 R102, R102 ;  /* 0x0000006600667308 */ /* 0x000ee20000000800 */
[----:B----4-:R-:W-:-:S07]  /*a810*/  FADD.FTZ R91, R215, R14 ;  /* 0x0000000ed75b7221 */ /* 0x010fce0000010000 */
[----:B------:R-:W2:Y:S01]  /*a820*/  MUFU.EX2 R216, R216 ;  /* 0x000000d800d87308 */ /* 0x000ea20000000800 */
[----:B-1----:R-:W-:-:S07]  /*a830*/  FADD.FTZ R95, R97, R132 ;  /* 0x00000084615f7221 */ /* 0x002fce0000010000 */
[----:B------:R-:W1:Y:S01]  /*a840*/  MUFU.EX2 R217, R217 ;  /* 0x000000d900d97308 */ /* 0x000e620000000800 */
[----:B---3--:R-:W-:-:S07]  /*a850*/  FADD.FTZ R12, R102, R91 ;  /* 0x0000005b660c7221 */ /* 0x008fce0000010000 */
[----:B------:R-:W3:Y:S01]  /*a860*/  MUFU.EX2 R89, R89 ;  /* 0x0000005900597308 */ /* 0x000ee20000000800 */
[----:B--2---:R-:W-:-:S07]  /*a870*/  FADD.FTZ R14, R216, R95 ;  /* 0x0000005fd80e7221 */ /* 0x004fce0000010000 */
        /* <DEDUP_REMOVED lines=9> */
[----:B---3--:R-:W-:Y:S01]  /*a910*/  FADD.FTZ R91, R219, R12 ;  /* 0x0000000cdb5b7221 */ /* 0x008fe20000010000 */
[----:B--2---:R-:W-:-:S03]  /*a920*/  FADD.FTZ R14, R93, R14 ;  /* 0x0000000e5d0e7221 */ /* 0x004fc60000010000 */
[----:B-1----:R-:W-:Y:S01]  /*a930*/  FADD.FTZ R12, R94, R91 ;  /* 0x0000005b5e0c7221 */ /* 0x002fe20000010000 */
[----:B------:R-:W-:Y:S06]  /*a940*/  @!P0 BRA `(.L_x_145) ;  /* 0x0000000000048947 */ /* 0x000fec0003800000 */
[----:B------:R-:W-:Y:S01]  /*a950*/  BPT.TRAP 0x1 ;  /* 0x000000040000795c */ /* 0x000fe20000300000 */
.L_x_145:
[----:B------:R-:W-:Y:S01]  /*a960*/  ISETP.NE.AND P1, PT, R19, RZ, PT ;  /* 0x000000ff1300720c */ /* 0x000fe20003f25270 */
[----:B------:R-:W-:Y:S01]  /*a970*/  IMAD.U32 R132, RZ, RZ, UR7 ;  /* 0x00000007ff847e24 */ /* 0x000fe2000f8e00ff */
[----:B------:R-:W-:Y:S01]  /*a980*/  UMOV UR37, UR60 ;  /* 0x0000003c00257c82 */ /* 0x000fe20008000000 */
[----:B------:R-:W-:Y:S01]  /*a990*/  UMOV UR7, UR38 ;  /* 0x0000002600077c82 */ /* 0x000fe20008000000 */
        /* <DEDUP_REMOVED lines=9> */
[----:B------:R-:W-:Y:S01]  /*aa30*/  @P1 LEA R132, R132, UR39, 0x3 ;  /* 0x0000002784841c11 */ /* 0x000fe2000f8e18ff */
[-C--:B------:R-:W-:Y:S01]  /*aa40*/  FMUL.FTZ R40, R40, R21.reuse ;  /* 0x0000001528287220 */ /* 0x080fe20000410000 */
[-C--:B------:R-:W-:Y:S01]  /*aa50*/  FMUL.FTZ R41, R41, R21.reuse ;  /* 0x0000001529297220 */ /* 0x080fe20000410000 */
[-C--:B------:R-:W-:Y:S01]  /*aa60*/  FMUL.FTZ R44, R44, R21.reuse ;  /* 0x000000152c2c7220 */ /* 0x080fe20000410000 */
[----:B------:R-:W-:Y:S01]  /*aa70*/  FMUL.FTZ R45, R45, R21 ;  /* 0x000000152d2d7220 */ /* 0x000fe20000410000 */
[----:B------:R-:W-:-:S02]  /*aa80*/  @P1 VIADD R132, R132, 0x34860 ;  /* 0x0003486084841836 */ /* 0x000fc40000000000 */
[-C--:B------:R-:W-:Y:S01]  /*aa90*/  FMUL.FTZ R48, R48, R21.reuse ;  /* 0x0000001530307220 */ /* 0x080fe20000410000 */
[-C--:B------:R-:W-:Y:S01]  /*aaa0*/  FMUL.FTZ R49, R49, R21.reuse ;  /* 0x0000001531317220 */ /* 0x080fe20000410000 */
[-C--:B------:R-:W-:Y:S01]  /*aab0*/  FMUL.FTZ R52, R52, R21.reuse ;  /* 0x0000001534347220 */ /* 0x080fe20000410000 */
[-C--:B------:R-:W-:Y:S01]  /*aac0*/  FMUL.FTZ R53, R53, R21.reuse ;  /* 0x0000001535357220 */ /* 0x080fe20000410000 */
[----:B------:R-:W-:Y:S01]  /*aad0*/  @P1 PRMT R132, R23, 0x654, R132 ;  /* 0x0000065417841816 */ /* 0x000fe20000000084 */
[-C--:B------:R-:W-:Y:S01]  /*aae0*/  FMUL.FTZ R56, R56, R21.reuse ;  /* 0x0000001538387220 */ /* 0x080fe20000410000 */
[-C--:B------:R-:W-:Y:S01]  /*aaf0*/  FMUL.FTZ R57, R57, R21.reuse ;  /* 0x0000001539397220 */ /* 0x080fe20000410000 */
[-C--:B------:R-:W-:Y:S01]  /*ab00*/  FMUL.FTZ R60, R60, R21.reuse ;  /* 0x000000153c3c7220 */ /* 0x080fe20000410000 */
[----:B------:R1:W-:Y:S01]  /*ab10*/  @P1 SYNCS.ARRIVE.TRANS64.RED.A1T0 RZ, [R132+URZ], RZ ;  /* 0x000000ff84ff19a7 */ /* 0x0003e2000810043f */
[----:B------:R-:W-:Y:S01]  /*ab20*/  ISETP.GT.AND P1, PT, R20, RZ, PT ;  /* 0x000000ff1400720c */ /* 0x000fe20003f24270 */
        /* <DEDUP_REMOVED lines=46> */
[----:B------:R-:W-:Y:S01]  /*ae10*/  VIADD R20, R20, 0xffffffff ;  /* 0xffffffff14147836 */ /* 0x000fe20000000000 */
[----:B------:R-:W-:Y:S01]  /*ae20*/  F2FP.F16.F32.PACK_AB R178, R173, R178 ;  /* 0x000000b2adb2723e */ /* 0x000fe200000000ff */
[----:B------:R-:W-:Y:S01]  /*ae30*/  IMAD.MOV.U32 R21, RZ, RZ, R13 ;  /* 0x000000ffff157224 */ /* 0x000fe200078e000d */
[----:B------:R-:W-:Y:S01]  /*ae40*/  F2FP.F16.F32.PACK_AB R179, R92, R179 ;  /* 0x000000b35cb3723e */ /* 0x000fe200000000ff */
[----:B------:R-:W-:Y:S01]  /*ae50*/  IMAD.MOV.U32 R15, RZ, RZ, R11 ;  /* 0x000000ffff0f7224 */ /* 0x000fe200078e000b */
[----:B------:R-:W-:-:S02]  /*ae60*/  F2FP.F16.F32.PACK_AB R180, R169, R180 ;  /* 0x000000b4a9b4723e */ /* 0x000fc400000000ff */
[----:B------:R-:W-:Y:S02]  /*ae70*/  F2FP.F16.F32.PACK_AB R181, R96, R181 ;  /* 0x000000b560b5723e */ /* 0x000fe400000000ff */
[----:B------:R-:W-:Y:S02]  /*ae80*/  F2FP.F16.F32.PACK_AB R182, R165, R182 ;  /* 0x000000b6a5b6723e */ /* 0x000fe400000000ff */
[----:B------:R-:W-:Y:S02]  /*ae90*/  F2FP.F16.F32.PACK_AB R183, R100, R183 ;  /* 0x000000b764b7723e */ /* 0x000fe400000000ff */
[----:B------:R-:W-:Y:S02]  /*aea0*/  F2FP.F16.F32.PACK_AB R184, R161, R184 ;  /* 0x000000b8a1b8723e */ /* 0x000fe400000000ff */
[----:B------:R-:W-:Y:S02]  /*aeb0*/  F2FP.F16.F32.PACK_AB R185, R104, R185 ;  /* 0x000000b968b9723e */ /* 0x000fe400000000ff */
        /* <DEDUP_REMOVED lines=33> */
[----:B------:R-:W-:Y:S01]  /*b0d0*/  F2FP.F16.F32.PACK_AB R219, R94, R219 ;  /* 0x000000db5edb723e */ /* 0x000fe200000000ff */
[----:B-1----:R-:W-:Y:S06]  /*b0e0*/  @P1 BRA `(.L_x_146) ;  /* 0xffffffb400001947 */ /* 0x002fec000383ffff */
.L_x_135:
[----:B------:R-:W-:Y:S06]  /*b0f0*/  BAR.ARV 0x8, 0x120 ;  /* 0x0204800000007b1d */ /* 0x000fec0000002000 */
[----:B------:R-:W-:Y:S05]  /*b100*/  @!P0 BRA `(.L_x_147) ;  /* 0x0000000000048947 */ /* 0x000fea0003800000 */
[----:B------:R-:W-:Y:S01]  /*b110*/  BPT.TRAP 0x1 ;  /* 0x000000040000795c */ /* 0x000fe20000300000 */
.L_x_147:
[----:B------:R-:W-:Y:S01]  /*b120*/  ULEA UR5, UR38, UR39, 0x3 ;  /* 0x0000002726057291 */ /* 0x000fe2000f8e183f */
[----:B------:R-:W-:-:S05]  /*b130*/  IMAD.U32 R0, RZ, RZ, UR60 ;  /* 0x0000003cff007e24 */ /* 0x000fca000f8e00ff */
[----:B------:R-:W-:-:S04]  /*b140*/  SHF.L.U32 R0, R0, 0x1f, RZ ;  /* 0x0000001f00007819 */ /* 0x000fc800000006ff */
[----:B------:R1:W2:Y:S01]  /*b150*/  SYNCS.PHASECHK.TRANS64.TRYWAIT P1, [UR5+0x34850], R0 ;  /* 0x03485000ff0075a7 */ /* 0x0002a20008020145 */
[----:B------:R-:W-:Y:S05]  /*b160*/  @!P0 BRA `(.L_x_148) ;  /* 0x0000000000048947 */ /* 0x000fea0003800000 */
[----:B------:R-:W-:Y:S01]  /*b170*/  BPT.TRAP 0x1 ;  /* 0x000000040000795c */ /* 0x000fe20000300000 */
.L_x_148:
[----:B--2---:R-:W-:Y:S05]  /*b180*/  @P1 BRA `(.L_x_149) ;  /* 0x0000000000081947 */ /* 0x004fea0003800000 */
[----:B------:R-:W2:Y:S02]  /*b190*/  SYNCS.PHASECHK.TRANS64.TRYWAIT P1, [UR5+0x34850], R0 ;  /* 0x03485000ff0075a7 */ /* 0x000ea40008020145 */
[----:B--2---:R-:W-:Y:S05]  /*b1a0*/  @!P1 BRA `(.L_x_150) ;  /* 0x0000004800009947 */ /* 0x004fea0003800000 */
.L_x_149:
[----:B------:R-:W-:Y:S01]  /*b1b0*/  UIADD3 UR4, UR39, 0x400, URZ ;  /* 0x0000040027047890 */ /* 0x000fe2000fffe03f */
[----:B------:R-:W-:Y:S01]  /*b1c0*/  WARPGROUP.ARRIVE ;  /* 0x00000000000079c5 */ /* 0x000fe20000000000 */
[----:B------:R-:W-:Y:S01]  /*b1d0*/  UMOV UR7, 0x40000040 ;  /* 0x4000004000077882 */ /* 0x000fe20000000000 */
[----:B--2---:R-:W2:Y:S01]  /*b1e0*/  SHFL.BFLY PT, R3, R14, 0x2, 0x1f ;  /* 0x0c401f000e037f89 */ /* 0x004ea200000e0000 */
[----:B------:R-:W-:Y:S01]  /*b1f0*/  USHF.R.U32.HI UR4, URZ, 0x4, UR4 ;  /* 0x000000043f047899 */ /* 0x000fe20008011604 */
[----:B------:R-:W-:Y:S02]  /*b200*/  IMAD.MOV.U32 R4, RZ, RZ, RZ ;  /* 0x000000ffff047224 */ /* 0x000fe400078e00ff */
[----:B------:R-:W3:Y:S01]  /*b210*/  SHFL.BFLY PT, R5, R12, 0x2, 0x1f ;  /* 0x0c401f000c057f89 */ /* 0x000ee200000e0000 */
[----:B------:R-:W-:Y:S01]  /*b220*/  ULOP3.LUT UR4, UR4, 0x3fff, URZ, 0xc0, !UPT ;  /* 0x00003fff04047892 */ /* 0x000fe2000f8ec03f */
[----:B------:R-:W-:-:S03]  /*b230*/  IMAD.MOV.U32 R8, RZ, RZ, RZ ;  /* 0x000000ffff087224 */ /* 0x000fc600078e00ff */
[----:B------:R-:W-:-:S04]  /*b240*/  ULOP3.LUT UR4, UR4, 0x5800000, URZ, 0xfc, !UPT ;  /* 0x0580000004047892 */ /* 0x000fc8000f8efc3f */
[----:B------:R-:W-:-:S07]  /*b250*/  UIMAD UR4, UR38, 0xb00, UR4 ;  /* 0x00000b00260478a4 */ /* 0x000fce000f8e0204 */
[----:B------:R-:W-:Y:S02]  /*b260*/  UMOV UR6, UR4 ;  /* 0x0000000400067c82 */ /* 0x000fe40008000000 */
[----:B------:R-:W-:Y:S01]  /*b270*/  HGMMA.64x128x16.F32 R24, R176, gdesc[UR4].tnspB, R24, gsb0 ;  /* 0x41e00004b0187df0 */ /* 0x000fe20008000818 */
[----:B------:R-:W-:Y:S01]  /*b280*/  UIADD3 UR6, UR4, 0x80, URZ ;  /* 0x0000008004067890 */ /* 0x000fe2000fffe03f */
[----:B--2---:R-:W-:Y:S01]  /*b290*/  FADD.FTZ R3, R3, R14 ;  /* 0x0000000e03037221 */ /* 0x004fe20000010000 */
[----:B------:R-:W-:Y:S01]  /*b2a0*/  UMOV UR7, 0x40000040 ;  /* 0x4000004000077882 */ /* 0x000fe20000000000 */
[----:B---3--:R-:W-:-:S03]  /*b2b0*/  FADD.FTZ R5, R5, R12 ;  /* 0x0000000c05057221 */ /* 0x008fc60000010000 */
[----:B-1----:R-:W1:Y:S04]  /*b2c0*/  SHFL.BFLY PT, R0, R3, 0x1, 0x1f ;  /* 0x0c201f0003007f89 */ /* 0x002e6800000e0000 */
[----:B------:R-:W2:Y:S01]  /*b2d0*/  SHFL.BFLY PT, R2, R5, 0x1, 0x1f ;  /* 0x0c201f0005027f89 */ /* 0x000ea200000e0000 */
[----:B-1----:R-:W-:Y:S01]  /*b2e0*/  FADD.FTZ R15, R3, R0 ;  /* 0x00000000030f7221 */ /* 0x002fe20000010000 */
[----:B------:R-:W-:Y:S02]  /*b2f0*/  IMAD.MOV.U32 R0, RZ, RZ, -0x800000 ;  /* 0xff800000ff007424 */ /* 0x000fe400078e00ff */
[----:B--2---:R-:W-:Y:S02]  /*b300*/  FADD.FTZ R20, R5, R2 ;  /* 0x0000000205147221 */ /* 0x004fe40000010000 */
[----:B------:R-:W-:Y:S01]  /*b310*/  FSETP.NE.FTZ.AND P1, PT, R15, RZ, PT ;  /* 0x000000ff0f00720b */ /* 0x000fe20003f35000 */
[----:B------:R-:W-:-:S02]  /*b320*/  IMAD.MOV.U32 R2, RZ, RZ, -0x800000 ;  /* 0xff800000ff027424 */ /* 0x000fc400078e00ff */
[----:B------:R-:W-:-:S10]  /*b330*/  FSETP.NE.FTZ.AND P2, PT, R20, RZ, PT ;  /* 0x000000ff1400720b */ /* 0x000fd40003f55000 */
[----:B------:R-:W1:Y:S01]  /*b340*/  @P1 MUFU.LG2 R7, R15 ;  /* 0x0000000f00071308 */ /* 0x000e620000000c00 */
[C---:B------:R-:W-:Y:S02]  /*b350*/  @P1 FMUL.FTZ R6, R10.reuse, 0.69314718246459960938 ;  /* 0x3f3172180a061820 */ /* 0x040fe40000410000 */
[----:B------:R-:W-:-:S05]  /*b360*/  @P2 FMUL.FTZ R3, R10, 0.69314718246459960938 ;  /* 0x3f3172180a032820 */ /* 0x000fca0000410000 */
[----:B------:R-:W2:Y:S08]  /*b370*/  @P2 MUFU.LG2 R9, R20 ;  /* 0x0000001400092308 */ /* 0x000eb00000000c00 */
[----:B------:R3:W4:Y:S01]  /*b380*/  @P1 MUFU.RCP R4, R15 ;  /* 0x0000000f00041308 */ /* 0x0007220000001000 */
[----:B-1----:R-:W-:-:S04]  /*b390*/  @P1 FMUL.FTZ R7, R7, 0.69314718246459960938 ;  /* 0x3f31721807071820 */ /* 0x002fc80000410000 */
[----:B------:R-:W-:-:S03]  /*b3a0*/  @P1 FFMA.FTZ R2, R6, R11, R7 ;  /* 0x0000000b06021223 */ /* 0x000fc60000010007 */
[----:B------:R3:W1:Y:S01]  /*b3b0*/  @P2 MUFU.RCP R8, R20 ;  /* 0x0000001400082308 */ /* 0x0006620000001000 */
[----:B--2---:R-:W-:-:S04]  /*b3c0*/  @P2 FMUL.FTZ R10, R9, 0.69314718246459960938 ;  /* 0x3f317218090a2820 */ /* 0x004fc80000410000 */
[----:B------:R-:W-:Y:S01]  /*b3d0*/  @P2 FFMA.FTZ R0, R3, R13, R10 ;  /* 0x0000000d03002223 */ /* 0x000fe2000001000a */
        /* <DEDUP_REMOVED lines=50> */
[----:B-1-34-:R-:W-:Y:S05]  /*b700*/  @!P0 BRA `(.L_x_151) ;  /* 0x0000000000048947 */ /* 0x01afea0003800000 */
[----:B------:R-:W-:Y:S01]  /*b710*/  BPT.TRAP 0x1 ;  /* 0x000000040000795c */ /* 0x000fe20000300000 */
.L_x_151:
[----:B------:R-:W-:Y:S01]  /*b720*/  ISETP.NE.AND P3, PT, R19, RZ, PT ;  /* 0x000000ff1300720c */ /* 0x000fe20003f65270 */
[-C--:B------:R-:W-:Y:S01]  /*b730*/  FMUL.FTZ R6, R24, R4.reuse ;  /* 0x0000000418067220 */ /* 0x080fe20000410000 */
[----:B------:R-:W-:Y:S01]  /*b740*/  IADD3 R5, P1, R16, 0x40, RZ ;  /* 0x0000004010057810 */ /* 0x000fe20007f3e0ff */
[-C--:B------:R-:W-:Y:S01]  /*b750*/  FMUL.FTZ R25, R25, R4.reuse ;  /* 0x0000000419197220 */ /* 0x080fe20000410000 */
[-C--:B------:R-:W-:Y:S01]  /*b760*/  FMUL.FTZ R29, R29, R4.reuse ;  /* 0x000000041d1d7220 */ /* 0x080fe20000410000 */
[-C--:B------:R-:W-:Y:S01]  /*b770*/  FMUL.FTZ R88, R28, R4.reuse ;  /* 0x000000041c587220 */ /* 0x080fe20000410000 */
[----:B------:R-:W-:Y:S01]  /*b780*/  LOP3.LUT R24, R5, 0x380, RZ, 0xc0, !PT ;  /* 0x0000038005187812 */ /* 0x000fe200078ec0ff */
        /* <DEDUP_REMOVED lines=28> */
[----:B------:R-:W-:Y:S01]  /*b950*/  IMAD.U32 R4, RZ, RZ, UR5 ;  /* 0x00000005ff047e24 */ /* 0x000fe2000f8e00ff */
[----:B------:R-:W-:Y:S01]  /*b960*/  SHF.R.U64 R24, R24, 0x3, RZ ;  /* 0x0000000318187819 */ /* 0x000fe200000012ff */
[-C--:B------:R-:W-:Y:S01]  /*b970*/  FMUL.FTZ R28, R26, R8.reuse ;  /* 0x000000081a1c7220 */ /* 0x080fe20000410000 */
[----:B------:R-:W-:Y:S01]  /*b980*/  IADD3 R3, P0, R16, 0x20, RZ ;  /* 0x0000002010037810 */ /* 0x000fe20007f1e0ff */
[----:B------:R-:W-:Y:S01]  /*b990*/  @P3 VIADD R4, R4, 0x34860 ;  /* 0x0003486004043836 */ /* 0x000fe20000000000 */
[----:B------:R-:W-:Y:S01]  /*b9a0*/  LOP3.LUT R24, R24, R5, RZ, 0x3c, !PT ;  /* 0x0000000518187212 */ /* 0x000fe200078e3cff */
[-C--:B------:R-:W-:Y:S01]  /*b9b0*/  FMUL.FTZ R27, R27, R8.reuse ;  /* 0x000000081b1b7220 */ /* 0x080fe20000410000 */
[C---:B------:R-:W-:Y:S01]  /*b9c0*/  LOP3.LUT R5, R16.reuse, 0x380, RZ, 0xc0, !PT ;  /* 0x0000038010057812 */ /* 0x040fe200078ec0ff */
[----:B------:R-:W-:Y:S01]  /*b9d0*/  UIADD3 UR35, -UR36, URZ, URZ ;  /* 0x0000003f24237290 */ /* 0x000fe2000fffe13f */
[----:B------:R-:W-:Y:S01]  /*b9e0*/  @P3 PRMT R4, R23, 0x654, R4 ;  /* 0x0000065417043816 */ /* 0x000fe20000000004 */
[----:B------:R-:W-:Y:S01]  /*b9f0*/  ULDC UR4, c[0x0][0xdb4] ;  /* 0x00036d0000047ab9 */ /* 0x000fe20000000800 */
[----:B------:R-:W-:Y:S01]  /*ba00*/  IADD3 R15, P6, R16, 0x4000, RZ ;  /* 0x00004000100f7810 */ /* 0x000fe20007fde0ff */
[-C--:B------:R-:W-:Y:S01]  /*ba10*/  FMUL.FTZ R7, R31, R8.reuse ;  /* 0x000000081f077220 */ /* 0x080fe20000410000 */
[----:B------:R-:W-:Y:S01]  /*ba20*/  SHF.R.U64 R5, R5, 0x3, RZ ;  /* 0x0000000305057819 */ /* 0x000fe200000012ff */
[----:B------:R1:W-:Y:S01]  /*ba30*/  @P3 SYNCS.ARRIVE.TRANS64.RED.A1T0 RZ, [R4+URZ], RZ ;  /* 0x000000ff04ff39a7 */ /* 0x0003e2000810043f */
[----:B------:R-:W-:Y:S01]  /*ba40*/  LOP3.LUT R26, R3, 0x380, RZ, 0xc0, !PT ;  /* 0x00000380031a7812 */ /* 0x000fe200078ec0ff */
[-C--:B------:R-:W-:Y:S01]  /*ba50*/  FMUL.FTZ R30, R30, R8.reuse ;  /* 0x000000081e1e7220 */ /* 0x080fe20000410000 */
[----:B------:R-:W-:Y:S01]  /*ba60*/  LOP3.LUT R14, R15, 0x380, RZ, 0xc0, !PT ;  /* 0x000003800f0e7812 */ /* 0x000fe200078ec0ff */
[-C--:B------:R-:W-:Y:S01]  /*ba70*/  FMUL.FTZ R35, R35, R8.reuse ;  /* 0x0000000823237220 */ /* 0x080fe20000410000 */
[----:B------:R-:W-:Y:S01]  /*ba80*/  SHF.R.U64 R26, R26, 0x3, RZ ;  /* 0x000000031a1a7819 */ /* 0x000fe200000012ff */
[-C--:B------:R-:W-:Y:S01]  /*ba90*/  FMUL.FTZ R34, R34, R8.reuse ;  /* 0x0000000822227220 */ /* 0x080fe20000410000 */
[----:B------:R-:W-:Y:S01]  /*baa0*/  SHF.R.U64 R14, R14, 0x3, RZ ;  /* 0x000000030e0e7819 */ /* 0x000fe200000012ff */
[----:B------:R-:W-:Y:S01]  /*bab0*/  FMUL.FTZ R39, R39, R8 ;  /* 0x0000000827277220 */ /* 0x000fe20000410000 */
[----:B-1----:R-:W-:Y:S01]  /*bac0*/  LOP3.LUT R4, R5, R16, RZ, 0x3c, !PT ;  /* 0x0000001005047212 */ /* 0x002fe200078e3cff */
[--C-:B------:R-:W-:Y:S01]  /*bad0*/  IMAD.MOV.U32 R5, RZ, RZ, R17.reuse ;  /* 0x000000ffff057224 */ /* 0x100fe200078e0011 */
[----:B------:R-:W-:Y:S01]  /*bae0*/  R2UR UR7, R224 ;  /* 0x00000000e00772ca */ /* 0x000fe200000e0000 */
[-C--:B------:R-:W-:Y:S01]  /*baf0*/  FMUL.FTZ R38, R38, R8.reuse ;  /* 0x0000000826267220 */ /* 0x080fe20000410000 */
[----:B------:R-:W-:Y:S01]  /*bb00*/  LOP3.LUT R26, R26, R3, RZ, 0x3c, !PT ;  /* 0x000000031a1a7212 */ /* 0x000fe200078e3cff */
[----:B------:R-:W-:Y:S01]  /*bb10*/  FMUL.FTZ R43, R43, R8 ;  /* 0x000000082b2b7220 */ /* 0x000fe20000410000 */
[----:B------:R-:W-:Y:S01]  /*bb20*/  MOV R3, R4 ;  /* 0x0000000400037202 */ /* 0x000fe20000000f00 */
[----:B------:R-:W-:Y:S01]  /*bb30*/  FMUL.FTZ R42, R42, R8 ;  /* 0x000000082a2a7220 */ /* 0x000fe20000410000 */
[----:B------:R-:W-:Y:S01]  /*bb40*/  F2FP.F16.F32.PACK_AB R5, R27, R28 ;  /* 0x0000001c1b05723e */ /* 0x000fe200000000ff */
[--C-:B------:R-:W-:Y:S01]  /*bb50*/  IMAD.X R27, RZ, RZ, R17.reuse, P0 ;  /* 0x000000ffff1b7224 */ /* 0x100fe200000e0611 */
[----:B------:R-:W-:Y:S01]  /*bb60*/  LOP3.LUT R14, R14, R15, RZ, 0x3c, !PT ;  /* 0x0000000f0e0e7212 */ /* 0x000fe200078e3cff */
[--C-:B------:R-:W-:Y:S01]  /*bb70*/  IMAD.X R15, RZ, RZ, R17.reuse, P6 ;  /* 0x000000ffff0f7224 */ /* 0x100fe200030e0611 */
[----:B------:R-:W-:Y:S01]  /*bb80*/  R2UR UR6, R223 ;  /* 0x00000000df0672ca */ /* 0x000fe200000e0000 */
[----:B------:R-:W-:Y:S01]  /*bb90*/  FMUL.FTZ R47, R47, R8 ;  /* 0x000000082f2f7220 */ /* 0x000fe20000410000 */
[----:B------:R-:W-:Y:S01]  /*bba0*/  F2FP.F16.F32.PACK_AB R4, R25, R6 ;  /* 0x000000061904723e */ /* 0x000fe200000000ff */
[----:B------:R-:W-:Y:S01]  /*bbb0*/  UIMAD UR35, UR4, UR35, UR7 ;  /* 0x00000023042372a4 */ /* 0x000fe2000f8e0207 */
[----:B------:R-:W-:Y:S01]  /*bbc0*/  F2FP.F16.F32.PACK_AB R6, R29, R88 ;  /* 0x000000581d06723e */ /* 0x000fe200000000ff */
[----:B------:R-:W-:Y:S01]  /*bbd0*/  UIADD3 UR34, -UR7, URZ, URZ ;  /* 0x0000003f07227290 */ /* 0x000fe2000fffe13f */
[----:B------:R-:W-:Y:S01]  /*bbe0*/  MOV R29, R26 ;  /* 0x0000001a001d7202 */ /* 0x000fe20000000f00 */
[----:B------:R-:W-:Y:S01]  /*bbf0*/  FMUL.FTZ R46, R46, R8 ;  /* 0x000000082e2e7220 */ /* 0x000fe20000410000 */
[----:B------:R-:W-:Y:S01]  /*bc00*/  MOV R26, R14 ;  /* 0x0000000e001a7202 */ /* 0x000fe20000000f00 */
[-C--:B------:R-:W-:Y:S01]  /*bc10*/  FMUL.FTZ R51, R51, R8.reuse ;  /* 0x0000000833337220 */ /* 0x080fe20000410000 */
[----:B------:R-:W1:Y:S01]  /*bc20*/  LDC.64 R14, c[0x0][0xb78] ;  /* 0x0002de00ff0e7b82 */ /* 0x000e620000000a00 */
[----:B------:R-:W-:Y:S01]  /*bc30*/  IADD3 R9, P3, R16, 0x4060, RZ ;  /* 0x0000406010097810 */ /* 0x000fe20007f7e0ff */
[-C--:B------:R-:W-:Y:S01]  /*bc40*/  FMUL.FTZ R50, R50, R8.reuse ;  /* 0x0000000832327220 */ /* 0x080fe20000410000 */
[----:B------:R-:W-:Y:S01]  /*bc50*/  IADD3 R21, P2, R16, 0x60, RZ ;  /* 0x0000006010157810 */ /* 0x000fe20007f5e0ff */
        /* <DEDUP_REMOVED lines=18> */
[----:B------:R-:W-:Y:S01]  /*bd80*/  ULDC UR5, c[0x0][0xda8] ;  /* 0x00036a0000057ab9 */ /* 0x000fe20000000800 */
[----:B------:R-:W-:Y:S01]  /*bd90*/  USHF.R.S32.HI UR4, URZ, 0x1f, UR35 ;  /* 0x0000001f3f047899 */ /* 0x000fe20008011423 */
[----:B------:R-:W-:Y:S01]  /*bda0*/  LOP3.LUT R8, R9, 0x380, RZ, 0xc0, !PT ;  /* 0x0000038009087812 */ /* 0x000fe200078ec0ff */
[----:B------:R-:W-:Y:S01]  /*bdb0*/  ULDC.64 UR8, c[0x0][0xb70] ;  /* 0x0002dc0000087ab9 */ /* 0x000fe20000000a00 */
[----:B------:R-:W-:Y:S01]  /*bdc0*/  LOP3.LUT R20, R21, 0x380, RZ, 0xc0, !PT ;  /* 0x0000038015147812 */ /* 0x000fe200078ec0ff */
[----:B------:R-:W-:Y:S01]  /*bdd0*/  UIMAD UR34, UR5, UR34, UR6 ;  /* 0x00000022052272a4 */ /* 0x000fe2000f8e0206 */
[C---:B------:R-:W-:Y:S01]  /*bde0*/  IADD3 R11, P4, R16.reuse, 0x4040, RZ ;  /* 0x00004040100b7810 */ /* 0x040fe20007f9e0ff */
[----:B------:R-:W-:Y:S01]  /*bdf0*/  UIMAD UR6, UR4, UR8, URZ ;  /* 0x00000008040672a4 */ /* 0x000fe2000f8e023f */
[----:B------:R-:W-:Y:S01]  /*be00*/  IADD3 R13, P5, R16, 0x4020, RZ ;  /* 0x00004020100d7810 */ /* 0x000fe20007fbe0ff */
[----:B------:R-:W-:Y:S01]  /*be10*/  USHF.L.U32 UR34, UR34, 0x7, URZ ;  /* 0x0000000722227899 */ /* 0x000fe2000800063f */
[----:B------:R-:W-:Y:S01]  /*be20*/  SHF.R.U64 R8, R8, 0x3, RZ ;  /* 0x0000000308087819 */ /* 0x000fe200000012ff */
[----:B------:R-:W-:Y:S01]  /*be30*/  UIMAD.WIDE.U32 UR4, UR35, UR8, URZ ;  /* 0x00000008230472a5 */ /* 0x000fe2000f8e003f */
[----:B------:R-:W-:Y:S01]  /*be40*/  SHF.R.U64 R20, R20, 0x3, RZ ;  /* 0x0000000314147819 */ /* 0x000fe200000012ff */
[----:B------:R-:W-:Y:S01]  /*be50*/  UIMAD UR6, UR35, UR9, UR6 ;  /* 0x00000009230672a4 */ /* 0x000fe2000f8e0206 */
[----:B------:R-:W-:Y:S01]  /*be60*/  LOP3.LUT R10, R11, 0x380, RZ, 0xc0, !PT ;  /* 0x000003800b0a7812 */ /* 0x000fe200078ec0ff */
[----:B------:R-:W-:Y:S01]  /*be70*/  USHF.R.S32.HI UR7, URZ, 0x1f, UR36 ;  /* 0x0000001f3f077899 */ /* 0x000fe20008011424 */
[----:B------:R-:W-:Y:S01]  /*be80*/  LOP3.LUT R12, R13, 0x380, RZ, 0xc0, !PT ;  /* 0x000003800d0c7812 */ /* 0x000fe200078ec0ff */
[----:B------:R-:W-:Y:S01]  /*be90*/  UIADD3 UR6, UR5, UR6, URZ ;  /* 0x0000000605067290 */ /* 0x000fe2000fffe03f */
[----:B------:R-:W-:Y:S01]  /*bea0*/  F2FP.F16.F32.PACK_AB R7, R7, R30 ;  /* 0x0000001e0707723e */ /* 0x000fe200000000ff */
[----:B------:R-:W-:Y:S01]  /*beb0*/  BAR.SYNC.DEFER_BLOCKING 0x1, 0x100 ;  /* 0x0044000000007b1d */ /* 0x000fe20000010000 */
[----:B------:R-:W-:Y:S01]  /*bec0*/  LOP3.LUT R8, R8, R9, RZ, 0x3c, !PT ;  /* 0x0000000908087212 */ /* 0x000fe200078e3cff */
[--C-:B------:R-:W-:Y:S01]  /*bed0*/  IMAD.X R9, RZ, RZ, R17.reuse, P3 ;  /* 0x000000ffff097224 */ /* 0x100fe200018e0611 */
[----:B------:R-:W-:Y:S01]  /*bee0*/  LOP3.LUT R20, R20, R21, RZ, 0x3c, !PT ;  /* 0x0000001514147212 */ /* 0x000fe200078e3cff */
[--C-:B------:R-:W-:Y:S01]  /*bef0*/  IMAD.X R21, RZ, RZ, R17.reuse, P2 ;  /* 0x000000ffff157224 */ /* 0x100fe200010e0611 */
[----:B------:R-:W-:Y:S01]  /*bf00*/  SHF.R.U64 R10, R10, 0x3, RZ ;  /* 0x000000030a0a7819 */ /* 0x000fe200000012ff */
[----:B------:R-:W-:Y:S01]  /*bf10*/  VIADD R31, R227, UR34 ;  /* 0x00000022e31f7c36 */ /* 0x000fe20008000000 */
[----:B------:R-:W-:Y:S01]  /*bf20*/  SHF.R.U64 R12, R12, 0x3, RZ ;  /* 0x000000030c0c7819 */ /* 0x000fe200000012ff */
[--C-:B------:R-:W-:Y:S01]  /*bf30*/  IMAD.X R25, RZ, RZ, R17.reuse, P1 ;  /* 0x000000ffff197224 */ /* 0x100fe200008e0611 */
[----:B------:R-:W-:Y:S01]  /*bf40*/  LOP3.LUT R10, R10, R11, RZ, 0x3c, !PT ;  /* 0x0000000b0a0a7212 */ /* 0x000fe200078e3cff */
[--C-:B------:R-:W-:Y:S01]  /*bf50*/  IMAD.X R11, RZ, RZ, R17.reuse, P4 ;  /* 0x000000ffff0b7224 */ /* 0x100fe200020e0611 */
[----:B------:R-:W-:Y:S01]  /*bf60*/  LOP3.LUT R12, R12, R13, RZ, 0x3c, !PT ;  /* 0x0000000d0c0c7212 */ /* 0x000fe200078e3cff */
[----:B------:R-:W-:Y:S01]  /*bf70*/  IMAD.X R13, RZ, RZ, R17, P5 ;  /* 0x000000ffff0d7224 */ /* 0x000fe200028e0611 */
[----:B------:R-:W-:Y:S01]  /*bf80*/  MOV R27, R20 ;  /* 0x00000014001b7202 */ /* 0x000fe20000000f00 */
[----:B------:R-:W-:Y:S01]  /*bf90*/  IMAD.U32 R21, RZ, RZ, UR5 ;  /* 0x00000005ff157e24 */ /* 0x000fe2000f8e00ff */
[----:B------:R-:W-:Y:S01]  /*bfa0*/  LOP3.LUT P0, RZ, R222, 0x3, RZ, 0xc0, !PT ;  /* 0x00000003deff7812 */ /* 0x000fe2000780c0ff */
[----:B------:R-:W-:Y:S01]  /*bfb0*/  IMAD.U32 R20, RZ, RZ, UR4 ;  /* 0x00000004ff147e24 */ /* 0x000fe2000f8e00ff */
[----:B------:R-:W-:Y:S01]  /*bfc0*/  ULDC UR4, c[0x0][0xa88] ;  /* 0x0002a20000047ab9 */ /* 0x000fe20000000800 */
[----:B------:R-:W-:Y:S01]  /*bfd0*/  IMAD.U32 R21, RZ, RZ, UR6 ;  /* 0x00000006ff157e24 */ /* 0x000fe2000f8e00ff */
[----:B------:R-:W-:Y:S01]  /*bfe0*/  MOV R28, R24 ;  /* 0x00000018001c7202 */ /* 0x000fe20000000f00 */
[----:B------:R-:W-:Y:S01]  /*bff0*/  ULDC.64 UR12, c[0x0][0x208] ;  /* 0x00008200000c7ab9 */ /* 0x000fe20000000a00 */
[----:B------:R-:W-:Y:S01]  /*c000*/  MOV R24, R10 ;  /* 0x0000000a00187202 */ /* 0x000fe20000000f00 */
[----:B-1----:R-:W-:Y:S01]  /*c010*/  IMAD.WIDE.U32 R20, R14, UR36, R20 ;  /* 0x000000240e147c25 */ /* 0x002fe2000f8e0014 */
[----:B------:R-:W-:Y:S01]  /*c020*/  MOV R25, R12 ;  /* 0x0000000c00197202 */ /* 0x000fe20000000f00 */
[----:B------:R1:W-:Y:S01]  /*c030*/  STSM.16.M88.4 [R3], R4 ;  /* 0x0000000403007844 */ /* 0x0003e20000000200 */
        /* <DEDUP_REMOVED lines=8> */
[----:B-1----:R-:W-:Y:S01]  /*c0c0*/  MOV R3, R8 ;  /* 0x0000000800037202 */ /* 0x002fe20000000f00 */
[----:B------:R-:W-:Y:S01]  /*c0d0*/  VIADD R9, R31, 0x8 ;  /* 0x000000081f097836 */ /* 0x000fe20000000000 */
[----:B------:R-:W-:Y:S01]  /*c0e0*/  F2FP.F16.F32.PACK_AB R4, R33, R32 ;  /* 0x000000202104723e */ /* 0x000fe200000000ff */
[----:B------:R-:W-:Y:S01]  /*c0f0*/  IMAD R8, R14, UR7, RZ ;  /* 0x000000070e087c24 */ /* 0x000fe2000f8e02ff */
[----:B------:R-:W-:Y:S02]  /*c100*/  F2FP.F16.F32.PACK_AB R5, R35, R34 ;  /* 0x000000222305723e */ /* 0x000fe400000000ff */
[----:B------:R-:W-:Y:S01]  /*c110*/  F2FP.F16.F32.PACK_AB R6, R37, R36 ;  /* 0x000000242506723e */ /* 0x000fe200000000ff */
[----:B------:R-:W-:Y:S01]  /*c120*/  IMAD R30, R15, UR36, R8 ;  /* 0x000000240f1e7c24 */ /* 0x000fe2000f8e0208 */
[----:B------:R-:W-:-:S02]  /*c130*/  F2FP.F16.F32.PACK_AB R7, R39, R38 ;  /* 0x000000262707723e */ /* 0x000fc400000000ff */
[----:B------:R-:W-:Y:S02]  /*c140*/  ISETP.GE.OR P1, PT, R9, UR4, P0 ;  /* 0x0000000409007c0c */ /* 0x000fe40008726670 */
[----:B------:R-:W-:Y:S01]  /*c150*/  F2FP.F16.F32.PACK_AB R8, R41, R40 ;  /* 0x000000282908723e */ /* 0x000fe200000000ff */
[----:B------:R1:W-:Y:S01]  /*c160*/  STSM.16.M88.4 [R29], R4 ;  /* 0x000000041d007844 */ /* 0x0003e20000000200 */
[----:B------:R-:W-:Y:S02]  /*c170*/  F2FP.F16.F32.PACK_AB R9, R43, R42 ;  /* 0x0000002a2b09723e */ /* 0x000fe400000000ff */
[----:B------:R-:W-:Y:S02]  /*c180*/  F2FP.F16.F32.PACK_AB R14, R53, R52 ;  /* 0x00000034350e723e */ /* 0x000fe400000000ff */
[----:B------:R-:W-:Y:S01]  /*c190*/  F2FP.F16.F32.PACK_AB R15, R55, R54 ;  /* 0x00000036370f723e */ /* 0x000fe200000000ff */
[----:B------:R-:W-:Y:S01]  /*c1a0*/  STSM.16.M88.4 [R28], R8 ;  /* 0x000000081c007844 */ /* 0x000fe20000000200 */
[----:B------:R-:W-:-:S02]  /*c1b0*/  F2FP.F16.F32.PACK_AB R67, R71, R70 ;  /* 0x000000464743723e */ /* 0x000fc400000000ff */
[----:B------:R-:W-:Y:S01]  /*c1c0*/  F2FP.F16.F32.PACK_AB R73, R75, R74 ;  /* 0x0000004a4b49723e */ /* 0x000fe200000000ff */
[----:B------:R-:W-:Y:S01]  /*c1d0*/  STSM.16.M88.4 [R27], R12 ;  /* 0x0000000c1b007844 */ /* 0x000fe20000000200 */
[----:B------:R-:W-:Y:S02]  /*c1e0*/  F2FP.F16.F32.PACK_AB R80, R81, R80 ;  /* 0x000000505150723e */ /* 0x000fe400000000ff */
[----:B------:R-:W-:Y:S02]  /*c1f0*/  F2FP.F16.F32.PACK_AB R74, R77, R76 ;  /* 0x0000004c4d4a723e */ /* 0x000fe400000000ff */
[----:B------:R-:W-:Y:S02]  /*c200*/  F2FP.F16.F32.PACK_AB R75, R79, R78 ;  /* 0x0000004e4f4b723e */ /* 0x000fe400000000ff */
[----:B-1----:R-:W-:Y:S02]  /*c210*/  F2FP.F16.F32.PACK_AB R4, R57, R56 ;  /* 0x000000383904723e */ /* 0x002fe400000000ff */
[----:B------:R-:W-:-:S02]  /*c220*/  F2FP.F16.F32.PACK_AB R5, R59, R58 ;  /* 0x0000003a3b05723e */ /* 0x000fc400000000ff */
[----:B------:R-:W-:Y:S02]  /*c230*/  F2FP.F16.F32.PACK_AB R6, R61, R60 ;  /* 0x0000003c3d06723e */ /* 0x000fe400000000ff */
[----:B------:R-:W-:Y:S02]  /*c240*/  F2FP.F16.F32.PACK_AB R7, R63, R62 ;  /* 0x0000003e3f07723e */ /* 0x000fe400000000ff */
[----:B------:R-:W-:Y:S02]  /*c250*/  F2FP.F16.F32.PACK_AB R81, R83, R82 ;  /* 0x000000525351723e */ /* 0x000fe400000000ff */
[----:B------:R-:W-:Y:S01]  /*c260*/  F2FP.F16.F32.PACK_AB R82, R85, R84 ;  /* 0x000000545552723e */ /* 0x000fe200000000ff */
[----:B------:R1:W-:Y:S01]  /*c270*/  STSM.16.M88.4 [R26], R4 ;  /* 0x000000041a007844 */ /* 0x0003e20000000200 */
[----:B------:R-:W-:Y:S02]  /*c280*/  F2FP.F16.F32.PACK_AB R83, R87, R86 ;  /* 0x000000565753723e */ /* 0x000fe400000000ff */
[----:B------:R-:W-:Y:S01]  /*c290*/  SHF.R.S32.HI R29, RZ, 0x1f, R31 ;  /* 0x0000001fff1d7819 */ /* 0x000fe2000001141f */
[----:B------:R-:W-:Y:S01]  /*c2a0*/  STSM.16.M88.4 [R25], R64 ;  /* 0x0000004019007844 */ /* 0x000fe20000000200 */
[----:B------:R-:W-:-:S02]  /*c2b0*/  IADD3 R20, P2, R31, R20, RZ ;  /* 0x000000141f147210 */ /* 0x000fc40007f5e0ff */
[----:B------:R-:W-:Y:S01]  /*c2c0*/  ISETP.GE.OR P0, PT, R31, UR4, P0 ;  /* 0x000000041f007c0c */ /* 0x000fe20008706670 */
[----:B------:R-:W-:Y:S01]  /*c2d0*/  STSM.16.M88.4 [R24], R72 ;  /* 0x0000004818007844 */ /* 0x000fe20000000200 */
[----:B------:R-:W-:Y:S01]  /*c2e0*/  ULDC.64 UR4, c[0x0][0xb40] ;  /* 0x0002d00000047ab9 */ /* 0x000fe20000000a00 */
[----:B------:R-:W-:Y:S02]  /*c2f0*/  IADD3.X R29, R29, R21, R30, P2, !PT ;  /* 0x000000151d1d7210 */ /* 0x000fe400017fe41e */
[----:B------:R-:W-:Y:S01]  /*c300*/  STSM.16.M88.4 [R3], R80 ;  /* 0x0000005003007844 */ /* 0x000fe20000000200 */
[----:B------:R-:W-:Y:S01]  /*c310*/  R2UR UR10, R220 ;  /* 0x00000000dc0a72ca */ /* 0x000fe200000e0000 */
[----:B------:R-:W-:Y:S01]  /*c320*/  @!PT LDS RZ, [RZ] ;  /* 0x00000000fffff984 */ /* 0x000fe20000000800 */
[----:B------:R-:W-:Y:S01]  /*c330*/  @!PT LDS RZ, [RZ] ;  /* 0x00000000fffff984 */ /* 0x000fe20000000800 */
[----:B------:R-:W-:Y:S01]  /*c340*/  @!PT LDS RZ, [RZ] ;  /* 0x00000000fffff984 */ /* 0x000fe20000000800 */
[----:B------:R-:W-:Y:S01]  /*c350*/  @!PT LDS RZ, [RZ] ;  /* 0x00000000fffff984 */ /* 0x000fe20000000800 */
[----:B------:R2:W-:Y:S06]  /*c360*/  MEMBAR.ALL.CTA ;  /* 0x0000000000007992 */ /* 0x0005ec0000008000 */
[----:B--2---:R-:W2:Y:S02]  /*c370*/  FENCE.VIEW.ASYNC.S ;  /* 0x00000000000073c6 */ /* 0x004ea40000000000 */
[----:B--2---:R-:W-:Y:S06]  /*c380*/  BAR.ARV 0x1, 0x120 ;  /* 0x0044800000007b1d */ /* 0x004fec0000002000 */
[C---:B-1----:R-:W-:Y:S01]  /*c390*/  LEA R4, P2, R20.reuse, UR4, 0x2 ;  /* 0x0000000414047c11 */ /* 0x042fe2000f8410ff */
[----:B------:R-:W-:Y:S01]  /*c3a0*/  ULDC UR4, c[0x0][0xc] ;  /* 0x0000030000047ab9 */ /* 0x000fe20000000800 */
[----:B------:R-:W1:Y:S01]  /*c3b0*/  SHFL.IDX PT, R6, R226, RZ, 0x1f ;  /* 0x00001fffe2067589 */ /* 0x000e6200000e0000 */
[----:B------:R-:W-:Y:S01]  /*c3c0*/  UIADD3 UR10, UR4, UR10, URZ ;  /* 0x0000000a040a7290 */ /* 0x000fe2000fffe03f */
[----:B------:R-:W-:-:S05]  /*c3d0*/  LEA.HI.X R5, R20, UR5, R29, 0x2, P2 ;  /* 0x0000000514057c11 */ /* 0x000fca00090f141d */
[----:B------:R2:W-:Y:S01]  /*c3e0*/  @!P0 STG.E desc[UR12][R4.64], R2 ;  /* 0x0000000204008986 */ /* 0x0005e2000c10190c */
[----:B------:R-:W-:-:S03]  /*c3f0*/  IMAD.U32 R220, RZ, RZ, UR10 ;  /* 0x0000000affdc7e24 */ /* 0x000fc6000f8e00ff */
[----:B------:R2:W-:Y:S01]  /*c400*/  @!P1 STG.E desc[UR12][R4.64+0x20], R0 ;  /* 0x0000200004009986 */ /* 0x0005e2000c10190c */
[----:B-1----:R-:W-:-:S13]  /*c410*/  ISETP.NE.AND P0, PT, R6, 0x7, PT ;  /* 0x000000070600780c */ /* 0x002fda0003f05270 */
[----:B--2---:R-:W-:Y:S05]  /*c420*/  @P0 BRA `(.L_x_152) ;  /* 0x0000000000640947 */ /* 0x004fea0003800000 */
        /* <DEDUP_REMOVED lines=11> */
[----:B------:R-:W-:Y:S01]  /*c4e0*/  UMOV UR7, 0x40 ;  /* 0x0000004000077882 */ /* 0x000fe20000000000 */
[----:B------:R-:W-:-:S05]  /*c4f0*/  UMOV UR8, 0x1 ;  /* 0x0000000100087882 */ /* 0x000fca0000000000 */
[----:B------:R1:W-:Y:S02]  /*c500*/  UTMASTG.5D [UR32], [UR4] ;  /* 0x00000020040073b5 */ /* 0x0003e40008020000 */
[----:B-1----:R-:W-:Y:S01]  /*c510*/  UMOV UR32, UR6 ;  /* 0x0000000600207c82 */ /* 0x002fe20008000000 */
[----:B------:R-:W-:Y:S01]  /*c520*/  UMOV UR33, UR7 ;  /* 0x0000000700217c82 */ /* 0x000fe20008000000 */
[----:B------:R-:W-:Y:S01]  /*c530*/  UIADD3 UR6, UR39, 0x34820, URZ ;  /* 0x0003482027067890 */ /* 0x000fe2000fffe03f */
[----:B------:R1:W-:Y:S03]  /*c540*/  UTMASTG.5D [UR32], [UR4] ;  /* 0x00000020040073b5 */ /* 0x0003e60008020000 */
[----:B------:R-:W-:Y:S02]  /*c550*/  UPRMT UR7, URZ, 0x654, UR6 ;  /* 0x000006543f077896 */ /* 0x000fe40008000006 */
[----:B------:R-:W-:Y:S01]  /*c560*/  UPRMT UR6, UR8, 0x654, UR6 ;  /* 0x0000065408067896 */ /* 0x000fe20008000006 */
[----:B------:R0:W-:Y:S01]  /*c570*/  UTMACMDFLUSH ;  /* 0x00000000000079b7 */ /* 0x0001e20000000000 */
[----:B------:R-:W-:-:S05]  /*c580*/  DEPBAR.LE SB0, 0x0 ;  /* 0x000080000000791a */ /* 0x000fca0000000000 */
[----:B------:R-:W-:Y:S02]  /*c590*/  SYNCS.ARRIVE.TRANS64.RED.A1T0 RZ, [UR7], RZ ;  /* 0x000000ffffff79a7 */ /* 0x000fe40008100407 */
[----:B-1----:R-:W-:Y:S03]  /*c5a0*/  SYNCS.ARRIVE.TRANS64.RED.A1T0 RZ, [UR6], RZ ;  /* 0x000000ffffff79a7 */ /* 0x002fe60008100406 */
.L_x_153:
[----:B------:R-:W-:Y:S05]  /*c5b0*/  BSYNC B0 ;  /* 0x0000000000007941 */ /* 0x000fea0003800000 */
.L_x_152:
[----:B------:R-:W1:Y:S01]  /*c5c0*/  LDC R0, c[0x0][0xda4] ;  /* 0x00036900ff007b82 */ /* 0x000e620000000800 */
[----:B------:R-:W-:Y:S01]  /*c5d0*/  R2UR UR5, R220 ;  /* 0x00000000dc0572ca */ /* 0x000fe200000e0000 */
[----:B------:R-:W-:Y:S01]  /*c5e0*/  UIADD3 UR38, UR38, 0x1, URZ ;  /* 0x0000000126267890 */ /* 0x000fe2000fffe03f */
[----:B------:R-:W-:-:S03]  /*c5f0*/  VIADD R221, R221, 0x1 ;  /* 0x00000001dddd7836 */ /* 0x000fc60000000000 */
[----:B------:R-:W-:-:S04]  /*c600*/  UISETP.NE.AND UP0, UPT, UR38, 0x2, UPT ;  /* 0x000000022600788c */ /* 0x000fc8000bf05270 */
[----:B------:R-:W-:Y:S02]  /*c610*/  USEL UR4, URZ, 0x1, UP0 ;  /* 0x000000013f047887 */ /* 0x000fe40008000000 */
[----:B------:R-:W-:Y:S02]  /*c620*/  USEL UR38, UR38, URZ, UP0 ;  /* 0x0000003f26267287 */ /* 0x000fe40008000000 */
[----:B------:R-:W-:Y:S01]  /*c630*/  ULOP3.LUT UR60, UR60, UR4, URZ, 0x3c, !UPT ;  /* 0x000000043c3c7292 */ /* 0x000fe2000f8e3c3f */
[----:B-1----:R-:W-:-:S13]  /*c640*/  ISETP.LE.AND P0, PT, R0, UR5, PT ;  /* 0x0000000500007c0c */ /* 0x002fda000bf03270 */
[----:B------:R-:W-:Y:S05]  /*c650*/  @!P0 BRA `(.L_x_154) ;  /* 0xffffff4c001c8947 */ /* 0x000fea000383ffff */
[----:B------:R-:W-:Y:S05]  /*c660*/  EXIT ;  /* 0x000000000000794d */ /* 0x000fea0003800000 */
.L_x_126:
        /* <DEDUP_REMOVED lines=13> */
[----:B------:R-:W2:Y:S01]  /*c740*/  LDL R3, [R1+0x1c] ;  /* 0x00001c0001037983 */ /* 0x000ea20000100800 */
[----:B------:R-:W1:Y:S01]  /*c750*/  S2R R4, SR_TID.X ;  /* 0x0000000000047919 */ /* 0x000e620000002100 */
[----:B------:R-:W3:Y:S01]  /*c760*/  S2UR UR4, SR_CTAID.X ;  /* 0x00000000000479c3 */ /* 0x000ee20000002500 */
[----:B------:R-:W-:Y:S02]  /*c770*/  LOP3.LUT R19, R19, 0xfffffffd, RZ, 0xc0, !PT ;  /* 0xfffffffd13137812 */ /* 0x000fe400078ec0ff */
[----:B-1----:R-:W-:-:S05]  /*c780*/  LOP3.LUT P0, R0, R4, 0x1f, RZ, 0xc0, !PT ;  /* 0x0000001f04007812 */ /* 0x002fca000780c0ff */
[----:B------:R3:W-:Y:S02]  /*c790*/  STL [R1+0x28], R0 ;  /* 0x0000280001007387 */ /* 0x0007e40000100800 */
[----:B---3--:R-:W-:-:S05]  /*c7a0*/  IMAD.U32 R0, RZ, RZ, UR4 ;  /* 0x00000004ff007e24 */ /* 0x008fca000f8e00ff */
[----:B------:R2:W-:Y:S01]  /*c7b0*/  STL [R1+0x18], R0 ;  /* 0x0000180001007387 */ /* 0x0005e20000100800 */
[----:B------:R-:W-:-:S04]  /*c7c0*/  LOP3.LUT P1, RZ, R4, 0x7f, RZ, 0xc0, !PT ;  /* 0x0000007f04ff7812 */ /* 0x000fc8000782c0ff */
[----:B------:R-:W-:Y:S01]  /*c7d0*/  PLOP3.LUT P0, PT, P0, P1, PT, 0x8a, 0x0 ;  /* 0x000000000000781c */ /* 0x000fe20000703172 */
[----:B------:R-:W-:-:S08]  /*c7e0*/  IMAD.MOV.U32 R16, RZ, RZ, RZ ;  /* 0x000000ffff107224 */ /* 0x000fd000078e00ff */
[----:B------:R-:W-:-:S04]  /*c7f0*/  @P1 LOP3.LUT R19, R19, 0x2, RZ, 0xfc, !PT ;  /* 0x0000000213131812 */ /* 0x000fc800078efcff */
[----:B------:R-:W-:Y:S01]  /*c800*/  LOP3.LUT R19, R19, 0xfffffffe, RZ, 0xc0, !PT ;  /* 0xfffffffe13137812 */ /* 0x000fe200078ec0ff */
[----:B------:R-:W-:-:S03]  /*c810*/  IMAD.MOV.U32 R17, RZ, RZ, 0x1 ;  /* 0x00000001ff117424 */ /* 0x000fc600078e00ff */
[----:B------:R-:W-:Y:S01]  /*c820*/  @P0 LOP3.LUT R19, R19, 0x1, RZ, 0xfc, !PT ;  /* 0x0000000113130812 */ /* 0x000fe200078efcff */
[----:B------:R-:W-:Y:S01]  /*c830*/  ULDC.64 UR36, c[0x0][0x198] ;  /* 0x0000660000247ab9 */ /* 0x000fe20000000a00 */
[----:B------:R-:W-:Y:S01]  /*c840*/  ULDC UR38, c[0x0][0xc] ;  /* 0x0000030000267ab9 */ /* 0x000fe20000000800 */
[----:B--2---:R-:W-:-:S05]  /*c850*/  LOP3.LUT R0, R3, 0x2, RZ, 0xfc, !PT ;  /* 0x0000000203007812 */ /* 0x004fca00078efcff */
[----:B------:R1:W-:Y:S04]  /*c860*/  STL [R1+0xc], R0 ;  /* 0x00000c0001007387 */ /* 0x0003e80000100800 */
[----:B------:R1:W-:Y:S02]  /*c870*/  STL [R1+0x24], RZ ;  /* 0x000024ff01007387 */ /* 0x0003e40000100800 */
.L_x_206:
        /* <DEDUP_REMOVED lines=21> */
[----:B-1----:R-:W-:-:S02]  /*c9d0*/  IMAD R9, R4, UR4, RZ ;  /* 0x0000000404097c24 */ /* 0x002fc4000f8e02ff */
[----:B----4-:R-:W-:-:S05]  /*c9e0*/  @P1 IMAD.HI.U32 R2, R6, R2, RZ ;  /* 0x0000000206021227 */ /* 0x010fca00078e00ff */
[----:B------:R-:W-:Y:S02]  /*c9f0*/  @P1 SHF.R.U32.HI R7, RZ, R3, R2 ;  /* 0x00000003ff071219 */ /* 0x000fe40000011602 */
[----:B------:R-:W-:-:S03]  /*ca00*/  MOV R2, 0x400 ;  /* 0x0000040000027802 */ /* 0x000fc60000000f00 */
[----:B------:R-:W-:Y:S01]  /*ca10*/  IMAD.MOV R3, RZ, RZ, -R7 ;  /* 0x000000ffff037224 */ /* 0x000fe200078e0a07 */
[----:B---3--:R-:W-:Y:S01]  /*ca20*/  LEA R8, R5, R2, 0x18 ;  /* 0x0000000205087211 */ /* 0x008fe200078ec0ff */
[----:B------:R-:W-:Y:S01]  /*ca30*/  VIADD R2, R9, 0xaf ;  /* 0x000000af09027836 */ /* 0x000fe20000000000 */
[----:B------:R2:W-:Y:S03]  /*ca40*/  STL [R1], R7 ;  /* 0x0000000701007387 */ /* 0x0005e60000100800 */
[----:B------:R-:W-:Y:S01]  /*ca50*/  VIADD R4, R8, 0x1e400 ;  /* 0x0001e40008047836 */ /* 0x000fe20000000000 */
[----:B------:R2:W-:Y:S01]  /*ca60*/  STL [R1+0x20], R9 ;  /* 0x0000200901007387 */ /* 0x0005e20000100800 */
[----:B------:R-:W-:-:S03]  /*ca70*/  IMAD.HI R2, R2, 0x2e8ba2e9, RZ ;  /* 0x2e8ba2e902027827 */ /* 0x000fc600078e02ff */
[----:B------:R-:W-:Y:S01]  /*ca80*/  LOP3.LUT P0, RZ, R4, 0x3ff, RZ, 0xc0, !PT ;  /* 0x000003ff04ff7812 */ /* 0x000fe2000780c0ff */
[----:B------:R-:W-:Y:S01]  /*ca90*/  IMAD R4, R0, R3, R6 ;  /* 0x0000000300047224 */ /* 0x000fe200078e0206 */
[----:B------:R-:W-:Y:S01]  /*caa0*/  SHF.R.U32.HI R3, RZ, 0x1f, R2 ;  /* 0x0000001fff037819 */ /* 0x000fe20000011602 */
[----:B------:R2:W-:Y:S03]  /*cab0*/  STL [R1+0x8], R8 ;  /* 0x0000080801007387 */ /* 0x0005e60000100800 */
[----:B------:R-:W-:Y:S01]  /*cac0*/  LEA.HI.SX32 R0, R2, R3, 0x1b ;  /* 0x0000000302007211 */ /* 0x000fe200078fdaff */
[----:B------:R2:W-:Y:S04]  /*cad0*/  STL [R1+0x4], R4 ;  /* 0x0000040401007387 */ /* 0x0005e80000100800 */
        /* <DEDUP_REMOVED lines=18> */
.L_x_156:
        /* <DEDUP_REMOVED lines=20> */
.L_x_158:
        /* <DEDUP_REMOVED lines=16> */
.L_x_157:
[----:B------:R-:W2:Y:S01]  /*ce40*/  LDL R8, [R1+0x4] ;  /* 0x0000040001087983 */ /* 0x000ea20000100800 */
[----:B------:R-:W1:Y:S01]  /*ce50*/  LDC R0, c[0x0][0x428] ;  /* 0x00010a00ff007b82 */ /* 0x000e620000000800 */
[----:B------:R-:W-:Y:S02]  /*ce60*/  ULDC.64 UR4, c[0x0][0x9f8] ;  /* 0x00027e0000047ab9 */ /* 0x000fe40000000a00 */
[----:B------:R-:W3:Y:S04]  /*ce70*/  LDL R6, [R1] ;  /* 0x0000000001067983 */ /* 0x000ee80000100800 */
[----:B------:R-:W4:Y:S01]  /*ce80*/  LDL R7, [R1+0x28] ;  /* 0x0000280001077983 */ /* 0x000f220000100800 */
[----:B-1----:R-:W-:-:S03]  /*ce90*/  ISETP.NE.AND P1, PT, R0, 0x1, PT ;  /* 0x000000010000780c */ /* 0x002fc60003f25270 */
[----:B------:R-:W4:Y:S01]  /*cea0*/  LDL.LU R5, [R1+0x10] ;  /* 0x0000100001057983 */ /* 0x000f220000300800 */
[----:B------:R-:W-:Y:S01]  /*ceb0*/  ISETP.NE.U32.AND P0, PT, RZ, UR4, PT ;  /* 0x00000004ff007c0c */ /* 0x000fe2000bf05070 */
[----:B------:R-:W-:Y:S01]  /*cec0*/  ULDC.64 UR6, c[0x0][0x208] ;  /* 0x0000820000067ab9 */ /* 0x000fe20000000a00 */
[----:B------:R-:W-:Y:S01]  /*ced0*/  ULDC UR4, c[0x0][0xda8] ;  /* 0x00036a0000047ab9 */ /* 0x000fe20000000800 */
[----:B------:R-:W4:Y:S01]  /*cee0*/  LDL R4, [R1+0x18] ;  /* 0x0000180001047983 */ /* 0x000f220000100800 */
[----:B------:R-:W-:-:S05]  /*cef0*/  ISETP.NE.AND.EX P0, PT, RZ, UR5, PT, P0 ;  /* 0x00000005ff007c0c */ /* 0x000fca000bf05300 */
[----:B------:R-:W2:Y:S08]  /*cf00*/  @P1 LDC R2, c[0x0][0x42c] ;  /* 0x00010b00ff021b82 */ /* 0x000eb00000000800 */
[----:B------:R-:W1:Y:S01]  /*cf10*/  @P1 LDC R3, c[0x0][0x430] ;  /* 0x00010c00ff031b82 */ /* 0x000e620000000800 */
[----:B--2---:R-:W-:-:S04]  /*cf20*/  @P1 IMAD.HI.U32 R2, R8, R2, RZ ;  /* 0x0000000208021227 */ /* 0x004fc800078e00ff */
[----:B------:R-:W-:Y:S01]  /*cf30*/  IMAD.MOV.U32 R0, RZ, RZ, R8 ;  /* 0x000000ffff007224 */ /* 0x000fe200078e0008 */
[----:B-1----:R-:W-:Y:S02]  /*cf40*/  @P1 SHF.R.U32.HI R0, RZ, R3, R2 ;  /* 0x00000003ff001219 */ /* 0x002fe40000011602 */
[----:B------:R-:W3:Y:S02]  /*cf50*/  @P0 LDC.64 R2, c[0x0][0x9f8] ;  /* 0x00027e00ff020b82 */ /* 0x000ee40000000a00 */
[----:B---3--:R-:W-:-:S05]  /*cf60*/  @P0 IMAD.WIDE R2, R6, 0x4, R2 ;  /* 0x0000000406020825 */ /* 0x008fca00078e0202 */
[----:B------:R1:W5:Y:S01]  /*cf70*/  @P0 LDG.E R6, desc[UR6][R2.64] ;  /* 0x0000000602060981 */ /* 0x000362000c1e1900 */
[----:B----4-:R-:W-:Y:S01]  /*cf80*/  ISETP.NE.AND P1, PT, R7, RZ, PT ;  /* 0x000000ff0700720c */ /* 0x010fe20003f25270 */
[----:B------:R-:W-:Y:S01]  /*cf90*/  IMAD.MOV R7, RZ, RZ, -R5 ;  /* 0x000000ffff077224 */ /* 0x000fe200078e0a05 */
[----:B------:R-:W2:Y:S02]  /*cfa0*/  S2R R21, SR_CgaCtaId ;  /* 0x0000000000157919 */ /* 0x000ea40000008800 */
[----:B------:R-:W-:Y:S01]  /*cfb0*/  PLOP3.LUT P2, PT, P1, PT, PT, 0x8, 0x0 ;  /* 0x000000000000781c */ /* 0x000fe20000f4e170 */
[----:B------:R-:W-:-:S04]  /*cfc0*/  IMAD R7, R7, UR4, R4 ;  /* 0x0000000407077c24 */ /* 0x000fc8000f8e0204 */
[----:B------:R-:W-:-:S04]  /*cfd0*/  IMAD.SHL.U32 R7, R7, 0x80, RZ ;  /* 0x0000008007077824 */ /* 0x000fc800078e00ff */
[----:B------:R-:W-:-:S05]  /*cfe0*/  VOTEU.ALL UP1, P1 ;  /* 0x00000000003f7886 */ /* 0x000fca0000820000 */
[----:B------:R-:W-:-:S04]  /*cff0*/  @!UP1 UIADD3 UR8, UP0, UR36, 0x270, URZ ;  /* 0x0000027024089890 */ /* 0x000fc8000ff1e03f */
[----:B------:R-:W-:-:S03]  /*d000*/  @!UP1 UIADD3.X UR9, URZ, UR37, URZ, UP0, !UPT ;  /* 0x000000253f099290 */ /* 0x000fc600087fe43f */
[----:B-1----:R-:W-:-:S09]  /*d010*/  VOTEU.ALL UP0, P1 ;  /* 0x00000000003f7886 */ /* 0x002fd20000800000 */
.L_x_159:
[----:B------:R-:W3:Y:S04]  /*d020*/  LDL R3, [R1] ;  /* 0x0000000001037983 */ /* 0x000ee80000100800 */
[----:B------:R-:W4:Y:S01]  /*d030*/  LDL R2, [R1+0x4] ;  /* 0x0000040001027983 */ /* 0x000f220000100800 */
[----:B------:R-:W-:Y:S01]  /*d040*/  UMOV UR4, URZ ;  /* 0x0000003f00047c82 */ /* 0x000fe20008000000 */
[----:B------:R-:W-:Y:S02]  /*d050*/  PLOP3.LUT P0, PT, P0, P2, PT, 0xa2, 0x0 ;  /* 0x000000000000781c */ /* 0x000fe40000705472 */
[----:B---3--:R-:W-:-:S08]  /*d060*/  @P2 R2UR P0, UR7, R3 ;  /* 0x00000000030722ca */ /* 0x008fd00000000000 */
[----:B------:R-:W-:Y:S02]  /*d070*/  PLOP3.LUT P0, PT, P0, P2, PT, 0xa2, 0x0 ;  /* 0x000000000000781c */ /* 0x000fe40000705472 */
[----:B----4-:R-:W-:-:S08]  /*d080*/  @P2 R2UR.OR P0, UR6, R2 ;  /* 0x00000000020622ca */ /* 0x010fd00000100000 */
        /* <DEDUP_REMOVED lines=8> */
.L_x_160:
[----:B------:R-:W3:Y:S04]  /*d110*/  LDL R3, [R1] ;  /* 0x0000000001037983 */ /* 0x000ee80000100800 */
[----:B------:R-:W4:Y:S01]  /*d120*/  LDL R2, [R1+0x4] ;  /* 0x0000040001027983 */ /* 0x000f220000100800 */
        /* <DEDUP_REMOVED lines=9> */
[----:B------:R-:W1:Y:S01]  /*d1c0*/  LDC.64 R2, c[0x0][0x3f8] ;  /* 0x0000fe00ff027b82 */ /* 0x000e620000000a00 */
[----:B--2---:R-:W-:Y:S01]  /*d1d0*/  LOP3.LUT R21, R21, 0x1, RZ, 0xc0, !PT ;  /* 0x0000000115157812 */ /* 0x004fe200078ec0ff */
[----:B------:R-:W-:-:S04]  /*d1e0*/  UMOV UR4, 0xffffffff ;  /* 0xffffffff00047882 */ /* 0x000fc80000000000 */
[C---:B------:R-:W-:Y:S02]  /*d1f0*/  IMAD R20, R21.reuse, 0x58, RZ ;  /* 0x0000005815147824 */ /* 0x040fe400078e02ff */
[----:B------:R-:W-:Y:S01]  /*d200*/  IMAD R21, R21, 0x1600, RZ ;  /* 0x0000160015157824 */ /* 0x000fe200078e02ff */
[----:B-1----:R-:W-:-:S04]  /*d210*/  ISETP.NE.U32.AND P0, PT, R2, RZ, PT ;  /* 0x000000ff0200720c */ /* 0x002fc80003f05070 */
[----:B------:R-:W-:-:S04]  /*d220*/  ISETP.NE.AND.EX P0, PT, R3, RZ, PT, P0 ;  /* 0x000000ff0300720c */ /* 0x000fc80003f05300 */
[----:B-----5:R-:W-:Y:S01]  /*d230*/  SEL R5, R6, RZ, !P0 ;  /* 0x000000ff06057207 */ /* 0x020fe20004000000 */
[----:B------:R-:W-:Y:S08]  /*d240*/  BRA.DIV UR4, `(.L_x_161) ;  /* 0x0000002604f07947 */ /* 0x000ff0000b800000 */
.L_x_222:
[----:B------:R-:W2:Y:S01]  /*d250*/  LDL R8, [R1+0x14] ;  /* 0x0000140001087983 */ /* 0x000ea20000100800 */
[----:B------:R-:W-:Y:S01]  /*d260*/  UMOV UR4, 0xffffffff ;  /* 0xffffffff00047882 */ /* 0x000fe20000000000 */
[--C-:B------:R-:W-:Y:S01]  /*d270*/  SHF.R.S32.HI R12, RZ, 0x1f, R6.reuse ;  /* 0x0000001fff0c7819 */ /* 0x100fe20000011406 */
[----:B------:R-:W-:Y:S02]  /*d280*/  IMAD.MOV.U32 R4, RZ, RZ, R6 ;  /* 0x000000ffff047224 */ /* 0x000fe400078e0006 */
[----:B--2---:R-:W-:Y:S01]  /*d290*/  VIADD R8, R8, 0xffffffff ;  /* 0xffffffff08087836 */ /* 0x004fe20000000000 */
[----:B------:R-:W-:Y:S06]  /*d2a0*/  BRA.DIV UR4, `(.L_x_162) ;  /* 0x0000002a040c7947 */ /* 0x000fec000b800000 */
[----:B------:R-:W-:-:S13]  /*d2b0*/  ELECT P6, URZ, PT ;  /* 0x00000000003f782f */ /* 0x000fda00038c0000 */
.L_x_225:
[----:B------:R-:W-:Y:S05]  /*d2c0*/  @!P6 BRA `(.L_x_163) ;  /* 0x000000040010e947 */ /* 0x000fea0003800000 */
        /* <DEDUP_REMOVED lines=9> */
[----:B------:R-:W-:-:S04]  /*d360*/  @P1 SHF.R.U32.HI R5, RZ, R11, R10 ;  /* 0x0000000bff051219 */ /* 0x000fc8000001160a */
[--C-:B------:R-:W-:Y:S01]  /*d370*/  SHF.R.S32.HI R11, RZ, 0x1f, R5.reuse ;  /* 0x0000001fff0b7819 */ /* 0x100fe20000011405 */
[--C-:B------:R-:W-:Y:S02]  /*d380*/  IMAD.MOV R18, RZ, RZ, -R5.reuse ;  /* 0x000000ffff127224 */ /* 0x100fe400078e0a05 */
[----:B------:R-:W-:Y:S02]  /*d390*/  IMAD.MOV.U32 R10, RZ, RZ, R5 ;  /* 0x000000ffff0a7224 */ /* 0x000fe400078e0005 */
[----:B------:R-:W-:Y:S02]  /*d3a0*/  IMAD R18, R9, R18, R8 ;  /* 0x0000001209127224 */ /* 0x000fe400078e0208 */
[----:B------:R-:W-:Y:S02]  /*d3b0*/  IMAD R9, R12, UR4, RZ ;  /* 0x000000040c097c24 */ /* 0x000fe4000f8e02ff */
[----:B------:R-:W-:-:S04]  /*d3c0*/  IMAD.WIDE.U32 R10, R6, UR4, R10 ;  /* 0x00000004060a7c25 */ /* 0x000fc8000f8e000a */
[----:B------:R-:W-:Y:S01]  /*d3d0*/  IMAD R5, R6, UR5, R9 ;  /* 0x0000000506057c24 */ /* 0x000fe2000f8e0209 */
[----:B------:R-:W-:-:S03]  /*d3e0*/  LEA R14, P1, R10, R2, 0x2 ;  /* 0x000000020a0e7211 */ /* 0x000fc600078210ff */
[----:B------:R-:W-:-:S05]  /*d3f0*/  IMAD.IADD R5, R11, 0x1, R5 ;  /* 0x000000010b057824 */ /* 0x000fca00078e0205 */
[----:B------:R-:W-:-:S05]  /*d400*/  LEA.HI.X R15, R10, R3, R5, 0x2, P1 ;  /* 0x000000030a0f7211 */ /* 0x000fca00008f1405 */
[----:B------:R1:W5:Y:S02]  /*d410*/  LDG.E R6, desc[UR6][R14.64] ;  /* 0x000000060e067981 */ /* 0x000364000c1e1900 */
.L_x_164:
[----:B------:R-:W2:Y:S01]  /*d420*/  S2R R9, SR_CgaCtaId ;  /* 0x0000000000097919 */ /* 0x000ea20000008800 */
[----:B------:R-:W-:-:S04]  /*d430*/  MOV R5, 0x400 ;  /* 0x0000040000057802 */ /* 0x000fc80000000f00 */
[----:B--2---:R-:W-:Y:S02]  /*d440*/  LEA R5, R9, R5, 0x18 ;  /* 0x0000000509057211 */ /* 0x004fe400078ec0ff */
[----:B------:R-:W-:-:S03]  /*d450*/  SHF.L.U32 R9, R17, 0x1f, RZ ;  /* 0x0000001f11097819 */ /* 0x000fc600000006ff */
[----:B------:R-:W-:-:S04]  /*d460*/  IMAD R5, R16, 0x8, R5 ;  /* 0x0000000810057824 */ /* 0x000fc800078e0205 */
[----:B------:R-:W2:Y:S02]  /*d470*/  SYNCS.PHASECHK.TRANS64.TRYWAIT P1, [R5+URZ+0x34840], R9 ;  /* 0x03484009050075a7 */ /* 0x000ea4000802017f */
[----:B--2---:R-:W-:Y:S05]  /*d480*/  @!P1 BRA `(.L_x_165) ;  /* 0x0000002400b49947 */ /* 0x004fea0003800000 */
.L_x_226:
[----:B------:R-:W3:Y:S01]  /*d490*/  LDL R10, [R1+0xc] ;  /* 0x00000c00010a7983 */ /* 0x000ee20000100800 */
[----:B------:R-:W4:Y:S02]  /*d4a0*/  S2R R11, SR_TID.X ;  /* 0x00000000000b7919 */ /* 0x000f240000002100 */
[----:B----4-:R-:W-:-:S13]  /*d4b0*/  LOP3.LUT P1, RZ, R11, 0x7f, RZ, 0xc0, !PT ;  /* 0x0000007f0bff7812 */ /* 0x010fda000782c0ff */
[----:B--2---:R-:W-:-:S04]  /*d4c0*/  @!P1 IMAD.MOV.U32 R9, RZ, RZ, 0xb000 ;  /* 0x0000b000ff099424 */ /* 0x004fc800078e00ff */
[----:B------:R3:W-:Y:S02]  /*d4d0*/  @!P1 SYNCS.ARRIVE.TRANS64 RZ, [R5+URZ+0x34830], R9 ;  /* 0x0348300905ff99a7 */ /* 0x0007e4000800003f */
[----:B---3--:R-:W-:-:S04]  /*d4e0*/  PRMT R9, R10, 0x9910, RZ ;  /* 0x000099100a097816 */ /* 0x008fc800000000ff */
[----:B------:R-:W-:-:S13]  /*d4f0*/  ISETP.NE.AND P1, PT, R9, 0x2, PT ;  /* 0x000000020900780c */ /* 0x000fda0003f25270 */
[----:B------:R-:W-:Y:S05]  /*d500*/  @P1 BRA `(.L_x_166) ;  /* 0x0000000000041947 */ /* 0x000fea0003800000 */
[----:B------:R-:W-:Y:S01]  /*d510*/  BPT.TRAP 0x1 ;  /* 0x000000040000795c */ /* 0x000fe20000300000 */
.L_x_166:
[----:B------:R-:W-:-:S13]  /*d520*/  LOP3.LUT P1, RZ, R19, 0x1, RZ, 0xc0, !PT ;  /* 0x0000000113ff7812 */ /* 0x000fda000782c0ff */
[----:B------:R-:W-:Y:S05]  /*d530*/  @P1 BRA `(.L_x_167) ;  /* 0x0000000000041947 */ /* 0x000fea0003800000 */
[----:B------:R-:W-:Y:S01]  /*d540*/  BPT.TRAP 0x1 ;  /* 0x000000040000795c */ /* 0x000fe20000300000 */
.L_x_167:
[----:B------:R-:W2:Y:S01]  /*d550*/  S2R R10, SR_CgaCtaId ;  /* 0x00000000000a7919 */ /* 0x000ea20000008800 */
[----:B------:R-:W-:Y:S01]  /*d560*/  MOV R9, 0x400 ;  /* 0x0000040000097802 */ /* 0x000fe20000000f00 */
[----:B------:R-:W-:Y:S01]  /*d570*/  UIADD3 UR4, UP0, UR36, 0x370, URZ ;  /* 0x0000037024047890 */ /* 0x000fe2000ff1e03f */
[----:B------:R-:W-:Y:S01]  /*d580*/  R2UR UR9, R5 ;  /* 0x00000000050972ca */ /* 0x000fe200000e0000 */
[----:B------:R-:W-:Y:S01]  /*d590*/  IMAD R5, R16, 0x5800, R21 ;  /* 0x0000580010057824 */ /* 0x000fe200078e0215 */
[----:B------:R-:W-:Y:S01]  /*d5a0*/  R2UR UR11, R18 ;  /* 0x00000000120b72ca */ /* 0x000fe200000e0000 */
[----:B------:R-:W-:Y:S01]  /*d5b0*/  UMOV UR10, URZ ;  /* 0x0000003f000a7c82 */ /* 0x000fe20008000000 */
[----:B------:R-:W-:Y:S01]  /*d5c0*/  R2UR UR5, R20 ;  /* 0x00000000140572ca */ /* 0x000fe200000e0000 */
[----:B------:R-:W-:Y:S01]  /*d5d0*/  UMOV UR16, 0x30000 ;  /* 0x0003000000107882 */ /* 0x000fe20000000000 */
[----:B------:R-:W-:Y:S01]  /*d5e0*/  R2UR UR12, R0 ;  /* 0x00000000000c72ca */ /* 0x000fe200000e0000 */
[----:B------:R-:W-:Y:S01]  /*d5f0*/  UMOV UR7, 0x14f00000 ;  /* 0x14f0000000077882 */ /* 0x000fe20000000000 */
[----:B-----5:R-:W-:Y:S01]  /*d600*/  R2UR UR13, R6 ;  /* 0x00000000060d72ca */ /* 0x020fe200000e0000 */
[----:B------:R-:W-:-:S04]  /*d610*/  UMOV UR15, 0x40 ;  /* 0x00000040000f7882 */ /* 0x000fc80000000000 */
[----:B------:R-:W-:-:S04]  /*d620*/  UIADD3 UR9, UR9, 0x34830, URZ ;  /* 0x0003483009097890 */ /* 0x000fc8000fffe03f */
[----:B------:R-:W-:Y:S02]  /*d630*/  UIMAD UR11, UR11, 0xb0, UR5 ;  /* 0x000000b00b0b78a4 */ /* 0x000fe4000f8e0205 */
[----:B------:R-:W-:Y:S01]  /*d640*/  UIADD3.X UR5, URZ, UR37, URZ, UP0, !UPT ;  /* 0x000000253f057290 */ /* 0x000fe200087fe43f */
[----:B--2---:R-:W-:-:S05]  /*d650*/  LEA R9, R10, R9, 0x18 ;  /* 0x000000090a097211 */ /* 0x004fca00078ec0ff */
[----:B------:R-:W-:-:S05]  /*d660*/  IMAD R5, R5, 0x2, R9 ;  /* 0x0000000205057824 */ /* 0x000fca00078e0209 */
[----:B------:R-:W-:Y:S01]  /*d670*/  R2UR UR6, R5 ;  /* 0x00000000050672ca */ /* 0x000fe200000e0000 */
[----:B------:R-:W-:-:S12]  /*d680*/  IMAD.MOV.U32 R5, RZ, RZ, R6 ;  /* 0x000000ffff057224 */ /* 0x000fd800078e0006 */
[----:B------:R-:W-:Y:S02]  /*d690*/  UIADD3 UR8, UR6, 0x1e400, URZ ;  /* 0x0001e40006087890 */ /* 0x000fe4000fffe03f */
[----:B------:R-:W-:-:S03]  /*d6a0*/  UIADD3 UR14, UR6, 0x23c00, URZ ;  /* 0x00023c00060e7890 */ /* 0x000fc6000fffe03f */
[----:B------:R-:W-:-:S04]  /*d6b0*/  UMOV UR6, 0x0 ;  /* 0x0000000000067882 */ /* 0x000fc80000000000 */
[----:B------:R2:W-:Y:S02]  /*d6c0*/  UTMALDG.4D.MULTICAST [UR8], [UR4], UR16, desc[UR6] ;  /* 0x00000608040073b4 */ /* 0x0005e40008019810 */
[----:B--2---:R-:W-:Y:S01]  /*d6d0*/  UMOV UR8, UR14 ;  /* 0x0000000e00087c82 */ /* 0x004fe20008000000 */
[----:B------:R-:W-:Y:S02]  /*d6e0*/  UMOV UR10, UR15 ;  /* 0x0000000f000a7c82 */ /* 0x000fe40008000000 */
[----:B------:R2:W-:Y:S02]  /*d6f0*/  UTMALDG.4D.MULTICAST [UR8], [UR4], UR16, desc[UR6] ;  /* 0x00000608040073b4 */ /* 0x0005e40008019810 */
[----:B--2---:R-:W-:Y:S01]  /*d700*/  NOP ;  /* 0x0000000000007918 */ /* 0x004fe20000000000 */
.L_x_163:
[----:B-1----:R-:W2:Y:S04]  /*d710*/  LDL.LU R15, [R1] ;  /* 0x00000000010f7983 */ /* 0x002ea80000300800 */
[----:B------:R-:W3:Y:S04]  /*d720*/  LDL.LU R14, [R1+0x4] ;  /* 0x00000400010e7983 */ /* 0x000ee80000300800 */
[----:B------:R-:W4:Y:S01]  /*d730*/  LDL R13, [R1+0x24] ;  /* 0x00002400010d7983 */ /* 0x000f220000100800 */
[----:B------:R-:W-:-:S03]  /*d740*/  MOV R10, 0x400 ;  /* 0x00000400000a7802 */ /* 0x000fc60000000f00 */
[----:B------:R-:W5:Y:S01]  /*d750*/  LDL.LU R9, [R1+0x20] ;  /* 0x0000200001097983 */ /* 0x000f620000300800 */
[----:B------:R-:W1:Y:S01]  /*d760*/  S2R R11, SR_CgaCtaId ;  /* 0x00000000000b7919 */ /* 0x000e620000008800 */
[----:B------:R-:W-:Y:S05]  /*d770*/  WARPSYNC.ALL ;  /* 0x0000000000007948 */ /* 0x000fea0003800000 */
[----:B------:R-:W-:-:S13]  /*d780*/  ELECT P1, URZ, PT ;  /* 0x00000000003f782f */ /* 0x000fda0003820000 */
[C---:B------:R-:W-:Y:S01]  /*d790*/  @P1 R2UR UR11, R7.reuse ;  /* 0x00000000070b12ca */ /* 0x040fe200000e0000 */
[----:B------:R-:W-:Y:S01]  /*d7a0*/  UIADD3 UR4, UP0, UR36, 0x270, URZ ;  /* 0x0000027024047890 */ /* 0x000fe2000ff1e03f */
[----:B------:R-:W-:-:S03]  /*d7b0*/  @P1 R2UR UR19, R7 ;  /* 0x00000000071312ca */ /* 0x000fc600000e0000 */
        /* <DEDUP_REMOVED lines=19> */
[C---:B---3--:R-:W-:Y:S02]  /*d8f0*/  @P1 R2UR UR12, R14.reuse ;  /* 0x000000000e0c12ca */ /* 0x048fe400000e0000 */
[----:B------:R-:W-:Y:S02]  /*d900*/  @P1 R2UR UR20, R14 ;  /* 0x000000000e1412ca */ /* 0x000fe400000e0000 */
[----:B----4-:R-:W-:-:S04]  /*d910*/  LOP3.LUT R6, R13, 0x1, RZ, 0xc, !PT ;  /* 0x000000010d067812 */ /* 0x010fc800078e0cff */
[----:B------:R-:W-:-:S05]  /*d920*/  SHF.L.U32 R6, R6, 0x1f, RZ ;  /* 0x0000001f06067819 */ /* 0x000fca00000006ff */
[----:B------:R1:W-:Y:S02]  /*d930*/  UTMALDG.4D [UR8], [UR4], desc[UR6] ;  /* 0x00000608040075b4 */ /* 0x0003e40008019000 */
[----:B------:R1:W-:Y:S01]  /*d940*/  UTMALDG.4D [UR16], [UR4], desc[UR14] ;  /* 0x00000e10040075b4 */ /* 0x0003e20008019000 */
[----:B------:R-:W2:Y:S01]  /*d950*/  SYNCS.PHASECHK.TRANS64.TRYWAIT P1, [R10+URZ+0x34820], R6 ;  /* 0x034820060a0075a7 */ /* 0x000ea2000802017f */
[----:B-----5:R-:W-:Y:S01]  /*d960*/  ISETP.GE.AND P2, PT, R9, 0xb1, PT ;  /* 0x000000b10900780c */ /* 0x020fe20003f46270 */
[----:B-12---:R-:W-:-:S12]  /*d970*/  @!P1 BRA `(.L_x_169) ;  /* 0x00000020008c9947 */ /* 0x006fd80003800000 */
.L_x_227:
[----:B------:R-:W-:Y:S05]  /*d980*/  BSYNC B0 ;  /* 0x0000000000007941 */ /* 0x000fea0003800000 */
.L_x_168:
        /* <DEDUP_REMOVED lines=28> */
[----:B------:R-:W-:-:S04]  /*db50*/  IMAD.MOV R10, RZ, RZ, -R7 ;  /* 0x000000ffff0a7224 */ /* 0x000fc800078e0a07 */
[----:B------:R-:W-:Y:S02]  /*db60*/  IMAD R6, R15, R10, R6 ;  /* 0x0000000a0f067224 */ /* 0x000fe400078e0206 */
[----:B------:R-:W-:Y:S02]  /*db70*/  IMAD R15, R12, UR4, RZ ;  /* 0x000000040c0f7c24 */ /* 0x000fe4000f8e02ff */
[----:B------:R-:W-:Y:S02]  /*db80*/  IMAD.MOV.U32 R10, RZ, RZ, R7 ;  /* 0x000000ffff0a7224 */ /* 0x000fe400078e0007 */
[C---:B------:R-:W-:Y:S02]  /*db90*/  IMAD R7, R4.reuse, UR5, R15 ;  /* 0x0000000504077c24 */ /* 0x040fe4000f8e020f */
[----:B------:R-:W-:-:S04]  /*dba0*/  IMAD.WIDE.U32 R10, R4, UR4, R10 ;  /* 0x00000004040a7c25 */ /* 0x000fc8000f8e000a */
[----:B------:R-:W-:Y:S01]  /*dbb0*/  IMAD.IADD R7, R7, 0x1, R11 ;  /* 0x0000000107077824 */ /* 0x000fe200078e020b */
[----:B------:R-:W-:-:S04]  /*dbc0*/  LEA R2, P1, R10, R2, 0x2 ;  /* 0x000000020a027211 */ /* 0x000fc800078210ff */
[----:B------:R-:W-:-:S05]  /*dbd0*/  LEA.HI.X R3, R10, R3, R7, 0x2, P1 ;  /* 0x000000030a037211 */ /* 0x000fca00008f1407 */
[----:B------:R1:W5:Y:S04]  /*dbe0*/  LDG.E R7, desc[UR6][R2.64] ;  /* 0x0000000602077981 */ /* 0x000368000c1e1900 */
.L_x_174:
[----:B-1----:R-:W1:Y:S01]  /*dbf0*/  S2R R3, SR_CgaCtaId ;  /* 0x0000000000037919 */ /* 0x002e620000008800 */
[----:B------:R-:W-:-:S04]  /*dc00*/  MOV R2, 0x400 ;  /* 0x0000040000027802 */ /* 0x000fc80000000f00 */
[----:B-1----:R-:W-:Y:S02]  /*dc10*/  LEA R2, R3, R2, 0x18 ;  /* 0x0000000203027211 */ /* 0x002fe400078ec0ff */
[----:B------:R-:W-:-:S03]  /*dc20*/  SHF.L.U32 R3, R13, 0x1f, RZ ;  /* 0x0000001f0d037819 */ /* 0x000fc600000006ff */
[----:B------:R-:W-:-:S04]  /*dc30*/  IMAD R2, R9, 0x8, R2 ;  /* 0x0000000809027824 */ /* 0x000fc800078e0202 */
[----:B------:R-:W1:Y:S02]  /*dc40*/  SYNCS.PHASECHK.TRANS64.TRYWAIT P1, [R2+URZ+0x34840], R3 ;  /* 0x03484003020075a7 */ /* 0x000e64000802017f */
[----:B-1----:R-:W-:Y:S05]  /*dc50*/  @!P1 BRA `(.L_x_175) ;  /* 0x0000001c00f49947 */ /* 0x002fea0003800000 */
.L_x_228:
[----:B------:R-:W2:Y:S01]  /*dc60*/  LDL R10, [R1+0xc] ;  /* 0x00000c00010a7983 */ /* 0x000ea20000100800 */
[----:B------:R-:W3:Y:S02]  /*dc70*/  S2R R11, SR_TID.X ;  /* 0x00000000000b7919 */ /* 0x000ee40000002100 */
[----:B---3--:R-:W-:-:S13]  /*dc80*/  LOP3.LUT P1, RZ, R11, 0x7f, RZ, 0xc0, !PT ;  /* 0x0000007f0bff7812 */ /* 0x008fda000782c0ff */
[----:B-1----:R-:W-:-:S04]  /*dc90*/  @!P1 IMAD.MOV.U32 R3, RZ, RZ, 0xb000 ;  /* 0x0000b000ff039424 */ /* 0x002fc800078e00ff */
[----:B------:R2:W-:Y:S02]  /*dca0*/  @!P1 SYNCS.ARRIVE.TRANS64 RZ, [R2+URZ+0x34830], R3 ;  /* 0x0348300302ff99a7 */ /* 0x0005e4000800003f */
[----:B--2---:R-:W-:-:S04]  /*dcb0*/  PRMT R3, R10, 0x9910, RZ ;  /* 0x000099100a037816 */ /* 0x004fc800000000ff */
[----:B------:R-:W-:-:S13]  /*dcc0*/  ISETP.NE.AND P2, PT, R3, 0x2, PT ;  /* 0x000000020300780c */ /* 0x000fda0003f45270 */
[----:B------:R-:W-:Y:S05]  /*dcd0*/  @P2 BRA `(.L_x_176) ;  /* 0x0000000000042947 */ /* 0x000fea0003800000 */
[----:B------:R-:W-:Y:S01]  /*dce0*/  BPT.TRAP 0x1 ;  /* 0x000000040000795c */ /* 0x000fe20000300000 */
.L_x_176:
[----:B------:R-:W-:-:S13]  /*dcf0*/  LOP3.LUT P1, RZ, R19, 0x1, RZ, 0xc0, !PT ;  /* 0x0000000113ff7812 */ /* 0x000fda000782c0ff */
[----:B------:R-:W-:Y:S05]  /*dd00*/  @P1 BRA `(.L_x_177) ;  /* 0x0000000000041947 */ /* 0x000fea0003800000 */
[----:B------:R-:W-:Y:S01]  /*dd10*/  BPT.TRAP 0x1 ;  /* 0x000000040000795c */ /* 0x000fe20000300000 */
.L_x_177:
[----:B------:R-:W1:Y:S01]  /*dd20*/  S2R R11, SR_CgaCtaId ;  /* 0x00000000000b7919 */ /* 0x000e620000008800 */
        /* <DEDUP_REMOVED lines=11> */
[----:B------:R-:W-:Y:S01]  /*dde0*/  UMOV UR7, 0x14f00000 ;  /* 0x14f0000000077882 */ /* 0x000fe20000000000 */
[----:B------:R-:W-:Y:S01]  /*ddf0*/  UMOV UR16, 0x40 ;  /* 0x0000004000107882 */ /* 0x000fe20000000000 */
[----:B------:R-:W-:-:S02]  /*de00*/  SHF.L.U32 R3, R17, 0x1f, RZ ;  /* 0x0000001f11037819 */ /* 0x000fc400000006ff */
[----:B------:R-:W-:-:S04]  /*de10*/  UIADD3 UR9, UR9, 0x34830, URZ ;  /* 0x0003483009097890 */ /* 0x000fc8000fffe03f */
[----:B------:R-:W-:Y:S02]  /*de20*/  UIMAD UR11, UR11, 0xb0, UR5 ;  /* 0x000000b00b0b78a4 */ /* 0x000fe4000f8e0205 */
[----:B------:R-:W-:Y:S01]  /*de30*/  UIADD3.X UR5, URZ, UR37, URZ, UP0, !UPT ;  /* 0x000000253f057290 */ /* 0x000fe200087fe43f */
[----:B-1----:R-:W-:-:S05]  /*de40*/  LEA R10, R11, R10, 0x18 ;  /* 0x0000000a0b0a7211 */ /* 0x002fca00078ec0ff */
[----:B------:R-:W-:-:S05]  /*de50*/  IMAD R2, R2, 0x2, R10 ;  /* 0x0000000202027824 */ /* 0x000fca00078e020a */
[----:B------:R-:W-:Y:S01]  /*de60*/  R2UR UR8, R2 ;  /* 0x00000000020872ca */ /* 0x000fe200000e0000 */
[----:B------:R-:W-:-:S12]  /*de70*/  IMAD R2, R16, 0x8, R10 ;  /* 0x0000000810027824 */ /* 0x000fd800078e020a */
[----:B------:R-:W-:Y:S02]  /*de80*/  UIADD3 UR14, UR8, 0x1e400, URZ ;  /* 0x0001e400080e7890 */ /* 0x000fe4000fffe03f */
[----:B------:R-:W-:-:S05]  /*de90*/  UIADD3 UR15, UR8, 0x23c00, URZ ;  /* 0x00023c00080f7890 */ /* 0x000fca000fffe03f */
[----:B------:R-:W-:Y:S02]  /*dea0*/  UMOV UR8, UR14 ;  /* 0x0000000e00087c82 */ /* 0x000fe40008000000 */
[----:B------:R1:W-:Y:S02]  /*deb0*/  UTMALDG.4D.MULTICAST [UR8], [UR4], UR17, desc[UR6] ;  /* 0x00000608040073b4 */ /* 0x0003e40008019811 */
[----:B-1----:R-:W-:Y:S01]  /*dec0*/  UMOV UR8, UR15 ;  /* 0x0000000f00087c82 */ /* 0x002fe20008000000 */
[----:B------:R-:W-:Y:S02]  /*ded0*/  UMOV UR10, UR16 ;  /* 0x00000010000a7c82 */ /* 0x000fe40008000000 */
[----:B------:R1:W-:Y:S01]  /*dee0*/  UTMALDG.4D.MULTICAST [UR8], [UR4], UR17, desc[UR6] ;  /* 0x00000608040073b4 */ /* 0x0003e20008019811 */
[----:B------:R-:W2:Y:S02]  /*def0*/  SYNCS.PHASECHK.TRANS64.TRYWAIT P1, [R2+URZ+0x34860], R3 ;  /* 0x03486003020075a7 */ /* 0x000ea4000802017f */
[----:B-12---:R-:W-:Y:S05]  /*df00*/  @!P1 BRA `(.L_x_178) ;  /* 0x0000001c005c9947 */ /* 0x006fea0003800000 */
.L_x_229:
[----:B------:R-:W2:Y:S02]  /*df10*/  S2R R10, SR_TID.X ;  /* 0x00000000000a7919 */ /* 0x000ea40000002100 */
[----:B--2---:R-:W-:-:S13]  /*df20*/  LOP3.LUT P1, RZ, R10, 0x7f, RZ, 0xc0, !PT ;  /* 0x0000007f0aff7812 */ /* 0x004fda000782c0ff */
[----:B-1----:R-:W-:-:S04]  /*df30*/  @!P1 IMAD.MOV.U32 R3, RZ, RZ, 0xb000 ;  /* 0x0000b000ff039424 */ /* 0x002fc800078e00ff */
[----:B------:R1:W-:Y:S01]  /*df40*/  @!P1 SYNCS.ARRIVE.TRANS64 RZ, [R2+URZ+0x34850], R3 ;  /* 0x0348500302ff99a7 */ /* 0x0003e2000800003f */
[----:B------:R-:W-:Y:S05]  /*df50*/  @P2 BRA `(.L_x_179) ;  /* 0x0000000000042947 */ /* 0x000fea0003800000 */
[----:B------:R-:W-:Y:S01]  /*df60*/  BPT.TRAP 0x1 ;  /* 0x000000040000795c */ /* 0x000fe20000300000 */
.L_x_179:
[----:B------:R-:W-:-:S13]  /*df70*/  LOP3.LUT P1, RZ, R19, 0x1, RZ, 0xc0, !PT ;  /* 0x0000000113ff7812 */ /* 0x000fda000782c0ff */
[----:B------:R-:W-:Y:S05]  /*df80*/  @P1 BRA `(.L_x_180) ;  /* 0x0000000000041947 */ /* 0x000fea0003800000 */
[----:B------:R-:W-:Y:S01]  /*df90*/  BPT.TRAP 0x1 ;  /* 0x000000040000795c */ /* 0x000fe20000300000 */
.L_x_180:
[----:B------:R-:W2:Y:S01]  /*dfa0*/  S2R R11, SR_CgaCtaId ;  /* 0x00000000000b7919 */ /* 0x000ea20000008800 */
[----:B------:R-:W-:Y:S01]  /*dfb0*/  MOV R10, 0x400 ;  /* 0x00000400000a7802 */ /* 0x000fe20000000f00 */
[----:B-1----:R-:W-:Y:S01]  /*dfc0*/  IMAD R3, R16, 0x5800, R21 ;  /* 0x0000580010037824 */ /* 0x002fe200078e0215 */
[----:B------:R-:W-:Y:S01]  /*dfd0*/  R2UR UR11, R18 ;  /* 0x00000000120b72ca */ /* 0x000fe200000e0000 */
[----:B------:R-:W-:Y:S01]  /*dfe0*/  UIADD3 UR4, UP0, UR36, 0x470, URZ ;  /* 0x0000047024047890 */ /* 0x000fe2000ff1e03f */
[----:B------:R-:W-:Y:S01]  /*dff0*/  R2UR UR5, R20 ;  /* 0x00000000140572ca */ /* 0x000fe200000e0000 */
[----:B------:R-:W-:Y:S01]  /*e000*/  UMOV UR10, URZ ;  /* 0x0000003f000a7c82 */ /* 0x000fe20008000000 */
[----:B------:R-:W-:Y:S01]  /*e010*/  R2UR UR9, R2 ;  /* 0x00000000020972ca */ /* 0x000fe200000e0000 */
[----:B------:R-:W-:Y:S01]  /*e020*/  UMOV UR16, 0x30000 ;  /* 0x0003000000107882 */ /* 0x000fe20000000000 */
[----:B------:R-:W-:Y:S01]  /*e030*/  R2UR UR13, R5 ;  /* 0x00000000050d72ca */ /* 0x000fe200000e0000 */
[----:B------:R-:W-:Y:S01]  /*e040*/  UMOV UR6, 0x0 ;  /* 0x0000000000067882 */ /* 0x000fe20000000000 */
[----:B------:R-:W-:Y:S01]  /*e050*/  R2UR UR12, R0 ;  /* 0x00000000000c72ca */ /* 0x000fe200000e0000 */
[----:B------:R-:W-:Y:S01]  /*e060*/  UMOV UR7, 0x14f00000 ;  /* 0x14f0000000077882 */ /* 0x000fe20000000000 */
[----:B------:R-:W-:Y:S01]  /*e070*/  UMOV UR15, 0x40 ;  /* 0x00000040000f7882 */ /* 0x000fe20000000000 */
[----:B------:R-:W-:-:S02]  /*e080*/  IMAD.MOV.U32 R5, RZ, RZ, R7 ;  /* 0x000000ffff057224 */ /* 0x000fc400078e0007 */
[----:B------:R-:W-:Y:S02]  /*e090*/  IMAD.MOV.U32 R18, RZ, RZ, R6 ;  /* 0x000000ffff127224 */ /* 0x000fe400078e0006 */
[----:B------:R-:W-:Y:S02]  /*e0a0*/  UIMAD UR11, UR11, 0xb0, UR5 ;  /* 0x000000b00b0b78a4 */ /* 0x000fe4000f8e0205 */
[----:B------:R-:W-:Y:S02]  /*e0b0*/  UIADD3 UR9, UR9, 0x34850, URZ ;  /* 0x0003485009097890 */ /* 0x000fe4000fffe03f */
[----:B------:R-:W-:Y:S01]  /*e0c0*/  UIADD3.X UR5, URZ, UR37, URZ, UP0, !UPT ;  /* 0x000000253f057290 */ /* 0x000fe200087fe43f */
[----:B--2---:R-:W-:-:S05]  /*e0d0*/  LEA R10, R11, R10, 0x18 ;  /* 0x0000000a0b0a7211 */ /* 0x004fca00078ec0ff */
[----:B------:R-:W-:-:S05]  /*e0e0*/  IMAD R3, R3, 0x2, R10 ;  /* 0x0000000203037824 */ /* 0x000fca00078e020a */
[----:B------:R-:W-:-:S13]  /*e0f0*/  R2UR UR14, R3 ;  /* 0x00000000030e72ca */ /* 0x000fda00000e0000 */
[----:B------:R-:W-:Y:S02]  /*e100*/  UIADD3 UR8, UR14, 0x400, URZ ;  /* 0x000004000e087890 */ /* 0x000fe4000fffe03f */
[----:B------:R-:W-:-:S07]  /*e110*/  UIADD3 UR14, UR14, 0x5c00, URZ ;  /* 0x00005c000e0e7890 */ /* 0x000fce000fffe03f */
[----:B------:R1:W-:Y:S02]  /*e120*/  UTMALDG.4D.MULTICAST [UR8], [UR4], UR16, desc[UR6] ;  /* 0x00000608040073b4 */ /* 0x0003e40008019810 */
[----:B-1----:R-:W-:Y:S01]  /*e130*/  UMOV UR8, UR14 ;  /* 0x0000000e00087c82 */ /* 0x002fe20008000000 */
[----:B------:R-:W-:Y:S02]  /*e140*/  UMOV UR10, UR15 ;  /* 0x0000000f000a7c82 */ /* 0x000fe40008000000 */
[----:B------:R1:W-:Y:S02]  /*e150*/  UTMALDG.4D.MULTICAST [UR8], [UR4], UR16, desc[UR6] ;  /* 0x00000608040073b4 */ /* 0x0003e40008019810 */
[----:B-1----:R-:W-:Y:S01]  /*e160*/  NOP ;  /* 0x0000000000007918 */ /* 0x002fe20000000000 */
.L_x_173:
[----:B------:R-:W-:Y:S05]  /*e170*/  BSYNC B0 ;  /* 0x0000000000007941 */ /* 0x000fea0003800000 */
.L_x_172:
[----:B------:R-:W2:Y:S01]  /*e180*/  LDL.LU R2, [R1+0x14] ;  /* 0x0000140001027983 */ /* 0x000ea20000300800 */
[----:B------:R-:W-:Y:S02]  /*e190*/  IMAD.MOV.U32 R16, RZ, RZ, R9 ;  /* 0x000000ffff107224 */ /* 0x000fe400078e0009 */
[----:B------:R-:W-:Y:S02]  /*e1a0*/  IMAD.MOV.U32 R17, RZ, RZ, R13 ;  /* 0x000000ffff117224 */ /* 0x000fe400078e000d */
[----:B--2---:R-:W-:-:S07]  /*e1b0*/  VIADD R6, R2, 0xfffffffd ;  /* 0xfffffffd02067836 */ /* 0x004fce0000000000 */
.L_x_171:
[----:B------:R-:W-:Y:S01]  /*e1c0*/  IMAD.MOV R3, RZ, RZ, -R14 ;  /* 0x000000ffff037224 */ /* 0x000fe200078e0a0e */
[----:B------:R-:W-:Y:S04]  /*e1d0*/  BSSY B0, `(.L_x_170) ;  /* 0x00000f1000007945 */ /* 0x000fe80003800000 */
[----:B------:R-:W-:-:S13]  /*e1e0*/  ISETP.NE.AND P1, PT, R8, R3, PT ;  /* 0x000000030800720c */ /* 0x000fda0003f25270 */
[----:B------:R-:W-:Y:S05]  /*e1f0*/  @!P1 BRA `(.L_x_181) ;  /* 0x0000000c00b89947 */ /* 0x000fea0003800000 */
[----:B------:R-:W-:-:S07]  /*e200*/  IMAD.MOV.U32 R8, RZ, RZ, R5 ;  /* 0x000000ffff087224 */ /* 0x000fce00078e0005 */
.L_x_200:
[----:B------:R-:W-:Y:S01]  /*e210*/  VIADD R7, R16, 0x1 ;  /* 0x0000000110077836 */ /* 0x000fe20000000000 */
[----:B------:R-:W-:Y:S04]  /*e220*/  BSSY B1, `(.L_x_182) ;  /* 0x0000073000017945 */ /* 0x000fe80003800000 */
[----:B------:R-:W-:-:S04]  /*e230*/  ISETP.NE.AND P1, PT, R7, 0x2, PT ;  /* 0x000000020700780c */ /* 0x000fc80003f25270 */
[----:B-1----:R-:W-:Y:S02]  /*e240*/  SEL R10, RZ, 0x1, P1 ;  /* 0x00000001ff0a7807 */ /* 0x002fe40000800000 */
        /* <DEDUP_REMOVED lines=24> */
.L_x_184:
[----:B------:R-:W2:Y:S01]  /*e3d0*/  S2R R3, SR_CgaCtaId ;  /* 0x0000000000037919 */ /* 0x000ea20000008800 */
[----:B------:R-:W-:-:S04]  /*e3e0*/  MOV R2, 0x400 ;  /* 0x0000040000027802 */ /* 0x000fc80000000f00 */
[----:B--2---:R-:W-:Y:S02]  /*e3f0*/  LEA R2, R3, R2, 0x18 ;  /* 0x0000000203027211 */ /* 0x004fe400078ec0ff */
[----:B------:R-:W-:-:S03]  /*e400*/  SHF.L.U32 R3, R10, 0x1f, RZ ;  /* 0x0000001f0a037819 */ /* 0x000fc600000006ff */
[----:B------:R-:W-:-:S04]  /*e410*/  IMAD R2, R7, 0x8, R2 ;  /* 0x0000000807027824 */ /* 0x000fc800078e0202 */
[----:B------:R-:W2:Y:S02]  /*e420*/  SYNCS.PHASECHK.TRANS64.TRYWAIT P1, [R2+URZ+0x34840], R3 ;  /* 0x03484003020075a7 */ /* 0x000ea4000802017f */
[----:B--2---:R-:W-:Y:S05]  /*e430*/  @!P1 BRA `(.L_x_185) ;  /* 0x0000001800249947 */ /* 0x004fea0003800000 */
.L_x_230:
[----:B-1----:R-:W3:Y:S01]  /*e440*/  LDL R9, [R1+0xc] ;  /* 0x00000c0001097983 */ /* 0x002ee20000100800 */
[----:B------:R-:W1:Y:S02]  /*e450*/  S2R R13, SR_TID.X ;  /* 0x00000000000d7919 */ /* 0x000e640000002100 */
[----:B-1----:R-:W-:-:S13]  /*e460*/  LOP3.LUT P1, RZ, R13, 0x7f, RZ, 0xc0, !PT ;  /* 0x0000007f0dff7812 */ /* 0x002fda000782c0ff */
[----:B--2---:R-:W-:-:S04]  /*e470*/  @!P1 IMAD.MOV.U32 R3, RZ, RZ, 0xb000 ;  /* 0x0000b000ff039424 */ /* 0x004fc800078e00ff */
[----:B------:R3:W-:Y:S02]  /*e480*/  @!P1 SYNCS.ARRIVE.TRANS64 RZ, [R2+URZ+0x34830], R3 ;  /* 0x0348300302ff99a7 */ /* 0x0007e4000800003f */
[----:B---3--:R-:W-:-:S04]  /*e490*/  PRMT R3, R9, 0x9910, RZ ;  /* 0x0000991009037816 */ /* 0x008fc800000000ff */
[----:B------:R-:W-:-:S13]  /*e4a0*/  ISETP.NE.AND P2, PT, R3, 0x2, PT ;  /* 0x000000020300780c */ /* 0x000fda0003f45270 */
[----:B------:R-:W-:Y:S05]  /*e4b0*/  @P2 BRA `(.L_x_186) ;  /* 0x0000000000042947 */ /* 0x000fea0003800000 */
[----:B------:R-:W-:Y:S01]  /*e4c0*/  BPT.TRAP 0x1 ;  /* 0x000000040000795c */ /* 0x000fe20000300000 */
.L_x_186:
[----:B------:R-:W-:-:S13]  /*e4d0*/  LOP3.LUT P1, RZ, R19, 0x1, RZ, 0xc0, !PT ;  /* 0x0000000113ff7812 */ /* 0x000fda000782c0ff */
[----:B------:R-:W-:Y:S05]  /*e4e0*/  @P1 BRA `(.L_x_187) ;  /* 0x0000000000041947 */ /* 0x000fea0003800000 */
[----:B------:R-:W-:Y:S01]  /*e4f0*/  BPT.TRAP 0x1 ;  /* 0x000000040000795c */ /* 0x000fe20000300000 */
.L_x_187:
        /* <DEDUP_REMOVED lines=31> */
.L_x_231:
[----:B------:R-:W2:Y:S02]  /*e6f0*/  S2R R3, SR_TID.X ;  /* 0x0000000000037919 */ /* 0x000ea40000002100 */
[----:B--2---:R-:W-:-:S13]  /*e700*/  LOP3.LUT P1, RZ, R3, 0x7f, RZ, 0xc0, !PT ;  /* 0x0000007f03ff7812 */ /* 0x004fda000782c0ff */
[----:B------:R-:W-:-:S04]  /*e710*/  @!P1 IMAD.MOV.U32 R3, RZ, RZ, 0xb000 ;  /* 0x0000b000ff039424 */ /* 0x000fc800078e00ff */
[----:B------:R2:W-:Y:S01]  /*e720*/  @!P1 SYNCS.ARRIVE.TRANS64 RZ, [R2+URZ+0x34850], R3 ;  /* 0x0348500302ff99a7 */ /* 0x0005e2000800003f */
[----:B------:R-:W-:Y:S05]  /*e730*/  @P2 BRA `(.L_x_189) ;  /* 0x0000000000042947 */ /* 0x000fea0003800000 */
[----:B------:R-:W-:Y:S01]  /*e740*/  BPT.TRAP 0x1 ;  /* 0x000000040000795c */ /* 0x000fe20000300000 */
.L_x_189:
[----:B------:R-:W-:-:S13]  /*e750*/  LOP3.LUT P1, RZ, R19, 0x1, RZ, 0xc0, !PT ;  /* 0x0000000113ff7812 */ /* 0x000fda000782c0ff */
[----:B------:R-:W-:Y:S05]  /*e760*/  @P1 BRA `(.L_x_190) ;  /* 0x0000000000041947 */ /* 0x000fea0003800000 */
[----:B------:R-:W-:Y:S01]  /*e770*/  BPT.TRAP 0x1 ;  /* 0x000000040000795c */ /* 0x000fe20000300000 */
.L_x_190:
[----:B------:R-:W3:Y:S01]  /*e780*/  S2R R9, SR_CgaCtaId ;  /* 0x0000000000097919 */ /* 0x000ee20000008800 */
[----:B--2---:R-:W-:Y:S01]  /*e790*/  MOV R3, 0x400 ;  /* 0x0000040000037802 */ /* 0x004fe20000000f00 */
[----:B------:R-:W-:Y:S01]  /*e7a0*/  IMAD R16, R16, 0x5800, R21 ;  /* 0x0000580010107824 */ /* 0x000fe200078e0215 */
        /* <DEDUP_REMOVED lines=10> */
[----:B------:R-:W-:-:S02]  /*e850*/  IMAD.MOV.U32 R18, RZ, RZ, R11 ;  /* 0x000000ffff127224 */ /* 0x000fc400078e000b */
[----:B------:R-:W-:-:S03]  /*e860*/  IMAD.MOV.U32 R5, RZ, RZ, R8 ;  /* 0x000000ffff057224 */ /* 0x000fc600078e0008 */
[----:B------:R-:W-:Y:S02]  /*e870*/  UIMAD UR11, UR11, 0xb0, UR5 ;  /* 0x000000b00b0b78a4 */ /* 0x000fe4000f8e0205 */
[----:B------:R-:W-:Y:S02]  /*e880*/  UIADD3 UR9, UR9, 0x34850, URZ ;  /* 0x0003485009097890 */ /* 0x000fe4000fffe03f */
[----:B------:R-:W-:Y:S01]  /*e890*/  UIADD3.X UR5, URZ, UR37, URZ, UP0, !UPT ;  /* 0x000000253f057290 */ /* 0x000fe200087fe43f */
[----:B---3--:R-:W-:-:S05]  /*e8a0*/  LEA R3, R9, R3, 0x18 ;  /* 0x0000000309037211 */ /* 0x008fca00078ec0ff */
[----:B------:R-:W-:-:S05]  /*e8b0*/  IMAD R16, R16, 0x2, R3 ;  /* 0x0000000210107824 */ /* 0x000fca00078e0203 */
[----:B------:R-:W-:-:S13]  /*e8c0*/  R2UR UR6, R16 ;  /* 0x00000000100672ca */ /* 0x000fda00000e0000 */
        /* <DEDUP_REMOVED lines=8> */
.L_x_183:
[----:B------:R-:W-:Y:S05]  /*e950*/  BSYNC B1 ;  /* 0x0000000000017941 */ /* 0x000fea0003800000 */
.L_x_182:
        /* <DEDUP_REMOVED lines=28> */
.L_x_193:
[----:B------:R-:W2:Y:S01]  /*eb20*/  S2R R3, SR_CgaCtaId ;  /* 0x0000000000037919 */ /* 0x000ea20000008800 */
[----:B------:R-:W-:-:S04]  /*eb30*/  MOV R2, 0x400 ;  /* 0x0000040000027802 */ /* 0x000fc80000000f00 */
[----:B--2---:R-:W-:Y:S02]  /*eb40*/  LEA R2, R3, R2, 0x18 ;  /* 0x0000000203027211 */ /* 0x004fe400078ec0ff */
[----:B------:R-:W-:-:S03]  /*eb50*/  SHF.L.U32 R3, R17, 0x1f, RZ ;  /* 0x0000001f11037819 */ /* 0x000fc600000006ff */
[----:B------:R-:W-:-:S04]  /*eb60*/  IMAD R2, R16, 0x8, R2 ;  /* 0x0000000810027824 */ /* 0x000fc800078e0202 */
[----:B------:R-:W2:Y:S02]  /*eb70*/  SYNCS.PHASECHK.TRANS64.TRYWAIT P1, [R2+URZ+0x34840], R3 ;  /* 0x03484003020075a7 */ /* 0x000ea4000802017f */
[----:B--2---:R-:W-:Y:S05]  /*eb80*/  @!P1 BRA `(.L_x_194) ;  /* 0x0000001000789947 */ /* 0x004fea0003800000 */
.L_x_232:
        /* <DEDUP_REMOVED lines=9> */
.L_x_195:
[----:B------:R-:W-:-:S13]  /*ec20*/  LOP3.LUT P1, RZ, R19, 0x1, RZ, 0xc0, !PT ;  /* 0x0000000113ff7812 */ /* 0x000fda000782c0ff */
[----:B------:R-:W-:Y:S05]  /*ec30*/  @P1 BRA `(.L_x_196) ;  /* 0x0000000000041947 */ /* 0x000fea0003800000 */
[----:B------:R-:W-:Y:S01]  /*ec40*/  BPT.TRAP 0x1 ;  /* 0x000000040000795c */ /* 0x000fe20000300000 */
.L_x_196:
        /* <DEDUP_REMOVED lines=31> */
.L_x_233:
[----:B------:R-:W2:Y:S02]  /*ee40*/  S2R R3, SR_TID.X ;  /* 0x0000000000037919 */ /* 0x000ea40000002100 */
[----:B--2---:R-:W-:-:S13]  /*ee50*/  LOP3.LUT P1, RZ, R3, 0x7f, RZ, 0xc0, !PT ;  /* 0x0000007f03ff7812 */ /* 0x004fda000782c0ff */
[----:B------:R-:W-:-:S04]  /*ee60*/  @!P1 IMAD.MOV.U32 R3, RZ, RZ, 0xb000 ;  /* 0x0000b000ff039424 */ /* 0x000fc800078e00ff */
[----:B------:R2:W-:Y:S01]  /*ee70*/  @!P1 SYNCS.ARRIVE.TRANS64 RZ, [R2+URZ+0x34850], R3 ;  /* 0x0348500302ff99a7 */ /* 0x0005e2000800003f */
[----:B------:R-:W-:Y:S05]  /*ee80*/  @P2 BRA `(.L_x_198) ;  /* 0x0000000000042947 */ /* 0x000fea0003800000 */
[----:B------:R-:W-:Y:S01]  /*ee90*/  BPT.TRAP 0x1 ;  /* 0x000000040000795c */ /* 0x000fe20000300000 */
.L_x_198:
[----:B------:R-:W-:-:S13]  /*eea0*/  LOP3.LUT P1, RZ, R19, 0x1, RZ, 0xc0, !PT ;  /* 0x0000000113ff7812 */ /* 0x000fda000782c0ff */
[----:B------:R-:W-:Y:S05]  /*eeb0*/  @P1 BRA `(.L_x_199) ;  /* 0x0000000000041947 */ /* 0x000fea0003800000 */
[----:B------:R-:W-:Y:S01]  /*eec0*/  BPT.TRAP 0x1 ;  /* 0x000000040000795c */ /* 0x000fe20000300000 */
.L_x_199:
        /* <DEDUP_REMOVED lines=19> */
[----:B---3--:R-:W-:-:S05]  /*f000*/  LEA R3, R9, R3, 0x18 ;  /* 0x0000000309037211 */ /* 0x008fca00078ec0ff */
[----:B------:R-:W-:-:S05]  /*f010*/  IMAD R7, R7, 0x2, R3 ;  /* 0x0000000207077824 */ /* 0x000fca00078e0203 */
[----:B------:R-:W-:-:S13]  /*f020*/  R2UR UR14, R7 ;  /* 0x00000000070e72ca */ /* 0x000fda00000e0000 */
[----:B------:R-:W-:Y:S02]  /*f030*/  UIADD3 UR8, UR14, 0x400, URZ ;  /* 0x000004000e087890 */ /* 0x000fe4000fffe03f */
[----:B------:R-:W-:-:S07]  /*f040*/  UIADD3 UR14, UR14, 0x5c00, URZ ;  /* 0x00005c000e0e7890 */ /* 0x000fce000fffe03f */
[----:B------:R2:W-:Y:S02]  /*f050*/  UTMALDG.4D.MULTICAST [UR8], [UR4], UR16, desc[UR6] ;  /* 0x00000608040073b4 */ /* 0x0005e40008019810 */
[----:B--2---:R-:W-:Y:S01]  /*f060*/  UMOV UR8, UR14 ;  /* 0x0000000e00087c82 */ /* 0x004fe20008000000 */
[----:B------:R-:W-:Y:S02]  /*f070*/  UMOV UR10, UR15 ;  /* 0x0000000f000a7c82 */ /* 0x000fe40008000000 */
[----:B------:R2:W-:Y:S02]  /*f080*/  UTMALDG.4D.MULTICAST [UR8], [UR4], UR16, desc[UR6] ;  /* 0x00000608040073b4 */ /* 0x0005e40008019810 */
[----:B--2---:R-:W-:Y:S01]  /*f090*/  NOP ;  /* 0x0000000000007918 */ /* 0x004fe20000000000 */
.L_x_192:
[----:B------:R-:W-:Y:S05]  /*f0a0*/  BSYNC B1 ;  /* 0x0000000000017941 */ /* 0x000fea0003800000 */
.L_x_191:
[C---:B------:R-:W-:Y:S01]  /*f0b0*/  ISETP.GT.AND P1, PT, R6.reuse, 0x1, PT ;  /* 0x000000010600780c */ /* 0x040fe20003f24270 */
[----:B------:R-:W-:-:S12]  /*f0c0*/  VIADD R6, R6, 0xfffffffe ;  /* 0xfffffffe06067836 */ /* 0x000fd80000000000 */
[----:B------:R-:W-:Y:S05]  /*f0d0*/  @P1 BRA `(.L_x_200) ;  /* 0xfffffff0004c1947 */ /* 0x000fea000383ffff */
.L_x_181:
[----:B------:R-:W-:Y:S05]  /*f0e0*/  BSYNC B0 ;  /* 0x0000000000007941 */ /* 0x000fea0003800000 */
.L_x_170:
[----:B------:R-:W-:Y:S04]  /*f0f0*/  BSSY B0, `(.L_x_201) ;  /* 0x0000030000007945 */ /* 0x000fe80003800000 */
[----:B------:R-:W-:Y:S05]  /*f100*/  @!P6 BRA `(.L_x_202) ;  /* 0x0000000000b8e947 */ /* 0x000fea0003800000 */
[----:B------:R-:W2:Y:S01]  /*f110*/  S2R R3, SR_CgaCtaId ;  /* 0x0000000000037919 */ /* 0x000ea20000008800 */
[----:B-1----:R-:W-:-:S04]  /*f120*/  MOV R2, 0x400 ;  /* 0x0000040000027802 */ /* 0x002fc80000000f00 */
[----:B--2---:R-:W-:Y:S02]  /*f130*/  LEA R2, R3, R2, 0x18 ;  /* 0x0000000203027211 */ /* 0x004fe400078ec0ff */
[----:B------:R-:W-:-:S03]  /*f140*/  SHF.L.U32 R3, R17, 0x1f, RZ ;  /* 0x0000001f11037819 */ /* 0x000fc600000006ff */
[----:B------:R-:W-:-:S04]  /*f150*/  IMAD R2, R16, 0x8, R2 ;  /* 0x0000000810027824 */ /* 0x000fc800078e0202 */
[----:B------:R-:W1:Y:S02]  /*f160*/  SYNCS.PHASECHK.TRANS64.TRYWAIT P0, [R2+URZ+0x34860], R3 ;  /* 0x03486003020075a7 */ /* 0x000e64000800017f */
[----:B-1----:R-:W-:Y:S05]  /*f170*/  @!P0 BRA `(.L_x_203) ;  /* 0x0000000c00248947 */ /* 0x002fea0003800000 */
.L_x_234:
        /* <DEDUP_REMOVED lines=9> */
.L_x_204:
[----:B------:R-:W-:-:S13]  /*f210*/  LOP3.LUT P0, RZ, R19, 0x1, RZ, 0xc0, !PT ;  /* 0x0000000113ff7812 */ /* 0x000fda000780c0ff */
[----:B------:R-:W-:Y:S05]  /*f220*/  @P0 BRA `(.L_x_205) ;  /* 0x0000000000040947 */ /* 0x000fea0003800000 */
[----:B------:R-:W-:Y:S01]  /*f230*/  BPT.TRAP 0x1 ;  /* 0x000000040000795c */ /* 0x000fe20000300000 */
.L_x_205:
[----:B------:R-:W1:Y:S01]  /*f240*/  S2R R4, SR_CgaCtaId ;  /* 0x0000000000047919 */ /* 0x000e620000008800 */
[----:B------:R-:W-:Y:S01]  /*f250*/  MOV R3, 0x400 ;  /* 0x0000040000037802 */ /* 0x000fe20000000f00 */
        /* <DEDUP_REMOVED lines=10> */
[----:B------:R-:W-:-:S06]  /*f300*/  UMOV UR15, 0x40 ;  /* 0x00000040000f7882 */ /* 0x000fcc0000000000 */
[----:B------:R-:W-:Y:S02]  /*f310*/  UIMAD UR11, UR11, 0xb0, UR5 ;  /* 0x000000b00b0b78a4 */ /* 0x000fe4000f8e0205 */
[----:B------:R-:W-:Y:S02]  /*f320*/  UIADD3 UR9, UR9, 0x34850, URZ ;  /* 0x0003485009097890 */ /* 0x000fe4000fffe03f */
[----:B------:R-:W-:Y:S01]  /*f330*/  UIADD3.X UR5, URZ, UR37, URZ, UP0, !UPT ;  /* 0x000000253f057290 */ /* 0x000fe200087fe43f */
[----:B-1----:R-:W-:-:S05]  /*f340*/  LEA R3, R4, R3, 0x18 ;  /* 0x0000000304037211 */ /* 0x002fca00078ec0ff */
[----:B------:R-:W-:-:S05]  /*f350*/  IMAD R21, R21, 0x2, R3 ;  /* 0x0000000215157824 */ /* 0x000fca00078e0203 */
[----:B------:R-:W-:-:S13]  /*f360*/  R2UR UR6, R21 ;  /* 0x00000000150672ca */ /* 0x000fda00000e0000 */
[----:B------:R-:W-:Y:S02]  /*f370*/  UIADD3 UR8, UR6, 0x400, URZ ;  /* 0x0000040006087890 */ /* 0x000fe4000fffe03f */
[----:B------:R-:W-:-:S03]  /*f380*/  UIADD3 UR14, UR6, 0x5c00, URZ ;  /* 0x00005c00060e7890 */ /* 0x000fc6000fffe03f */
[----:B------:R-:W-:-:S04]  /*f390*/  UMOV UR6, 0x0 ;  /* 0x0000000000067882 */ /* 0x000fc80000000000 */
[----:B------:R1:W-:Y:S02]  /*f3a0*/  UTMALDG.4D.MULTICAST [UR8], [UR4], UR16, desc[UR6] ;  /* 0x00000608040073b4 */ /* 0x0003e40008019810 */
[----:B-1----:R-:W-:Y:S01]  /*f3b0*/  UMOV UR8, UR14 ;  /* 0x0000000e00087c82 */ /* 0x002fe20008000000 */
[----:B------:R-:W-:Y:S02]  /*f3c0*/  UMOV UR10, UR15 ;  /* 0x0000000f000a7c82 */ /* 0x000fe40008000000 */
[----:B------:R2:W-:Y:S02]  /*f3d0*/  UTMALDG.4D.MULTICAST [UR8], [UR4], UR16, desc[UR6] ;  /* 0x00000608040073b4 */ /* 0x0005e40008019810 */
[----:B--2---:R-:W-:Y:S01]  /*f3e0*/  NOP ;  /* 0x0000000000007918 */ /* 0x004fe20000000000 */
.L_x_202:
[----:B------:R-:W-:Y:S05]  /*f3f0*/  BSYNC B0 ;  /* 0x0000000000007941 */ /* 0x000fea0003800000 */
.L_x_201:
[----:B------:R-:W2:Y:S01]  /*f400*/  LDL.LU R0, [R1+0x18] ;  /* 0x0000180001007983 */ /* 0x000ea20000300800 */
[----:B------:R-:W-:-:S03]  /*f410*/  ULDC UR4, c[0x0][0xda4] ;  /* 0x0003690000047ab9 */ /* 0x000fc60000000800 */
[----:B-1----:R-:W3:Y:S01]  /*f420*/  LDL.LU R2, [R1+0x24] ;  /* 0x0000240001027983 */ /* 0x002ee20000300800 */
        /* <DEDUP_REMOVED lines=8> */
[----:B-1----:R-:W-:-:S04]  /*f4b0*/  SEL R0, RZ, 0x1, P0 ;  /* 0x00000001ff007807 */ /* 0x002fc80000000000 */
[----:B------:R-:W-:-:S05]  /*f4c0*/  LOP3.LUT R17, R17, R0, RZ, 0x3c, !PT ;  /* 0x0000000011117212 */ /* 0x000fca00078e3cff */
[----:B--2---:R-:W-:Y:S05]  /*f4d0*/  @!P1 BRA `(.L_x_206) ;  /* 0xffffffd000e89947 */ /* 0x004fea000383ffff */
[----:B------:R-:W-:-:S07]  /*f4e0*/  LOP3.LUT R2, R2, 0x1, RZ, 0xc, !PT ;  /* 0x0000000102027812 */ /* 0x000fce00078e0cff */
.L_x_155:
[----:B------:R-:W1:Y:S01]  /*f4f0*/  S2R R3, SR_CgaCtaId ;  /* 0x0000000000037919 */ /* 0x000e620000008800 */
[----:B------:R-:W-:Y:S01]  /*f500*/  MOV R0, 0x400 ;  /* 0x0000040000007802 */ /* 0x000fe20000000f00 */
[----:B------:R-:W-:Y:S03]  /*f510*/  BSSY B0, `(.L_x_207) ;  /* 0x0000005000007945 */ /* 0x000fe60003800000 */
[----:B-1----:R-:W-:Y:S02]  /*f520*/  LEA R0, R3, R0, 0x18 ;  /* 0x0000000003007211 */ /* 0x002fe400078ec0ff */
[----:B------:R-:W-:-:S04]  /*f530*/  SHF.L.U32 R3, R2, 0x1f, RZ ;  /* 0x0000001f02037819 */ /* 0x000fc800000006ff */
[----:B------:R-:W1:Y:S02]  /*f540*/  SYNCS.PHASECHK.TRANS64.TRYWAIT P0, [R0+URZ+0x34820], R3 ;  /* 0x03482003000075a7 */ /* 0x000e64000800017f */
[----:B-1----:R-:W-:Y:S05]  /*f550*/  @!P0 BRA `(.L_x_208) ;  /* 0x0000000800408947 */ /* 0x002fea0003800000 */
.L_x_235:
[----:B------:R-:W-:Y:S05]  /*f560*/  BSYNC B0 ;  /* 0x0000000000007941 */ /* 0x000fea0003800000 */
.L_x_207:
[----:B------:R-:W-:-:S03]  /*f570*/  UMOV UR4, 0xffffffff ;  /* 0xffffffff00047882 */ /* 0x000fc60000000000 */
[----:B------:R-:W-:Y:S05]  /*f580*/  BRA.DIV UR4, `(.L_x_209) ;  /* 0x0000000a04487947 */ /* 0x000fea000b800000 */
[----:B------:R-:W2:Y:S02]  /*f590*/  S2R R2, SR_TID.X ;  /* 0x0000000000027919 */ /* 0x000ea40000002100 */
[----:B--2---:R-:W-:-:S04]  /*f5a0*/  SHF.R.U32.HI R2, RZ, 0x5, R2 ;  /* 0x00000005ff027819 */ /* 0x004fc80000011602 */
[----:B------:R-:W-:-:S05]  /*f5b0*/  LOP3.LUT R2, R2, 0x3, RZ, 0xc0, !PT ;  /* 0x0000000302027812 */ /* 0x000fca00078ec0ff */
[----:B------:R2:W3:Y:S02]  /*f5c0*/  SHFL.IDX PT, R14, R2, RZ, 0x1f ;  /* 0x00001fff020e7589 */ /* 0x0004e400000e0000 */
.L_x_238:
[----:B---3--:R-:W-:Y:S01]  /*f5d0*/  ISETP.NE.AND P0, PT, R14, RZ, PT ;  /* 0x000000ff0e00720c */ /* 0x008fe20003f05270 */
[----:B------:R-:W-:-:S12]  /*f5e0*/  BSSY B0, `(.L_x_210) ;  /* 0x0000024000007945 */ /* 0x000fd80003800000 */
[----:B------:R-:W-:Y:S05]  /*f5f0*/  @P0 BRA `(.L_x_211) ;  /* 0x0000000000880947 */ /* 0x000fea0003800000 */
[----:B------:R-:W-:-:S03]  /*f600*/  UMOV UR4, 0xffffffff ;  /* 0xffffffff00047882 */ /* 0x000fc60000000000 */
[----:B------:R-:W-:Y:S05]  /*f610*/  BRA.DIV UR4, `(.L_x_212) ;  /* 0x0000000a04587947 */ /* 0x000fea000b800000 */
[----:B------:R-:W-:-:S13]  /*f620*/  ELECT P6, URZ, PT ;  /* 0x00000000003f782f */ /* 0x000fda00038c0000 */
.L_x_241:
[----:B------:R-:W-:Y:S05]  /*f630*/  @!P6 BRA `(.L_x_211) ;  /* 0x000000000078e947 */ /* 0x000fea0003800000 */
[----:B--2---:R-:W2:Y:S02]  /*f640*/  LDL.LU R2, [R1+0x1c] ;  /* 0x00001c0001027983 */ /* 0x004ea40000300800 */
[----:B--2---:R-:W-:-:S04]  /*f650*/  LOP3.LUT R2, R2, 0x2, RZ, 0xfc, !PT ;  /* 0x0000000202027812 */ /* 0x004fc800078efcff */
[----:B------:R-:W-:-:S13]  /*f660*/  ISETP.NE.AND P2, PT, R2, 0x3, PT ;  /* 0x000000030200780c */ /* 0x000fda0003f45270 */
[----:B------:R-:W-:Y:S05]  /*f670*/  @!P2 BRA `(.L_x_213) ;  /* 0x000000000004a947 */ /* 0x000fea0003800000 */
[----:B------:R-:W-:Y:S01]  /*f680*/  BPT.TRAP 0x1 ;  /* 0x000000040000795c */ /* 0x000fe20000300000 */
.L_x_213:
[----:B-1----:R-:W-:Y:S01]  /*f690*/  VIADD R3, R0, 0x34840 ;  /* 0x0003484000037836 */ /* 0x002fe20000000000 */
[----:B------:R-:W-:Y:S01]  /*f6a0*/  SHF.L.U32 R5, R17, 0x1f, RZ ;  /* 0x0000001f11057819 */ /* 0x000fe200000006ff */
[C---:B------:R-:W-:Y:S02]  /*f6b0*/  VIADD R2, R16.reuse, 0x1 ;  /* 0x0000000110027836 */ /* 0x040fe40000000000 */
[----:B------:R-:W-:-:S03]  /*f6c0*/  IMAD R6, R16, 0x8, R3 ;  /* 0x0000000810067824 */ /* 0x000fc600078e0203 */
        /* <DEDUP_REMOVED lines=8> */
.L_x_242:
[----:B------:R-:W2:Y:S02]  /*f750*/  SYNCS.PHASECHK.TRANS64.TRYWAIT P0, [R3+URZ], R2 ;  /* 0x00000002030075a7 */ /* 0x000ea4000800017f */
[----:B--2---:R-:W-:Y:S05]  /*f760*/  @!P0 BRA `(.L_x_215) ;  /* 0x0000000800388947 */ /* 0x004fea0003800000 */
.L_x_243:
[----:B------:R-:W-:Y:S05]  /*f770*/  @!P2 BRA `(.L_x_216) ;  /* 0x000000000004a947 */ /* 0x000fea0003800000 */
[----:B------:R-:W-:Y:S01]  /*f780*/  BPT.TRAP 0x1 ;  /* 0x000000040000795c */ /* 0x000fe20000300000 */
.L_x_216:
[----:B--2---:R-:W-:-:S04]  /*f790*/  VIADD R3, R0, 0x34860 ;  /* 0x0003486000037836 */ /* 0x004fc80000000000 */
[----:B------:R-:W-:-:S04]  /*f7a0*/  IMAD R16, R16, 0x8, R3 ;  /* 0x0000000810107824 */ /* 0x000fc800078e0203 */
[----:B------:R-:W2:Y:S02]  /*f7b0*/  SYNCS.PHASECHK.TRANS64.TRYWAIT P0, [R16+URZ], R5 ;  /* 0x00000005100075a7 */ /* 0x000ea4000800017f */
[----:B--2---:R-:W-:Y:S05]  /*f7c0*/  @!P0 BRA `(.L_x_217) ;  /* 0x0000000800348947 */ /* 0x004fea0003800000 */
.L_x_244:
[----:B------:R-:W-:-:S07]  /*f7d0*/  IMAD R3, R4, 0x8, R3 ;  /* 0x0000000804037824 */ /* 0x000fce00078e0203 */
.L_x_218:
[----:B---3--:R3:W4:Y:S02]  /*f7e0*/  SYNCS.PHASECHK.TRANS64.TRYWAIT P0, [R3+URZ], R2 ;  /* 0x00000002030075a7 */ /* 0x008724000800017f */
[----:B----4-:R-:W-:Y:S05]  /*f7f0*/  @!P0 NANOSLEEP.SYNCS 0x989680 ;  /* 0x009896800000895d */ /* 0x010fea0003900000 */
[----:B------:R-:W4:Y:S02]  /*f800*/  @!P0 SYNCS.PHASECHK.TRANS64 P0, [R3+URZ], R2 ;  /* 0x00000002030085a7 */ /* 0x000f24000800007f */
[----:B----4-:R-:W-:Y:S05]  /*f810*/  @!P0 BRA `(.L_x_218) ;  /* 0xfffffffc00f08947 */ /* 0x010fea000383ffff */
.L_x_211:
[----:B------:R-:W-:Y:S05]  /*f820*/  BSYNC B0 ;  /* 0x0000000000007941 */ /* 0x000fea0003800000 */
.L_x_210:
[----:B------:R-:W-:Y:S05]  /*f830*/  EXIT ;  /* 0x000000000000794d */ /* 0x000fea0003800000 */
.L_x_129:
[----:B-1----:R-:W-:-:S04]  /*f840*/  IMAD.U32 R3, RZ, RZ, UR39 ;  /* 0x00000027ff037e24 */ /* 0x002fc8000f8e00ff */
[----:B------:R1:W2:Y:S03]  /*f850*/  SYNCS.PHASECHK.TRANS64.TRYWAIT P1, [R3+URZ+0x34800], R0 ;  /* 0x03480000030075a7 */ /* 0x0002a6000802017f */
[----:B--2---:R-:W-:Y:S05]  /*f860*/  @!P1 NANOSLEEP.SYNCS 0x989680 ;  /* 0x009896800000995d */ /* 0x004fea0003900000 */
[----:B------:R-:W2:Y:S02]  /*f870*/  @!P1 SYNCS.PHASECHK.TRANS64 P1, [R3+URZ+0x34800], R0 ;  /* 0x03480000030095a7 */ /* 0x000ea4000802007f */
[----:B--2---:R-:W-:Y:S05]  /*f880*/  @!P1 BRA `(.L_x_129) ;  /* 0xfffffffc00ec9947 */ /* 0x004fea000383ffff */
[----:B------:R-:W-:Y:S05]  /*f890*/  BRA `(.L_x_219) ;  /* 0xffffff1c00807947 */ /* 0x000fea000383ffff */
.L_x_133:
[----:B--2---:R2:W3:Y:S02]  /*f8a0*/  SYNCS.PHASECHK.TRANS64.TRYWAIT P1, [R12+URZ+0x34830], R3 ;  /* 0x034830030c0075a7 */ /* 0x0044e4000802017f */
[----:B---3--:R-:W-:Y:S05]  /*f8b0*/  @!P1 NANOSLEEP.SYNCS 0x989680 ;  /* 0x009896800000995d */ /* 0x008fea0003900000 */
[----:B------:R-:W3:Y:S02]  /*f8c0*/  @!P1 SYNCS.PHASECHK.TRANS64 P1, [R12+URZ+0x34830], R3 ;  /* 0x034830030c0095a7 */ /* 0x000ee4000802007f */
[----:B---3--:R-:W-:Y:S05]  /*f8d0*/  @!P1 BRA `(.L_x_133) ;  /* 0xfffffffc00f09947 */ /* 0x008fea000383ffff */
[----:B------:R-:W-:Y:S05]  /*f8e0*/  BRA `(.L_x_132) ;  /* 0xffffff1c009c7947 */ /* 0x000fea000383ffff */
.L_x_139:
[----:B--2---:R-:W-:-:S04]  /*f8f0*/  IMAD.U32 R11, RZ, RZ, UR6 ;  /* 0x00000006ff0b7e24 */ /* 0x004fc8000f8e00ff */
[----:B------:R2:W3:Y:S03]  /*f900*/  SYNCS.PHASECHK.TRANS64.TRYWAIT P1, [R11+URZ+0x34830], R10 ;  /* 0x0348300a0b0075a7 */ /* 0x0004e6000802017f */
[----:B---3--:R-:W-:Y:S05]  /*f910*/  @!P1 NANOSLEEP.SYNCS 0x989680 ;  /* 0x009896800000995d */ /* 0x008fea0003900000 */
[----:B------:R-:W3:Y:S02]  /*f920*/  @!P1 SYNCS.PHASECHK.TRANS64 P1, [R11+URZ+0x34830], R10 ;  /* 0x0348300a0b0095a7 */ /* 0x000ee4000802007f */
[----:B---3--:R-:W-:Y:S05]  /*f930*/  @!P1 BRA `(.L_x_139) ;  /* 0xfffffffc00ec9947 */ /* 0x008fea000383ffff */
[----:B------:R-:W-:Y:S05]  /*f940*/  BRA `(.L_x_136) ;  /* 0xffffff6c00307947 */ /* 0x000fea000383ffff */
.L_x_143:
[----:B--2---:R-:W-:-:S04]  /*f950*/  IMAD.U32 R11, RZ, RZ, UR6 ;  /* 0x00000006ff0b7e24 */ /* 0x004fc8000f8e00ff */
[----:B------:R2:W3:Y:S03]  /*f960*/  SYNCS.PHASECHK.TRANS64.TRYWAIT P1, [R11+URZ+0x34850], R10 ;  /* 0x0348500a0b0075a7 */ /* 0x0004e6000802017f */
[----:B---3--:R-:W-:Y:S05]  /*f970*/  @!P1 NANOSLEEP.SYNCS 0x989680 ;  /* 0x009896800000995d */ /* 0x008fea0003900000 */
[----:B------:R-:W3:Y:S02]  /*f980*/  @!P1 SYNCS.PHASECHK.TRANS64 P1, [R11+URZ+0x34850], R10 ;  /* 0x0348500a0b0095a7 */ /* 0x000ee4000802007f */
[----:B---3--:R-:W-:Y:S05]  /*f990*/  @!P1 BRA `(.L_x_143) ;  /* 0xfffffffc00ec9947 */ /* 0x008fea000383ffff */
[----:B------:R-:W-:Y:S05]  /*f9a0*/  BRA `(.L_x_140) ;  /* 0xffffff9000f87947 */ /* 0x000fea000383ffff */
.L_x_150:
[----:B--2---:R-:W-:-:S04]  /*f9b0*/  IMAD.U32 R3, RZ, RZ, UR5 ;  /* 0x00000005ff037e24 */ /* 0x004fc8000f8e00ff */
[----:B------:R2:W3:Y:S03]  /*f9c0*/  SYNCS.PHASECHK.TRANS64.TRYWAIT P1, [R3+URZ+0x34850], R0 ;  /* 0x03485000030075a7 */ /* 0x0004e6000802017f */
[----:B---3--:R-:W-:Y:S05]  /*f9d0*/  @!P1 NANOSLEEP.SYNCS 0x989680 ;  /* 0x009896800000995d */ /* 0x008fea0003900000 */
[----:B------:R-:W3:Y:S02]  /*f9e0*/  @!P1 SYNCS.PHASECHK.TRANS64 P1, [R3+URZ+0x34850], R0 ;  /* 0x03485000030095a7 */ /* 0x000ee4000802007f */
[----:B---3--:R-:W-:Y:S05]  /*f9f0*/  @!P1 BRA `(.L_x_150) ;  /* 0xfffffffc00ec9947 */ /* 0x008fea000383ffff */
[----:B------:R-:W-:Y:S05]  /*fa00*/  BRA `(.L_x_149) ;  /* 0xffffffb400e87947 */ /* 0x000fea000383ffff */
.L_x_161:
        /* <DEDUP_REMOVED lines=11> */
.L_x_221:
[----:B------:R-:W-:Y:S05]  /*fac0*/  BSYNC B0 ;  /* 0x0000000000007941 */ /* 0x000fea0003800000 */
.L_x_220:
[----:B------:R-:W-:Y:S05]  /*fad0*/  BRA `(.L_x_222) ;  /* 0xffffffd400dc7947 */ /* 0x000fea000383ffff */
.L_x_162:
[----:B------:R-:W-:Y:S01]  /*fae0*/  BSSY B0, `(.L_x_223) ;  /* 0x0000006000007945 */ /* 0x000fe20003800000 */
[----:B------:R-:W-:-:S07]  /*faf0*/  IMAD.MOV.U32 R15, RZ, RZ, -0x1 ;  /* 0xffffffffff0f7424 */ /* 0x000fce00078e00ff */
[----:B------:R-:W-:Y:S05]  /*fb00*/  WARPSYNC.COLLECTIVE R15, `(.L_x_224) ;  /* 0x000000000f0c7348 */ /* 0x000fea0003c00000 */
[----:B------:R-:W-:Y:S02]  /*fb10*/  ELECT P6, UR62, PT ;  /* 0x00000000003e782f */ /* 0x000fe400038c0000 */
[----:B------:R-:W-:Y:S01]  /*fb20*/  MOV R14, UR62 ;  /* 0x0000003e000e7c02 */ /* 0x000fe20008000f00 */
[----:B------:R-:W-:Y:S10]  /*fb30*/  ENDCOLLECTIVE ;  /* 0x000000000000791b */ /* 0x000ff40003800000 */
.L_x_224:
[----:B------:R-:W-:Y:S05]  /*fb40*/  BSYNC B0 ;  /* 0x0000000000007941 */ /* 0x000fea0003800000 */
.L_x_223:
[----:B------:R-:W-:Y:S05]  /*fb50*/  BRA `(.L_x_225) ;  /* 0xffffffd400d87947 */ /* 0x000fea000383ffff */
.L_x_165:
[----:B--2---:R2:W3:Y:S02]  /*fb60*/  SYNCS.PHASECHK.TRANS64.TRYWAIT P1, [R5+URZ+0x34840], R9 ;  /* 0x03484009050075a7 */ /* 0x0044e4000802017f */
[----:B---3--:R-:W-:Y:S05]  /*fb70*/  @!P1 NANOSLEEP.SYNCS 0x989680 ;  /* 0x009896800000995d */ /* 0x008fea0003900000 */
[----:B------:R-:W3:Y:S02]  /*fb80*/  @!P1 SYNCS.PHASECHK.TRANS64 P1, [R5+URZ+0x34840], R9 ;  /* 0x03484009050095a7 */ /* 0x000ee4000802007f */
[----:B---3--:R-:W-:Y:S05]  /*fb90*/  @!P1 BRA `(.L_x_165) ;  /* 0xfffffffc00f09947 */ /* 0x008fea000383ffff */
[----:B------:R-:W-:Y:S05]  /*fba0*/  BRA `(.L_x_226) ;  /* 0xffffffd800387947 */ /* 0x000fea000383ffff */
.L_x_169:
        /* <DEDUP_REMOVED lines=8> */
.L_x_175:
[----:B-1----:R1:W2:Y:S02]  /*fc30*/  SYNCS.PHASECHK.TRANS64.TRYWAIT P1, [R2+URZ+0x34840], R3 ;  /* 0x03484003020075a7 */ /* 0x0022a4000802017f */
[----:B--2---:R-:W-:Y:S05]  /*fc40*/  @!P1 NANOSLEEP.SYNCS 0x989680 ;  /* 0x009896800000995d */ /* 0x004fea0003900000 */
[----:B------:R-:W2:Y:S02]  /*fc50*/  @!P1 SYNCS.PHASECHK.TRANS64 P1, [R2+URZ+0x34840], R3 ;  /* 0x03484003020095a7 */ /* 0x000ea4000802007f */
[----:B--2---:R-:W-:Y:S05]  /*fc60*/  @!P1 BRA `(.L_x_175) ;  /* 0xfffffffc00f09947 */ /* 0x004fea000383ffff */
[----:B------:R-:W-:Y:S05]  /*fc70*/  BRA `(.L_x_228) ;  /* 0xffffffdc00f87947 */ /* 0x000fea000383ffff */
.L_x_178:
[----:B-1----:R1:W2:Y:S02]  /*fc80*/  SYNCS.PHASECHK.TRANS64.TRYWAIT P1, [R2+URZ+0x34860], R3 ;  /* 0x03486003020075a7 */ /* 0x0022a4000802017f */
[----:B--2---:R-:W-:Y:S05]  /*fc90*/  @!P1 NANOSLEEP.SYNCS 0x989680 ;  /* 0x009896800000995d */ /* 0x004fea0003900000 */
[----:B------:R-:W2:Y:S02]  /*fca0*/  @!P1 SYNCS.PHASECHK.TRANS64 P1, [R2+URZ+0x34860], R3 ;  /* 0x03486003020095a7 */ /* 0x000ea4000802007f */
[----:B--2---:R-:W-:Y:S05]  /*fcb0*/  @!P1 BRA `(.L_x_178) ;  /* 0xfffffffc00f09947 */ /* 0x004fea000383ffff */
[----:B------:R-:W-:Y:S05]  /*fcc0*/  BRA `(.L_x_229) ;  /* 0xffffffe000907947 */ /* 0x000fea000383ffff */
.L_x_185:
[----:B--2---:R2:W3:Y:S02]  /*fcd0*/  SYNCS.PHASECHK.TRANS64.TRYWAIT P1, [R2+URZ+0x34840], R3 ;  /* 0x03484003020075a7 */ /* 0x0044e4000802017f */
[----:B---3--:R-:W-:Y:S05]  /*fce0*/  @!P1 NANOSLEEP.SYNCS 0x989680 ;  /* 0x009896800000995d */ /* 0x008fea0003900000 */
[----:B------:R-:W3:Y:S02]  /*fcf0*/  @!P1 SYNCS.PHASECHK.TRANS64 P1, [R2+URZ+0x34840], R3 ;  /* 0x03484003020095a7 */ /* 0x000ee4000802007f */
[----:B---3--:R-:W-:Y:S05]  /*fd00*/  @!P1 BRA `(.L_x_185) ;  /* 0xfffffffc00f09947 */ /* 0x008fea000383ffff */
[----:B------:R-:W-:Y:S05]  /*fd10*/  BRA `(.L_x_230) ;  /* 0xffffffe400c87947 */ /* 0x000fea000383ffff */
.L_x_188:
[----:B-1----:R1:W2:Y:S02]  /*fd20*/  SYNCS.PHASECHK.TRANS64.TRYWAIT P1, [R2+URZ+0x34860], R17 ;  /* 0x03486011020075a7 */ /* 0x0022a4000802017f */
[----:B--2---:R-:W-:Y:S05]  /*fd30*/  @!P1 NANOSLEEP.SYNCS 0x989680 ;  /* 0x009896800000995d */ /* 0x004fea0003900000 */
[----:B------:R-:W2:Y:S02]  /*fd40*/  @!P1 SYNCS.PHASECHK.TRANS64 P1, [R2+URZ+0x34860], R17 ;  /* 0x03486011020095a7 */ /* 0x000ea4000802007f */
[----:B--2---:R-:W-:Y:S05]  /*fd50*/  @!P1 BRA `(.L_x_188) ;  /* 0xfffffffc00f09947 */ /* 0x004fea000383ffff */
[----:B------:R-:W-:Y:S05]  /*fd60*/  BRA `(.L_x_231) ;  /* 0xffffffe800607947 */ /* 0x000fea000383ffff */
.L_x_194:
[----:B--2---:R2:W3:Y:S02]  /*fd70*/  SYNCS.PHASECHK.TRANS64.TRYWAIT P1, [R2+URZ+0x34840], R3 ;  /* 0x03484003020075a7 */ /* 0x0044e4000802017f */
[----:B---3--:R-:W-:Y:S05]  /*fd80*/  @!P1 NANOSLEEP.SYNCS 0x989680 ;  /* 0x009896800000995d */ /* 0x008fea0003900000 */
[----:B------:R-:W3:Y:S02]  /*fd90*/  @!P1 SYNCS.PHASECHK.TRANS64 P1, [R2+URZ+0x34840], R3 ;  /* 0x03484003020095a7 */ /* 0x000ee4000802007f */
[----:B---3--:R-:W-:Y:S05]  /*fda0*/  @!P1 BRA `(.L_x_194) ;  /* 0xfffffffc00f09947 */ /* 0x008fea000383ffff */
[----:B------:R-:W-:Y:S05]  /*fdb0*/  BRA `(.L_x_232) ;  /* 0xffffffec00747947 */ /* 0x000fea000383ffff */
.L_x_197:
[----:B-1----:R1:W2:Y:S02]  /*fdc0*/  SYNCS.PHASECHK.TRANS64.TRYWAIT P1, [R2+URZ+0x34860], R10 ;  /* 0x0348600a020075a7 */ /* 0x0022a4000802017f */
[----:B--2---:R-:W-:Y:S05]  /*fdd0*/  @!P1 NANOSLEEP.SYNCS 0x989680 ;  /* 0x009896800000995d */ /* 0x004fea0003900000 */
[----:B------:R-:W2:Y:S02]  /*fde0*/  @!P1 SYNCS.PHASECHK.TRANS64 P1, [R2+URZ+0x34860], R10 ;  /* 0x0348600a020095a7 */ /* 0x000ea4000802007f */
[----:B--2---:R-:W-:Y:S05]  /*fdf0*/  @!P1 BRA `(.L_x_197) ;  /* 0xfffffffc00f09947 */ /* 0x004fea000383ffff */
[----:B------:R-:W-:Y:S05]  /*fe00*/  BRA `(.L_x_233) ;  /* 0xfffffff0000c7947 */ /* 0x000fea000383ffff */
.L_x_203:
[----:B-1----:R1:W2:Y:S02]  /*fe10*/  SYNCS.PHASECHK.TRANS64.TRYWAIT P0, [R2+URZ+0x34860], R3 ;  /* 0x03486003020075a7 */ /* 0x0022a4000800017f */
[----:B--2---:R-:W-:Y:S05]  /*fe20*/  @!P0 NANOSLEEP.SYNCS 0x989680 ;  /* 0x009896800000895d */ /* 0x004fea0003900000 */
[----:B------:R-:W2:Y:S02]  /*fe30*/  @!P0 SYNCS.PHASECHK.TRANS64 P0, [R2+URZ+0x34860], R3 ;  /* 0x03486003020085a7 */ /* 0x000ea4000800007f */
[----:B--2---:R-:W-:Y:S05]  /*fe40*/  @!P0 BRA `(.L_x_203) ;  /* 0xfffffffc00f08947 */ /* 0x004fea000383ffff */
[----:B------:R-:W-:Y:S05]  /*fe50*/  BRA `(.L_x_234) ;  /* 0xfffffff000c87947 */ /* 0x000fea000383ffff */
.L_x_208:
[----:B-1----:R1:W2:Y:S02]  /*fe60*/  SYNCS.PHASECHK.TRANS64.TRYWAIT P0, [R0+URZ+0x34820], R3 ;  /* 0x03482003000075a7 */ /* 0x0022a4000800017f */
[----:B--2---:R-:W-:Y:S05]  /*fe70*/  @!P0 NANOSLEEP.SYNCS 0x989680 ;  /* 0x009896800000895d */ /* 0x004fea0003900000 */
[----:B------:R-:W2:Y:S02]  /*fe80*/  @!P0 SYNCS.PHASECHK.TRANS64 P0, [R0+URZ+0x34820], R3 ;  /* 0x03482003000085a7 */ /* 0x000ea4000800007f */
[----:B--2---:R-:W-:Y:S05]  /*fe90*/  @!P0 BRA `(.L_x_208) ;  /* 0xfffffffc00f08947 */ /* 0x004fea000383ffff */
[----:B------:R-:W-:Y:S05]  /*fea0*/  BRA `(.L_x_235) ;  /* 0xfffffff400ac7947 */ /* 0x000fea000383ffff */
.L_x_209:
[----:B------:R-:W2:Y:S01]  /*feb0*/  S2R R2, SR_TID.X ;  /* 0x0000000000027919 */ /* 0x000ea20000002100 */
[----:B------:R-:W-:Y:S01]  /*fec0*/  BSSY B0, `(.L_x_236) ;  /* 0x000000a000007945 */ /* 0x000fe20003800000 */
[----:B------:R-:W-:Y:S02]  /*fed0*/  IMAD.MOV.U32 R12, RZ, RZ, RZ ;  /* 0x000000ffff0c7224 */ /* 0x000fe400078e00ff */
[----:B------:R-:W-:Y:S02]  /*fee0*/  IMAD.MOV.U32 R11, RZ, RZ, 0x1f ;  /* 0x0000001fff0b7424 */ /* 0x000fe400078e00ff */
[----:B------:R-:W-:Y:S01]  /*fef0*/  IMAD.MOV.U32 R15, RZ, RZ, -0x1 ;  /* 0xffffffffff0f7424 */ /* 0x000fe200078e00ff */
[----:B--2---:R-:W-:-:S04]  /*ff00*/  SHF.R.U32.HI R2, RZ, 0x5, R2 ;  /* 0x00000005ff027819 */ /* 0x004fc80000011602 */
[----:B------:R-:W-:-:S05]  /*ff10*/  LOP3.LUT R2, R2, 0x3, RZ, 0xc0, !PT ;  /* 0x0000000302027812 */ /* 0x000fca00078ec0ff */
[----:B------:R-:W-:-:S07]  /*ff20*/  IMAD.MOV.U32 R13, RZ, RZ, R2 ;  /* 0x000000ffff0d7224 */ /* 0x000fce00078e0002 */
[----:B-1----:R-:W-:Y:S05]  /*ff30*/  WARPSYNC.COLLECTIVE R15, `(.L_x_237) ;  /* 0x000000000f087348 */ /* 0x002fea0003c00000 */
[----:B------:R2:W3:Y:S02]  /*ff40*/  SHFL.IDX P6, R14, R13, R12, R11 ;  /* 0x0000000c0d0e7389 */ /* 0x0004e400000c000b */
[----:B-123--:R-:W-:Y:S01]  /*ff50*/  ENDCOLLECTIVE ;  /* 0x000000000000791b */ /* 0x00efe20003800000 */
.L_x_237:
[----:B------:R-:W-:Y:S05]  /*ff60*/  BSYNC B0 ;  /* 0x0000000000007941 */ /* 0x000fea0003800000 */
.L_x_236:
[----:B------:R-:W-:Y:S05]  /*ff70*/  BRA `(.L_x_238) ;  /* 0xfffffff400947947 */ /* 0x000fea000383ffff */
.L_x_212:
[----:B------:R-:W-:Y:S01]  /*ff80*/  BSSY B1, `(.L_x_239) ;  /* 0x0000006000017945 */ /* 0x000fe20003800000 */
[----:B------:R-:W-:-:S07]  /*ff90*/  IMAD.MOV.U32 R15, RZ, RZ, -0x1 ;  /* 0xffffffffff0f7424 */ /* 0x000fce00078e00ff */
[----:B-12---:R-:W-:Y:S05]  /*ffa0*/  WARPSYNC.COLLECTIVE R15, `(.L_x_240) ;  /* 0x000000000f0c7348 */ /* 0x006fea0003c00000 */
[----:B------:R-:W-:Y:S02]  /*ffb0*/  ELECT P6, UR62, PT ;  /* 0x00000000003e782f */ /* 0x000fe400038c0000 */
[----:B------:R-:W-:Y:S01]  /*ffc0*/  MOV R14, UR62 ;  /* 0x0000003e000e7c02 */ /* 0x000fe20008000f00 */
[----:B-12---:R-:W-:Y:S10]  /*ffd0*/  ENDCOLLECTIVE ;  /* 0x000000000000791b */ /* 0x006ff40003800000 */
.L_x_240:
[----:B------:R-:W-:Y:S05]  /*ffe0*/  BSYNC B1 ;  /* 0x0000000000017941 */ /* 0x000fea0003800000 */
.L_x_239:
[----:B------:R-:W-:Y:S05]  /*fff0*/  BRA `(.L_x_241) ;  /* 0xfffffff4008c7947 */ /* 0x000fea000383ffff */
.L_x_214:
[----:B-1----:R1:W2:Y:S02]  /*10000*/  SYNCS.PHASECHK.TRANS64.TRYWAIT P0, [R6+URZ], R5 ;  /* 0x00000005060075a7 */ /* 0x0022a4000800017f */
[----:B--2---:R-:W-:Y:S05]  /*10010*/  @!P0 NANOSLEEP.SYNCS 0x989680 ;  /* 0x009896800000895d */ /* 0x004fea0003900000 */
[----:B------:R-:W2:Y:S02]  /*10020*/  @!P0 SYNCS.PHASECHK.TRANS64 P0, [R6+URZ], R5 ;  /* 0x00000005060085a7 */ /* 0x000ea4000800007f */
[----:B--2---:R-:W-:Y:S05]  /*10030*/  @!P0 BRA `(.L_x_214) ;  /* 0xfffffffc00f08947 */ /* 0x004fea000383ffff */
[----:B------:R-:W-:Y:S05]  /*10040*/  BRA `(.L_x_242) ;  /* 0xfffffff400c07947 */ /* 0x000fea000383ffff */
.L_x_215:
[----:B--2---:R2:W3:Y:S02]  /*10050*/  SYNCS.PHASECHK.TRANS64.TRYWAIT P0, [R3+URZ], R2 ;  /* 0x00000002030075a7 */ /* 0x0044e4000800017f */
[----:B---3--:R-:W-:Y:S05]  /*10060*/  @!P0 NANOSLEEP.SYNCS 0x989680 ;  /* 0x009896800000895d */ /* 0x008fea0003900000 */
[----:B------:R-:W3:Y:S02]  /*10070*/  @!P0 SYNCS.PHASECHK.TRANS64 P0, [R3+URZ], R2 ;  /* 0x00000002030085a7 */ /* 0x000ee4000800007f */
[----:B---3--:R-:W-:Y:S05]  /*10080*/  @!P0 BRA `(.L_x_215) ;  /* 0xfffffffc00f08947 */ /* 0x008fea000383ffff */
[----:B------:R-:W-:Y:S05]  /*10090*/  BRA `(.L_x_243) ;  /* 0xfffffff400b47947 */ /* 0x000fea000383ffff */
.L_x_217:
[----:B--2---:R2:W3:Y:S02]  /*100a0*/  SYNCS.PHASECHK.TRANS64.TRYWAIT P0, [R16+URZ], R5 ;  /* 0x00000005100075a7 */ /* 0x0044e4000800017f */
[----:B---3--:R-:W-:Y:S05]  /*100b0*/  @!P0 NANOSLEEP.SYNCS 0x989680 ;  /* 0x009896800000895d */ /* 0x008fea0003900000 */
[----:B------:R-:W3:Y:S02]  /*100c0*/  @!P0 SYNCS.PHASECHK.TRANS64 P0, [R16+URZ], R5 ;  /* 0x00000005100085a7 */ /* 0x000ee4000800007f */
[----:B---3--:R-:W-:Y:S05]  /*100d0*/  @!P0 BRA `(.L_x_217) ;  /* 0xfffffffc00f08947 */ /* 0x008fea000383ffff */
[----:B------:R-:W-:Y:S05]  /*100e0*/  BRA `(.L_x_244) ;  /* 0xfffffff400b87947 */ /* 0x000fea000383ffff */
.L_x_245:
        /* <DEDUP_REMOVED lines=9> */
.L_x_2727:


//--------------------- .text._ZN7cutlass13device_kernelIN5flash11enable_sm90INS1_16FlashAttnFwdSm90INS1_25CollectiveMainloopFwdSm90ILi2EN4cute5tupleIJNS5_1CILi1EEES8_S8_EEENS6_IJNS7_ILi128EEENS7_ILi176EEESA_EEELi128ENS_6half_tEfNS_4arch4Sm90ELb0ELb0ELb0ELb1ELb0ELb0ELb0ELb1ELb1ELb0ELb0ELb0EEENS1_21CollectiveEpilogueFwdINS6_IJSA_SA_SB_EEES9_SD_SF_Li256ELb1ELb0ELb0ELb0EEENS1_36VarlenDynamicPersistentTileSchedulerILi128ELi176ELi256ELi32ELb0ELb0ELb1ELb0ELb1ELb1EEEEEEEEEvNT_6ParamsE --------------------------
	.section	.text._ZN7cutlass13device_kernelIN5flash11enable_sm90INS1_16FlashAttnFwdSm90INS1_25CollectiveMainloopFwdSm90ILi2EN4cute5tupleIJNS5_1CILi1EEES8_S8_EEENS6_IJNS7_ILi128EEENS7_ILi176EEESA_EEELi128ENS_6half_tEfNS_4arch4Sm90ELb0ELb0ELb0ELb1ELb0ELb0ELb0ELb1ELb1ELb0ELb0ELb0EEENS1_21CollectiveEpilogueFwdINS6_IJSA_SA_SB_EEES9_SD_SF_Li256ELb1ELb0ELb0ELb0EEENS1_36VarlenDynamicPersistentTileSchedulerILi128ELi176ELi256ELi32ELb0ELb0ELb1ELb0ELb1ELb1EEEEEEEEEvNT_6ParamsE,"ax",@progbits
	.align	128
.text._ZN7cutlass13device_kernelIN5flash11enable_sm90INS1_16FlashAttnFwdSm90INS1_25CollectiveMainloopFwdSm90ILi2EN4cute5tupleIJNS5_1CILi1EEES8_S8_EEENS6_IJNS7_ILi128EEENS7_ILi176EEESA_EEELi128ENS_6half_tEfNS_4arch4Sm90ELb0ELb0ELb0ELb1ELb0ELb0ELb0ELb1ELb1ELb0ELb0ELb0EEENS1_21CollectiveEpilogueFwdINS6_IJSA_SA_SB_EEES9_SD_SF_Li256ELb1ELb0ELb0ELb0EEENS1_36VarlenDynamicPersistentTileSchedulerILi128ELi176ELi256ELi32ELb0ELb0ELb1ELb0ELb1ELb1EEEEEEEEEvNT_6ParamsE:
        .type           _ZN7cutlass13device_kernelIN5flash11enable_sm90INS1_16FlashAttnFwdSm90INS1_25CollectiveMainloopFwdSm90ILi2EN4cute5tupleIJNS5_1CILi1EEES8_S8_EEENS6_IJNS7_ILi128EEENS7_ILi176EEESA_EEELi128ENS_6half_tEfNS_4arch4Sm90ELb0ELb0ELb0ELb1ELb0ELb0ELb0ELb1ELb1ELb0ELb0ELb0EEENS1_21CollectiveEpilogueFwdINS6_IJSA_SA_SB_EEES9_SD_SF_Li256ELb1ELb0ELb0ELb0EEENS1_36VarlenDynamicPersistentTileSchedulerILi128ELi176ELi256ELi32ELb0ELb0ELb1ELb0ELb1ELb1EEEEEEEEEvNT_6ParamsE,@function
        .size           _ZN7cutlass13device_kernelIN5flash11enable_sm90INS1_16FlashAttnFwdSm90INS1_25CollectiveMainloopFwdSm90ILi2EN4cute5tupleIJNS5_1CILi1EEES8_S8_EEENS6_IJNS7_ILi128EEENS7_ILi176EEESA_EEELi128ENS_6half_tEfNS_4arch4Sm90ELb0ELb0ELb0ELb1ELb0ELb0ELb0ELb1ELb1ELb0ELb0ELb0EEENS1_21CollectiveEpilogueFwdINS6_IJSA_SA_SB_EEES9_SD_SF_Li256ELb1ELb0ELb0ELb0EEENS1_36VarlenDynamicPersistentTileSchedulerILi128ELi176ELi256ELi32ELb0ELb0ELb1ELb0ELb1ELb1EEEEEEEEEvNT_6ParamsE,(.L_x_2728 - _ZN7cutlass13device_kernelIN5flash11enable_sm90INS1_16FlashAttnFwdSm90INS1_25CollectiveMainloopFwdSm90ILi2EN4cute5tupleIJNS5_1CILi1EEES8_S8_EEENS6_IJNS7_ILi128EEENS7_ILi176EEESA_EEELi128ENS_6half_tEfNS_4arch4Sm90ELb0ELb0ELb0ELb1ELb0ELb0ELb0ELb1ELb1ELb0ELb0ELb0EEENS1_21CollectiveEpilogueFwdINS6_IJSA_SA_SB_EEES9_SD_SF_Li256ELb1ELb0ELb0ELb0EEENS1_36VarlenDynamicPersistentTileSchedulerILi128ELi176ELi256ELi32ELb0ELb0ELb1ELb0ELb1ELb1EEEEEEEEEvNT_6ParamsE)
        .other          _ZN7cutlass13device_kernelIN5flash11enable_sm90INS1_16FlashAttnFwdSm90INS1_25CollectiveMainloopFwdSm90ILi2EN4cute5tupleIJNS5_1CILi1EEES8_S8_EEENS6_IJNS7_ILi128EEENS7_ILi176EEESA_EEELi128ENS_6half_tEfNS_4arch4Sm90ELb0ELb0ELb0ELb1ELb0ELb0ELb0ELb1ELb1ELb0ELb0ELb0EEENS1_21CollectiveEpilogueFwdINS6_IJSA_SA_SB_EEES9_SD_SF_Li256ELb1ELb0ELb0ELb0EEENS1_36VarlenDynamicPersistentTileSchedulerILi128ELi176ELi256ELi32ELb0ELb0ELb1ELb0ELb1ELb1EEEEEEEEEvNT_6ParamsE,@"STO_CUDA_ENTRY STV_DEFAULT"
_ZN7cutlass13device_kernelIN5flash11enable_sm90INS1_16FlashAttnFwdSm90INS1_25CollectiveMainloopFwdSm90ILi2EN4cute5tupleIJNS5_1CILi1EEES8_S8_EEENS6_IJNS7_ILi128EEENS7_ILi176EEESA_EEELi128ENS_6half_tEfNS_4arch4Sm90ELb0ELb0ELb0ELb1ELb0ELb0ELb0ELb1ELb1ELb0ELb0ELb0EEENS1_21CollectiveEpilogueFwdINS6_IJSA_SA_SB_EEES9_SD_SF_Li256ELb1ELb0ELb0ELb0EEENS1_36VarlenDynamicPersistentTileSchedulerILi128ELi176ELi256ELi32ELb0ELb0ELb1ELb0ELb1ELb1EEEEEEEEEvNT_6ParamsE:
[----:B------:R-:W0:Y:S02]  /*0000*/  LDC R1, c[0x0][0x28] ;  /* 0x00000a00ff017b82 */ /* 0x000e240000000800 */
[----:B0-----:R-:W-:Y:S01]  /*0010*/  VIADD R1, R1, 0xffffffc8 ;  /* 0xffffffc801017836 */ /* 0x001fe20000000000 */
[----:B------:R-:W0:Y:S01]  /*0020*/  S2R R3, SR_TID.X ;  /* 0x0000000000037919 */ /* 0x000e220000002100 */
[----:B------:R-:W-:Y:S01]  /*0030*/  ELECT P0, URZ, PT ;  /* 0x00000000003f782f */ /* 0x000fe20003800000 */
[----:B------:R-:W-:Y:S01]  /*0040*/  BSSY B0, `(.L_x_246) ;  /* 0x0000010000007945 */ /* 0x000fe20003800000 */
[----:B0-----:R-:W-:-:S05]  /*0050*/  SHF.R.U32.HI R0, RZ, 0x5, R3 ;  /* 0x00000005ff007819 */ /* 0x001fca0000011603 */
[----:B------:R-:W0:Y:S02]  /*0060*/  SHFL.IDX PT, R2, R0, RZ, 0x1f ;  /* 0x00001fff00027589 */ /* 0x000e2400000e0000 */
[----:B0-----:R-:W-:-:S13]  /*0070*/  ISETP.EQ.AND P0, PT, R2, RZ, P0 ;  /* 0x000000ff0200720c */ /* 0x001fda0000702270 */
[----:B------:R-:W-:Y:S05]  /*0080*/  @!P0 BRA `(.L_x_247) ;  /* 0x00000000002c8947 */ /* 0x000fea0003800000 */
[----:B------:R-:W-:Y:S02]  /*0090*/  ULDC.64 UR4, c[0x0][0x198] ;  /* 0x0000660000047ab9 */ /* 0x000fe40000000a00 */
[----:B------:R-:W-:Y:S02]  /*00a0*/  UIADD3 UR6, UP0, UR4, 0x270, URZ ;  /* 0x0000027004067890 */ /* 0x000fe4000ff1e03f */
[----:B------:R-:W-:Y:S02]  /*00b0*/  UIADD3 UR8, UP1, UR4, 0x370, URZ ;  /* 0x0000037004087890 */ /* 0x000fe4000ff3e03f */
[----:B------:R-:W-:Y:S02]  /*00c0*/  UIADD3 UR4, UP2, UR4, 0x470, URZ ;  /* 0x0000047004047890 */ /* 0x000fe4000ff5e03f */
[----:B------:R-:W-:Y:S02]  /*00d0*/  UIADD3.X UR7, URZ, UR5, URZ, UP0, !UPT ;  /* 0x000000053f077290 */ /* 0x000fe400087fe43f */
[----:B------:R-:W-:-:S02]  /*00e0*/  UIADD3.X UR9, URZ, UR5, URZ, UP1, !UPT ;  /* 0x000000053f097290 */ /* 0x000fc40008ffe43f */
[----:B------:R-:W-:-:S05]  /*00f0*/  UIADD3.X UR5, URZ, UR5, URZ, UP2, !UPT ;  /* 0x000000053f057290 */ /* 0x000fca00097fe43f */
[----:B------:R0:W-:Y:S02]  /*0100*/  UTMACCTL.PF [UR6] ;  /* 0x00000000060079b9 */ /* 0x0001e40008040000 */
[----:B------:R0:W-:Y:S02]  /*0110*/  UTMACCTL.PF [UR8] ;  /* 0x00000000080079b9 */ /* 0x0001e40008040000 */
[----:B------:R0:W-:Y:S02]  /*0120*/  UTMACCTL.PF [UR4] ;  /* 0x00000000040079b9 */ /* 0x0001e40008040000 */
[----:B0-----:R-:W-:Y:S01]  /*0130*/  NOP ;  /* 0x0000000000007918 */ /* 0x001fe20000000000 */
.L_x_247:
[----:B------:R-:W-:Y:S05]  /*0140*/  BSYNC B0 ;  /* 0x0000000000007941 */ /* 0x000fea0003800000 */
.L_x_246:
[----:B------:R-:W-:Y:S01]  /*0150*/  VOTEU.ANY UP0, P0 ;  /* 0x00000000003f7886 */ /* 0x000fe20000000100 */
[----:B------:R-:W0:Y:S01]  /*0160*/  SHFL.IDX PT, R2, R0, RZ, 0x1f ;  /* 0x00001fff00027589 */ /* 0x000e2200000e0000 */
[----:B------:R-:W-:Y:S01]  /*0170*/  UMOV UR4, 0x1 ;  /* 0x0000000100047882 */ /* 0x000fe20000000000 */
[----:B------:R-:W-:Y:S01]  /*0180*/  UMOV UR7, 0x100 ;  /* 0x0000010000077882 */ /* 0x000fe20000000000 */
[----:B------:R-:W-:Y:S01]  /*0190*/  SHF.R.U32.HI R3, RZ, 0x7, R3 ;  /* 0x00000007ff037819 */ /* 0x000fe20000011603 */
[----:B------:R-:W1:Y:S01]  /*01a0*/  @UP0 S2UR UR8, SR_CgaCtaId ;  /* 0x00000000000809c3 */ /* 0x000e620000008800 */
[----:B------:R-:W-:Y:S01]  /*01b0*/  @UP0 UMOV UR6, 0x400 ;  /* 0x0000040000060882 */ /* 0x000fe20000000000 */
[----:B------:R-:W-:-:S04]  /*01c0*/  @UP0 UIADD3 UR4, -UR4, 0x100000, URZ ;  /* 0x0010000004040890 */ /* 0x000fc8000fffe13f */
[----:B------:R-:W-:Y:S02]  /*01d0*/  @UP0 USHF.L.U32 UR5, UR4, 0xb, URZ ;  /* 0x0000000b04050899 */ /* 0x000fe4000800063f */
[----:B------:R-:W-:Y:S01]  /*01e0*/  @UP0 USHF.L.U32 UR4, UR4, 0x1, URZ ;  /* 0x0000000104040899 */ /* 0x000fe2000800063f */
[----:B------:R-:W-:Y:S01]  /*01f0*/  VOTEU.ANY UP1, P0 ;  /* 0x00000000003f7886 */ /* 0x000fe20000020100 */
[----:B0-----:R-:W-:Y:S02]  /*0200*/  ISETP.NE.AND P1, PT, R2, RZ, PT ;  /* 0x000000ff0200720c */ /* 0x001fe40003f25270 */
[----:B------:R0:W2:Y:S01]  /*0210*/  SHFL.IDX PT, R2, R3, RZ, 0x1f ;  /* 0x00001fff03027589 */ /* 0x0000a200000e0000 */
[----:B-1----:R-:W-:Y:S02]  /*0220*/  @UP0 ULEA UR8, UR8, UR6, 0x18 ;  /* 0x0000000608080291 */ /* 0x002fe4000f8ec03f */
[----:B------:R-:W-:-:S04]  /*0230*/  @UP0 UIADD3 UR6, -UR7, 0x100000, URZ ;  /* 0x0010000007060890 */ /* 0x000fc8000fffe13f */
[----:B------:R-:W-:Y:S02]  /*0240*/  @UP0 USHF.L.U32 UR7, UR6, 0xb, URZ ;  /* 0x0000000b06070899 */ /* 0x000fe4000800063f */
[----:B------:R-:W-:Y:S01]  /*0250*/  @UP0 USHF.L.U32 UR6, UR6, 0x1, URZ ;  /* 0x0000000106060899 */ /* 0x000fe2000800063f */
[----:B------:R-:W-:Y:S01]  /*0260*/  VOTEU.ANY UP0, P0 ;  /* 0x00000000003f7886 */ /* 0x000fe20000000100 */
[----:B------:R-:W1:Y:S04]  /*0270*/  FENCE.VIEW.ASYNC.S ;  /* 0x00000000000073c6 */ /* 0x000e680000000000 */
[----:B-1----:R0:W1:Y:S06]  /*0280*/  @UP0 SYNCS.EXCH.64 URZ, [UR8+0x34800], UR4 ;  /* 0x03480004083f05b2 */ /* 0x00206c0008000100 */
[----:B------:R0:W3:Y:S02]  /*0290*/  @UP1 SYNCS.EXCH.64 URZ, [UR8+0x34820], UR6 ;  /* 0x03482006083f15b2 */ /* 0x0000e40008000100 */
[----:B0-----:R-:W-:Y:S05]  /*02a0*/  @P1 BRA `(.L_x_248) ;  /* 0x0000000000481947 */ /* 0x001fea0003800000 */
[----:B------:R-:W0:Y:S01]  /*02b0*/  S2UR UR5, SR_CgaCtaId ;  /* 0x00000000000579c3 */ /* 0x000e220000008800 */
[----:B------:R-:W-:Y:S01]  /*02c0*/  UMOV UR4, 0x400 ;  /* 0x0000040000047882 */ /* 0x000fe20000000000 */
[----:B------:R-:W-:Y:S01]  /*02d0*/  UMOV UR6, 0x1 ;  /* 0x0000000100067882 */ /* 0x000fe20000000000 */
[----:B------:R-:W-:Y:S01]  /*02e0*/  UMOV UR9, 0x2 ;  /* 0x0000000200097882 */ /* 0x000fe20000000000 */
[----:B------:R-:W-:-:S04]  /*02f0*/  UIADD3 UR6, -UR6, 0x100000, URZ ;  /* 0x0010000006067890 */ /* 0x000fc8000fffe13f */
[----:B------:R-:W-:Y:S02]  /*0300*/  USHF.L.U32 UR7, UR6, 0xb, URZ ;  /* 0x0000000b06077899 */ /* 0x000fe4000800063f */
[----:B------:R-:W-:Y:S01]  /*0310*/  USHF.L.U32 UR6, UR6, 0x1, URZ ;  /* 0x0000000106067899 */ /* 0x000fe2000800063f */
[----:B------:R-:W-:Y:S01]  /*0320*/  ELECT P0, URZ, PT ;  /* 0x00000000003f782f */ /* 0x000fe20003800000 */
[----:B0-----:R-:W-:Y:S02]  /*0330*/  ULEA UR8, UR5, UR4, 0x18 ;  /* 0x0000000405087291 */ /* 0x001fe4000f8ec03f */
[----:B------:R-:W-:-:S04]  /*0340*/  UIADD3 UR4, -UR9, 0x100000, URZ ;  /* 0x0010000009047890 */ /* 0x000fc8000fffe13f */
[----:B------:R-:W-:Y:S02]  /*0350*/  USHF.L.U32 UR5, UR4, 0xb, URZ ;  /* 0x0000000b04057899 */ /* 0x000fe4000800063f */
[----:B------:R-:W-:Y:S01]  /*0360*/  USHF.L.U32 UR4, UR4, 0x1, URZ ;  /* 0x0000000104047899 */ /* 0x000fe2000800063f */
[----:B------:R-:W0:Y:S03]  /*0370*/  FENCE.VIEW.ASYNC.S ;  /* 0x00000000000073c6 */ /* 0x000e260000000000 */
[----:B0-----:R0:W4:Y:S08]  /*0380*/  SYNCS.EXCH.64 URZ, [UR8+0x34830], UR6 ;  /* 0x03483006083f75b2 */ /* 0x0011300008000100 */
[----:B------:R0:W0:Y:S01]  /*0390*/  SYNCS.EXCH.64 URZ, [UR8+0x34840], UR4 ;  /* 0x03484004083f75b2 */ /* 0x0000220008000100 */
[----:B------:R0:W0:Y:S01]  /*03a0*/  SYNCS.EXCH.64 URZ, [UR8+0x34838], UR6 ;  /* 0x03483806083f75b2 */ /* 0x0000220008000100 */
[----:B------:R0:W0:Y:S01]  /*03b0*/  SYNCS.EXCH.64 URZ, [UR8+0x34848], UR4 ;  /* 0x03484804083f75b2 */ /* 0x0000220008000100 */
[----:B------:R-:W-:Y:S01]  /*03c0*/  NOP ;  /* 0x0000000000007918 */ /* 0x000fe20000000000 */
.L_x_248:
[----:B------:R-:W5:Y:S01]  /*03d0*/  SHFL.IDX PT, R3, R0, RZ, 0x1f ;  /* 0x00001fff00037589 */ /* 0x000f6200000e0000 */
[----:B------:R-:W-:Y:S01]  /*03e0*/  NOP ;  /* 0x0000000000007918 */ /* 0x000fe20000000000 */
[----:B-----5:R-:W-:-:S13]  /*03f0*/  ISETP.NE.AND P0, PT, R3, RZ, PT ;  /* 0x000000ff0300720c */ /* 0x020fda0003f05270 */
[----:B------:R-:W-:Y:S05]  /*0400*/  @P0 BRA `(.L_x_249) ;  /* 0x0000000000480947 */ /* 0x000fea0003800000 */
[----:B0-----:R-:W0:Y:S01]  /*0410*/  S2UR UR5, SR_CgaCtaId ;  /* 0x00000000000579c3 */ /* 0x001e220000008800 */
[----:B------:R-:W-:Y:S01]  /*0420*/  UMOV UR4, 0x400 ;  /* 0x0000040000047882 */ /* 0x000fe20000000000 */
[----:B------:R-:W-:Y:S01]  /*0430*/  UMOV UR6, 0x1 ;  /* 0x0000000100067882 */ /* 0x000fe20000000000 */
[----:B------:R-:W-:Y:S01]  /*0440*/  UMOV UR7, 0x2 ;  /* 0x0000000200077882 */ /* 0x000fe20000000000 */
[----:B------:R-:W-:Y:S01]  /*0450*/  ELECT P0, URZ, PT ;  /* 0x00000000003f782f */ /* 0x000fe20003800000 */
[----:B0-----:R-:W-:Y:S02]  /*0460*/  ULEA UR8, UR5, UR4, 0x18 ;  /* 0x0000000405087291 */ /* 0x001fe4000f8ec03f */
[----:B------:R-:W-:-:S04]  /*0470*/  UIADD3 UR4, -UR6, 0x100000, URZ ;  /* 0x0010000006047890 */ /* 0x000fc8000fffe13f */
[----:B------:R-:W-:Y:S02]  /*0480*/  USHF.L.U32 UR5, UR4, 0xb, URZ ;  /* 0x0000000b04057899 */ /* 0x000fe4000800063f */
[----:B------:R-:W-:Y:S02]  /*0490*/  USHF.L.U32 UR4, UR4, 0x1, URZ ;  /* 0x0000000104047899 */ /* 0x000fe4000800063f */
[----:B------:R-:W-:-:S04]  /*04a0*/  UIADD3 UR6, -UR7, 0x100000, URZ ;  /* 0x0010000007067890 */ /* 0x000fc8000fffe13f */
[----:B------:R-:W-:Y:S02]  /*04b0*/  USHF.L.U32 UR7, UR6, 0xb, URZ ;  /* 0x0000000b06077899 */ /* 0x000fe4000800063f */
[----:B------:R-:W-:Y:S01]  /*04c0*/  USHF.L.U32 UR6, UR6, 0x1, URZ ;  /* 0x0000000106067899 */ /* 0x000fe2000800063f */
[----:B------:R-:W0:Y:S03]  /*04d0*/  FENCE.VIEW.ASYNC.S ;  /* 0x00000000000073c6 */ /* 0x000e260000000000 */
[----:B0-----:R0:W0:Y:S08]  /*04e0*/  SYNCS.EXCH.64 URZ, [UR8+0x34850], UR4 ;  /* 0x03485004083f75b2 */ /* 0x0010300008000100 */
[----:B------:R0:W0:Y:S01]  /*04f0*/  SYNCS.EXCH.64 URZ, [UR8+0x34860], UR6 ;  /* 0x03486006083f75b2 */ /* 0x0000220008000100 */
[----:B------:R0:W0:Y:S01]  /*0500*/  SYNCS.EXCH.64 URZ, [UR8+0x34858], UR4 ;  /* 0x03485804083f75b2 */ /* 0x0000220008000100 */
[----:B------:R0:W0:Y:S01]  /*0510*/  SYNCS.EXCH.64 URZ, [UR8+0x34868], UR6 ;  /* 0x03486806083f75b2 */ /* 0x0000220008000100 */
[----:B------:R-:W-:Y:S01]  /*0520*/  NOP ;  /* 0x0000000000007918 */ /* 0x000fe20000000000 */
.L_x_249:
[----:B------:R-:W5:Y:S01]  /*0530*/  SHFL.IDX PT, R3, R0, RZ, 0x1f ;  /* 0x00001fff00037589 */ /* 0x000f6200000e0000 */
[----:B------:R-:W-:Y:S01]  /*0540*/  NOP ;  /* 0x0000000000007918 */ /* 0x000fe20000000000 */
[----:B-----5:R-:W-:-:S13]  /*0550*/  ISETP.NE.AND P0, PT, R3, RZ, PT ;  /* 0x000000ff0300720c */ /* 0x020fda0003f05270 */
[----:B------:R-:W-:Y:S05]  /*0560*/  @P0 BRA `(.L_x_250) ;  /* 0x0000000000380947 */ /* 0x000fea0003800000 */
[----:B0-----:R-:W0:Y:S01]  /*0570*/  S2UR UR5, SR_CgaCtaId ;  /* 0x00000000000579c3 */ /* 0x001e220000008800 */
[----:B------:R-:W-:Y:S01]  /*0580*/  UMOV UR4, 0x400 ;  /* 0x0000040000047882 */ /* 0x000fe20000000000 */
[----:B------:R-:W-:Y:S01]  /*0590*/  UMOV UR7, 0x1 ;  /* 0x0000000100077882 */ /* 0x000fe20000000000 */
[----:B------:R-:W-:Y:S01]  /*05a0*/  ELECT P0, URZ, PT ;  /* 0x00000000003f782f */ /* 0x000fe20003800000 */
[----:B0-----:R-:W-:Y:S02]  /*05b0*/  ULEA UR6, UR5, UR4, 0x18 ;  /* 0x0000000405067291 */ /* 0x001fe4000f8ec03f */
[----:B------:R-:W-:-:S04]  /*05c0*/  UIADD3 UR4, -UR7, 0x100000, URZ ;  /* 0x0010000007047890 */ /* 0x000fc8000fffe13f */
[----:B------:R-:W-:Y:S02]  /*05d0*/  USHF.L.U32 UR5, UR4, 0xb, URZ ;  /* 0x0000000b04057899 */ /* 0x000fe4000800063f */
[----:B------:R-:W-:Y:S01]  /*05e0*/  USHF.L.U32 UR4, UR4, 0x1, URZ ;  /* 0x0000000104047899 */ /* 0x000fe2000800063f */
[----:B------:R-:W0:Y:S11]  /*05f0*/  FENCE.VIEW.ASYNC.S ;  /* 0x00000000000073c6 */ /* 0x000e360000000000 */
[----:B0-----:R0:W0:Y:S01]  /*0600*/  SYNCS.EXCH.64 URZ, [UR6+0x34870], UR4 ;  /* 0x03487004063f75b2 */ /* 0x0010220008000100 */
[----:B------:R0:W0:Y:S01]  /*0610*/  SYNCS.EXCH.64 URZ, [UR6+0x34880], UR4 ;  /* 0x03488004063f75b2 */ /* 0x0000220008000100 */
[----:B------:R0:W0:Y:S01]  /*0620*/  SYNCS.EXCH.64 URZ, [UR6+0x34878], UR4 ;  /* 0x03487804063f75b2 */ /* 0x0000220008000100 */
[----:B------:R0:W0:Y:S01]  /*0630*/  SYNCS.EXCH.64 URZ, [UR6+0x34888], UR4 ;  /* 0x03488804063f75b2 */ /* 0x0000220008000100 */
[----:B------:R-:W-:Y:S01]  /*0640*/  NOP ;  /* 0x0000000000007918 */ /* 0x000fe20000000000 */
.L_x_250:
        /* <DEDUP_REMOVED lines=22> */
.L_x_251:
        /* <DEDUP_REMOVED lines=22> */
.L_x_252:
[----:B--2---:R-:W-:Y:S01]  /*0910*/  ISETP.NE.AND P0, PT, R2, RZ, PT ;  /* 0x000000ff0200720c */ /* 0x004fe20003f05270 */
[----:B------:R-:W-:Y:S01]  /*0920*/  IMAD.MOV.U32 R2, RZ, RZ, 0x1 ;  /* 0x00000001ff027424 */ /* 0x000fe200078e00ff */
[----:B------:R-:W-:Y:S01]  /*0930*/  NOP ;  /* 0x0000000000007918 */ /* 0x000fe20000000000 */
[----:B------:R-:W-:-:S03]  /*0940*/  ULDC.64 UR60, c[0x0][0x208] ;  /* 0x00008200003c7ab9 */ /* 0x000fc60000000a00 */
[----:B------:R-:W-:-:S05]  /*0950*/  SEL R2, R2, 0x2, !P0 ;  /* 0x0000000202027807 */ /* 0x000fca0004000000 */
[----:B------:R2:W-:Y:S01]  /*0960*/  STL [R1+0x30], R2 ;  /* 0x0000300201007387 */ /* 0x0005e20000100800 */
[----:B01-34-:R-:W-:Y:S06]  /*0970*/  BAR.SYNC.DEFER_BLOCKING 0x0 ;  /* 0x0000000000007b1d */ /* 0x01bfec0000010000 */
[----:B------:R-:W-:Y:S05]  /*0980*/  @!P0 BRA `(.L_x_253) ;  /* 0x000000d000688947 */ /* 0x000fea0003800000 */
.L_x_254:
[----:B------:R-:W-:-:S08]  /*0990*/  NOP ;  /* 0x0000000000007918 */ /* 0x000fd00000000000 */
[----:B------:R-:W0:Y:S02]  /*09a0*/  USETMAXREG.TRY_ALLOC.CTAPOOL UP0, 0xf0 ;  /* 0x000000f0000079c8 */ /* 0x000e240008000600 */
[----:B0-----:R-:W-:-:S13]  /*09b0*/  PLOP3.LUT P0, PT, PT, PT, UP0, 0x80, 0x0 ;  /* 0x000000000000781c */ /* 0x001fda0003f0f008 */
[----:B------:R-:W-:Y:S05]  /*09c0*/  @!P0 BRA `(.L_x_254) ;  /* 0xfffffffc00f08947 */ /* 0x000fea000383ffff */
[----:B--2---:R-:W0:Y:S01]  /*09d0*/  S2R R2, SR_TID.X ;  /* 0x0000000000027919 */ /* 0x004e220000002100 */
[----:B------:R-:W1:Y:S01]  /*09e0*/  S2UR UR5, SR_CgaCtaId ;  /* 0x00000000000579c3 */ /* 0x000e620000008800 */
[----:B------:R-:W-:-:S07]  /*09f0*/  UMOV UR4, 0x400 ;  /* 0x0000040000047882 */ /* 0x000fce0000000000 */
[----:B------:R-:W-:Y:S06]  /*0a00*/  BAR.ARV 0x8, 0x120 ;  /* 0x0204800000007b1d */ /* 0x000fec0000002000 */
[----:B-1----:R-:W-:Y:S01]  /*0a10*/  ULEA UR4, UR5, UR4, 0x18 ;  /* 0x0000000405047291 */ /* 0x002fe2000f8ec03f */
[----:B0-----:R-:W-:-:S04]  /*0a20*/  LOP3.LUT R0, R2, 0xffffff80, RZ, 0xc0, !PT ;  /* 0xffffff8002007812 */ /* 0x001fc800078ec0ff */
[----:B------:R-:W-:-:S13]  /*0a30*/  ISETP.NE.AND P0, PT, R0, 0x80, PT ;  /* 0x000000800000780c */ /* 0x000fda0003f05270 */
[----:B------:R-:W-:Y:S08]  /*0a40*/  @!P0 BAR.ARV 0x9, 0x100 ;  /* 0x0244000000008b1d */ /* 0x000ff00000002000 */
[----:B------:R-:W-:Y:S06]  /*0a50*/  BAR.SYNC.DEFER_BLOCKING 0x5, 0x120 ;  /* 0x0144800000007b1d */ /* 0x000fec0000010000 */
[----:B------:R-:W0:Y:S01]  /*0a60*/  LDS.128 R48, [UR4+0x348d0] ;  /* 0x0348d004ff307984 */ /* 0x000e220008000c00 */
[----:B------:R-:W-:Y:S01]  /*0a70*/  ULDC UR4, c[0x0][0xc14] ;  /* 0x0003050000047ab9 */ /* 0x000fe20000000800 */
[----:B------:R-:W-:Y:S06]  /*0a80*/  BAR.ARV 0x4, 0x120 ;  /* 0x0104800000007b1d */ /* 0x000fec0000002000 */
[----:B0-----:R-:W-:-:S13]  /*0a90*/  ISETP.GE.AND P0, PT, R51, UR4, PT ;  /* 0x0000000433007c0c */ /* 0x001fda000bf06270 */
[----:B------:R-:W-:Y:S05]  /*0aa0*/  @P0 EXIT ;  /* 0x000000000000094d */ /* 0x000fea0003800000 */
[----:B------:R-:W2:Y:S01]  /*0ab0*/  LDL.LU R10, [R1+0x30] ;  /* 0x00003000010a7983 */ /* 0x000ea20000300800 */
[----:B------:R-:W-:-:S05]  /*0ac0*/  VIADD R230, R2, 0xffffff80 ;  /* 0xffffff8002e67836 */ /* 0x000fca0000000000 */
[----:B------:R-:W-:-:S04]  /*0ad0*/  SHF.R.S32.HI R3, RZ, 0x1f, R230 ;  /* 0x0000001fff037819 */ /* 0x000fc800000114e6 */
[----:B------:R-:W-:-:S04]  /*0ae0*/  LEA.HI R5, R3, R230, RZ, 0x7 ;  /* 0x000000e603057211 */ /* 0x000fc800078f38ff */
[----:B------:R-:W-:-:S05]  /*0af0*/  LOP3.LUT R225, R5, 0xffffff80, RZ, 0xc0, !PT ;  /* 0xffffff8005e17812 */ /* 0x000fca00078ec0ff */
[----:B------:R-:W-:-:S05]  /*0b00*/  IMAD.IADD R225, R230, 0x1, -R225 ;  /* 0x00000001e6e17824 */ /* 0x000fca00078e0ae1 */
[----:B------:R-:W-:-:S04]  /*0b10*/  SHF.R.S32.HI R4, RZ, 0x1f, R225 ;  /* 0x0000001fff047819 */ /* 0x000fc800000114e1 */
[----:B------:R-:W-:-:S04]  /*0b20*/  LEA.HI R6, R4, R225, RZ, 0x2 ;  /* 0x000000e104067211 */ /* 0x000fc800078f10ff */
[--C-:B------:R-:W-:Y:S02]  /*0b30*/  SHF.R.S32.HI R8, RZ, 0x2, R6.reuse ;  /* 0x00000002ff087819 */ /* 0x100fe40000011406 */
[----:B------:R-:W-:Y:S02]  /*0b40*/  SHF.R.S32.HI R11, RZ, 0x1f, R6 ;  /* 0x0000001fff0b7819 */ /* 0x000fe40000011406 */
[----:B------:R-:W-:Y:S02]  /*0b50*/  SHF.R.S32.HI R226, RZ, 0x7, R5 ;  /* 0x00000007ffe27819 */ /* 0x000fe40000011405 */
[----:B------:R-:W-:Y:S02]  /*0b60*/  LEA.HI R11, R11, R8, RZ, 0x3 ;  /* 0x000000080b0b7211 */ /* 0x000fe400078f18ff */
[----:B------:R-:W-:Y:S02]  /*0b70*/  LEA.HI R4, R4, R225, RZ, 0x5 ;  /* 0x000000e104047211 */ /* 0x000fe400078f28ff */
[----:B------:R-:W-:-:S02]  /*0b80*/  LOP3.LUT R11, R11, 0xfffffff8, RZ, 0xc0, !PT ;  /* 0xfffffff80b0b7812 */ /* 0x000fc400078ec0ff */
[----:B------:R-:W-:Y:S02]  /*0b90*/  LEA.HI R5, R5, R226, RZ, 0x1 ;  /* 0x000000e205057211 */ /* 0x000fe400078f08ff */
[CC--:B------:R-:W-:Y:S01]  /*0ba0*/  LEA.HI R0, R3.reuse, R230.reuse, RZ, 0x4 ;  /* 0x000000e603007211 */ /* 0x0c0fe200078f20ff */
[----:B------:R-:W-:Y:S01]  /*0bb0*/  IMAD.IADD R11, R8, 0x1, -R11 ;  /* 0x00000001080b7824 */ /* 0x000fe200078e0a0b */
[-C--:B------:R-:W-:Y:S02]  /*0bc0*/  LEA.HI R2, R3, R230.reuse, RZ, 0x5 ;  /* 0x000000e603027211 */ /* 0x080fe400078f28ff */
[----:B------:R-:W-:Y:S02]  /*0bd0*/  SHF.R.S32.HI R4, RZ, 0x5, R4 ;  /* 0x00000005ff047819 */ /* 0x000fe40000011404 */
[----:B------:R-:W-:Y:S02]  /*0be0*/  LOP3.LUT R5, R5, 0x3fffffe, RZ, 0xc0, !PT ;  /* 0x03fffffe05057812 */ /* 0x000fe400078ec0ff */
[----:B------:R-:W-:Y:S01]  /*0bf0*/  SHF.R.S32.HI R9, RZ, 0x4, R0 ;  /* 0x00000004ff097819 */ /* 0x000fe20000011400 */
[----:B------:R-:W-:Y:S01]  /*0c00*/  IMAD.SHL.U32 R2, R2, 0x20, RZ ;  /* 0x0000002002027824 */ /* 0x000fe200078e00ff */
[----:B------:R-:W-:Y:S01]  /*0c10*/  LOP3.LUT R7, R0, 0x3fffff0, RZ, 0xc0, !PT ;  /* 0x03fffff000077812 */ /* 0x000fe200078ec0ff */
[----:B------:R-:W-:Y:S01]  /*0c20*/  IMAD R4, R4, 0x10, R11 ;  /* 0x0000001004047824 */ /* 0x000fe200078e020b */
[----:B------:R-:W-:Y:S01]  /*0c30*/  LEA.HI R0, R0, R9, RZ, 0x1 ;  /* 0x0000000900007211 */ /* 0x000fe200078f08ff */
[----:B------:R-:W-:Y:S01]  /*0c40*/  IMAD.IADD R5, R226, 0x1, -R5 ;  /* 0x00000001e2057824 */ /* 0x000fe200078e0a05 */
[----:B------:R-:W-:Y:S01]  /*0c50*/  LEA.HI R3, R3, R230, RZ, 0x3 ;  /* 0x000000e603037211 */ /* 0x000fe200078f18ff */
[----:B------:R-:W-:Y:S01]  /*0c60*/  IMAD.IADD R7, R230, 0x1, -R7 ;  /* 0x00000001e6077824 */ /* 0x000fe200078e0a07 */
[----:B------:R-:W-:Y:S01]  /*0c70*/  LOP3.LUT R2, R2, 0xfffffc00, RZ, 0xc0, !PT ;  /* 0xfffffc0002027812 */ /* 0x000fe200078ec0ff */
[----:B------:R-:W-:Y:S01]  /*0c80*/  IMAD R228, R5, 0x40, R4 ;  /* 0x0000004005e47824 */ /* 0x000fe200078e0204 */
[----:B------:R-:W-:-:S02]  /*0c90*/  LOP3.LUT R0, R0, 0x1ffffffe, RZ, 0xc0, !PT ;  /* 0x1ffffffe00007812 */ /* 0x000fc400078ec0ff */
[----:B------:R-:W-:Y:S02]  /*0ca0*/  LOP3.LUT R6, R6, 0x7ffffffc, RZ, 0xc0, !PT ;  /* 0x7ffffffc06067812 */ /* 0x000fe400078ec0ff */
[----:B------:R-:W-:Y:S01]  /*0cb0*/  LOP3.LUT R5, R3, 0x1ffffff8, RZ, 0xc0, !PT ;  /* 0x1ffffff803057812 */ /* 0x000fe200078ec0ff */
[----:B------:R-:W-:Y:S02]  /*0cc0*/  IMAD R7, R7, 0x40, R2 ;  /* 0x0000004007077824 */ /* 0x000fe400078e0202 */
[----:B------:R-:W-:Y:S02]  /*0cd0*/  IMAD.IADD R0, R9, 0x1, -R0 ;  /* 0x0000000109007824 */ /* 0x000fe400078e0a00 */
[----:B------:R-:W-:Y:S02]  /*0ce0*/  IMAD.MOV.U32 R227, RZ, RZ, -0x2 ;  /* 0xfffffffeffe37424 */ /* 0x000fe400078e00ff */
[----:B------:R-:W-:Y:S02]  /*0cf0*/  IMAD.IADD R6, R225, 0x1, -R6 ;  /* 0x00000001e1067824 */ /* 0x000fe400078e0a06 */
[----:B------:R-:W-:Y:S01]  /*0d00*/  IMAD.IADD R5, R230, 0x1, -R5 ;  /* 0x00000001e6057824 */ /* 0x000fe200078e0a05 */
[----:B------:R-:W-:Y:S01]  /*0d10*/  SHF.R.S32.HI R18, RZ, 0x3, R3 ;  /* 0x00000003ff127819 */ /* 0x000fe20000011403 */
[----:B------:R-:W-:-:S02]  /*0d20*/  IMAD R229, R0, 0x8, R7 ;  /* 0x0000000800e57824 */ /* 0x000fc400078e0207 */
[----:B------:R-:W-:Y:S02]  /*0d30*/  IMAD R227, R6, R227, 0xb0 ;  /* 0x000000b006e37424 */ /* 0x000fe400078e02e3 */
[----:B------:R-:W-:Y:S02]  /*0d40*/  IMAD.MOV.U32 R224, RZ, RZ, RZ ;  /* 0x000000ffffe07224 */ /* 0x000fe400078e00ff */
[----:B------:R-:W-:Y:S02]  /*0d50*/  IMAD.MOV.U32 R16, RZ, RZ, RZ ;  /* 0x000000ffff107224 */ /* 0x000fe400078e00ff */
[----:B------:R-:W-:Y:S02]  /*0d60*/  IMAD.MOV.U32 R2, RZ, RZ, RZ ;  /* 0x000000ffff027224 */ /* 0x000fe400078e00ff */
[----:B------:R-:W-:Y:S01]  /*0d70*/  IMAD.SHL.U32 R17, R5, 0x8, RZ ;  /* 0x0000000805117824 */ /* 0x000fe200078e00ff */
[----:B--2---:R-:W-:-:S07]  /*0d80*/  LOP3.LUT R23, R10, 0x1, RZ, 0xfc, !PT ;  /* 0x000000010a177812 */ /* 0x004fce00078efcff */
.L_x_297:
[----:B0-----:R-:W0:Y:S01]  /*0d90*/  LDC.64 R220, c[0x0][0xc60] ;  /* 0x00031800ffdc7b82 */ /* 0x001e220000000a00 */
[----:B------:R-:W-:Y:S01]  /*0da0*/  ULDC.64 UR4, c[0x0][0xa28] ;  /* 0x00028a0000047ab9 */ /* 0x000fe20000000a00 */
[----:B------:R-:W-:Y:S01]  /*0db0*/  IMAD.MOV.U32 R3, RZ, RZ, RZ ;  /* 0x000000ffff037224 */ /* 0x000fe200078e00ff */
[----:B------:R-:W-:Y:S01]  /*0dc0*/  ULDC.64 UR6, c[0x0][0xa20] ;  /* 0x0002880000067ab9 */ /* 0x000fe20000000a00 */
[----:B0-----:R-:W-:-:S06]  /*0dd0*/  IMAD.WIDE R220, R51, 0x4, R220 ;  /* 0x0000000433dc7825 */ /* 0x001fcc00078e02dc */
[----:B--2---:R-:W2:Y:S01]  /*0de0*/  LDG.E R220, desc[UR60][R220.64] ;  /* 0x0000003cdcdc7981 */ /* 0x004ea2000c1e1900 */
[----:B------:R-:W-:-:S04]  /*0df0*/  ISETP.NE.U32.AND P0, PT, RZ, UR4, PT ;  /* 0x00000004ff007c0c */ /* 0x000fc8000bf05070 */
[----:B------:R-:W-:Y:S02]  /*0e00*/  ISETP.NE.AND.EX P0, PT, RZ, UR5, PT, P0 ;  /* 0x00000005ff007c0c */ /* 0x000fe4000bf05300 */
[----:B--2---:R-:W-:-:S11]  /*0e10*/  SHF.R.S32.HI R223, RZ, 0x1f, R220 ;  /* 0x0000001fffdf7819 */ /* 0x004fd600000114dc */
[----:B---3-5:R-:W-:-:S04]  /*0e20*/  @P0 LEA R4, P1, R220, UR4, 0x2 ;  /* 0x00000004dc040c11 */ /* 0x028fc8000f8210ff */
[----:B------:R-:W-:Y:S01]  /*0e30*/  @P0 LEA.HI.X R5, R220, UR5, R223, 0x2, P1 ;  /* 0x00000005dc050c11 */ /* 0x000fe200088f14df */
[----:B------:R-:W-:-:S04]  /*0e40*/  ULDC.64 UR4, c[0x0][0x3f8] ;  /* 0x0000fe0000047ab9 */ /* 0x000fc80000000a00 */
[----:B------:R0:W5:Y:S01]  /*0e50*/  @P0 LDG.E R3, desc[UR60][R4.64] ;  /* 0x0000003c04030981 */ /* 0x000162000c1e1900 */
[----:B------:R-:W-:Y:S01]  /*0e60*/  ISETP.NE.U32.AND P0, PT, RZ, UR6, PT ;  /* 0x00000006ff007c0c */ /* 0x000fe2000bf05070 */
[----:B------:R-:W-:-:S03]  /*0e70*/  UISETP.NE.U32.AND UP0, UPT, UR4, URZ, UPT ;  /* 0x0000003f0400728c */ /* 0x000fc6000bf05070 */
[----:B------:R-:W-:Y:S01]  /*0e80*/  ISETP.NE.AND.EX P0, PT, RZ, UR7, PT, P0 ;  /* 0x00000007ff007c0c */ /* 0x000fe2000bf05300 */
[----:B------:R-:W-:Y:S01]  /*0e90*/  UISETP.NE.AND.EX UP0, UPT, UR5, URZ, UPT, UP0 ;  /* 0x0000003f0500728c */ /* 0x000fe2000bf05300 */
[----:B------:R-:W-:Y:S02]  /*0ea0*/  ULDC UR4, c[0x0][0x404] ;  /* 0x0001010000047ab9 */ /* 0x000fe40000000800 */
[----:B------:R-:W-:Y:S01]  /*0eb0*/  ULDC UR5, c[0x0][0x2e0] ;  /* 0x0000b80000057ab9 */ /* 0x000fe20000000800 */
[----:B------:R-:W-:-:S04]  /*0ec0*/  USEL UR4, UR4, 0x1, UP0 ;  /* 0x0000000104047887 */ /* 0x000fc80008000000 */
[----:B------:R-:W-:-:S04]  /*0ed0*/  UIMAD UR4, UR4, UR5, URZ ;  /* 0x00000005040472a4 */ /* 0x000fc8000f8e023f */
[C---:B0-----:R-:W-:Y:S02]  /*0ee0*/  @P0 LEA R4, P1, R220.reuse, UR6, 0x2 ;  /* 0x00000006dc040c11 */ /* 0x041fe4000f8210ff */
[----:B------:R-:W-:Y:S02]  /*0ef0*/  IMAD.U32 R80, RZ, RZ, UR4 ;  /* 0x00000004ff507e24 */ /* 0x000fe4000f8e00ff */
[----:B------:R-:W-:-:S05]  /*0f00*/  @P0 LEA.HI.X R5, R220, UR7, R223, 0x2, P1 ;  /* 0x00000007dc050c11 */ /* 0x000fca00088f14df */
[----:B------:R0:W5:Y:S01]  /*0f10*/  @P0 LDG.E R80, desc[UR60][R4.64] ;  /* 0x0000003c04500981 */ /* 0x000162000c1e1900 */
[----:B----4-:R-:W-:Y:S05]  /*0f20*/  @P0 BRA `(.L_x_255) ;  /* 0x0000000000240947 */ /* 0x010fea0003800000 */
[----:B------:R-:W-:Y:S02]  /*0f30*/  ULDC.64 UR4, c[0x0][0xa08] ;  /* 0x0002820000047ab9 */ /* 0x000fe40000000a00 */
[----:B------:R-:W-:-:S04]  /*0f40*/  ISETP.NE.U32.AND P0, PT, RZ, UR4, PT ;  /* 0x00000004ff007c0c */ /* 0x000fc8000bf05070 */
[----:B------:R-:W-:-:S13]  /*0f50*/  ISETP.NE.AND.EX P0, PT, RZ, UR5, PT, P0 ;  /* 0x00000005ff007c0c */ /* 0x000fda000bf05300 */
[----:B------:R-:W-:Y:S05]  /*0f60*/  @!P0 BRA `(.L_x_255) ;  /* 0x0000000000148947 */ /* 0x000fea0003800000 */
[----:B0-----:R-:W0:Y:S02]  /*0f70*/  LDC.64 R4, c[0x0][0xa08] ;  /* 0x00028200ff047b82 */ /* 0x001e240000000a00 */
[----:B0-----:R-:W-:-:S05]  /*0f80*/  IMAD.WIDE R4, R220, 0x4, R4 ;  /* 0x00000004dc047825 */ /* 0x001fca00078e0204 */
[----:B-----5:R-:W2:Y:S04]  /*0f90*/  LDG.E R80, desc[UR60][R4.64] ;  /* 0x0000003c04507981 */ /* 0x020ea8000c1e1900 */
[----:B------:R-:W2:Y:S02]  /*0fa0*/  LDG.E R7, desc[UR60][R4.64+0x4] ;  /* 0x0000043c04077981 */ /* 0x000ea4000c1e1900 */
[----:B--2---:R-:W-:-:S07]  /*0fb0*/  IMAD.IADD R80, R7, 0x1, -R80 ;  /* 0x0000000107507824 */ /* 0x004fce00078e0a50 */
.L_x_255:
[----:B-----5:R-:W-:Y:S01]  /*0fc0*/  IMAD.IADD R80, R80, 0x1, -R3 ;  /* 0x0000000150507824 */ /* 0x020fe200078e0a03 */
[----:B------:R-:W-:Y:S01]  /*0fd0*/  PLOP3.LUT P0, PT, PT, PT, PT, 0x80, 0x0 ;  /* 0x000000000000781c */ /* 0x000fe20003f0f070 */
[----:B------:R-:W-:Y:S01]  /*0fe0*/  IMAD.MOV.U32 R222, RZ, RZ, R49 ;  /* 0x000000ffffde7224 */ /* 0x000fe200078e0031 */
[----:B------:R-:W-:Y:S01]  /*0ff0*/  CS2R R30, SRZ ;  /* 0x00000000001e7805 */ /* 0x000fe2000001ff00 */
[C---:B------:R-:W-:Y:S01]  /*1000*/  VIADD R0, R80.reuse, 0xaf ;  /* 0x000000af50007836 */ /* 0x040fe20000000000 */
[----:B------:R-:W-:Y:S01]  /*1010*/  ISETP.GE.AND P1, PT, R80, 0x1, PT ;  /* 0x000000015000780c */ /* 0x000fe20003f26270 */
[----:B------:R-:W-:Y:S01]  /*1020*/  IMAD.MOV.U32 R221, RZ, RZ, R50 ;  /* 0x000000ffffdd7224 */ /* 0x000fe200078e0032 */
[----:B------:R-:W-:Y:S01]  /*1030*/  CS2R R32, SRZ ;  /* 0x0000000000207805 */ /* 0x000fe2000001ff00 */
[----:B------:R-:W-:Y:S01]  /*1040*/  IMAD.HI R0, R0, 0x2e8ba2e9, RZ ;  /* 0x2e8ba2e900007827 */ /* 0x000fe200078e02ff */
[----:B------:R-:W-:Y:S02]  /*1050*/  CS2R R34, SRZ ;  /* 0x0000000000227805 */ /* 0x000fe4000001ff00 */
[----:B------:R-:W-:-:S02]  /*1060*/  CS2R R36, SRZ ;  /* 0x0000000000247805 */ /* 0x000fc4000001ff00 */
[----:B------:R-:W-:Y:S01]  /*1070*/  CS2R R38, SRZ ;  /* 0x0000000000267805 */ /* 0x000fe2000001ff00 */
[----:B------:R-:W-:Y:S01]  /*1080*/  IMAD.MOV.U32 R87, RZ, RZ, RZ ;  /* 0x000000ffff577224 */ /* 0x000fe200078e00ff */
[----:B------:R-:W-:Y:S02]  /*1090*/  SHF.R.U32.HI R3, RZ, 0x1f, R0 ;  /* 0x0000001fff037819 */ /* 0x000fe40000011600 */
[----:B------:R-:W-:Y:S02]  /*10a0*/  CS2R R40, SRZ ;  /* 0x0000000000287805 */ /* 0x000fe4000001ff00 */
[----:B------:R-:W-:Y:S02]  /*10b0*/  CS2R R42, SRZ ;  /* 0x00000000002a7805 */ /* 0x000fe4000001ff00 */
[----:B------:R-:W-:Y:S02]  /*10c0*/  CS2R R44, SRZ ;  /* 0x00000000002c7805 */ /* 0x000fe4000001ff00 */
[----:B------:R-:W-:Y:S01]  /*10d0*/  LEA.HI.SX32 R120, R0, R3, 0x1b ;  /* 0x0000000300787211 */ /* 0x000fe200078fdaff */
[----:B------:R-:W-:Y:S01]  /*10e0*/  IMAD.MOV.U32 R3, RZ, RZ, RZ ;  /* 0x000000ffff037224 */ /* 0x000fe200078e00ff */
[----:B------:R-:W-:Y:S01]  /*10f0*/  CS2R R46, SRZ ;  /* 0x00000000002e7805 */ /* 0x000fe2000001ff00 */
[----:B------:R-:W-:Y:S01]  /*1100*/  IMAD.MOV.U32 R0, RZ, RZ, RZ ;  /* 0x000000ffff007224 */ /* 0x000fe200078e00ff */
        /* <DEDUP_REMOVED lines=16> */
[----:B------:R-:W-:Y:S01]  /*1210*/  CS2R R100, SRZ ;  /* 0x0000000000647805 */ /* 0x000fe2000001ff00 */
[----:B------:R-:W-:Y:S01]  /*1220*/  IMAD.MOV.U32 R81, RZ, RZ, RZ ;  /* 0x000000ffff517224 */ /* 0x000fe200078e00ff */
[----:B------:R-:W-:Y:S02]  /*1230*/  CS2R R102, SRZ ;  /* 0x0000000000667805 */ /* 0x000fe4000001ff00 */
[----:B------:R-:W-:-:S02]  /*1240*/  CS2R R104, SRZ ;  /* 0x0000000000687805 */ /* 0x000fc4000001ff00 */
[----:B------:R-:W-:Y:S01]  /*1250*/  CS2R R6, SRZ ;  /* 0x0000000000067805 */ /* 0x000fe2000001ff00 */
[----:B------:R-:W-:Y:S01]  /*1260*/  IMAD.MOV.U32 R8, RZ, RZ, RZ ;  /* 0x000000ffff087224 */ /* 0x000fe200078e00ff */
[----:B------:R-:W-:Y:S01]  /*1270*/  CS2R R106, SRZ ;  /* 0x00000000006a7805 */ /* 0x000fe2000001ff00 */
[----:B------:R-:W-:Y:S01]  /*1280*/  IMAD.MOV.U32 R10, RZ, RZ, RZ ;  /* 0x000000ffff0a7224 */ /* 0x000fe200078e00ff */
[----:B------:R-:W-:Y:S06]  /*1290*/  @!P1 BRA `(.L_x_256) ;  /* 0x000000a800a89947 */ /* 0x000fec0003800000 */
[----:B------:R-:W1:Y:S01]  /*12a0*/  SHFL.IDX PT, R0, R226, RZ, 0x1f ;  /* 0x00001fffe2007589 */ /* 0x000e6200000e0000 */
[----:B------:R-:W2:Y:S01]  /*12b0*/  S2UR UR6, SR_CgaCtaId ;  /* 0x00000000000679c3 */ /* 0x000ea20000008800 */
[----:B------:R-:W-:Y:S01]  /*12c0*/  UMOV UR5, 0x400 ;  /* 0x0000040000057882 */ /* 0x000fe20000000000 */
[----:B-1----:R-:W-:Y:S01]  /*12d0*/  R2UR UR7, R0 ;  /* 0x00000000000772ca */ /* 0x002fe200000e0000 */
[----:B--2---:R-:W-:-:S04]  /*12e0*/  ULEA UR5, UR6, UR5, 0x18 ;  /* 0x0000000506057291 */ /* 0x004fc8000f8ec03f */
[----:B------:R-:W-:-:S04]  /*12f0*/  UIADD3 UR5, UR5, 0x16400, URZ ;  /* 0x0001640005057890 */ /* 0x000fc8000fffe03f */
[----:B------:R-:W-:-:S04]  /*1300*/  ULOP3.LUT UP0, URZ, UR5, 0x9f, URZ, 0xc0, !UPT ;  /* 0x0000009f053f7892 */ /* 0x000fc8000f80c03f */
[----:B------:R-:W-:Y:S02]  /*1310*/  ULEA.HI UR4, UR7, UR7, URZ, 0x1 ;  /* 0x0000000707047291 */ /* 0x000fe4000f8f083f */
[----:B------:R-:W-:Y:S01]  /*1320*/  IMAD.U32 R22, RZ, RZ, UR7 ;  /* 0x00000007ff167e24 */ /* 0x000fe2000f8e00ff */
[----:B------:R-:W-:Y:S01]  /*1330*/  PLOP3.LUT P0, PT, PT, PT, UP0, 0x80, 0x0 ;  /* 0x000000000000781c */ /* 0x000fe20003f0f008 */
[----:B------:R-:W-:-:S04]  /*1340*/  ULOP3.LUT UR4, UR4, 0x1e, URZ, 0xc0, !UPT ;  /* 0x0000001e04047892 */ /* 0x000fc8000f8ec03f */
[----:B------:R-:W-:-:S04]  /*1350*/  UIADD3 UR4, UR7, -UR4, URZ ;  /* 0x8000000407047290 */ /* 0x000fc8000fffe03f */
[----:B------:R-:W-:-:S04]  /*1360*/  ULEA UR4, UR4, UR5, 0xd ;  /* 0x0000000504047291 */ /* 0x000fc8000f8e683f */
[----:B------:R-:W-:-:S04]  /*1370*/  USHF.R.U32.HI UR4, URZ, 0x4, UR4 ;  /* 0x000000043f047899 */ /* 0x000fc80008011604 */
[----:B------:R-:W-:Y:S01]  /*1380*/  ULOP3.LUT UR36, UR4, 0x3fff, URZ, 0xc0, !UPT ;  /* 0x00003fff04247892 */ /* 0x000fe2000f8ec03f */
[----:B------:R-:W-:Y:S11]  /*1390*/  @!P0 BRA `(.L_x_257) ;  /* 0x0000000000408947 */ /* 0x000ff60003800000 */
[----:B------:R-:W-:Y:S01]  /*13a0*/  MOV R0, 0x0 ;  /* 0x0000000000007802 */ /* 0x000fe20000000f00 */
[----:B------:R-:W-:Y:S01]  /*13b0*/  ULDC.64 UR4, c[0x4][0xa0] ;  /* 0x0100280000047ab9 */ /* 0x000fe20000000a00 */
[----:B------:R-:W-:Y:S01]  /*13c0*/  ULDC.64 UR6, c[0x4][0x40] ;  /* 0x0100100000067ab9 */ /* 0x000fe20000000a00 */
[----:B0-----:R-:W-:Y:S01]  /*13d0*/  IMAD.U32 R4, RZ, RZ, UR4 ;  /* 0x00000004ff047e24 */ /* 0x001fe2000f8e00ff */
[----:B------:R0:W1:Y:S01]  /*13e0*/  LDC.64 R14, c[0x4][R0] ;  /* 0x01000000000e7b82 */ /* 0x0000620000000a00 */
        /* <DEDUP_REMOVED lines=8> */
[----:B0-----:R-:W-:-:S07]  /*1470*/  IMAD.MOV.U32 R13, RZ, RZ, RZ ;  /* 0x000000ffff0d7224 */ /* 0x001fce00078e00ff */
[----:B------:R-:W-:-:S07]  /*1480*/  LEPC R20, `(.L_x_257) ;  /* 0x000000001014794e */ /* 0x000fce0000000000 */
[----:B-1----:R-:W-:Y:S05]  /*1490*/  CALL.ABS.NOINC R14 ;  /* 0x000000000e007343 */ /* 0x002fea0003c00000 */
.L_x_257:
[----:B------:R-:W1:Y:S01]  /*14a0*/  S2UR UR5, SR_CgaCtaId ;  /* 0x00000000000579c3 */ /* 0x000e620000008800 */
[----:B------:R-:W-:Y:S01]  /*14b0*/  LEA.HI R0, R224, R224, RZ, 0x1 ;  /* 0x000000e0e0007211 */ /* 0x000fe200078f08ff */
[----:B------:R-:W-:Y:S01]  /*14c0*/  UMOV UR4, 0x400 ;  /* 0x0000040000047882 */ /* 0x000fe20000000000 */
[----:B------:R-:W-:Y:S01]  /*14d0*/  BSSY B0, `(.L_x_258) ;  /* 0x0000009000007945 */ /* 0x000fe20003800000 */
[----:B------:R-:W-:Y:S02]  /*14e0*/  ISETP.NE.AND P0, PT, R23, 0x3, PT ;  /* 0x000000031700780c */ /* 0x000fe40003f05270 */
[----:B------:R-:W-:-:S05]  /*14f0*/  LOP3.LUT R3, R0, 0xfffffffe, RZ, 0xc0, !PT ;  /* 0xfffffffe00037812 */ /* 0x000fca00078ec0ff */
[----:B------:R-:W-:-:S05]  /*1500*/  IMAD.IADD R3, R224, 0x1, -R3 ;  /* 0x00000001e0037824 */ /* 0x000fca00078e0a03 */
[----:B------:R-:W-:Y:S01]  /*1510*/  SHF.L.U32 R3, R3, 0x1f, RZ ;  /* 0x0000001f03037819 */ /* 0x000fe200000006ff */
[----:B-1----:R-:W-:-:S06]  /*1520*/  ULEA UR4, UR5, UR4, 0x18 ;  /* 0x0000000405047291 */ /* 0x002fcc000f8ec03f */
[----:B------:R-:W-:-:S04]  /*1530*/  IMAD.U32 R0, RZ, RZ, UR4 ;  /* 0x00000004ff007e24 */ /* 0x000fc8000f8e00ff */
[----:B------:R-:W1:Y:S02]  /*1540*/  SYNCS.PHASECHK.TRANS64.TRYWAIT P1, [R0+URZ+0x34800], R3 ;  /* 0x03480003000075a7 */ /* 0x000e64000802017f */
[----:B-1----:R-:W-:Y:S05]  /*1550*/  @!P1 BRA `(.L_x_259) ;  /* 0x0000010c00e09947 */ /* 0x002fea0003800000 */
.L_x_382:
[----:B------:R-:W-:Y:S05]  /*1560*/  BSYNC B0 ;  /* 0x0000000000007941 */ /* 0x000fea0003800000 */
.L_x_258:
[----:B------:R-:W-:Y:S05]  /*1570*/  @!P0 BRA `(.L_x_260) ;  /* 0x0000000000048947 */ /* 0x000fea0003800000 */
[----:B------:R-:W-:Y:S01]  /*1580*/  BPT.TRAP 0x1 ;  /* 0x000000040000795c */ /* 0x000fe20000300000 */
.L_x_260:
[----:B------:R-:W-:Y:S01]  /*1590*/  IMAD R12, R2, 0x8, R0 ;  /* 0x00000008020c7824 */ /* 0x000fe200078e0200 */
[----:B-1----:R-:W-:-:S04]  /*15a0*/  SHF.L.U32 R3, R16, 0x1f, RZ ;  /* 0x0000001f10037819 */ /* 0x002fc800000006ff */
[----:B------:R1:W2:Y:S01]  /*15b0*/  SYNCS.PHASECHK.TRANS64.TRYWAIT P2, [R12+URZ+0x34830], R3 ;  /* 0x034830030c0075a7 */ /* 0x0002a2000804017f */
[----:B------:R-:W-:Y:S05]  /*15c0*/  @!P0 BRA `(.L_x_261) ;  /* 0x0000000000048947 */ /* 0x000fea0003800000 */
[----:B------:R-:W-:Y:S01]  /*15d0*/  BPT.TRAP 0x1 ;  /* 0x000000040000795c */ /* 0x000fe20000300000 */
.L_x_261:
[----:B0-----:R-:W0:Y:S01]  /*15e0*/  S2R R4, SR_TID.X ;  /* 0x0000000000047919 */ /* 0x001e220000002100 */
[----:B------:R-:W-:Y:S01]  /*15f0*/  IMAD.MOV.U32 R87, RZ, RZ, RZ ;  /* 0x000000ffff577224 */ /* 0x000fe200078e00ff */
[----:B0-----:R-:W-:Y:S01]  /*1600*/  LOP3.LUT P1, RZ, R4, 0x7f, RZ, 0xc0, !PT ;  /* 0x0000007f04ff7812 */ /* 0x001fe2000782c0ff */
[----:B--2---:R-:W-:-:S12]  /*1610*/  @P2 BRA `(.L_x_262) ;  /* 0x0000000000082947 */ /* 0x004fd80003800000 */
[----:B------:R-:W0:Y:S02]  /*1620*/  SYNCS.PHASECHK.TRANS64.TRYWAIT P2, [R12+URZ+0x34830], R3 ;  /* 0x034830030c0075a7 */ /* 0x000e24000804017f */
[----:B0-----:R-:W-:Y:S05]  /*1630*/  @!P2 BRA `(.L_x_263) ;  /* 0x0000010c00bca947 */ /* 0x001fea0003800000 */
.L_x_262:
[----:B------:R-:W-:Y:S05]  /*1640*/  WARPSYNC.ALL ;  /* 0x0000000000007948 */ /* 0x000fea0003800000 */
[----:B01----:R-:W-:Y:S01]  /*1650*/  VIADD R3, R0, 0x1e400 ;  /* 0x0001e40000037836 */ /* 0x003fe20000000000 */
[----:B------:R-:W-:Y:S01]  /*1660*/  ULOP3.LUT UR25, UR36, 0x10000, URZ, 0xfc, !UPT ;  /* 0x0001000024197892 */ /* 0x000fe2000f8efc3f */
[----:B------:R-:W-:Y:S01]  /*1670*/  WARPGROUP.ARRIVE ;  /* 0x00000000000079c5 */ /* 0x000fe20000000000 */
[----:B------:R-:W-:Y:S01]  /*1680*/  UMOV UR5, 0x40000040 ;  /* 0x4000004000057882 */ /* 0x000fe20000000000 */
[----:B------:R-:W-:Y:S01]  /*1690*/  UMOV UR7, 0x40000040 ;  /* 0x4000004000077882 */ /* 0x000fe20000000000 */
[----:B------:R-:W-:Y:S01]  /*16a0*/  SHF.R.U32.HI R3, RZ, 0x4, R3 ;  /* 0x00000004ff037819 */ /* 0x000fe20000011603 */
[----:B------:R-:W-:Y:S01]  /*16b0*/  UMOV UR41, UR5 ;  /* 0x0000000500297c82 */ /* 0x000fe20008000000 */
[----:B------:R-:W-:Y:S01]  /*16c0*/  UMOV UR15, 0x40000040 ;  /* 0x40000040000f7882 */ /* 0x000fe20000000000 */
[----:B------:R-:W-:Y:S01]  /*16d0*/  UMOV UR4, UR25 ;  /* 0x0000001900047c82 */ /* 0x000fe20008000000 */
[----:B------:R-:W-:Y:S01]  /*16e0*/  LOP3.LUT R3, R3, 0x3fff, RZ, 0xc0, !PT ;  /* 0x00003fff03037812 */ /* 0x000fe200078ec0ff */
[----:B------:R-:W-:Y:S01]  /*16f0*/  UMOV UR40, UR4 ;  /* 0x0000000400287c82 */ /* 0x000fe20008000000 */
[----:B------:R-:W-:Y:S01]  /*1700*/  UMOV UR13, UR41 ;  /* 0x00000029000d7c82 */ /* 0x000fe20008000000 */
[----:B------:R-:W-:Y:S01]  /*1710*/  UMOV UR12, UR40 ;  /* 0x00000028000c7c82 */ /* 0x000fe20008000000 */
[----:B------:R-:W-:Y:S01]  /*1720*/  LOP3.LUT R3, R3, 0x10000, RZ, 0xfc, !PT ;  /* 0x0001000003037812 */ /* 0x000fe200078efcff */
[----:B------:R-:W-:Y:S01]  /*1730*/  IMAD.U32 R8, RZ, RZ, UR4 ;  /* 0x00000004ff087e24 */ /* 0x000fe2000f8e00ff */
[----:B------:R-:W-:Y:S01]  /*1740*/  UMOV UR8, UR40 ;  /* 0x0000002800087c82 */ /* 0x000fe20008000000 */
[----:B------:R-:W-:Y:S01]  /*1750*/  IMAD.U32 R9, RZ, RZ, UR5 ;  /* 0x00000005ff097e24 */ /* 0x000fe2000f8e00ff */
[----:B------:R-:W-:Y:S01]  /*1760*/  UMOV UR9, UR41 ;  /* 0x0000002900097c82 */ /* 0x000fe20008000000 */
[----:B------:R-:W-:Y:S01]  /*1770*/  IMAD R4, R2, 0xb00, R3 ;  /* 0x00000b0002047824 */ /* 0x000fe200078e0203 */
[----:B------:R-:W-:Y:S01]  /*1780*/  UMOV UR11, 0x40000040 ;  /* 0x40000040000b7882 */ /* 0x000fe20000000000 */
[----:B------:R-:W-:Y:S01]  /*1790*/  UMOV UR36, UR40 ;  /* 0x0000002800247c82 */ /* 0x000fe20008000000 */
[----:B------:R-:W-:Y:S01]  /*17a0*/  UMOV UR37, UR41 ;  /* 0x0000002900257c82 */ /* 0x000fe20008000000 */
[----:B------:R-:W-:Y:S01]  /*17b0*/  UMOV UR39, 0x40000040 ;  /* 0x4000004000277882 */ /* 0x000fe20000000000 */
[----:B------:R-:W-:Y:S01]  /*17c0*/  R2UR UR24, R4 ;  /* 0x00000000041872ca */ /* 0x000fe200000e0000 */
[----:B------:R-:W-:Y:S01]  /*17d0*/  UMOV UR32, UR40 ;  /* 0x0000002800207c82 */ /* 0x000fe20008000000 */
[----:B------:R-:W-:Y:S01]  /*17e0*/  UMOV UR33, UR41 ;  /* 0x0000002900217c82 */ /* 0x000fe20008000000 */
[----:B------:R-:W-:Y:S01]  /*17f0*/  UMOV UR35, 0x40000040 ;  /* 0x4000004000237882 */ /* 0x000fe20000000000 */
        /* <DEDUP_REMOVED lines=10> */
[----:B------:R-:W-:Y:S01]  /*18a0*/  UIADD3 UR14, UR24, 0x80, URZ ;  /* 0x00000080180e7890 */ /* 0x000fe2000fffe03f */
[----:B------:R-:W-:Y:S01]  /*18b0*/  HGMMA.64x16x16.F32 R112, gdesc[UR4], RZ, !UPT, gsb0 ;  /* 0x00200000047079f0 */ /* 0x000fe2000c0008ff */
[----:B------:R-:W-:Y:S01]  /*18c0*/  UIADD3 UR6, UR24, 0x100, URZ ;  /* 0x0000010018067890 */ /* 0x000fe2000fffe03f */
[----:B------:R-:W-:Y:S01]  /*18d0*/  IMAD.IADD R11, R227, 0x1, R80 ;  /* 0x00000001e30b7824 */ /* 0x000fe200078e0250 */
[----:B------:R-:W-:Y:S01]  /*18e0*/  UMOV UR4, UR40 ;  /* 0x0000002800047c82 */ /* 0x000fe20008000000 */
[----:B------:R-:W-:Y:S01]  /*18f0*/  UMOV UR5, UR41 ;  /* 0x0000002900057c82 */ /* 0x000fe20008000000 */
[----:B------:R-:W-:Y:S01]  /*1900*/  UMOV UR7, 0x40000040 ;  /* 0x4000004000077882 */ /* 0x000fe20000000000 */
[----:B------:R-:W-:Y:S01]  /*1910*/  UIADD3 UR10, UR24, 0x180, URZ ;  /* 0x00000180180a7890 */ /* 0x000fe2000fffe03f */
[----:B------:R-:W-:Y:S01]  /*1920*/  IMAD R14, R120, -0xb0, R11 ;  /* 0xffffff50780e7824 */ /* 0x000fe200078e020b */
[----:B------:R-:W-:Y:S01]  /*1930*/  UIADD3 UR38, UR24, 0x200, URZ ;  /* 0x0000020018267890 */ /* 0x000fe2000fffe03f */
[----:B------:R-:W-:Y:S01]  /*1940*/  P2R R20, PR, RZ, 0x1 ;  /* 0x00000001ff147803 */ /* 0x000fe20000000000 */
[----:B------:R-:W-:Y:S01]  /*1950*/  UIADD3 UR34, UR24, 0x280, URZ ;  /* 0x0000028018227890 */ /* 0x000fe2000fffe03f */
[----:B------:R-:W-:Y:S01]  /*1960*/  P2R R82, PR, RZ, 0x2 ;  /* 0x00000002ff527803 */ /* 0x000fe20000000000 */
[----:B------:R-:W-:Y:S01]  /*1970*/  UIADD3 UR30, UR24, 0x300, URZ ;  /* 0x00000300181e7890 */ /* 0x000fe2000fffe03f */
[C---:B------:R-:W-:Y:S01]  /*1980*/  ISETP.GT.AND P2, PT, R14.reuse, RZ, PT ;  /* 0x000000ff0e00720c */ /* 0x040fe20003f44270 */
[----:B------:R-:W-:Y:S01]  /*1990*/  UIADD3 UR22, UR24, 0x380, URZ ;  /* 0x0000038018167890 */ /* 0x000fe2000fffe03f */
[C---:B------:R-:W-:Y:S01]  /*19a0*/  ISETP.GT.AND P3, PT, R14.reuse, 0x1, PT ;  /* 0x000000010e00780c */ /* 0x040fe20003f64270 */
[----:B------:R-:W-:Y:S01]  /*19b0*/  UIADD3 UR18, UR24, 0x400, URZ ;  /* 0x0000040018127890 */ /* 0x000fe2000fffe03f */
[C---:B------:R-:W-:Y:S01]  /*19c0*/  ISETP.GT.AND P4, PT, R14.reuse, 0x8, PT ;  /* 0x000000080e00780c */ /* 0x040fe20003f84270 */
[----:B------:R-:W-:Y:S01]  /*19d0*/  UIADD3 UR26, UR25, 0x2, URZ ;  /* 0x00000002191a7890 */ /* 0x000fe2000fffe03f */
[C---:B------:R-:W-:Y:S01]  /*19e0*/  ISETP.GT.AND P5, PT, R14.reuse, 0x9, PT ;  /* 0x000000090e00780c */ /* 0x040fe20003fa4270 */
[----:B------:R-:W-:Y:S01]  /*19f0*/  UIADD3 UR42, UR24, 0xa00, URZ ;  /* 0x00000a00182a7890 */ /* 0x000fe2000fffe03f */
[C---:B------:R-:W-:Y:S01]  /*1a00*/  ISETP.GT.AND P6, PT, R14.reuse, 0x61, PT ;  /* 0x000000610e00780c */ /* 0x040fe20003fc4270 */
[----:B------:R-:W-:Y:S01]  /*1a10*/  UMOV UR43, 0x40000040 ;  /* 0x40000040002b7882 */ /* 0x000fe20000000000 */
[----:B------:R-:W-:Y:S01]  /*1a20*/  UIADD3 UR46, UR24, 0xa02, URZ ;  /* 0x00000a02182e7890 */ /* 0x000fe2000fffe03f */
[C---:B------:R-:W-:Y:S01]  /*1a30*/  ISETP.GT.AND P0, PT, R14.reuse, 0x90, PT ;  /* 0x000000900e00780c */ /* 0x040fe20003f04270 */
[----:B------:R-:W-:Y:S01]  /*1a40*/  UMOV UR47, 0x40000040 ;  /* 0x40000040002f7882 */ /* 0x000fe20000000000 */
[----:B------:R-:W-:Y:S01]  /*1a50*/  UIADD3 UR50, UR24, 0x684, URZ ;  /* 0x0000068418327890 */ /* 0x000fe2000fffe03f */
[----:B------:R-:W-:Y:S01]  /*1a60*/  ISETP.GT.AND P1, PT, R14, 0x89, PT ;  /* 0x000000890e00780c */ /* 0x000fe20003f24270 */
[----:B------:R-:W-:Y:S01]  /*1a70*/  UMOV UR51, 0x40000040 ;  /* 0x4000004000337882 */ /* 0x000fe20000000000 */
[----:B------:R-:W-:-:S02]  /*1a80*/  IMAD.MOV.U32 R86, RZ, RZ, R87 ;  /* 0x000000ffff567224 */ /* 0x000fc400078e0057 */
[----:B------:R-:W-:Y:S01]  /*1a90*/  IMAD.MOV.U32 R84, RZ, RZ, R87 ;  /* 0x000000ffff547224 */ /* 0x000fe200078e0057 */
        /* <DEDUP_REMOVED lines=516> */
[C---:B------:R-:W-:Y:S02]  /*3ae0*/  ISETP.GT.AND P2, PT, R14.reuse, 0x10, PT ;  /* 0x000000100e00780c */ /* 0x040fe40003f44270 */
[----:B------:R-:W-:Y:S02]  /*3af0*/  FMNMX.FTZ R10, R123, R10, !PT ;  /* 0x0000000a7b0a7209 */ /* 0x000fe40007810000 */
[----:B------:R-:W-:Y:S02]  /*3b00*/  FSEL R115, R115, -INF , P3 ;  /* 0xff80000073737808 */ /* 0x000fe40001800000 */
[----:B------:R-:W-:Y:S02]  /*3b10*/  ISETP.GT.AND P3, PT, R14, 0x11, PT ;  /* 0x000000110e00780c */ /* 0x000fe40003f64270 */
[----:B------:R-:W-:-:S02]  /*3b20*/  FMNMX.FTZ R10, R117, R10, !PT ;  /* 0x0000000a750a7209 */ /* 0x000fc40007810000 */
[----:B------:R-:W-:Y:S02]  /*3b30*/  FSEL R15, R118, -INF , P4 ;  /* 0xff800000760f7808 */ /* 0x000fe40002000000 */
[C---:B------:R-:W-:Y:S02]  /*3b40*/  ISETP.GT.AND P4, PT, R14.reuse, 0x18, PT ;  /* 0x000000180e00780c */ /* 0x040fe40003f84270 */
        /* <DEDUP_REMOVED lines=14> */
[C---:B------:R-:W-:Y:S02]  /*3c30*/  ISETP.GT.AND P2, PT, R14.reuse, 0x20, PT ;  /* 0x000000200e00780c */ /* 0x040fe40003f44270 */
[----:B------:R-:W-:Y:S02]  /*3c40*/  FMNMX.FTZ R10, R127, R10, !PT ;  /* 0x0000000a7f0a7209 */ /* 0x000fe40007810000 */
[----:B------:R-:W-:Y:S02]  /*3c50*/  FSEL R107, R107, -INF , P3 ;  /* 0xff8000006b6b7808 */ /* 0x000fe40001800000 */
[----:B------:R-:W-:Y:S02]  /*3c60*/  ISETP.GT.AND P3, PT, R14, 0x21, PT ;  /* 0x000000210e00780c */ /* 0x000fe40003f64270 */
[----:B------:R-:W-:Y:S02]  /*3c70*/  FMNMX.FTZ R10, R109, R10, !PT ;  /* 0x0000000a6d0a7209 */ /* 0x000fe40007810000 */
[----:B------:R-:W-:-:S02]  /*3c80*/  FSEL R81, R110, -INF , P4 ;  /* 0xff8000006e517808 */ /* 0x000fc40002000000 */
[C---:B------:R-:W-:Y:S02]  /*3c90*/  ISETP.GT.AND P4, PT, R14.reuse, 0x28, PT ;  /* 0x000000280e00780c */ /* 0x040fe40003f84270 */
        /* <DEDUP_REMOVED lines=17> */
[----:B------:R-:W-:Y:S02]  /*3db0*/  ISETP.GT.AND P3, PT, R14, 0x31, PT ;  /* 0x000000310e00780c */ /* 0x000fe40003f64270 */
        /* <DEDUP_REMOVED lines=17> */
[C---:B------:R-:W-:Y:S02]  /*3ed0*/  ISETP.GT.AND P2, PT, R14.reuse, 0x40, PT ;  /* 0x000000400e00780c */ /* 0x040fe40003f44270 */
[----:B------:R-:W-:Y:S02]  /*3ee0*/  FMNMX.FTZ R10, R145, R10, !PT ;  /* 0x0000000a910a7209 */ /* 0x000fe40007810000 */
[----:B------:R-:W-:Y:S02]  /*3ef0*/  FSEL R91, R91, -INF , P3 ;  /* 0xff8000005b5b7808 */ /* 0x000fe40001800000 */
[----:B------:R-:W-:-:S02]  /*3f00*/  ISETP.GT.AND P3, PT, R14, 0x41, PT ;  /* 0x000000410e00780c */ /* 0x000fc40003f64270 */
[----:B------:R-:W-:Y:S02]  /*3f10*/  FMNMX.FTZ R10, R141, R10, !PT ;  /* 0x0000000a8d0a7209 */ /* 0x000fe40007810000 */
[----:B------:R-:W-:Y:S02]  /*3f20*/  FSEL R101, R94, -INF , P4 ;  /* 0xff8000005e657808 */ /* 0x000fe40002000000 */
[C---:B------:R-:W-:Y:S02]  /*3f30*/  ISETP.GT.AND P4, PT, R14.reuse, 0x48, PT ;  /* 0x000000480e00780c */ /* 0x040fe40003f84270 */
[----:B------:R-:W-:Y:S02]  /*3f40*/  FSEL R95, R95, -INF , P5 ;  /* 0xff8000005f5f7808 */ /* 0x000fe40002800000 */
[----:B------:R-:W-:Y:S01]  /*3f50*/  ISETP.GT.AND P5, PT, R14, 0x49, PT ;  /* 0x000000490e00780c */ /* 0x000fe20003fa4270 */
[----:B------:R-:W-:Y:S02]  /*3f60*/  WARPGROUP.DEPBAR.LE gsb0, 0x0 ;  /* 0x00008000000079c5 */ /* 0x000fe40000010000 */
[----:B------:R-:W-:Y:S01]  /*3f70*/  WARPGROUP.ARRIVE ;  /* 0x00000000000079c5 */ /* 0x000fe20000000000 */
[----:B------:R-:W-:Y:S01]  /*3f80*/  FSEL R169, R72, -INF , P2 ;  /* 0xff80000048a97808 */ /* 0x000fe20001000000 */
[----:B------:R-:W-:Y:S01]  /*3f90*/  IMAD.MOV.U32 R72, RZ, RZ, R87 ;  /* 0x000000ffff487224 */ /* 0x000fe200078e0057 */
[----:B------:R-:W-:-:S02]  /*3fa0*/  FSEL R161, R73, -INF , P3 ;  /* 0xff80000049a17808 */ /* 0x000fc40001800000 */
[----:B------:R-:W-:Y:S01]  /*3fb0*/  FMNMX.FTZ R10, R169, R10, !PT ;  /* 0x0000000aa90a7209 */ /* 0x000fe20007810000 */
[----:B------:R-:W-:Y:S01]  /*3fc0*/  HGMMA.64x16x16.F32 R64, gdesc[UR20], R64, gsb0 ;  /* 0x00200000144079f0 */ /* 0x000fe20008000840 */
[----:B------:R-:W-:Y:S01]  /*3fd0*/  UIADD3 UR22, UR24, 0x886, URZ ;  /* 0x0000088618167890 */ /* 0x000fe2000fffe03f */
[----:B------:R-:W-:Y:S01]  /*3fe0*/  FSEL R167, R76, -INF , P4 ;  /* 0xff8000004ca77808 */ /* 0x000fe20002000000 */
[----:B------:R-:W-:Y:S01]  /*3ff0*/  UMOV UR23, 0x40000040 ;  /* 0x4000004000177882 */ /* 0x000fe20000000000 */
[----:B------:R-:W-:Y:S01]  /*4000*/  FMNMX.FTZ R10, R161, R10, !PT ;  /* 0x0000000aa10a7209 */ /* 0x000fe20007810000 */
[--C-:B------:R-:W-:Y:S01]  /*4010*/  IMAD.MOV.U32 R76, RZ, RZ, R87.reuse ;  /* 0x000000ffff4c7224 */ /* 0x100fe200078e0057 */
[----:B------:R-:W-:Y:S01]  /*4020*/  FSEL R93, R74, -INF , P2 ;  /* 0xff8000004a5d7808 */ /* 0x000fe20001000000 */
[----:B------:R-:W-:Y:S01]  /*4030*/  IMAD.MOV.U32 R74, RZ, RZ, R87 ;  /* 0x000000ffff4a7224 */ /* 0x000fe200078e0057 */
[----:B------:R-:W-:Y:S02]  /*4040*/  ISETP.GT.AND P2, PT, R14, 0x50, PT ;  /* 0x000000500e00780c */ /* 0x000fe40003f44270 */
[----:B------:R-:W-:-:S02]  /*4050*/  FSEL R155, R77, -INF , P5 ;  /* 0xff8000004d9b7808 */ /* 0x000fc40002800000 */
[----:B------:R-:W-:Y:S02]  /*4060*/  FMNMX.FTZ R10, R167, R10, !PT ;  /* 0x0000000aa70a7209 */ /* 0x000fe40007810000 */
[----:B------:R-:W-:Y:S02]  /*4070*/  FSEL R75, R75, -INF , P3 ;  /* 0xff8000004b4b7808 */ /* 0x000fe40001800000 */
[----:B------:R-:W-:Y:S02]  /*4080*/  FSEL R79, R79, -INF , P5 ;  /* 0xff8000004f4f7808 */ /* 0x000fe40002800000 */
[C---:B------:R-:W-:Y:S02]  /*4090*/  ISETP.GT.AND P3, PT, R14.reuse, 0x51, PT ;  /* 0x000000510e00780c */ /* 0x040fe40003f64270 */
[----:B------:R-:W-:Y:S02]  /*40a0*/  FMNMX.FTZ R10, R155, R10, !PT ;  /* 0x0000000a9b0a7209 */ /* 0x000fe40007810000 */
[----:B------:R-:W-:-:S02]  /*40b0*/  ISETP.GT.AND P5, PT, R14, 0x59, PT ;  /* 0x000000590e00780c */ /* 0x000fc40003fa4270 */
[----:B------:R-:W-:Y:S01]  /*40c0*/  FSEL R73, R78, -INF , P4 ;  /* 0xff8000004e497808 */ /* 0x000fe20002000000 */
[--C-:B------:R-:W-:Y:S01]  /*40d0*/  IMAD.MOV.U32 R78, RZ, RZ, R87.reuse ;  /* 0x000000ffff4e7224 */ /* 0x100fe200078e0057 */
[----:B------:R-:W-:Y:S01]  /*40e0*/  ISETP.GT.AND P4, PT, R14, 0x58, PT ;  /* 0x000000580e00780c */ /* 0x000fe20003f84270 */
[----:B------:R-:W-:Y:S02]  /*40f0*/  WARPGROUP.DEPBAR.LE gsb0, 0x0 ;  /* 0x00008000000079c5 */ /* 0x000fe40000010000 */
[----:B------:R-:W-:Y:S01]  /*4100*/  WARPGROUP.ARRIVE ;  /* 0x00000000000079c5 */ /* 0x000fe20000000000 */
[----:B------:R-:W-:Y:S01]  /*4110*/  FSEL R77, R66, -INF , P2 ;  /* 0xff800000424d7808 */ /* 0x000fe20001000000 */
[--C-:B------:R-:W-:Y:S01]  /*4120*/  IMAD.MOV.U32 R66, RZ, RZ, R87.reuse ;  /* 0x000000ffff427224 */ /* 0x100fe200078e0057 */
[----:B------:R-:W-:Y:S01]  /*4130*/  FSEL R181, R64, -INF , P2 ;  /* 0xff80000040b57808 */ /* 0x000fe20001000000 */
[----:B------:R-:W-:Y:S01]  /*4140*/  IMAD.MOV.U32 R64, RZ, RZ, R87 ;  /* 0x000000ffff407224 */ /* 0x000fe200078e0057 */
[----:B------:R-:W-:Y:S01]  /*4150*/  ISETP.GT.AND P2, PT, R14, 0x60, PT ;  /* 0x000000600e00780c */ /* 0x000fe20003f44270 */
        /* <DEDUP_REMOVED lines=8> */
[----:B------:R-:W-:Y:S01]  /*41e0*/  FSEL R175, R68, -INF , P4 ;  /* 0xff80000044af7808 */ /* 0x000fe20002000000 */
[----:B------:R-:W-:Y:S01]  /*41f0*/  IMAD.MOV.U32 R68, RZ, RZ, R87 ;  /* 0x000000ffff447224 */ /* 0x000fe200078e0057 */
[----:B------:R-:W-:Y:S02]  /*4200*/  FMNMX.FTZ R10, R177, R10, !PT ;  /* 0x0000000ab10a7209 */ /* 0x000fe40007810000 */
[----:B------:R-:W-:-:S02]  /*4210*/  FSEL R67, R67, -INF , P3 ;  /* 0xff80000043437808 */ /* 0x000fc40001800000 */
[----:B------:R-:W-:Y:S02]  /*4220*/  FMNMX.FTZ R10, R175, R10, !PT ;  /* 0x0000000aaf0a7209 */ /* 0x000fe40007810000 */
[----:B------:R-:W-:Y:S02]  /*4230*/  ISETP.GT.AND P3, PT, R14, 0x70, PT ;  /* 0x000000700e00780c */ /* 0x000fe40003f64270 */
[----:B------:R-:W-:Y:S02]  /*4240*/  FMNMX.FTZ R10, R171, R10, !PT ;  /* 0x0000000aab0a7209 */ /* 0x000fe40007810000 */
[----:B------:R-:W-:Y:S01]  /*4250*/  FSEL R65, R70, -INF , P4 ;  /* 0xff80000046417808 */ /* 0x000fe20002000000 */
[----:B------:R-:W-:Y:S01]  /*4260*/  IMAD.MOV.U32 R70, RZ, RZ, R87 ;  /* 0x000000ffff467224 */ /* 0x000fe200078e0057 */
[----:B------:R-:W-:Y:S01]  /*4270*/  ISETP.GT.AND P4, PT, R14, 0x69, PT ;  /* 0x000000690e00780c */ /* 0x000fe20003f84270 */
[----:B------:R-:W-:Y:S02]  /*4280*/  WARPGROUP.DEPBAR.LE gsb0, 0x0 ;  /* 0x00008000000079c5 */ /* 0x000fe40000010000 */
[----:B------:R-:W-:Y:S01]  /*4290*/  WARPGROUP.ARRIVE ;  /* 0x00000000000079c5 */ /* 0x000fe20000000000 */
[----:B------:R-:W-:-:S02]  /*42a0*/  FSEL R165, R57, -INF , P6 ;  /* 0xff80000039a57808 */ /* 0x000fc40003000000 */
[----:B------:R-:W-:Y:S02]  /*42b0*/  FSEL R173, R56, -INF , P2 ;  /* 0xff80000038ad7808 */ /* 0x000fe40001000000 */
[----:B------:R-:W-:Y:S01]  /*42c0*/  FSEL R57, R58, -INF , P2 ;  /* 0xff8000003a397808 */ /* 0x000fe20001000000 */
[----:B------:R-:W-:Y:S01]  /*42d0*/  HGMMA.64x16x16.F32 R48, gdesc[UR20], R48, gsb0 ;  /* 0x00200000143079f0 */ /* 0x000fe20008000830 */
[----:B------:R-:W-:Y:S01]  /*42e0*/  UIADD3 UR22, UR24, 0x986, URZ ;  /* 0x0000098618167890 */ /* 0x000fe2000fffe03f */
[----:B------:R-:W-:Y:S01]  /*42f0*/  ISETP.GT.AND P2, PT, R14, 0x71, PT ;  /* 0x000000710e00780c */ /* 0x000fe20003f44270 */
[----:B------:R-:W-:Y:S01]  /*4300*/  UMOV UR23, 0x40000040 ;  /* 0x4000004000177882 */ /* 0x000fe20000000000 */
[----:B------:R-:W-:Y:S02]  /*4310*/  FSEL R159, R60, -INF , P5 ;  /* 0xff8000003c9f7808 */ /* 0x000fe40002800000 */
[----:B------:R-:W-:Y:S02]  /*4320*/  FSEL R59, R59, -INF , P6 ;  /* 0xff8000003b3b7808 */ /* 0x000fe40003000000 */
[----:B------:R-:W-:-:S02]  /*4330*/  ISETP.GT.AND P6, PT, R14, 0x78, PT ;  /* 0x000000780e00780c */ /* 0x000fc40003fc4270 */
[----:B------:R-:W-:Y:S02]  /*4340*/  FMNMX.FTZ R10, R173, R10, !PT ;  /* 0x0000000aad0a7209 */ /* 0x000fe40007810000 */
[----:B------:R-:W-:Y:S02]  /*4350*/  FSEL R153, R61, -INF , P4 ;  /* 0xff8000003d997808 */ /* 0x000fe40002000000 */
[----:B------:R-:W-:Y:S02]  /*4360*/  FMNMX.FTZ R10, R165, R10, !PT ;  /* 0x0000000aa50a7209 */ /* 0x000fe40007810000 */
[----:B------:R-:W-:Y:S02]  /*4370*/  FSEL R63, R63, -INF , P4 ;  /* 0xff8000003f3f7808 */ /* 0x000fe40002000000 */
[----:B------:R-:W-:Y:S02]  /*4380*/  FMNMX.FTZ R10, R159, R10, !PT ;  /* 0x0000000a9f0a7209 */ /* 0x000fe40007810000 */
[----:B------:R-:W-:-:S02]  /*4390*/  ISETP.GT.AND P4, PT, R14, 0x80, PT ;  /* 0x000000800e00780c */ /* 0x000fc40003f84270 */
[----:B------:R-:W-:Y:S01]  /*43a0*/  FMNMX.FTZ R10, R153, R10, !PT ;  /* 0x0000000a990a7209 */ /* 0x000fe20007810000 */
[----:B------:R-:W-:Y:S02]  /*43b0*/  WARPGROUP.DEPBAR.LE gsb0, 0x0 ;  /* 0x00008000000079c5 */ /* 0x000fe40000010000 */
[----:B------:R-:W-:Y:S01]  /*43c0*/  WARPGROUP.ARRIVE ;  /* 0x00000000000079c5 */ /* 0x000fe20000000000 */
[----:B------:R-:W-:Y:S02]  /*43d0*/  FSEL R89, R49, -INF , P2 ;  /* 0xff80000031597808 */ /* 0x000fe40001000000 */
[----:B------:R-:W-:Y:S02]  /*43e0*/  FSEL R49, R62, -INF , P5 ;  /* 0xff8000003e317808 */ /* 0x000fe40002800000 */
[----:B------:R-:W-:Y:S01]  /*43f0*/  ISETP.GT.AND P5, PT, R14, 0x79, PT ;  /* 0x000000790e00780c */ /* 0x000fe20003fa4270 */
[----:B------:R-:W-:Y:S01]  /*4400*/  HGMMA.64x16x16.F32 R40, gdesc[UR20], R40, gsb0 ;  /* 0x00200000142879f0 */ /* 0x000fe20008000828 */
[----:B------:R-:W-:Y:S01]  /*4410*/  UMOV UR22, UR6 ;  /* 0x0000000600167c82 */ /* 0x000fe20008000000 */
[----:B------:R-:W-:Y:S01]  /*4420*/  UMOV UR23, 0x40000040 ;  /* 0x4000004000177882 */ /* 0x000fe20000000000 */
[----:B------:R-:W-:Y:S01]  /*4430*/  FSEL R143, R53, -INF , P5 ;  /* 0xff800000358f7808 */ /* 0x000fe20002800000 */
[----:B------:R-:W-:Y:S01]  /*4440*/  ULDC UR6, c[0x0][0x988] ;  /* 0x0002620000067ab9 */ /* 0x000fe20000000800 */
[----:B------:R-:W-:-:S02]  /*4450*/  FSEL R135, R48, -INF , P3 ;  /* 0xff80000030877808 */ /* 0x000fc40001800000 */
[----:B------:R-:W-:Y:S02]  /*4460*/  FSEL R53, R50, -INF , P3 ;  /* 0xff80000032357808 */ /* 0x000fe40001800000 */
[----:B------:R-:W-:Y:S02]  /*4470*/  ISETP.GT.AND P3, PT, R14, 0x81, PT ;  /* 0x000000810e00780c */ /* 0x000fe40003f64270 */
[----:B------:R-:W-:Y:S02]  /*4480*/  FSEL R133, R52, -INF , P6 ;  /* 0xff80000034857808 */ /* 0x000fe40003000000 */
[----:B------:R-:W-:Y:S02]  /*4490*/  FMNMX.FTZ R10, R135, R10, !PT ;  /* 0x0000000a870a7209 */ /* 0x000fe40007810000 */
[----:B------:R-:W-:Y:S02]  /*44a0*/  FSEL R51, R51, -INF , P2 ;  /* 0xff80000033337808 */ /* 0x000fe40001000000 */
[----:B------:R-:W-:-:S02]  /*44b0*/  FMNMX.FTZ R10, R89, R10, !PT ;  /* 0x0000000a590a7209 */ /* 0x000fc40007810000 */
[C---:B------:R-:W-:Y:S02]  /*44c0*/  ISETP.GT.AND P2, PT, R14.reuse, 0x88, PT ;  /* 0x000000880e00780c */ /* 0x040fe40003f44270 */
[----:B------:R-:W-:Y:S02]  /*44d0*/  FMNMX.FTZ R10, R133, R10, !PT ;  /* 0x0000000a850a7209 */ /* 0x000fe40007810000 */
[----:B------:R-:W-:Y:S02]  /*44e0*/  FSEL R55, R55, -INF , P5 ;  /* 0xff80000037377808 */ /* 0x000fe40002800000 */
[----:B------:R-:W-:Y:S02]  /*44f0*/  FMNMX.FTZ R10, R143, R10, !PT ;  /* 0x0000000a8f0a7209 */ /* 0x000fe40007810000 */
        /* <DEDUP_REMOVED lines=10> */
[----:B------:R-:W-:Y:S02]  /*45a0*/  FSEL R163, R44, -INF , P2 ;  /* 0xff8000002ca37808 */ /* 0x000fe40001000000 */
[----:B------:R-:W-:Y:S02]  /*45b0*/  FMNMX.FTZ R10, R149, R10, !PT ;  /* 0x0000000a950a7209 */ /* 0x000fe40007810000 */
[----:B------:R-:W-:-:S02]  /*45c0*/  FSEL R179, R45, -INF , P1 ;  /* 0xff8000002db37808 */ /* 0x000fc40000800000 */
[----:B------:R-:W-:Y:S02]  /*45d0*/  FMNMX.FTZ R10, R157, R10, !PT ;  /* 0x0000000a9d0a7209 */ /* 0x000fe40007810000 */
[C---:B------:R-:W-:Y:S02]  /*45e0*/  ISETP.GT.AND P1, PT, R14.reuse, 0x91, PT ;  /* 0x000000910e00780c */ /* 0x040fe40003f24270 */
[----:B------:R-:W-:Y:S02]  /*45f0*/  FMNMX.FTZ R10, R163, R10, !PT ;  /* 0x0000000aa30a7209 */ /* 0x000fe40007810000 */
[----:B------:R-:W-:Y:S02]  /*4600*/  FSEL R43, R43, -INF , P3 ;  /* 0xff8000002b2b7808 */ /* 0x000fe40001800000 */
[----:B------:R-:W-:Y:S02]  /*4610*/  FMNMX.FTZ R10, R179, R10, !PT ;  /* 0x0000000ab30a7209 */ /* 0x000fe40007810000 */
[----:B------:R-:W-:-:S02]  /*4620*/  ISETP.GT.AND P3, PT, R14, 0xa0, PT ;  /* 0x000000a00e00780c */ /* 0x000fc40003f64270 */
[----:B------:R-:W-:Y:S02]  /*4630*/  FSEL R45, R42, -INF , P4 ;  /* 0xff8000002a2d7808 */ /* 0x000fe40002000000 */
[----:B------:R-:W-:Y:S02]  /*4640*/  ISETP.GT.AND P4, PT, R14, 0xa1, PT ;  /* 0x000000a10e00780c */ /* 0x000fe40003f84270 */
[----:B------:R-:W-:Y:S01]  /*4650*/  P2R R40, PR, RZ, 0x2 ;  /* 0x00000002ff287803 */ /* 0x000fe20000000000 */
[----:B------:R-:W-:Y:S02]  /*4660*/  WARPGROUP.DEPBAR.LE gsb0, 0x0 ;  /* 0x00008000000079c5 */ /* 0x000fe40000010000 */
[----:B------:R-:W-:Y:S01]  /*4670*/  WARPGROUP.ARRIVE ;  /* 0x00000000000079c5 */ /* 0x000fe20000000000 */
[----:B------:R-:W-:Y:S02]  /*4680*/  FSEL R183, R32, -INF , P0 ;  /* 0xff80000020b77808 */ /* 0x000fe40000000000 */
[----:B------:R-:W-:-:S02]  /*4690*/  ISETP.GT.AND P0, PT, R14, 0x98, PT ;  /* 0x000000980e00780c */ /* 0x000fc40003f04270 */
[----:B------:R-:W-:Y:S01]  /*46a0*/  FSEL R185, R33, -INF , P1 ;  /* 0xff80000021b97808 */ /* 0x000fe20000800000 */
[----:B------:R-:W-:Y:S01]  /*46b0*/  HGMMA.64x16x16.F32 R24, gdesc[UR20], R24, gsb0 ;  /* 0x00200000141879f0 */ /* 0x000fe20008000818 */
[----:B------:R-:W-:Y:S02]  /*46c0*/  FSEL R187, R36, -INF , P0 ;  /* 0xff80000024bb7808 */ /* 0x000fe40000000000 */
[----:B------:R-:W-:Y:S02]  /*46d0*/  P2R R36, PR, RZ, 0x1 ;  /* 0x00000001ff247803 */ /* 0x000fe40000000000 */
[----:B------:R-:W-:Y:S02]  /*46e0*/  ISETP.GT.AND P0, PT, R14, 0x89, PT ;  /* 0x000000890e00780c */ /* 0x000fe40003f04270 */
[----:B------:R-:W-:Y:S02]  /*46f0*/  FMNMX.FTZ R10, R183, R10, !PT ;  /* 0x0000000ab70a7209 */ /* 0x000fe40007810000 */
[----:B------:R-:W-:-:S02]  /*4700*/  FSEL R47, R47, -INF , P0 ;  /* 0xff8000002f2f7808 */ /* 0x000fc40000000000 */
[----:B------:R-:W-:Y:S02]  /*4710*/  ISETP.NE.AND P0, PT, R36, RZ, PT ;  /* 0x000000ff2400720c */ /* 0x000fe40003f05270 */
[----:B------:R-:W-:Y:S02]  /*4720*/  FSEL R33, R46, -INF , P2 ;  /* 0xff8000002e217808 */ /* 0x000fe40001000000 */
[----:B------:R-:W-:Y:S02]  /*4730*/  ISETP.GT.AND P2, PT, R14, 0x99, PT ;  /* 0x000000990e00780c */ /* 0x000fe40003f44270 */
[----:B------:R-:W-:Y:S02]  /*4740*/  FMNMX.FTZ R10, R185, R10, !PT ;  /* 0x0000000ab90a7209 */ /* 0x000fe40007810000 */
[----:B------:R-:W-:Y:S02]  /*4750*/  FSEL R189, R37, -INF , P2 ;  /* 0xff80000025bd7808 */ /* 0x000fe40001000000 */
[----:B------:R-:W-:-:S02]  /*4760*/  FMNMX.FTZ R10, R187, R10, !PT ;  /* 0x0000000abb0a7209 */ /* 0x000fc40007810000 */
[----:B------:R-:W-:Y:S02]  /*4770*/  P2R R32, PR, RZ, 0x4 ;  /* 0x00000004ff207803 */ /* 0x000fe40000000000 */
[----:B------:R-:W-:Y:S02]  /*4780*/  FMNMX.FTZ R10, R189, R10, !PT ;  /* 0x0000000abd0a7209 */ /* 0x000fe40007810000 */
[----:B------:R-:W-:Y:S01]  /*4790*/  ISETP.GT.AND P1, PT, R14, 0x90, PT ;  /* 0x000000900e00780c */ /* 0x000fe20003f24270 */
[----:B------:R-:W-:Y:S02]  /*47a0*/  WARPGROUP.DEPBAR.LE gsb0, 0x0 ;  /* 0x00008000000079c5 */ /* 0x000fe40000010000 */
[----:B------:R-:W-:Y:S02]  /*47b0*/  FSEL R197, R29, -INF , P6 ;  /* 0xff8000001dc57808 */ /* 0x000fe40003000000 */
[----:B------:R-:W-:Y:S02]  /*47c0*/  FSEL R29, R38, -INF , P0 ;  /* 0xff800000261d7808 */ /* 0x000fe40000000000 */
[----:B------:R-:W-:-:S02]  /*47d0*/  ISETP.NE.AND P0, PT, R20, RZ, PT ;  /* 0x000000ff1400720c */ /* 0x000fc40003f05270 */
[----:B------:R-:W-:Y:S02]  /*47e0*/  FMNMX.FTZ R20, R13, R115, !PT ;  /* 0x000000730d147209 */ /* 0x000fe40007810000 */
[----:B------:R-:W-:Y:S02]  /*47f0*/  FSEL R191, R24, -INF , P3 ;  /* 0xff80000018bf7808 */ /* 0x000fe40001800000 */
[----:B------:R-:W-:Y:S02]  /*4800*/  FMNMX.FTZ R20, R15, R20, !PT ;  /* 0x000000140f147209 */ /* 0x000fe40007810000 */
[----:B------:R-:W-:Y:S02]  /*4810*/  FSEL R195, R25, -INF , P4 ;  /* 0xff80000019c37808 */ /* 0x000fe40002000000 */
[----:B------:R-:W-:Y:S02]  /*4820*/  FMNMX.FTZ R20, R119, R20, !PT ;  /* 0x0000001477147209 */ /* 0x000fe40007810000 */
[----:B------:R-:W-:-:S02]  /*4830*/  FMNMX.FTZ R10, R191, R10, !PT ;  /* 0x0000000abf0a7209 */ /* 0x000fc40007810000 */
[----:B------:R-:W-:Y:S02]  /*4840*/  FMNMX.FTZ R20, R21, R20, !PT ;  /* 0x0000001415147209 */ /* 0x000fe40007810000 */
[----:B------:R-:W-:Y:S02]  /*4850*/  FSEL R193, R28, -INF , P5 ;  /* 0xff8000001cc17808 */ /* 0x000fe40002800000 */
[----:B------:R-:W-:Y:S02]  /*4860*/  FMNMX.FTZ R20, R107, R20, !PT ;  /* 0x000000146b147209 */ /* 0x000fe40007810000 */
[----:B------:R-:W-:Y:S02]  /*4870*/  FMNMX.FTZ R10, R195, R10, !PT ;  /* 0x0000000ac30a7209 */ /* 0x000fe40007810000 */
[----:B------:R-:W-:Y:S02]  /*4880*/  FMNMX.FTZ R20, R81, R20, !PT ;  /* 0x0000001451147209 */ /* 0x000fe40007810000 */
[----:B------:R-:W-:-:S02]  /*4890*/  FMNMX.FTZ R10, R193, R10, !PT ;  /* 0x0000000ac10a7209 */ /* 0x000fc40007810000 */
[----:B------:R-:W-:Y:S02]  /*48a0*/  FMNMX.FTZ R20, R111, R20, !PT ;  /* 0x000000146f147209 */ /* 0x000fe40007810000 */
[----:B------:R-:W-:Y:S01]  /*48b0*/  FMNMX.FTZ R24, R197, R10, !PT ;  /* 0x0000000ac5187209 */ /* 0x000fe20007810000 */
[----:B------:R-:W-:Y:S01]  /*48c0*/  IMAD.U32 R10, RZ, RZ, UR6 ;  /* 0x00000006ff0a7e24 */ /* 0x000fe2000f8e00ff */
[----:B------:R-:W-:-:S03]  /*48d0*/  FMNMX.FTZ R20, R83, R20, !PT ;  /* 0x0000001453147209 */ /* 0x000fc60007810000 */
[----:B------:R-:W0:Y:S01]  /*48e0*/  SHFL.BFLY PT, R11, R24, 0x2, 0x1f ;  /* 0x0c401f00180b7f89 */ /* 0x000e2200000e0000 */
[----:B------:R-:W-:-:S04]  /*48f0*/  FMNMX.FTZ R20, R99, R20, !PT ;  /* 0x0000001463147209 */ /* 0x000fc80007810000 */
[----:B------:R-:W-:-:S04]  /*4900*/  FMNMX.FTZ R20, R85, R20, !PT ;  /* 0x0000001455147209 */ /* 0x000fc80007810000 */
[----:B------:R-:W-:-:S04]  /*4910*/  FMNMX.FTZ R20, R103, R20, !PT ;  /* 0x0000001467147209 */ /* 0x000fc80007810000 */
[----:B------:R-:W-:-:S04]  /*4920*/  FMNMX.FTZ R20, R97, R20, !PT ;  /* 0x0000001461147209 */ /* 0x000fc80007810000 */
[----:B------:R-:W-:-:S04]  /*4930*/  FMNMX.FTZ R20, R91, R20, !PT ;  /* 0x000000145b147209 */ /* 0x000fc80007810000 */
[----:B------:R-:W-:Y:S02]  /*4940*/  FMNMX.FTZ R20, R101, R20, !PT ;  /* 0x0000001465147209 */ /* 0x000fe40007810000 */
[----:B0-----:R-:W-:Y:S02]  /*4950*/  FMNMX.FTZ R28, R24, R11, !PT ;  /* 0x0000000b181c7209 */ /* 0x001fe40007810000 */
        /* <DEDUP_REMOVED lines=9> */
[----:B------:R-:W-:Y:S02]  /*49f0*/  FMNMX.FTZ R20, R65, R20, !PT ;  /* 0x0000001441147209 */ /* 0x000fe40007810000 */
[C---:B------:R-:W-:Y:S01]  /*4a00*/  FSETP.NEU.FTZ.AND P2, PT, R11.reuse, -INF , PT ;  /* 0xff8000000b00780b */ /* 0x040fe20003f5d000 */
[----:B------:R-:W-:Y:S01]  /*4a10*/  FMUL.FTZ R25, R11, R10 ;  /* 0x0000000a0b197220 */ /* 0x000fe20000410000 */
[----:B------:R-:W-:-:S04]  /*4a20*/  FMNMX.FTZ R20, R71, R20, !PT ;  /* 0x0000001447147209 */ /* 0x000fc80007810000 */
[----:B------:R-:W-:Y:S02]  /*4a30*/  FMNMX.FTZ R20, R57, R20, !PT ;  /* 0x0000001439147209 */ /* 0x000fe40007810000 */
[----:B------:R-:W-:Y:S02]  /*4a40*/  FSEL R14, R25, RZ, P2 ;  /* 0x000000ff190e7208 */ /* 0x000fe40001000000 */
[----:B------:R-:W-:Y:S02]  /*4a50*/  FMNMX.FTZ R20, R59, R20, !PT ;  /* 0x000000143b147209 */ /* 0x000fe40007810000 */
        /* <DEDUP_REMOVED lines=19> */
[--C-:B------:R-:W-:Y:S01]  /*4b90*/  FFMA.FTZ R178, R123, R10, -R14.reuse ;  /* 0x0000000a7bb27223 */ /* 0x100fe2000001080e */
[----:B------:R-:W-:Y:S01]  /*4ba0*/  FSEL R139, R26, -INF , P3 ;  /* 0xff8000001a8b7808 */ /* 0x000fe20001800000 */
[----:B------:R-:W-:Y:S01]  /*4bb0*/  MUFU.EX2 R176, R176 ;  /* 0x000000b000b07308 */ /* 0x000fe20000000800 */
[----:B------:R-:W-:Y:S01]  /*4bc0*/  FMNMX.FTZ R20, R55, R20, !PT ;  /* 0x0000001437147209 */ /* 0x000fe20007810000 */
[-CC-:B------:R-:W-:Y:S01]  /*4bd0*/  FFMA.FTZ R61, R117, R10.reuse, -R14.reuse ;  /* 0x0000000a753d7223 */ /* 0x180fe2000001080e */
[----:B------:R-:W-:Y:S01]  /*4be0*/  FSEL R135, R27, -INF , P4 ;  /* 0xff8000001b877808 */ /* 0x000fe20002000000 */
[--C-:B------:R-:W-:Y:S01]  /*4bf0*/  FFMA.FTZ R27, R89, R10, -R14.reuse ;  /* 0x0000000a591b7223 */ /* 0x100fe2000001080e */
[----:B------:R-:W-:Y:S01]  /*4c00*/  FMNMX.FTZ R20, R45, R20, !PT ;  /* 0x000000142d147209 */ /* 0x000fe20007810000 */
[--C-:B------:R-:W-:Y:S01]  /*4c10*/  FFMA.FTZ R180, R125, R10, -R14.reuse ;  /* 0x0000000a7db47223 */ /* 0x100fe2000001080e */
[----:B------:R-:W-:Y:S01]  /*4c20*/  FSEL R145, R30, -INF , P5 ;  /* 0xff8000001e917808 */ /* 0x000fe20002800000 */
[----:B------:R-:W0:Y:S01]  /*4c30*/  MUFU.EX2 R37, R37 ;  /* 0x0000002500257308 */ /* 0x000e220000000800 */
[----:B------:R-:W-:Y:S01]  /*4c40*/  FMNMX.FTZ R20, R43, R20, !PT ;  /* 0x000000142b147209 */ /* 0x000fe20007810000 */
[-CC-:B------:R-:W-:Y:S01]  /*4c50*/  FFMA.FTZ R182, R127, R10.reuse, -R14.reuse ;  /* 0x0000000a7fb67223 */ /* 0x180fe2000001080e */
[----:B------:R-:W-:Y:S01]  /*4c60*/  FSEL R151, R31, -INF , P6 ;  /* 0xff8000001f977808 */ /* 0x000fe20003000000 */
[--C-:B------:R-:W-:Y:S01]  /*4c70*/  FFMA.FTZ R127, R177, R10, -R14.reuse ;  /* 0x0000000ab17f7223 */ /* 0x100fe2000001080e */
[----:B------:R-:W-:Y:S01]  /*4c80*/  FMNMX.FTZ R20, R33, R20, !PT ;  /* 0x0000001421147209 */ /* 0x000fe20007810000 */
[-CC-:B------:R-:W-:Y:S01]  /*4c90*/  FFMA.FTZ R153, R153, R10.reuse, -R14.reuse ;  /* 0x0000000a99997223 */ /* 0x180fe2000001080e */
[--C-:B------:R-:W-:Y:S01]  /*4ca0*/  FFMA.FTZ R184, R131, R10, -R14.reuse ;  /* 0x0000000a83b87223 */ /* 0x100fe2000001080e */
[----:B------:R-:W1:Y:S01]  /*4cb0*/  MUFU.EX2 R178, R178 ;  /* 0x000000b200b27308 */ /* 0x000e620000000800 */
        /* <DEDUP_REMOVED lines=15> */
[----:B------:R-:W3:Y:S01]  /*4db0*/  MUFU.EX2 R180, R180 ;  /* 0x000000b400b47308 */ /* 0x000ee20000000800 */
[----:B------:R-:W-:Y:S01]  /*4dc0*/  FMNMX.FTZ R20, R137, R20, !PT ;  /* 0x0000001489147209 */ /* 0x000fe20007810000 */
[-CC-:B------:R-:W-:Y:S01]  /*4dd0*/  FFMA.FTZ R196, R181, R10.reuse, -R14.reuse ;  /* 0x0000000ab5c47223 */ /* 0x180fe2000001080e */
[-CC-:B------:R-:W-:Y:S01]  /*4de0*/  FFMA.FTZ R198, R175, R10.reuse, -R14.reuse ;  /* 0x0000000aafc67223 */ /* 0x180fe2000001080e */
[--C-:B------:R-:W-:Y:S01]  /*4df0*/  FFMA.FTZ R129, R171, R10, -R14.reuse ;  /* 0x0000000aab817223 */ /* 0x100fe2000001080e */
[----:B------:R-:W-:Y:S01]  /*4e00*/  FMNMX.FTZ R20, R139, R20, !PT ;  /* 0x000000148b147209 */ /* 0x000fe20007810000 */
[-CC-:B------:R-:W-:Y:S01]  /*4e10*/  FFMA.FTZ R200, R173, R10.reuse, -R14.reuse ;  /* 0x0000000aadc87223 */ /* 0x180fe2000001080e */
[--C-:B------:R-:W-:Y:S01]  /*4e20*/  FFMA.FTZ R131, R165, R10, -R14.reuse ;  /* 0x0000000aa5837223 */ /* 0x100fe2000001080e */
[----:B------:R-:W4:Y:S01]  /*4e30*/  MUFU.EX2 R69, R69 ;  /* 0x0000004500457308 */ /* 0x000f220000000800 */
[----:B------:R-:W-:Y:S01]  /*4e40*/  FMNMX.FTZ R20, R135, R20, !PT ;  /* 0x0000001487147209 */ /* 0x000fe20007810000 */
[-CC-:B------:R-:W-:Y:S01]  /*4e50*/  FFMA.FTZ R202, R159, R10.reuse, -R14.reuse ;  /* 0x0000000a9fca7223 */ /* 0x180fe2000001080e */
[-CC-:B------:R-:W-:Y:S01]  /*4e60*/  FFMA.FTZ R133, R157, R10.reuse, -R14.reuse ;  /* 0x0000000a9d857223 */ /* 0x180fe2000001080e */
[--C-:B------:R-:W-:Y:S01]  /*4e70*/  FFMA.FTZ R210, R163, R10, -R14.reuse ;  /* 0x0000000aa3d27223 */ /* 0x100fe2000001080e */
[----:B------:R-:W-:Y:S01]  /*4e80*/  FMNMX.FTZ R20, R145, R20, !PT ;  /* 0x0000001491147209 */ /* 0x000fe20007810000 */
[-CC-:B------:R-:W-:Y:S01]  /*4e90*/  FFMA.FTZ R141, R179, R10.reuse, -R14.reuse ;  /* 0x0000000ab38d7223 */ /* 0x180fe2000001080e */
[--C-:B------:R-:W-:Y:S01]  /*4ea0*/  FFMA.FTZ R212, R183, R10, -R14.reuse ;  /* 0x0000000ab7d47223 */ /* 0x100fe2000001080e */
[----:B------:R-:W5:Y:S01]  /*4eb0*/  MUFU.EX2 R182, R182 ;  /* 0x000000b600b67308 */ /* 0x000f620000000800 */
[----:B------:R-:W-:Y:S01]  /*4ec0*/  FMNMX.FTZ R20, R151, R20, !PT ;  /* 0x0000001497147209 */ /* 0x000fe20007810000 */
[-CC-:B------:R-:W-:Y:S01]  /*4ed0*/  FFMA.FTZ R143, R185, R10.reuse, -R14.reuse ;  /* 0x0000000ab98f7223 */ /* 0x180fe2000001080e */
[-CC-:B------:R-:W-:Y:S01]  /*4ee0*/  FFMA.FTZ R214, R187, R10.reuse, -R14.reuse ;  /* 0x0000000abbd67223 */ /* 0x180fe2000001080e */
[-CC-:B------:R-:W-:Y:S01]  /*4ef0*/  FFMA.FTZ R147, R189, R10.reuse, -R14.reuse ;  /* 0x0000000abd937223 */ /* 0x180fe2000001080e */
[-CC-:B------:R-:W-:Y:S01]  /*4f00*/  FFMA.FTZ R216, R191, R10.reuse, -R14.reuse ;  /* 0x0000000abfd87223 */ /* 0x180fe2000001080e */
[----:B------:R-:W0:Y:S01]  /*4f10*/  SHFL.BFLY PT, R89, R20, 0x2, 0x1f ;  /* 0x0c401f0014597f89 */ /* 0x000e2200000e0000 */
[-CC-:B------:R-:W-:Y:S01]  /*4f20*/  FFMA.FTZ R149, R195, R10.reuse, -R14.reuse ;  /* 0x0000000ac3957223 */ /* 0x180fe2000001080e */
[----:B------:R1:W-:Y:S01]  /*4f30*/  MUFU.EX2 R39, R153 ;  /* 0x0000009900277308 */ /* 0x0003e20000000800 */
[----:B------:R-:W-:Y:S01]  /*4f40*/  FFMA.FTZ R218, R193, R10, -R14 ;  /* 0x0000000ac1da7223 */ /* 0x000fe2000001080e */
[----:B------:R-:W-:Y:S01]  /*4f50*/  ISETP.NE.AND P1, PT, R82, RZ, PT ;  /* 0x000000ff5200720c */ /* 0x000fe20003f25270 */
[----:B------:R-:W-:-:S05]  /*4f60*/  IMAD.MOV.U32 R82, RZ, RZ, R87 ;  /* 0x000000ffff527224 */ /* 0x000fca00078e0057 */
[----:B------:R-:W5:Y:S01]  /*4f70*/  MUFU.EX2 R105, R105 ;  /* 0x0000006900697308 */ /* 0x000f620000000800 */
[----:B-1----:R-:W-:-:S06]  /*4f80*/  FFMA.FTZ R153, R197, R10, -R14 ;  /* 0x0000000ac5997223 */ /* 0x002fcc000001080e */
[----:B------:R-:W-:Y:S01]  /*4f90*/  @!P1 VIADD R12, R12, 0x34840 ;  /* 0x000348400c0c9836 */ /* 0x000fe20000000000 */
[----:B------:R-:W1:Y:S01]  /*4fa0*/  MUFU.EX2 R184, R184 ;  /* 0x000000b800b87308 */ /* 0x000e620000000800 */
[----:B0-----:R-:W-:-:S07]  /*4fb0*/  FMNMX.FTZ R24, R20, R89, !PT ;  /* 0x0000005914187209 */ /* 0x001fce0007810000 */
[----:B------:R-:W-:Y:S01]  /*4fc0*/  MUFU.EX2 R109, R109 ;  /* 0x0000006d006d7308 */ /* 0x000fe20000000800 */
[----:B------:R-:W0:Y:S07]  /*4fd0*/  SHFL.BFLY PT, R89, R24, 0x1, 0x1f ;  /* 0x0c201f0018597f89 */ /* 0x000e2e00000e0000 */
[----:B------:R-:W-:Y:S08]  /*4fe0*/  MUFU.EX2 R186, R186 ;  /* 0x000000ba00ba7308 */ /* 0x000ff00000000800 */
[----:B------:R-:W-:Y:S08]  /*4ff0*/  MUFU.EX2 R113, R113 ;  /* 0x0000007100717308 */ /* 0x000ff00000000800 */
[----:B------:R-:W-:Y:S01]  /*5000*/  MUFU.EX2 R188, R188 ;  /* 0x000000bc00bc7308 */ /* 0x000fe20000000800 */
[----:B0-----:R-:W-:-:S04]  /*5010*/  FMNMX.FTZ R89, R24, R89, !PT ;  /* 0x0000005918597209 */ /* 0x001fc80007810000 */
[C---:B------:R-:W-:Y:S01]  /*5020*/  FSETP.NEU.FTZ.AND P2, PT, R89.reuse, -INF , PT ;  /* 0xff8000005900780b */ /* 0x040fe20003f5d000 */
[-C--:B------:R-:W-:Y:S02]  /*5030*/  FMUL.FTZ R40, R89, R10.reuse ;  /* 0x0000000a59287220 */ /* 0x080fe40000410000 */
[----:B------:R-:W-:Y:S03]  /*5040*/  MUFU.EX2 R117, R117 ;  /* 0x0000007500757308 */ /* 0x000fe60000000800 */
[----:B------:R-:W-:Y:S02]  /*5050*/  FSEL R40, R40, RZ, P2 ;  /* 0x000000ff28287208 */ /* 0x000fe40001000000 */
[----:B------:R-:W-:Y:S01]  /*5060*/  ISETP.GE.AND P2, PT, R80, 0xb1, PT ;  /* 0x000000b15000780c */ /* 0x000fe20003f46270 */
[----:B------:R-:W-:Y:S02]  /*5070*/  IMAD.MOV.U32 R80, RZ, RZ, R87 ;  /* 0x000000ffff507224 */ /* 0x000fe400078e0057 */
[----:B------:R-:W-:Y:S01]  /*5080*/  MUFU.EX2 R190, R190 ;  /* 0x000000be00be7308 */ /* 0x000fe20000000800 */
[-CC-:B------:R-:W-:Y:S01]  /*5090*/  FFMA.FTZ R177, R13, R10.reuse, -R40.reuse ;  /* 0x0000000a0db17223 */ /* 0x180fe20000010828 */
[----:B------:R-:W-:Y:S01]  /*50a0*/  FADD.FTZ R13, R176, R37 ;  /* 0x00000025b00d7221 */ /* 0x000fe20000010000 */
[-CC-:B------:R-:W-:Y:S01]  /*50b0*/  FFMA.FTZ R14, R115, R10.reuse, -R40.reuse ;  /* 0x0000000a730e7223 */ /* 0x180fe20000010828 */
[-CC-:B------:R-:W-:Y:S01]  /*50c0*/  FFMA.FTZ R179, R15, R10.reuse, -R40.reuse ;  /* 0x0000000a0fb37223 */ /* 0x180fe20000010828 */
[-CC-:B------:R-:W-:Y:S01]  /*50d0*/  FFMA.FTZ R20, R119, R10.reuse, -R40.reuse ;  /* 0x0000000a77147223 */ /* 0x180fe20000010828 */
[----:B------:R-:W-:Y:S01]  /*50e0*/  FADD.FTZ R44, R178, R13 ;  /* 0x0000000db22c7221 */ /* 0x000fe20000010000 */
[-CC-:B------:R-:W-:Y:S01]  /*50f0*/  FFMA.FTZ R181, R21, R10.reuse, -R40.reuse ;  /* 0x0000000a15b57223 */ /* 0x180fe20000010828 */
[----:B------:R-:W-:Y:S01]  /*5100*/  MUFU.EX2 R177, R177 ;  /* 0x000000b100b17308 */ /* 0x000fe20000000800 */
[-C--:B------:R-:W-:Y:S01]  /*5110*/  FFMA.FTZ R24, R107, R10.reuse, -R40 ;  /* 0x0000000a6b187223 */ /* 0x080fe20000010828 */
[----:B--2---:R-:W-:Y:S01]  /*5120*/  FADD.FTZ R13, R61, R44 ;  /* 0x0000002c3d0d7221 */ /* 0x004fe20000010000 */
[-CC-:B------:R-:W-:Y:S01]  /*5130*/  FFMA.FTZ R183, R81, R10.reuse, -R40.reuse ;  /* 0x0000000a51b77223 */ /* 0x180fe20000010828 */
[-CC-:B------:R-:W-:Y:S01]  /*5140*/  FFMA.FTZ R26, R111, R10.reuse, -R40.reuse ;  /* 0x0000000a6f1a7223 */ /* 0x180fe20000010828 */
[-CC-:B------:R-:W-:Y:S01]  /*5150*/  FFMA.FTZ R185, R83, R10.reuse, -R40.reuse ;  /* 0x0000000a53b97223 */ /* 0x180fe20000010828 */
[----:B---3--:R-:W-:Y:S01]  /*5160*/  FADD.FTZ R44, R180, R13 ;  /* 0x0000000db42c7221 */ /* 0x008fe20000010000 */
[-CC-:B------:R-:W-:Y:S01]  /*5170*/  FFMA.FTZ R28, R99, R10.reuse, -R40.reuse ;  /* 0x0000000a631c7223 */ /* 0x180fe20000010828 */
[----:B------:R-:W0:Y:S01]  /*5180*/  MUFU.EX2 R14, R14 ;  /* 0x0000000e000e7308 */ /* 0x000e220000000800 */
[-C--:B------:R-:W-:Y:S01]  /*5190*/  FFMA.FTZ R187, R85, R10.reuse, -R40 ;  /* 0x0000000a55bb7223 */ /* 0x080fe20000010828 */
[----:B----4-:R-:W-:Y:S01]  /*51a0*/  FADD.FTZ R13, R69, R44 ;  /* 0x0000002c450d7221 */ /* 0x010fe20000010000 */
[-CC-:B------:R-:W-:Y:S01]  /*51b0*/  FFMA.FTZ R30, R103, R10.reuse, -R40.reuse ;  /* 0x0000000a671e7223 */ /* 0x180fe20000010828 */
[-CC-:B------:R-:W-:Y:S01]  /*51c0*/  FFMA.FTZ R189, R97, R10.reuse, -R40.reuse ;  /* 0x0000000a61bd7223 */ /* 0x180fe20000010828 */
[-CC-:B------:R-:W-:Y:S01]  /*51d0*/  FFMA.FTZ R32, R91, R10.reuse, -R40.reuse ;  /* 0x0000000a5b207223 */ /* 0x180fe20000010828 */
[----:B-----5:R-:W-:Y:S01]  /*51e0*/  FADD.FTZ R46, R182, R13 ;  /* 0x0000000db62e7221 */ /* 0x020fe20000010000 */
[-CC-:B------:R-:W-:Y:S01]  /*51f0*/  FFMA.FTZ R191, R101, R10.reuse, -R40.reuse ;  /* 0x0000000a65bf7223 */ /* 0x180fe20000010828 */
[----:B------:R-:W2:Y:S01]  /*5200*/  MUFU.EX2 R179, R179 ;  /* 0x000000b300b37308 */ /* 0x000ea20000000800 */
[-C--:B------:R-:W-:Y:S01]  /*5210*/  FFMA.FTZ R34, R95, R10.reuse, -R40 ;  /* 0x0000000a5f227223 */ /* 0x080fe20000010828 */
[----:B------:R-:W-:Y:S01]  /*5220*/  FADD.FTZ R13, R105, R46 ;  /* 0x0000002e690d7221 */ /* 0x000fe20000010000 */
[-CC-:B------:R-:W-:Y:S01]  /*5230*/  FFMA.FTZ R193, R93, R10.reuse, -R40.reuse ;  /* 0x0000000a5dc17223 */ /* 0x180fe20000010828 */
[-CC-:B------:R-:W-:Y:S01]  /*5240*/  FFMA.FTZ R36, R75, R10.reuse, -R40.reuse ;  /* 0x0000000a4b247223 */ /* 0x180fe20000010828 */
[-CC-:B------:R-:W-:Y:S01]  /*5250*/  FFMA.FTZ R195, R73, R10.reuse, -R40.reuse ;  /* 0x0000000a49c37223 */ /* 0x180fe20000010828 */
[----:B-1----:R-:W-:Y:S01]  /*5260*/  FADD.FTZ R46, R184, R13 ;  /* 0x0000000db82e7221 */ /* 0x002fe20000010000 */
[-C--:B------:R-:W-:Y:S01]  /*5270*/  FFMA.FTZ R38, R79, R10.reuse, -R40 ;  /* 0x0000000a4f267223 */ /* 0x080fe20000010828 */
[----:B------:R-:W1:Y:S01]  /*5280*/  MUFU.EX2 R20, R20 ;  /* 0x0000001400147308 */ /* 0x000e620000000800 */
[----:B0-----:R-:W-:Y:S01]  /*5290*/  FADD.FTZ R48, R177, R14 ;  /* 0x0000000eb1307221 */ /* 0x001fe20000010000 */
[----:B------:R-:W-:Y:S01]  /*52a0*/  FADD.FTZ R15, R109, R46 ;  /* 0x0000002e6d0f7221 */ /* 0x000fe20000010000 */
[-CC-:B------:R-:W-:Y:S01]  /*52b0*/  FFMA.FTZ R197, R77, R10.reuse, -R40.reuse ;  /* 0x0000000a4dc57223 */ /* 0x180fe20000010828 */
[-CC-:B------:R-:W-:Y:S01]  /*52c0*/  FFMA.FTZ R42, R67, R10.reuse, -R40.reuse ;  /* 0x0000000a432a7223 */ /* 0x180fe20000010828 */
[-CC-:B------:R-:W-:Y:S01]  /*52d0*/  FFMA.FTZ R199, R65, R10.reuse, -R40.reuse ;  /* 0x0000000a41c77223 */ /* 0x180fe20000010828 */
[----:B------:R-:W-:Y:S01]  /*52e0*/  FADD.FTZ R50, R186, R15 ;  /* 0x0000000fba327221 */ /* 0x000fe20000010000 */
[-C--:B------:R-:W-:Y:S01]  /*52f0*/  FFMA.FTZ R44, R71, R10.reuse, -R40 ;  /* 0x0000000a472c7223 */ /* 0x080fe20000010828 */
[----:B------:R-:W0:Y:S01]  /*5300*/  MUFU.EX2 R181, R181 ;  /* 0x000000b500b57308 */ /* 0x000e220000000800 */
        /* <DEDUP_REMOVED lines=16> */
[----:B0-----:R-:W-:Y:S01]  /*5410*/  FADD.FTZ R13, R181, R48 ;  /* 0x00000030b50d7221 */ /* 0x001fe20000010000 */
[----:B------:R-:W-:Y:S01]  /*5420*/  FADD.FTZ R48, R188, R15 ;  /* 0x0000000fbc307221 */ /* 0x000fe20000010000 */
[-CC-:B------:R-:W-:Y:S01]  /*5430*/  FFMA.FTZ R25, R25, R10.reuse, -R40.reuse ;  /* 0x0000000a19197223 */ /* 0x180fe20000010828 */
[-CC-:B------:R-:W-:Y:S01]  /*5440*/  FFMA.FTZ R35, R35, R10.reuse, -R40.reuse ;  /* 0x0000000a23237223 */ /* 0x180fe20000010828 */
[-C--:B------:R-:W-:Y:S01]  /*5450*/  FFMA.FTZ R29, R29, R10.reuse, -R40 ;  /* 0x0000000a1d1d7223 */ /* 0x080fe20000010828 */
[----:B------:R-:W-:Y:S01]  /*5460*/  FADD.FTZ R15, R117, R48 ;  /* 0x00000030750f7221 */ /* 0x000fe20000010000 */
[-CC-:B------:R-:W-:Y:S01]  /*5470*/  FFMA.FTZ R48, R63, R10.reuse, -R40.reuse ;  /* 0x0000000a3f307223 */ /* 0x180fe20000010828 */
[----:B------:R-:W0:Y:S01]  /*5480*/  MUFU.EX2 R26, R26 ;  /* 0x0000001a001a7308 */ /* 0x000e220000000800 */
[----:B--2---:R-:W-:Y:S01]  /*5490*/  FADD.FTZ R50, R24, R13 ;  /* 0x0000000d18327221 */ /* 0x004fe20000010000 */
[----:B------:R-:W-:Y:S01]  /*54a0*/  FADD.FTZ R52, R190, R15 ;  /* 0x0000000fbe347221 */ /* 0x000fe20000010000 */
[-CC-:B------:R-:W-:Y:S01]  /*54b0*/  FFMA.FTZ R137, R137, R10.reuse, -R40.reuse ;  /* 0x0000000a89897223 */ /* 0x180fe20000010828 */
[-CC-:B------:R-:W-:Y:S01]  /*54c0*/  FFMA.FTZ R139, R139, R10.reuse, -R40.reuse ;  /* 0x0000000a8b8b7223 */ /* 0x180fe20000010828 */
[-CC-:B------:R-:W-:Y:S01]  /*54d0*/  FFMA.FTZ R135, R135, R10.reuse, -R40.reuse ;  /* 0x0000000a87877223 */ /* 0x180fe20000010828 */
[-CC-:B------:R-:W-:Y:S01]  /*54e0*/  FFMA.FTZ R145, R145, R10.reuse, -R40.reuse ;  /* 0x0000000a91917223 */ /* 0x180fe20000010828 */
[----:B------:R-:W-:Y:S01]  /*54f0*/  FFMA.FTZ R151, R151, R10, -R40 ;  /* 0x0000000a97977223 */ /* 0x000fe20000010828 */
[----:B------:R-:W2:Y:S01]  /*5500*/  MUFU.EX2 R121, R121 ;  /* 0x0000007900797308 */ /* 0x000ea20000000800 */
[----:B-1----:R-:W-:Y:S01]  /*5510*/  FADD.FTZ R13, R183, R50 ;  /* 0x00000032b70d7221 */ /* 0x002fe20000010000 */
[----:B------:R-:W-:Y:S01]  /*5520*/  F2FP.F16.F32.PACK_AB R177, R14, R177 ;  /* 0x000000b10eb1723e */ /* 0x000fe200000000ff */
[--C-:B------:R-:W-:Y:S01]  /*5530*/  IMAD.MOV.U32 R85, RZ, RZ, R87.reuse ;  /* 0x000000ffff557224 */ /* 0x100fe200078e0057 */
[----:B------:R-:W-:Y:S01]  /*5540*/  F2FP.F16.F32.PACK_AB R179, R20, R179 ;  /* 0x000000b314b3723e */ /* 0x000fe200000000ff */
[--C-:B------:R-:W-:Y:S01]  /*5550*/  IMAD.MOV.U32 R83, RZ, RZ, R87.reuse ;  /* 0x000000ffff537224 */ /* 0x100fe200078e0057 */
[----:B------:R-:W-:Y:S01]  /*5560*/  F2FP.F16.F32.PACK_AB R176, R37, R176 ;  /* 0x000000b025b0723e */ /* 0x000fe200000000ff */
[----:B------:R-:W-:Y:S01]  /*5570*/  IMAD.MOV.U32 R81, RZ, RZ, R87 ;  /* 0x000000ffff517224 */ /* 0x000fe200078e0057 */
[----:B------:R-:W1:Y:S01]  /*5580*/  MUFU.EX2 R185, R185 ;  /* 0x000000b900b97308 */ /* 0x000e620000000800 */
[----:B0-----:R-:W-:Y:S01]  /*5590*/  FADD.FTZ R50, R26, R13 ;  /* 0x0000000d1a327221 */ /* 0x001fe20000010000 */
[----:B------:R-:W-:Y:S01]  /*55a0*/  F2FP.F16.F32.PACK_AB R178, R61, R178 ;  /* 0x000000b23db2723e */ /* 0x000fe200000000ff */
[--C-:B------:R-:W-:Y:S01]  /*55b0*/  IMAD.MOV.U32 R79, RZ, RZ, R87.reuse ;  /* 0x000000ffff4f7224 */ /* 0x100fe200078e0057 */
[----:B------:R-:W-:Y:S01]  /*55c0*/  F2FP.F16.F32.PACK_AB R180, R69, R180 ;  /* 0x000000b445b4723e */ /* 0x000fe200000000ff */
[--C-:B------:R-:W-:Y:S01]  /*55d0*/  IMAD.MOV.U32 R77, RZ, RZ, R87.reuse ;  /* 0x000000ffff4d7224 */ /* 0x100fe200078e0057 */
[----:B------:R-:W-:Y:S01]  /*55e0*/  F2FP.F16.F32.PACK_AB R181, R24, R181 ;  /* 0x000000b518b5723e */ /* 0x000fe200000000ff */
[--C-:B------:R-:W-:Y:S01]  /*55f0*/  IMAD.MOV.U32 R75, RZ, RZ, R87.reuse ;  /* 0x000000ffff4b7224 */ /* 0x100fe200078e0057 */
[----:B------:R-:W0:Y:S01]  /*5600*/  MUFU.EX2 R192, R192 ;  /* 0x000000c000c07308 */ /* 0x000e220000000800 */
[----:B--2---:R-:W-:Y:S01]  /*5610*/  FADD.FTZ R15, R121, R52 ;  /* 0x00000034790f7221 */ /* 0x004fe20000010000 */
[----:B------:R-:W-:Y:S01]  /*5620*/  F2FP.F16.F32.PACK_AB R183, R26, R183 ;  /* 0x000000b71ab7723e */ /* 0x000fe200000000ff */
[--C-:B------:R-:W-:Y:S01]  /*5630*/  IMAD.MOV.U32 R73, RZ, RZ, R87.reuse ;  /* 0x000000ffff497224 */ /* 0x100fe200078e0057 */
[----:B------:R-:W-:Y:S01]  /*5640*/  F2FP.F16.F32.PACK_AB R182, R105, R182 ;  /* 0x000000b669b6723e */ /* 0x000fe200000000ff */
[--C-:B------:R-:W-:Y:S01]  /*5650*/  IMAD.MOV.U32 R71, RZ, RZ, R87.reuse ;  /* 0x000000ffff477224 */ /* 0x100fe200078e0057 */
[----:B------:R-:W-:Y:S01]  /*5660*/  F2FP.F16.F32.PACK_AB R184, R109, R184 ;  /* 0x000000b86db8723e */ /* 0x000fe200000000ff */
[--C-:B------:R-:W-:Y:S01]  /*5670*/  IMAD.MOV.U32 R69, RZ, RZ, R87.reuse ;  /* 0x000000ffff457224 */ /* 0x100fe200078e0057 */
        /* <DEDUP_REMOVED lines=10> */
[----:B------:R-:W-:-:S02]  /*5720*/  IMAD.MOV.U32 R61, RZ, RZ, R87 ;  /* 0x000000ffff3d7224 */ /* 0x000fc400078e0057 */
[--C-:B------:R-:W-:Y:S02]  /*5730*/  IMAD.MOV.U32 R59, RZ, RZ, R87.reuse ;  /* 0x000000ffff3b7224 */ /* 0x100fe400078e0057 */
[----:B------:R-:W-:Y:S02]  /*5740*/  IMAD.MOV.U32 R57, RZ, RZ, R87 ;  /* 0x000000ffff397224 */ /* 0x000fe400078e0057 */
[----:B------:R-:W0:Y:S01]  /*5750*/  MUFU.EX2 R187, R187 ;  /* 0x000000bb00bb7308 */ /* 0x000e220000000800 */
[C---:B--2---:R-:W-:Y:S01]  /*5760*/  FADD.FTZ R50, R28.reuse, R13 ;  /* 0x0000000d1c327221 */ /* 0x044fe20000010000 */
[----:B------:R-:W-:Y:S01]  /*5770*/  F2FP.F16.F32.PACK_AB R185, R28, R185 ;  /* 0x000000b91cb9723e */ /* 0x000fe200000000ff */
[--C-:B------:R-:W-:Y:S02]  /*5780*/  IMAD.MOV.U32 R53, RZ, RZ, R87.reuse ;  /* 0x000000ffff357224 */ /* 0x100fe400078e0057 */
[--C-:B------:R-:W-:Y:S02]  /*5790*/  IMAD.MOV.U32 R49, RZ, RZ, R87.reuse ;  /* 0x000000ffff317224 */ /* 0x100fe400078e0057 */
[--C-:B------:R-:W-:Y:S01]  /*57a0*/  IMAD.MOV.U32 R41, RZ, RZ, R87.reuse ;  /* 0x000000ffff297224 */ /* 0x100fe200078e0057 */
[----:B------:R-:W2:Y:S01]  /*57b0*/  MUFU.EX2 R194, R194 ;  /* 0x000000c200c27308 */ /* 0x000ea20000000800 */
[C---:B-1----:R-:W-:Y:S01]  /*57c0*/  FADD.FTZ R13, R123.reuse, R52 ;  /* 0x000000347b0d7221 */ /* 0x042fe20000010000 */
[----:B------:R-:W-:Y:S01]  /*57d0*/  F2FP.F16.F32.PACK_AB R192, R123, R192 ;  /* 0x000000c07bc0723e */ /* 0x000fe200000000ff */
[----:B------:R-:W-:-:S02]  /*57e0*/  IMAD.MOV.U32 R37, RZ, RZ, R87 ;  /* 0x000000ffff257224 */ /* 0x000fc400078e0057 */
[--C-:B------:R-:W-:Y:S02]  /*57f0*/  IMAD.MOV.U32 R28, RZ, RZ, R87.reuse ;  /* 0x000000ffff1c7224 */ /* 0x100fe400078e0057 */
[--C-:B------:R-:W-:Y:S01]  /*5800*/  IMAD.MOV.U32 R26, RZ, RZ, R87.reuse ;  /* 0x000000ffff1a7224 */ /* 0x100fe200078e0057 */
[----:B------:R-:W1:Y:S01]  /*5810*/  MUFU.EX2 R30, R30 ;  /* 0x0000001e001e7308 */ /* 0x000e620000000800 */
[----:B0-----:R-:W-:Y:S01]  /*5820*/  FADD.FTZ R15, R187, R50 ;  /* 0x00000032bb0f7221 */ /* 0x001fe20000010000 */
[----:B------:R-:W-:-:S06]  /*5830*/  IMAD.MOV.U32 R24, RZ, RZ, R87 ;  /* 0x000000ffff187224 */ /* 0x000fcc00078e0057 */
[----:B------:R-:W0:Y:S01]  /*5840*/  MUFU.EX2 R189, R189 ;  /* 0x000000bd00bd7308 */ /* 0x000e220000000800 */
[----:B--2---:R-:W-:Y:S01]  /*5850*/  FADD.FTZ R52, R194, R13 ;  /* 0x0000000dc2347221 */ /* 0x004fe20000010000 */
[----:B------:R-:W-:-:S04]  /*5860*/  @!P1 PRMT R13, RZ, 0x654, R12 ;  /* 0x00000654ff0d9816 */ /* 0x000fc8000000000c */
[----:B------:R0:W-:Y:S02]  /*5870*/  @!P1 SYNCS.ARRIVE.TRANS64.RED.A1T0 RZ, [R13+URZ], RZ ;  /* 0x000000ff0dff99a7 */ /* 0x0001e4000810043f */
[----:B------:R-:W2:Y:S01]  /*5880*/  MUFU.EX2 R125, R125 ;  /* 0x0000007d007d7308 */ /* 0x000ea20000000800 */
[C---:B-1----:R-:W-:Y:S01]  /*5890*/  FADD.FTZ R50, R30.reuse, R15 ;  /* 0x0000000f1e327221 */ /* 0x042fe20000010000 */
[----:B------:R-:W-:Y:S01]  /*58a0*/  F2FP.F16.F32.PACK_AB R187, R30, R187 ;  /* 0x000000bb1ebb723e */ /* 0x000fe200000000ff */
[----:B------:R-:W-:-:S05]  /*58b0*/  IMAD.MOV.U32 R30, RZ, RZ, R87 ;  /* 0x000000ffff1e7224 */ /* 0x000fca00078e0057 */
[----:B------:R-:W1:Y:S01]  /*58c0*/  MUFU.EX2 R32, R32 ;  /* 0x0000002000207308 */ /* 0x000e620000000800 */
[----:B0-----:R-:W-:-:S07]  /*58d0*/  FADD.FTZ R13, R189, R50 ;  /* 0x00000032bd0d7221 */ /* 0x001fce0000010000 */
[----:B------:R-:W0:Y:S01]  /*58e0*/  MUFU.EX2 R196, R196 ;  /* 0x000000c400c47308 */ /* 0x000e220000000800 */
[C---:B--2---:R-:W-:Y:S01]  /*58f0*/  FADD.FTZ R15, R125.reuse, R52 ;  /* 0x000000347d0f7221 */ /* 0x044fe20000010000 */
[----:B------:R-:W-:-:S06]  /*5900*/  F2FP.F16.F32.PACK_AB R194, R125, R194 ;  /* 0x000000c27dc2723e */ /* 0x000fcc00000000ff */
[----:B------:R-:W2:Y:S01]  /*5910*/  MUFU.EX2 R191, R191 ;  /* 0x000000bf00bf7308 */ /* 0x000ea20000000800 */
[C---:B-1----:R-:W-:Y:S01]  /*5920*/  FADD.FTZ R50, R32.reuse, R13 ;  /* 0x0000000d20327221 */ /* 0x042fe20000010000 */
[----:B------:R-:W-:Y:S01]  /*5930*/  F2FP.F16.F32.PACK_AB R189, R32, R189 ;  /* 0x000000bd20bd723e */ /* 0x000fe200000000ff */
[----:B------:R-:W-:-:S05]  /*5940*/  IMAD.MOV.U32 R32, RZ, RZ, R87 ;  /* 0x000000ffff207224 */ /* 0x000fca00078e0057 */
[----:B------:R-:W1:Y:S01]  /*5950*/  MUFU.EX2 R127, R127 ;  /* 0x0000007f007f7308 */ /* 0x000e620000000800 */
[----:B0-----:R-:W-:-:S07]  /*5960*/  FADD.FTZ R52, R196, R15 ;  /* 0x0000000fc4347221 */ /* 0x001fce0000010000 */
[----:B------:R-:W0:Y:S01]  /*5970*/  MUFU.EX2 R34, R34 ;  /* 0x0000002200227308 */ /* 0x000e220000000800 */
[----:B--2---:R-:W-:-:S07]  /*5980*/  FADD.FTZ R13, R191, R50 ;  /* 0x00000032bf0d7221 */ /* 0x004fce0000010000 */
[----:B------:R-:W2:Y:S01]  /*5990*/  MUFU.EX2 R198, R198 ;  /* 0x000000c600c67308 */ /* 0x000ea20000000800 */
[C---:B-1----:R-:W-:Y:S01]  /*59a0*/  FADD.FTZ R15, R127.reuse, R52 ;  /* 0x000000347f0f7221 */ /* 0x042fe20000010000 */
[----:B------:R-:W-:-:S06]  /*59b0*/  F2FP.F16.F32.PACK_AB R196, R127, R196 ;  /* 0x000000c47fc4723e */ /* 0x000fcc00000000ff */
[----:B------:R-:W1:Y:S01]  /*59c0*/  MUFU.EX2 R193, R193 ;  /* 0x000000c100c17308 */ /* 0x000e620000000800 */
[C---:B0-----:R-:W-:Y:S01]  /*59d0*/  FADD.FTZ R52, R34.reuse, R13 ;  /* 0x0000000d22347221 */ /* 0x041fe20000010000 */
[----:B------:R-:W-:Y:S01]  /*59e0*/  F2FP.F16.F32.PACK_AB R191, R34, R191 ;  /* 0x000000bf22bf723e */ /* 0x000fe200000000ff */
[----:B------:R-:W-:-:S05]  /*59f0*/  IMAD.MOV.U32 R34, RZ, RZ, R87 ;  /* 0x000000ffff227224 */ /* 0x000fca00078e0057 */
[----:B------:R-:W0:Y:S01]  /*5a00*/  MUFU.EX2 R129, R129 ;  /* 0x0000008100817308 */ /* 0x000e220000000800 */
[----:B--2---:R-:W-:-:S07]  /*5a10*/  FADD.FTZ R54, R198, R15 ;  /* 0x0000000fc6367221 */ /* 0x004fce0000010000 */
[----:B------:R-:W2:Y:S01]  /*5a20*/  MUFU.EX2 R36, R36 ;  /* 0x0000002400247308 */ /* 0x000ea20000000800 */
[----:B-1----:R-:W-:-:S07]  /*5a30*/  FADD.FTZ R13, R193, R52 ;  /* 0x00000034c10d7221 */ /* 0x002fce0000010000 */
[----:B------:R-:W1:Y:S01]  /*5a40*/  MUFU.EX2 R200, R200 ;  /* 0x000000c800c87308 */ /* 0x000e620000000800 */
[C---:B0-----:R-:W-:Y:S01]  /*5a50*/  FADD.FTZ R15, R129.reuse, R54 ;  /* 0x00000036810f7221 */ /* 0x041fe20000010000 */
[----:B------:R-:W-:-:S06]  /*5a60*/  F2FP.F16.F32.PACK_AB R198, R129, R198 ;  /* 0x000000c681c6723e */ /* 0x000fcc00000000ff */
[----:B------:R-:W0:Y:S01]  /*5a70*/  MUFU.EX2 R195, R195 ;  /* 0x000000c300c37308 */ /* 0x000e220000000800 */
[C---:B--2---:R-:W-:Y:S01]  /*5a80*/  FADD.FTZ R52, R36.reuse, R13 ;  /* 0x0000000d24347221 */ /* 0x044fe20000010000 */
[----:B------:R-:W-:Y:S01]  /*5a90*/  F2FP.F16.F32.PACK_AB R193, R36, R193 ;  /* 0x000000c124c1723e */ /* 0x000fe200000000ff */
[----:B------:R-:W-:-:S05]  /*5aa0*/  IMAD.MOV.U32 R36, RZ, RZ, R87 ;  /* 0x000000ffff247224 */ /* 0x000fca00078e0057 */
[----:B------:R-:W2:Y:S01]  /*5ab0*/  MUFU.EX2 R131, R131 ;  /* 0x0000008300837308 */ /* 0x000ea20000000800 */
[----:B-1----:R-:W-:-:S07]  /*5ac0*/  FADD.FTZ R54, R200, R15 ;  /* 0x0000000fc8367221 */ /* 0x002fce0000010000 */
        /* <DEDUP_REMOVED lines=10> */
[----:B0-----:R-:W-:Y:S01]  /*5b70*/  FADD.FTZ R56, R202, R15 ;  /* 0x0000000fca387221 */ /* 0x001fe20000010000 */
[----:B------:R-:W-:-:S03]  /*5b80*/  F2FP.F16.F32.PACK_AB R202, R39, R202 ;  /* 0x000000ca27ca723e */ /* 0x000fc600000000ff */
[----:B------:R-:W-:Y:S01]  /*5b90*/  FADD.FTZ R15, R39, R56 ;  /* 0x00000038270f7221 */ /* 0x000fe20000010000 */
[----:B------:R-:W-:Y:S02]  /*5ba0*/  IMAD.MOV.U32 R39, RZ, RZ, R87 ;  /* 0x000000ffff277224 */ /* 0x000fe400078e0057 */
[----:B------:R-:W0:Y:S01]  /*5bb0*/  MUFU.EX2 R204, R204 ;  /* 0x000000cc00cc7308 */ /* 0x000e220000000800 */
[----:B--2---:R-:W-:-:S07]  /*5bc0*/  FADD.FTZ R13, R197, R54 ;  /* 0x00000036c50d7221 */ /* 0x004fce0000010000 */
        /* <DEDUP_REMOVED lines=10> */
[----:B------:R-:W-:Y:S01]  /*5c70*/  F2FP.F16.F32.PACK_AB R204, R27, R204 ;  /* 0x000000cc1bcc723e */ /* 0x000fe200000000ff */
[----:B------:R-:W-:-:S05]  /*5c80*/  IMAD.MOV.U32 R27, RZ, RZ, R87 ;  /* 0x000000ffff1b7224 */ /* 0x000fca00078e0057 */
        /* <DEDUP_REMOVED lines=10> */
[----:B------:R-:W-:Y:S01]  /*5d30*/  F2FP.F16.F32.PACK_AB R206, R31, R206 ;  /* 0x000000ce1fce723e */ /* 0x000fe200000000ff */
[----:B------:R-:W-:-:S05]  /*5d40*/  IMAD.MOV.U32 R31, RZ, RZ, R87 ;  /* 0x000000ffff1f7224 */ /* 0x000fca00078e0057 */
        /* <DEDUP_REMOVED lines=17> */
[----:B------:R0:W3:Y:S01]  /*5e60*/  MUFU.EX2 R12, R51 ;  /* 0x00000033000c7308 */ /* 0x0000e20000000800 */
[----:B--2---:R-:W-:-:S07]  /*5e70*/  FADD.FTZ R13, R205, R56 ;  /* 0x00000038cd0d7221 */ /* 0x004fce0000010000 */
[----:B------:R-:W2:Y:S01]  /*5e80*/  MUFU.EX2 R212, R212 ;  /* 0x000000d400d47308 */ /* 0x000ea20000000800 */
[C---:B-1----:R-:W-:Y:S01]  /*5e90*/  FADD.FTZ R15, R141.reuse, R58 ;  /* 0x0000003a8d0f7221 */ /* 0x042fe20000010000 */
[----:B------:R-:W-:Y:S01]  /*5ea0*/  F2FP.F16.F32.PACK_AB R210, R141, R210 ;  /* 0x000000d28dd2723e */ /* 0x000fe200000000ff */
[----:B0-----:R-:W-:-:S05]  /*5eb0*/  IMAD.MOV.U32 R51, RZ, RZ, R87 ;  /* 0x000000ffff337224 */ /* 0x001fca00078e0057 */
[----:B------:R-:W0:Y:S01]  /*5ec0*/  MUFU.EX2 R207, R207 ;  /* 0x000000cf00cf7308 */ /* 0x000e220000000800 */
[C---:B---3--:R-:W-:Y:S01]  /*5ed0*/  FADD.FTZ R56, R12.reuse, R13 ;  /* 0x0000000d0c387221 */ /* 0x048fe20000010000 */
[----:B------:R-:W-:-:S06]  /*5ee0*/  F2FP.F16.F32.PACK_AB R205, R12, R205 ;  /* 0x000000cd0ccd723e */ /* 0x000fcc00000000ff */
[----:B------:R-:W1:Y:S01]  /*5ef0*/  MUFU.EX2 R143, R143 ;  /* 0x0000008f008f7308 */ /* 0x000e620000000800 */
[----:B--2---:R-:W-:-:S07]  /*5f00*/  FADD.FTZ R58, R212, R15 ;  /* 0x0000000fd43a7221 */ /* 0x004fce0000010000 */
[----:B------:R2:W3:Y:S01]  /*5f10*/  MUFU.EX2 R50, R55 ;  /* 0x0000003700327308 */ /* 0x0004e20000000800 */
[----:B0-----:R-:W-:-:S07]  /*5f20*/  FADD.FTZ R13, R207, R56 ;  /* 0x00000038cf0d7221 */ /* 0x001fce0000010000 */
[----:B------:R-:W0:Y:S01]  /*5f30*/  MUFU.EX2 R214, R214 ;  /* 0x000000d600d67308 */ /* 0x000e220000000800 */
[C---:B-1----:R-:W-:Y:S01]  /*5f40*/  FADD.FTZ R15, R143.reuse, R58 ;  /* 0x0000003a8f0f7221 */ /* 0x042fe20000010000 */
[----:B------:R-:W-:Y:S01]  /*5f50*/  F2FP.F16.F32.PACK_AB R212, R143, R212 ;  /* 0x000000d48fd4723e */ /* 0x000fe200000000ff */
[----:B--2---:R-:W-:-:S05]  /*5f60*/  IMAD.MOV.U32 R55, RZ, RZ, R87 ;  /* 0x000000ffff377224 */ /* 0x004fca00078e0057 */
[----:B------:R-:W1:Y:S01]  /*5f70*/  MUFU.EX2 R45, R45 ;  /* 0x0000002d002d7308 */ /* 0x000e620000000800 */
[C---:B---3--:R-:W-:Y:S01]  /*5f80*/  FADD.FTZ R58, R50.reuse, R13 ;  /* 0x0000000d323a7221 */ /* 0x048fe20000010000 */
[----:B------:R-:W-:Y:S01]  /*5f90*/  F2FP.F16.F32.PACK_AB R207, R50, R207 ;  /* 0x000000cf32cf723e */ /* 0x000fe200000000ff */
[----:B------:R-:W-:-:S05]  /*5fa0*/  IMAD.MOV.U32 R50, RZ, RZ, R87 ;  /* 0x000000ffff327224 */ /* 0x000fca00078e0057 */
[----:B------:R-:W2:Y:S01]  /*5fb0*/  MUFU.EX2 R147, R147 ;  /* 0x0000009300937308 */ /* 0x000ea20000000800 */
[----:B0-----:R-:W-:-:S07]  /*5fc0*/  FADD.FTZ R60, R214, R15 ;  /* 0x0000000fd63c7221 */ /* 0x001fce0000010000 */
[----:B------:R0:W3:Y:S01]  /*5fd0*/  MUFU.EX2 R52, R43 ;  /* 0x0000002b00347308 */ /* 0x0000e20000000800 */
[----:B-1----:R-:W-:-:S07]  /*5fe0*/  FADD.FTZ R13, R45, R58 ;  /* 0x0000003a2d0d7221 */ /* 0x002fce0000010000 */
[----:B------:R-:W1:Y:S01]  /*5ff0*/  MUFU.EX2 R216, R216 ;  /* 0x000000d800d87308 */ /* 0x000e620000000800 */
[C---:B--2---:R-:W-:Y:S01]  /*6000*/  FADD.FTZ R15, R147.reuse, R60 ;  /* 0x0000003c930f7221 */ /* 0x044fe20000010000 */
[----:B------:R-:W-:Y:S01]  /*6010*/  F2FP.F16.F32.PACK_AB R214, R147, R214 ;  /* 0x000000d693d6723e */ /* 0x000fe200000000ff */
[----:B0-----:R-:W-:-:S05]  /*6020*/  IMAD.MOV.U32 R43, RZ, RZ, R87 ;  /* 0x000000ffff2b7224 */ /* 0x001fca00078e0057 */
[----:B------:R-:W0:Y:S01]  /*6030*/  MUFU.EX2 R33, R33 ;  /* 0x0000002100217308 */ /* 0x000e220000000800 */
[C---:B---3--:R-:W-:Y:S01]  /*6040*/  FADD.FTZ R58, R52.reuse, R13 ;  /* 0x0000000d343a7221 */ /* 0x048fe20000010000 */
[----:B------:R-:W-:Y:S01]  /*6050*/  F2FP.F16.F32.PACK_AB R209, R52, R45 ;  /* 0x0000002d34d1723e */ /* 0x000fe200000000ff */
[--C-:B------:R-:W-:Y:S02]  /*6060*/  IMAD.MOV.U32 R52, RZ, RZ, R87.reuse ;  /* 0x000000ffff347224 */ /* 0x100fe400078e0057 */
[----:B------:R-:W-:-:S03]  /*6070*/  IMAD.MOV.U32 R45, RZ, RZ, R87 ;  /* 0x000000ffff2d7224 */ /* 0x000fc600078e0057 */
[----:B------:R-:W2:Y:S01]  /*6080*/  MUFU.EX2 R149, R149 ;  /* 0x0000009500957308 */ /* 0x000ea20000000800 */
[----:B-1----:R-:W-:-:S07]  /*6090*/  FADD.FTZ R60, R216, R15 ;  /* 0x0000000fd83c7221 */ /* 0x002fce0000010000 */
[----:B------:R1:W3:Y:S01]  /*60a0*/  MUFU.EX2 R40, R47 ;  /* 0x0000002f00287308 */ /* 0x0002e20000000800 */
[----:B0-----:R-:W-:-:S07]  /*60b0*/  FADD.FTZ R13, R33, R58 ;  /* 0x0000003a210d7221 */ /* 0x001fce0000010000 */
[----:B------:R-:W0:Y:S01]  /*60c0*/  MUFU.EX2 R218, R218 ;  /* 0x000000da00da7308 */ /* 0x000e220000000800 */
[C---:B--2---:R-:W-:Y:S01]  /*60d0*/  FADD.FTZ R15, R149.reuse, R60 ;  /* 0x0000003c950f7221 */ /* 0x044fe20000010000 */
[----:B------:R-:W-:Y:S01]  /*60e0*/  F2FP.F16.F32.PACK_AB R216, R149, R216 ;  /* 0x000000d895d8723e */ /* 0x000fe200000000ff */
[----:B-1----:R-:W-:-:S05]  /*60f0*/  IMAD.MOV.U32 R47, RZ, RZ, R87 ;  /* 0x000000ffff2f7224 */ /* 0x002fca00078e0057 */
[----:B------:R-:W1:Y:S01]  /*6100*/  MUFU.EX2 R25, R25 ;  /* 0x0000001900197308 */ /* 0x000e620000000800 */
[C---:B---3--:R-:W-:Y:S01]  /*6110*/  FADD.FTZ R60, R40.reuse, R13 ;  /* 0x0000000d283c7221 */ /* 0x048fe20000010000 */
[----:B------:R-:W-:Y:S01]  /*6120*/  F2FP.F16.F32.PACK_AB R211, R40, R33 ;  /* 0x0000002128d3723e */ /* 0x000fe200000000ff */
[--C-:B------:R-:W-:Y:S02]  /*6130*/  IMAD.MOV.U32 R40, RZ, RZ, R87.reuse ;  /* 0x000000ffff287224 */ /* 0x100fe400078e0057 */
[----:B------:R-:W-:-:S03]  /*6140*/  IMAD.MOV.U32 R33, RZ, RZ, R87 ;  /* 0x000000ffff217224 */ /* 0x000fc600078e0057 */
[----:B------:R2:W3:Y:S01]  /*6150*/  MUFU.EX2 R54, R35 ;  /* 0x0000002300367308 */ /* 0x0004e20000000800 */
[----:B0-----:R-:W-:-:S07]  /*6160*/  FADD.FTZ R62, R218, R15 ;  /* 0x0000000fda3e7221 */ /* 0x001fce0000010000 */
[----:B------:R-:W0:Y:S01]  /*6170*/  MUFU.EX2 R29, R29 ;  /* 0x0000001d001d7308 */ /* 0x000e220000000800 */
[----:B-1----:R-:W-:Y:S01]  /*6180*/  FADD.FTZ R15, R25, R60 ;  /* 0x0000003c190f7221 */ /* 0x002fe20000010000 */
[--C-:B------:R-:W-:Y:S02]  /*6190*/  IMAD.MOV.U32 R60, RZ, RZ, R87.reuse ;  /* 0x000000ffff3c7224 */ /* 0x100fe400078e0057 */
[----:B--2---:R-:W-:-:S04]  /*61a0*/  IMAD.MOV.U32 R35, RZ, RZ, R87 ;  /* 0x000000ffff237224 */ /* 0x004fc800078e0057 */
[----:B------:R-:W1:Y:S01]  /*61b0*/  MUFU.EX2 R56, R137 ;  /* 0x0000008900387308 */ /* 0x000e620000000800 */
[C---:B---3--:R-:W-:Y:S01]  /*61c0*/  FADD.FTZ R14, R54.reuse, R15 ;  /* 0x0000000f360e7221 */ /* 0x048fe20000010000 */
[----:B------:R-:W-:Y:S01]  /*61d0*/  F2FP.F16.F32.PACK_AB R213, R54, R25 ;  /* 0x0000001936d5723e */ /* 0x000fe200000000ff */
[--C-:B------:R-:W-:Y:S02]  /*61e0*/  IMAD.MOV.U32 R54, RZ, RZ, R87.reuse ;  /* 0x000000ffff367224 */ /* 0x100fe400078e0057 */
[----:B------:R-:W-:-:S03]  /*61f0*/  IMAD.MOV.U32 R25, RZ, RZ, R87 ;  /* 0x000000ffff197224 */ /* 0x000fc600078e0057 */
[----:B------:R-:W2:Y:S01]  /*6200*/  MUFU.EX2 R139, R139 ;  /* 0x0000008b008b7308 */ /* 0x000ea20000000800 */
[----:B0-----:R-:W-:-:S07]  /*6210*/  FADD.FTZ R15, R29, R14 ;  /* 0x0000000e1d0f7221 */ /* 0x001fce0000010000 */
[----:B------:R-:W0:Y:S01]  /*6220*/  MUFU.EX2 R58, R135 ;  /* 0x00000087003a7308 */ /* 0x000e220000000800 */
[C---:B-1----:R-:W-:Y:S01]  /*6230*/  FADD.FTZ R20, R56.reuse, R15 ;  /* 0x0000000f38147221 */ /* 0x042fe20000010000 */
[----:B------:R-:W-:Y:S01]  /*6240*/  F2FP.F16.F32.PACK_AB R215, R56, R29 ;  /* 0x0000001d38d7723e */ /* 0x000fe200000000ff */
[--C-:B------:R-:W-:Y:S02]  /*6250*/  IMAD.MOV.U32 R56, RZ, RZ, R87.reuse ;  /* 0x000000ffff387224 */ /* 0x100fe400078e0057 */
[----:B------:R-:W-:-:S03]  /*6260*/  IMAD.MOV.U32 R29, RZ, RZ, R87 ;  /* 0x000000ffff1d7224 */ /* 0x000fc600078e0057 */
[----:B------:R-:W1:Y:S01]  /*6270*/  MUFU.EX2 R145, R145 ;  /* 0x0000009100917308 */ /* 0x000e620000000800 */
[----:B--2---:R-:W-:-:S07]  /*6280*/  FADD.FTZ R15, R139, R20 ;  /* 0x000000148b0f7221 */ /* 0x004fce0000010000 */
[----:B------:R-:W2:Y:S01]  /*6290*/  MUFU.EX2 R153, R153 ;  /* 0x0000009900997308 */ /* 0x000ea20000000800 */
[C---:B0-----:R-:W-:Y:S01]  /*62a0*/  FADD.FTZ R12, R58.reuse, R15 ;  /* 0x0000000f3a0c7221 */ /* 0x041fe20000010000 */
[----:B------:R-:W-:Y:S01]  /*62b0*/  F2FP.F16.F32.PACK_AB R217, R58, R139 ;  /* 0x0000008b3ad9723e */ /* 0x000fe200000000ff */
[----:B------:R-:W-:-:S05]  /*62c0*/  IMAD.MOV.U32 R58, RZ, RZ, R87 ;  /* 0x000000ffff3a7224 */ /* 0x000fca00078e0057 */
[----:B------:R-:W0:Y:S01]  /*62d0*/  MUFU.EX2 R14, R151 ;  /* 0x00000097000e7308 */ /* 0x000e220000000800 */
[----:B-1----:R-:W-:Y:S01]  /*62e0*/  FADD.FTZ R15, R145, R12 ;  /* 0x0000000c910f7221 */ /* 0x002fe20000010000 */
[C---:B--2---:R-:W-:Y:S01]  /*62f0*/  FADD.FTZ R13, R153.reuse, R62 ;  /* 0x0000003e990d7221 */ /* 0x044fe20000010000 */
[----:B------:R-:W-:Y:S01]  /*6300*/  F2FP.F16.F32.PACK_AB R218, R153, R218 ;  /* 0x000000da99da723e */ /* 0x000fe200000000ff */
[----:B------:R-:W-:Y:S02]  /*6310*/  IMAD.MOV.U32 R62, RZ, RZ, R87 ;  /* 0x000000ffff3e7224 */ /* 0x000fe400078e0057 */
[C---:B0-----:R-:W-:Y:S01]  /*6320*/  FADD.FTZ R12, R14.reuse, R15 ;  /* 0x0000000f0e0c7221 */ /* 0x041fe20000010000 */
[----:B------:R-:W-:Y:S01]  /*6330*/  F2FP.F16.F32.PACK_AB R219, R14, R145 ;  /* 0x000000910edb723e */ /* 0x000fe200000000ff */
[----:B------:R-:W-:Y:S06]  /*6340*/  @!P2 BRA `(.L_x_264) ;  /* 0x0000004c0080a947 */ /* 0x000fec0003800000 */
[----:B------:R-:W-:Y:S01]  /*6350*/  R2UR UR7, R2 ;  /* 0x00000000020772ca */ /* 0x000fe200000e0000 */
[----:B------:R-:W-:Y:S01]  /*6360*/  VIADD R14, R120, 0xfffffffe ;  /* 0xfffffffe780e7836 */ /* 0x000fe20000000000 */
[----:B------:R-:W-:Y:S01]  /*6370*/  CS2R R86, SRZ ;  /* 0x0000000000567805 */ /* 0x000fe2000001ff00 */
[----:B------:R-:W-:Y:S01]  /*6380*/  IMAD.MOV.U32 R15, RZ, RZ, R89 ;  /* 0x000000ffff0f7224 */ /* 0x000fe200078e0059 */
[----:B------:R-:W-:Y:S01]  /*6390*/  CS2R R84, SRZ ;  /* 0x0000000000547805 */ /* 0x000fe2000001ff00 */
[----:B------:R-:W-:Y:S01]  /*63a0*/  IMAD.MOV.U32 R20, RZ, RZ, R11 ;  /* 0x000000ffff147224 */ /* 0x000fe200078e000b */
[----:B------:R-:W-:Y:S01]  /*63b0*/  CS2R R82, SRZ ;  /* 0x0000000000527805 */ /* 0x000fe2000001ff00 */
[----:B------:R-:W-:Y:S01]  /*63c0*/  IMAD.MOV.U32 R21, RZ, RZ, R16 ;  /* 0x000000ffff157224 */ /* 0x000fe200078e0010 */
        /* <DEDUP_REMOVED lines=28> */
[----:B------:R-:W-:-:S07]  /*6590*/  CS2R R24, SRZ ;  /* 0x0000000000187805 */ /* 0x000fce000001ff00 */
.L_x_273:
[----:B------:R-:W-:Y:S01]  /*65a0*/  R2UR UR11, R22 ;  /* 0x00000000160b72ca */ /* 0x000fe200000e0000 */
[----:B------:R-:W-:-:S04]  /*65b0*/  UIADD3 UR6, UR7, 0x1, URZ ;  /* 0x0000000107067890 */ /* 0x000fc8000fffe03f */
[----:B------:R-:W-:-:S04]  /*65c0*/  UISETP.NE.AND UP0, UPT, UR6, 0x2, UPT ;  /* 0x000000020600788c */ /* 0x000fc8000bf05270 */
[----:B------:R-:W-:Y:S02]  /*65d0*/  USEL UR10, URZ, 0x1, UP0 ;  /* 0x000000013f0a7887 */ /* 0x000fe40008000000 */
[----:B------:R-:W-:Y:S02]  /*65e0*/  USEL UR6, UR6, URZ, UP0 ;  /* 0x0000003f06067287 */ /* 0x000fe40008000000 */
[----:B------:R-:W-:Y:S02]  /*65f0*/  ISETP.NE.AND P3, PT, RZ, UR11, PT ;  /* 0x0000000bff007c0c */ /* 0x000fe4000bf65270 */
[----:B------:R-:W-:Y:S02]  /*6600*/  LOP3.LUT R16, R21, UR10, RZ, 0x3c, !PT ;  /* 0x0000000a15107c12 */ /* 0x000fe4000f8e3cff */
[----:B------:R-:W-:-:S09]  /*6610*/  IMAD.U32 R2, RZ, RZ, UR6 ;  /* 0x00000006ff027e24 */ /* 0x000fd2000f8e00ff */
[----:B------:R-:W-:Y:S05]  /*6620*/  @P3 BRA `(.L_x_265) ;  /* 0x0000000000343947 */ /* 0x000fea0003800000 */
[----:B------:R-:W-:Y:S05]  /*6630*/  @!P0 BRA `(.L_x_266) ;  /* 0x0000000000048947 */ /* 0x000fea0003800000 */
[----:B------:R-:W-:Y:S01]  /*6640*/  BPT.TRAP 0x1 ;  /* 0x000000040000795c */ /* 0x000fe20000300000 */
.L_x_266:
[----:B------:R-:W0:Y:S01]  /*6650*/  S2UR UR10, SR_CgaCtaId ;  /* 0x00000000000a79c3 */ /* 0x000e220000008800 */
[----:B------:R-:W-:Y:S01]  /*6660*/  UMOV UR6, 0x400 ;  /* 0x0000040000067882 */ /* 0x000fe20000000000 */
[----:B------:R-:W-:Y:S01]  /*6670*/  SHF.L.U32 R11, R16, 0x1f, RZ ;  /* 0x0000001f100b7819 */ /* 0x000fe200000006ff */
[----:B0-----:R-:W-:-:S06]  /*6680*/  ULEA UR6, UR10, UR6, 0x18 ;  /* 0x000000060a067291 */ /* 0x001fcc000f8ec03f */
[----:B------:R-:W-:-:S04]  /*6690*/  LEA R0, R2, UR6, 0x3 ;  /* 0x0000000602007c11 */ /* 0x000fc8000f8e18ff */
[----:B------:R0:W1:Y:S01]  /*66a0*/  SYNCS.PHASECHK.TRANS64.TRYWAIT P2, [R0+URZ+0x34830], R11 ;  /* 0x0348300b000075a7 */ /* 0x000062000804017f */
[----:B------:R-:W-:Y:S05]  /*66b0*/  @!P0 BRA `(.L_x_267) ;  /* 0x0000000000048947 */ /* 0x000fea0003800000 */
[----:B------:R-:W-:Y:S01]  /*66c0*/  BPT.TRAP 0x1 ;  /* 0x000000040000795c */ /* 0x000fe20000300000 */
.L_x_267:
[----:B-1----:R-:W-:Y:S05]  /*66d0*/  @P2 BRA `(.L_x_265) ;  /* 0x0000000000082947 */ /* 0x002fea0003800000 */
[----:B------:R-:W1:Y:S02]  /*66e0*/  SYNCS.PHASECHK.TRANS64.TRYWAIT P2, [R0+URZ+0x34830], R11 ;  /* 0x0348300b000075a7 */ /* 0x000e64000804017f */
[----:B-1----:R-:W-:Y:S05]  /*66f0*/  @!P2 BRA `(.L_x_268) ;  /* 0x000000bc00a0a947 */ /* 0x002fea0003800000 */
.L_x_265:
[----:B------:R-:W2:Y:S01]  /*6700*/  S2R R10, SR_TID.X ;  /* 0x00000000000a7919 */ /* 0x000ea20000002100 */
[----:B01----:R-:W-:Y:S01]  /*6710*/  IMAD R0, R2, 0xb00, R3 ;  /* 0x00000b0002007824 */ /* 0x003fe200078e0203 */
        /* <DEDUP_REMOVED lines=13> */
[----:B------:R-:W-:Y:S01]  /*67f0*/  UMOV UR56, UR14 ;  /* 0x0000000e00387c82 */ /* 0x000fe20008000000 */
[----:B------:R-:W-:Y:S01]  /*6800*/  UMOV UR24, UR14 ;  /* 0x0000000e00187c82 */ /* 0x000fe20008000000 */
[----:B------:R-:W-:Y:S01]  /*6810*/  UMOV UR57, UR15 ;  /* 0x0000000f00397c82 */ /* 0x000fe20008000000 */
[----:B------:R-:W-:Y:S01]  /*6820*/  UMOV UR25, UR15 ;  /* 0x0000000f00197c82 */ /* 0x000fe20008000000 */
[----:B------:R-:W-:Y:S01]  /*6830*/  UMOV UR58, UR6 ;  /* 0x00000006003a7c82 */ /* 0x000fe20008000000 */
[----:B------:R-:W-:Y:S01]  /*6840*/  UIADD3 UR26, UR6, 0x80, URZ ;  /* 0x00000080061a7890 */ /* 0x000fe2000fffe03f */
[----:B------:R-:W-:Y:S01]  /*6850*/  R2UR UR19, R7 ;  /* 0x00000000071372ca */ /* 0x000fe200000e0000 */
        /* <DEDUP_REMOVED lines=11> */
[----:B------:R-:W-:Y:S01]  /*6910*/  VIADD R0, R10, 0x8 ;  /* 0x000000080a007836 */ /* 0x000fe20000000000 */
        /* <DEDUP_REMOVED lines=14> */
[----:B------:R-:W-:Y:S01]  /*6a00*/  UIADD3 UR22, UR6, 0x586, URZ ;  /* 0x0000058606167890 */ /* 0x000fe2000fffe03f */
        /* <DEDUP_REMOVED lines=563> */
[----:B0-----:R-:W-:Y:S05]  /*8d40*/  @P3 BRA `(.L_x_269) ;  /* 0x0000000000343947 */ /* 0x001fea0003800000 */
[----:B------:R-:W-:Y:S05]  /*8d50*/  @!P0 BRA `(.L_x_270) ;  /* 0x0000000000048947 */ /* 0x000fea0003800000 */
[----:B------:R-:W-:Y:S01]  /*8d60*/  BPT.TRAP 0x1 ;  /* 0x000000040000795c */ /* 0x000fe20000300000 */
.L_x_270:
[----:B------:R-:W0:Y:S01]  /*8d70*/  S2UR UR10, SR_CgaCtaId ;  /* 0x00000000000a79c3 */ /* 0x000e220000008800 */
[----:B------:R-:W-:Y:S01]  /*8d80*/  UMOV UR6, 0x400 ;  /* 0x0000040000067882 */ /* 0x000fe20000000000 */
[----:B------:R-:W-:Y:S01]  /*8d90*/  SHF.L.U32 R0, R21, 0x1f, RZ ;  /* 0x0000001f15007819 */ /* 0x000fe200000006ff */
[----:B0-----:R-:W-:-:S04]  /*8da0*/  ULEA UR6, UR10, UR6, 0x18 ;  /* 0x000000060a067291 */ /* 0x001fc8000f8ec03f */
[----:B------:R-:W-:-:S09]  /*8db0*/  ULEA UR6, UR7, UR6, 0x3 ;  /* 0x0000000607067291 */ /* 0x000fd2000f8e183f */
[----:B------:R0:W1:Y:S01]  /*8dc0*/  SYNCS.PHASECHK.TRANS64.TRYWAIT P2, [UR6+0x34850], R0 ;  /* 0x03485000ff0075a7 */ /* 0x0000620008040146 */
[----:B------:R-:W-:Y:S05]  /*8dd0*/  @!P0 BRA `(.L_x_271) ;  /* 0x0000000000048947 */ /* 0x000fea0003800000 */
[----:B------:R-:W-:Y:S01]  /*8de0*/  BPT.TRAP 0x1 ;  /* 0x000000040000795c */ /* 0x000fe20000300000 */
.L_x_271:
[----:B-1----:R-:W-:Y:S05]  /*8df0*/  @P2 BRA `(.L_x_269) ;  /* 0x0000000000082947 */ /* 0x002fea0003800000 */
[----:B------:R-:W1:Y:S02]  /*8e00*/  SYNCS.PHASECHK.TRANS64.TRYWAIT P2, [UR6+0x34850], R0 ;  /* 0x03485000ff0075a7 */ /* 0x000e640008040146 */
[----:B-1----:R-:W-:Y:S05]  /*8e10*/  @!P2 BRA `(.L_x_272) ;  /* 0x0000009400eca947 */ /* 0x002fea0003800000 */
.L_x_269:
[----:B------:R-:W2:Y:S01]  /*8e20*/  S2UR UR10, SR_CgaCtaId ;  /* 0x00000000000a79c3 */ /* 0x000ea20000008800 */
[----:B------:R-:W-:Y:S01]  /*8e30*/  UMOV UR6, 0x400 ;  /* 0x0000040000067882 */ /* 0x000fe20000000000 */
[----:B------:R-:W-:Y:S01]  /*8e40*/  WARPGROUP.ARRIVE ;  /* 0x00000000000079c5 */ /* 0x000fe20000000000 */
[----:B------:R-:W-:Y:S01]  /*8e50*/  UMOV UR11, 0x40000040 ;  /* 0x40000040000b7882 */ /* 0x000fe20000000000 */
[----:B------:R-:W-:-:S04]  /*8e60*/  FMNMX.FTZ R10, R168, R20, !PT ;  /* 0x00000014a80a7209 */ /* 0x000fc80007810000 */
[----:B------:R-:W3:Y:S01]  /*8e70*/  S2R R231, SR_TID.X ;  /* 0x0000000000e77919 */ /* 0x000ee20000002100 */
[C---:B------:R-:W-:Y:S01]  /*8e80*/  ISETP.GT.AND P2, PT, R14.reuse, RZ, PT ;  /* 0x000000ff0e00720c */ /* 0x040fe20003f44270 */
[----:B------:R-:W-:Y:S01]  /*8e90*/  VIADD R14, R14, 0xffffffff ;  /* 0xffffffff0e0e7836 */ /* 0x000fe20000000000 */
[----:B-1----:R-:W-:-:S04]  /*8ea0*/  FMNMX.FTZ R11, R169, R10, !PT ;  /* 0x0000000aa90b7209 */ /* 0x002fc80007810000 */
[----:B------:R-:W-:-:S04]  /*8eb0*/  FMNMX.FTZ R10, R172, R11, !PT ;  /* 0x0000000bac0a7209 */ /* 0x000fc80007810000 */
[----:B------:R-:W-:-:S04]  /*8ec0*/  FMNMX.FTZ R11, R173, R10, !PT ;  /* 0x0000000aad0b7209 */ /* 0x000fc80007810000 */
[----:B------:R-:W-:Y:S01]  /*8ed0*/  FMNMX.FTZ R10, R160, R11, !PT ;  /* 0x0000000ba00a7209 */ /* 0x000fe20007810000 */
[----:B--2---:R-:W-:-:S03]  /*8ee0*/  ULEA UR6, UR10, UR6, 0x18 ;  /* 0x000000060a067291 */ /* 0x004fc6000f8ec03f */
[----:B------:R-:W-:-:S04]  /*8ef0*/  FMNMX.FTZ R11, R161, R10, !PT ;  /* 0x0000000aa10b7209 */ /* 0x000fc80007810000 */
[----:B------:R-:W-:Y:S01]  /*8f00*/  FMNMX.FTZ R10, R164, R11, !PT ;  /* 0x0000000ba40a7209 */ /* 0x000fe20007810000 */
[----:B0-----:R-:W-:-:S03]  /*8f10*/  IMAD.U32 R0, RZ, RZ, UR6 ;  /* 0x00000006ff007e24 */ /* 0x001fc6000f8e00ff */
[----:B------:R-:W-:Y:S02]  /*8f20*/  FMNMX.FTZ R11, R165, R10, !PT ;  /* 0x0000000aa50b7209 */ /* 0x000fe40007810000 */
[----:B------:R-:W-:Y:S02]  /*8f30*/  R2UR UR6, R0 ;  /* 0x00000000000672ca */ /* 0x000fe400000e0000 */
[----:B------:R-:W-:Y:S02]  /*8f40*/  FMNMX.FTZ R10, R152, R11, !PT ;  /* 0x0000000b980a7209 */ /* 0x000fe40007810000 */
[----:B---3--:R-:W-:Y:S02]  /*8f50*/  SHF.R.U32.HI R231, RZ, 0x7, R231 ;  /* 0x00000007ffe77819 */ /* 0x008fe400000116e7 */
[----:B------:R-:W-:-:S04]  /*8f60*/  FMNMX.FTZ R11, R153, R10, !PT ;  /* 0x0000000a990b7209 */ /* 0x000fc80007810000 */
[----:B------:R-:W-:-:S03]  /*8f70*/  FMNMX.FTZ R10, R156, R11, !PT ;  /* 0x0000000b9c0a7209 */ /* 0x000fc60007810000 */
[----:B------:R-:W-:Y:S01]  /*8f80*/  UIADD3 UR6, UR6, 0x400, URZ ;  /* 0x0000040006067890 */ /* 0x000fe2000fffe03f */
[----:B------:R-:W-:-:S03]  /*8f90*/  FMNMX.FTZ R11, R157, R10, !PT ;  /* 0x0000000a9d0b7209 */ /* 0x000fc60007810000 */
[----:B------:R-:W-:Y:S01]  /*8fa0*/  USHF.R.U32.HI UR6, URZ, 0x4, UR6 ;  /* 0x000000043f067899 */ /* 0x000fe20008011606 */
[----:B------:R-:W-:-:S03]  /*8fb0*/  FMNMX.FTZ R10, R144, R11, !PT ;  /* 0x0000000b900a7209 */ /* 0x000fc60007810000 */
        /* <DEDUP_REMOVED lines=39> */
[----:B------:R-:W-:Y:S02]  /*9230*/  FMNMX.FTZ R176, R93, R10, !PT ;  /* 0x0000000a5db07209 */ /* 0x000fe40007810000 */
[----:B------:R-:W0:Y:S03]  /*9240*/  LDC R10, c[0x0][0x988] ;  /* 0x00026200ff0a7b82 */ /* 0x000e260000000800 */
[----:B------:R-:W-:Y:S01]  /*9250*/  HGMMA.64x128x16.F32 R24, R180, gdesc[UR8].tnspB, R24, gsb0 ;  /* 0x41e00008b4187df0 */ /* 0x000fe20008000818 */
[----:B------:R-:W-:Y:S01]  /*9260*/  UIADD3 UR10, UR6, 0x100, URZ ;  /* 0x00000100060a7890 */ /* 0x000fe2000fffe03f */
[----:B------:R-:W1:Y:S01]  /*9270*/  SHFL.BFLY PT, R11, R176, 0x2, 0x1f ;  /* 0x0c401f00b00b7f89 */ /* 0x000e6200000e0000 */
[----:B------:R-:W-:Y:S01]  /*9280*/  UMOV UR11, 0x40000040 ;  /* 0x40000040000b7882 */ /* 0x000fe20000000000 */
[----:B-1----:R-:W-:-:S05]  /*9290*/  FMNMX.FTZ R178, R176, R11, !PT ;  /* 0x0000000bb0b27209 */ /* 0x002fca0007810000 */
[----:B------:R-:W1:Y:S02]  /*92a0*/  SHFL.BFLY PT, R11, R178, 0x1, 0x1f ;  /* 0x0c201f00b20b7f89 */ /* 0x000e6400000e0000 */
[----:B-1----:R-:W-:-:S05]  /*92b0*/  FMNMX.FTZ R11, R178, R11, !PT ;  /* 0x0000000bb20b7209 */ /* 0x002fca0007810000 */
[----:B------:R-:W-:-:S04]  /*92c0*/  FADD.FTZ R21, -R11, R20 ;  /* 0x000000140b157221 */ /* 0x000fc80000010100 */
[-C--:B0-----:R-:W-:Y:S01]  /*92d0*/  FMUL.FTZ R20, R21, R10.reuse ;  /* 0x0000000a15147220 */ /* 0x081fe20000410000 */
[----:B------:R-:W-:-:S04]  /*92e0*/  FMUL.FTZ R21, R11, R10 ;  /* 0x0000000a0b157220 */ /* 0x000fc80000410000 */
        /* <DEDUP_REMOVED lines=22> */
[----:B------:R-:W-:Y:S01]  /*9450*/  FFMA.FTZ R92, R92, R10, -R21 ;  /* 0x0000000a5c5c7223 */ /* 0x000fe20000010815 */
[----:B------:R-:W-:Y:S08]  /*9460*/  MUFU.EX2 R20, R20 ;  /* 0x0000001400147308 */ /* 0x000ff00000000800 */
[----:B------:R-:W0:Y:S08]  /*9470*/  MUFU.EX2 R177, R177 ;  /* 0x000000b100b17308 */ /* 0x000e300000000800 */
[----:B------:R-:W1:Y:S08]  /*9480*/  MUFU.EX2 R176, R176 ;  /* 0x000000b000b07308 */ /* 0x000e700000000800 */
[----:B------:R-:W-:Y:S01]  /*9490*/  MUFU.EX2 R178, R178 ;  /* 0x000000b200b27308 */ /* 0x000fe20000000800 */
[----:B0-----:R-:W-:-:S07]  /*94a0*/  FFMA.FTZ R13, R20, R13, R177 ;  /* 0x0000000d140d7223 */ /* 0x001fce00000100b1 */
[----:B------:R-:W-:Y:S01]  /*94b0*/  MUFU.EX2 R169, R169 ;  /* 0x000000a900a97308 */ /* 0x000fe20000000800 */
[C---:B-1----:R-:W-:Y:S01]  /*94c0*/  FADD.FTZ R13, R176.reuse, R13 ;  /* 0x0000000db00d7221 */ /* 0x042fe20000010000 */
[----:B------:R-:W-:-:S06]  /*94d0*/  F2FP.F16.F32.PACK_AB R176, R176, R177 ;  /* 0x000000b1b0b0723e */ /* 0x000fcc00000000ff */
[----:B------:R-:W-:Y:S08]  /*94e0*/  MUFU.EX2 R173, R173 ;  /* 0x000000ad00ad7308 */ /* 0x000ff00000000800 */
        /* <DEDUP_REMOVED lines=28> */
[-CC-:B------:R-:W-:Y:S01]  /*96b0*/  FFMA.FTZ R184, R152, R10.reuse, -R21.reuse ;  /* 0x0000000a98b87223 */ /* 0x180fe20000010815 */
        /* <DEDUP_REMOVED lines=17> */
[-CC-:B------:R-:W-:Y:S01]  /*97d0*/  FFMA.FTZ R188, R144, R10.reuse, -R21.reuse ;  /* 0x0000000a90bc7223 */ /* 0x180fe20000010815 */
        /* <DEDUP_REMOVED lines=78> */
[----:B------:R-:W-:Y:S01]  /*9cc0*/  UIADD3 UR6, UR6, 0x500, URZ ;  /* 0x0000050006067890 */ /* 0x000fe2000fffe03f */
[----:B------:R-:W-:Y:S01]  /*9cd0*/  MUFU.EX2 R204, R204 ;  /* 0x000000cc00cc7308 */ /* 0x000fe20000000800 */
[----:B------:R-:W-:-:S04]  /*9ce0*/  FMNMX.FTZ R112, R90, R133, !PT ;  /* 0x000000855a707209 */ /* 0x000fc80007810000 */
[----:B------:R-:W-:-:S03]  /*9cf0*/  FMNMX.FTZ R133, R91, R112, !PT ;  /* 0x000000705b857209 */ /* 0x000fc60007810000 */
[----:B------:R-:W-:Y:S01]  /*9d00*/  MUFU.EX2 R206, R206 ;  /* 0x000000ce00ce7308 */ /* 0x000fe20000000800 */
[----:B------:R-:W-:-:S04]  /*9d10*/  FMNMX.FTZ R112, R94, R133, !PT ;  /* 0x000000855e707209 */ /* 0x000fc80007810000 */
[----:B------:R-:W-:-:S05]  /*9d20*/  FMNMX.FTZ R112, R95, R112, !PT ;  /* 0x000000705f707209 */ /* 0x000fca0007810000 */
[----:B------:R-:W0:Y:S01]  /*9d30*/  SHFL.BFLY PT, R133, R112, 0x2, 0x1f ;  /* 0x0c401f0070857f89 */ /* 0x000e2200000e0000 */
[----:B------:R-:W-:Y:S02]  /*9d40*/  WARPGROUP.DEPBAR.LE gsb0, 0x0 ;  /* 0x00008000000079c5 */ /* 0x000fe40000010000 */
[----:B------:R-:W-:Y:S01]  /*9d50*/  WARPGROUP.ARRIVE ;  /* 0x00000000000079c5 */ /* 0x000fe20000000000 */
[-CC-:B------:R-:W-:Y:S01]  /*9d60*/  FFMA.FTZ R208, R104, R10.reuse, -R21.reuse ;  /* 0x0000000a68d07223 */ /* 0x180fe20000010815 */
[----:B0-----:R-:W-:Y:S01]  /*9d70*/  FMNMX.FTZ R104, R112, R133, !PT ;  /* 0x0000008570687209 */ /* 0x001fe20007810000 */
[-CC-:B------:R-:W-:Y:S01]  /*9d80*/  FFMA.FTZ R133, R89, R10.reuse, -R21.reuse ;  /* 0x0000000a59857223 */ /* 0x180fe20000010815 */
[-CC-:B------:R-:W-:Y:S01]  /*9d90*/  FFMA.FTZ R210, R108, R10.reuse, -R21.reuse ;  /* 0x0000000a6cd27223 */ /* 0x180fe20000010815 */
[----:B------:R-:W-:Y:S01]  /*9da0*/  FFMA.FTZ R108, R93, R10, -R21 ;  /* 0x0000000a5d6c7223 */ /* 0x000fe20000010815 */
[----:B------:R-:W-:Y:S01]  /*9db0*/  HGMMA.64x128x16.F32 R24, R212, gdesc[UR8].tnspB, R24, gsb0 ;  /* 0x41e00008d4187df0 */ /* 0x000fe20008000818 */
[----:B------:R-:W-:Y:S01]  /*9dc0*/  UMOV UR10, UR6 ;  /* 0x00000006000a7c82 */ /* 0x000fe20008000000 */
[----:B------:R-:W-:Y:S01]  /*9dd0*/  UMOV UR11, 0x40000040 ;  /* 0x40000040000b7882 */ /* 0x000fe20000000000 */
[----:B------:R-:W0:Y:S01]  /*9de0*/  SHFL.BFLY PT, R179, R104, 0x1, 0x1f ;  /* 0x0c201f0068b37f89 */ /* 0x000e2200000e0000 */
[----:B------:R-:W-:Y:S08]  /*9df0*/  MUFU.EX2 R208, R208 ;  /* 0x000000d000d07308 */ /* 0x000ff00000000800 */
[----:B------:R-:W-:Y:S08]  /*9e00*/  MUFU.EX2 R210, R210 ;  /* 0x000000d200d27308 */ /* 0x000ff00000000800 */
[----:B------:R-:W-:Y:S01]  /*9e10*/  MUFU.EX2 R133, R133 ;  /* 0x0000008500857308 */ /* 0x000fe20000000800 */
[----:B0-----:R-:W-:-:S05]  /*9e20*/  FMNMX.FTZ R89, R104, R179, !PT ;  /* 0x000000b368597209 */ /* 0x001fca0007810000 */
[C---:B------:R-:W-:Y:S01]  /*9e30*/  FADD.FTZ R21, -R89.reuse, R15 ;  /* 0x0000000f59157221 */ /* 0x040fe20000010100 */
[-C--:B------:R-:W-:Y:S01]  /*9e40*/  FMUL.FTZ R181, R89, R10.reuse ;  /* 0x0000000a59b57220 */ /* 0x080fe20000410000 */
[----:B------:R0:W-:Y:S02]  /*9e50*/  MUFU.EX2 R15, R108 ;  /* 0x0000006c000f7308 */ /* 0x0001e40000000800 */
[-C--:B------:R-:W-:Y:S01]  /*9e60*/  FMUL.FTZ R21, R21, R10.reuse ;  /* 0x0000000a15157220 */ /* 0x080fe20000410000 */
[-CC-:B------:R-:W-:Y:S01]  /*9e70*/  FFMA.FTZ R104, R170, R10.reuse, -R181.reuse ;  /* 0x0000000aaa687223 */ /* 0x180fe200000108b5 */
[-CC-:B------:R-:W-:Y:S01]  /*9e80*/  FFMA.FTZ R93, R171, R10.reuse, -R181.reuse ;  /* 0x0000000aab5d7223 */ /* 0x180fe200000108b5 */
[-CC-:B------:R-:W-:Y:S01]  /*9e90*/  FFMA.FTZ R179, R174, R10.reuse, -R181.reuse ;  /* 0x0000000aaeb37223 */ /* 0x180fe200000108b5 */
[-CC-:B------:R-:W-:Y:S01]  /*9ea0*/  FFMA.FTZ R197, R130, R10.reuse, -R181.reuse ;  /* 0x0000000a82c57223 */ /* 0x180fe200000108b5 */
[----:B------:R-:W-:Y:S01]  /*9eb0*/  @!P1 IMAD R130, R2, 0x8, R0 ;  /* 0x0000000802829824 */ /* 0x000fe200078e0200 */
[----:B------:R-:W-:Y:S01]  /*9ec0*/  MUFU.EX2 R21, R21 ;  /* 0x0000001500157308 */ /* 0x000fe20000000800 */
[-CC-:B------:R-:W-:Y:S01]  /*9ed0*/  FFMA.FTZ R140, R175, R10.reuse, -R181.reuse ;  /* 0x0000000aaf8c7223 */ /* 0x180fe200000108b5 */
[----:B------:R-:W-:Y:S01]  /*9ee0*/  FFMA.FTZ R136, R162, R10, -R181 ;  /* 0x0000000aa2887223 */ /* 0x000fe200000108b5 */
[----:B------:R-:W-:-:S02]  /*9ef0*/  @!P1 VIADD R130, R130, 0x34840 ;  /* 0x0003484082829836 */ /* 0x000fc40000000000 */
[-CC-:B------:R-:W-:Y:S01]  /*9f00*/  FFMA.FTZ R120, R131, R10.reuse, -R181.reuse ;  /* 0x0000000a83787223 */ /* 0x180fe200000108b5 */
[----:B------:R-:W-:Y:S01]  /*9f10*/  IADD3 R131, -R231, 0xb, RZ ;  /* 0x0000000be7837810 */ /* 0x000fe20007ffe1ff */
[-CC-:B------:R-:W-:Y:S01]  /*9f20*/  FFMA.FTZ R199, R134, R10.reuse, -R181.reuse ;  /* 0x0000000a86c77223 */ /* 0x180fe200000108b5 */
[-CC-:B------:R-:W-:Y:S01]  /*9f30*/  FFMA.FTZ R163, R163, R10.reuse, -R181.reuse ;  /* 0x0000000aa3a37223 */ /* 0x180fe200000108b5 */
[----:B------:R-:W1:Y:S01]  /*9f40*/  MUFU.EX2 R104, R104 ;  /* 0x0000006800687308 */ /* 0x000e620000000800 */
[-CC-:B------:R-:W-:Y:S01]  /*9f50*/  FFMA.FTZ R116, R139, R10.reuse, -R181.reuse ;  /* 0x0000000a8b747223 */ /* 0x180fe200000108b5 */
[----:B------:R-:W-:Y:S01]  /*9f60*/  @!P1 PRMT R134, RZ, 0x654, R130 ;  /* 0x00000654ff869816 */ /* 0x000fe20000000082 */
[----:B------:R-:W-:Y:S02]  /*9f70*/  IMAD.U32 R139, RZ, RZ, UR7 ;  /* 0x00000007ff8b7e24 */ /* 0x000fe4000f8e00ff */
        /* <DEDUP_REMOVED lines=8> */
[-CC-:B0-----:R-:W-:Y:S01]  /*a000*/  FFMA.FTZ R108, R159, R10.reuse, -R181.reuse ;  /* 0x0000000a9f6c7223 */ /* 0x181fe200000108b5 */
[-CC-:B------:R-:W-:Y:S01]  /*a010*/  FFMA.FTZ R205, R114, R10.reuse, -R181.reuse ;  /* 0x0000000a72cd7223 */ /* 0x180fe200000108b5 */
[-CC-:B------:R-:W-:Y:S01]  /*a020*/  FFMA.FTZ R189, R146, R10.reuse, -R181.reuse ;  /* 0x0000000a92bd7223 */ /* 0x180fe200000108b5 */
[--C-:B------:R-:W-:Y:S01]  /*a030*/  FFMA.FTZ R207, R118, R10, -R181.reuse ;  /* 0x0000000a76cf7223 */ /* 0x100fe200000108b5 */
[----:B------:R-:W0:Y:S01]  /*a040*/  MUFU.EX2 R179, R179 ;  /* 0x000000b300b37308 */ /* 0x000e220000000800 */
[----:B-1----:R-:W-:Y:S01]  /*a050*/  FFMA.FTZ R12, R21, R12, R104 ;  /* 0x0000000c150c7223 */ /* 0x002fe20000010068 */
[-CC-:B------:R-:W-:Y:S01]  /*a060*/  FFMA.FTZ R128, R147, R10.reuse, -R181.reuse ;  /* 0x0000000a93807223 */ /* 0x180fe200000108b5 */
[-CC-:B------:R-:W-:Y:S01]  /*a070*/  FFMA.FTZ R191, R150, R10.reuse, -R181.reuse ;  /* 0x0000000a96bf7223 */ /* 0x180fe200000108b5 */
[-CC-:B------:R-:W-:Y:S01]  /*a080*/  FFMA.FTZ R209, R106, R10.reuse, -R181.reuse ;  /* 0x0000000a6ad17223 */ /* 0x180fe200000108b5 */
[-CC-:B------:R-:W-:Y:S01]  /*a090*/  FFMA.FTZ R112, R151, R10.reuse, -R181.reuse ;  /* 0x0000000a97707223 */ /* 0x180fe200000108b5 */
[-CC-:B------:R-:W-:Y:S01]  /*a0a0*/  FFMA.FTZ R127, R127, R10.reuse, -R181.reuse ;  /* 0x0000000a7f7f7223 */ /* 0x180fe200000108b5 */
[-CC-:B------:R-:W-:Y:S01]  /*a0b0*/  FFMA.FTZ R211, R110, R10.reuse, -R181.reuse ;  /* 0x0000000a6ed37223 */ /* 0x180fe200000108b5 */
[----:B------:R-:W1:Y:S01]  /*a0c0*/  MUFU.EX2 R140, R140 ;  /* 0x0000008c008c7308 */ /* 0x000e620000000800 */
[----:B--2---:R-:W-:Y:S01]  /*a0d0*/  FADD.FTZ R122, R93, R12 ;  /* 0x0000000c5d7a7221 */ /* 0x004fe20000010000 */
[-CC-:B------:R-:W-:Y:S01]  /*a0e0*/  FFMA.FTZ R12, R123, R10.reuse, -R181.reuse ;  /* 0x0000000a7b0c7223 */ /* 0x180fe200000108b5 */
[-CC-:B------:R-:W-:Y:S01]  /*a0f0*/  FFMA.FTZ R193, R138, R10.reuse, -R181.reuse ;  /* 0x0000000a8ac17223 */ /* 0x180fe200000108b5 */
[-CC-:B------:R-:W-:Y:S01]  /*a100*/  FFMA.FTZ R195, R142, R10.reuse, -R181.reuse ;  /* 0x0000000a8ec37223 */ /* 0x180fe200000108b5 */
[-CC-:B------:R-:W-:Y:S01]  /*a110*/  FFMA.FTZ R115, R115, R10.reuse, -R181.reuse ;  /* 0x0000000a73737223 */ /* 0x180fe200000108b5 */
[-CC-:B------:R-:W-:Y:S01]  /*a120*/  FFMA.FTZ R124, R143, R10.reuse, -R181.reuse ;  /* 0x0000000a8f7c7223 */ /* 0x180fe200000108b5 */
[--C-:B------:R-:W-:Y:S01]  /*a130*/  FFMA.FTZ R135, R135, R10, -R181.reuse ;  /* 0x0000000a87877223 */ /* 0x100fe200000108b5 */
[----:B------:R-:W2:Y:S01]  /*a140*/  MUFU.EX2 R136, R136 ;  /* 0x0000008800887308 */ /* 0x000ea20000000800 */
[----:B------:R-:W-:Y:S01]  /*a150*/  F2FP.F16.F32.PACK_AB R177, R93, R104 ;  /* 0x000000685db1723e */ /* 0x000fe200000000ff */
        /* <DEDUP_REMOVED lines=10> */
[----:B------:R-:W-:Y:S01]  /*a200*/  FFMA.FTZ R95, R95, R10, -R181 ;  /* 0x0000000a5f5f7223 */ /* 0x000fe200000108b5 */
[----:B------:R-:W-:-:S03]  /*a210*/  R2UR UR7, R2 ;  /* 0x00000000020772ca */ /* 0x000fc600000e0000 */
[----:B------:R-:W4:Y:S08]  /*a220*/  MUFU.EX2 R183, R183 ;  /* 0x000000b700b77308 */ /* 0x000f300000000800 */
[----:B------:R-:W5:Y:S08]  /*a230*/  MUFU.EX2 R144, R144 ;  /* 0x0000009000907308 */ /* 0x000f700000000800 */
[----:B------:R-:W5:Y:S08]  /*a240*/  MUFU.EX2 R185, R185 ;  /* 0x000000b900b97308 */ /* 0x000f700000000800 */
[----:B------:R-:W5:Y:S08]  /*a250*/  MUFU.EX2 R132, R132 ;  /* 0x0000008400847308 */ /* 0x000f700000000800 */
[----:B------:R-:W5:Y:S08]  /*a260*/  MUFU.EX2 R187, R187 ;  /* 0x000000bb00bb7308 */ /* 0x000f700000000800 */
[----:B------:R-:W5:Y:S01]  /*a270*/  MUFU.EX2 R108, R108 ;  /* 0x0000006c006c7308 */ /* 0x000f620000000800 */
[----:B------:R-:W-:-:S02]  /*a280*/  WARPGROUP.DEPBAR.LE gsb0, 0x0 ;  /* 0x00008000000079c5 */ /* 0x000fc40000010000 */
[----:B------:R-:W-:Y:S01]  /*a290*/  WARPGROUP.ARRIVE ;  /* 0x00000000000079c5 */ /* 0x000fe20000000000 */
[----:B------:R-:W-:-:S04]  /*a2a0*/  F2FP.F16.F32.PACK_AB R212, R97, R96 ;  /* 0x0000006061d4723e */ /* 0x000fc800000000ff */
[----:B------:R-:W5:Y:S01]  /*a2b0*/  MUFU.EX2 R189, R189 ;  /* 0x000000bd00bd7308 */ /* 0x000f620000000800 */
[----:B------:R-:W-:Y:S01]  /*a2c0*/  F2FP.F16.F32.PACK_AB R214, R101, R100 ;  /* 0x0000006465d6723e */ /* 0x000fe200000000ff */
[----:B------:R-:W-:Y:S06]  /*a2d0*/  HGMMA.64x128x16.F32 R24, R216, gdesc[UR8].tnspB, R24, gsb0 ;  /* 0x41e00008d8187df0 */ /* 0x000fec0008000818 */
[----:B------:R-:W5:Y:S08]  /*a2e0*/  MUFU.EX2 R128, R128 ;  /* 0x0000008000807308 */ /* 0x000f700000000800 */
        /* <DEDUP_REMOVED lines=13> */
[----:B------:R-:W-:Y:S08]  /*a3c0*/  MUFU.EX2 R104, R107 ;  /* 0x0000006b00687308 */ /* 0x000ff00000000800 */
[----:B------:R-:W-:Y:S08]  /*a3d0*/  MUFU.EX2 R205, R205 ;  /* 0x000000cd00cd7308 */ /* 0x000ff00000000800 */
[----:B------:R-:W-:Y:S08]  /*a3e0*/  MUFU.EX2 R207, R207 ;  /* 0x000000cf00cf7308 */ /* 0x000ff00000000800 */
[----:B------:R-:W-:Y:S01]  /*a3f0*/  MUFU.EX2 R209, R209 ;  /* 0x000000d100d17308 */ /* 0x000fe20000000800 */
[----:B------:R-:W-:-:S02]  /*a400*/  WARPGROUP.DEPBAR.LE gsb0, 0x0 ;  /* 0x00008000000079c5 */ /* 0x000fc40000010000 */
[----:B------:R0:W-:Y:S06]  /*a410*/  BAR.ARV R131, 0x100 ;  /* 0x000400830000751d */ /* 0x0001ec0000002000 */
[----:B------:R1:W-:Y:S01]  /*a420*/  @!P1 SYNCS.ARRIVE.TRANS64.RED.A1T0 RZ, [R134+URZ], RZ ;  /* 0x000000ff86ff99a7 */ /* 0x0003e2000810043f */
[----:B------:R-:W-:Y:S01]  /*a430*/  MUFU.EX2 R211, R211 ;  /* 0x000000d300d37308 */ /* 0x000fe20000000800 */
[----:B------:R-:W-:Y:S01]  /*a440*/  F2FP.F16.F32.PACK_AB R216, R133, R88 ;  /* 0x0000005885d8723e */ /* 0x000fe200000000ff */
[----:B------:R-:W-:Y:S01]  /*a450*/  FMUL.FTZ R24, R24, R20 ;  /* 0x0000001418187220 */ /* 0x000fe20000410000 */
[----:B------:R-:W-:Y:S01]  /*a460*/  F2FP.F16.F32.PACK_AB R218, R15, R92 ;  /* 0x0000005c0fda723e */ /* 0x000fe200000000ff */
[-C--:B------:R-:W-:Y:S01]  /*a470*/  FMUL.FTZ R25, R25, R20.reuse ;  /* 0x0000001419197220 */ /* 0x080fe20000410000 */
[-C--:B------:R-:W-:Y:S01]  /*a480*/  FMUL.FTZ R28, R28, R20.reuse ;  /* 0x000000141c1c7220 */ /* 0x080fe20000410000 */
[-C--:B------:R-:W-:Y:S01]  /*a490*/  FMUL.FTZ R29, R29, R20.reuse ;  /* 0x000000141d1d7220 */ /* 0x080fe20000410000 */
[----:B-1----:R-:W-:Y:S01]  /*a4a0*/  @!P1 IMAD R134, R139, 0x8, R0 ;  /* 0x000000088b869824 */ /* 0x002fe200078e0200 */
[----:B------:R-:W-:Y:S01]  /*a4b0*/  MUFU.EX2 R99, R99 ;  /* 0x0000006300637308 */ /* 0x000fe20000000800 */
[-C--:B------:R-:W-:Y:S01]  /*a4c0*/  FMUL.FTZ R32, R32, R20.reuse ;  /* 0x0000001420207220 */ /* 0x080fe20000410000 */
[----:B------:R-:W-:Y:S01]  /*a4d0*/  FMUL.FTZ R33, R33, R20 ;  /* 0x0000001421217220 */ /* 0x000fe20000410000 */
[----:B0-----:R-:W-:-:S02]  /*a4e0*/  @!P1 VIADD R131, R134, 0x34860 ;  /* 0x0003486086839836 */ /* 0x001fc40000000000 */
[----:B------:R-:W-:Y:S01]  /*a4f0*/  FADD.FTZ R134, R178, R13 ;  /* 0x0000000db2867221 */ /* 0x000fe20000010000 */
[----:B------:R-:W-:Y:S01]  /*a500*/  FADD.FTZ R13, R179, R122 ;  /* 0x0000007ab30d7221 */ /* 0x000fe20000010000 */
[-C--:B------:R-:W-:Y:S01]  /*a510*/  FMUL.FTZ R36, R36, R20.reuse ;  /* 0x0000001424247220 */ /* 0x080fe20000410000 */
[-C--:B------:R-:W-:Y:S01]  /*a520*/  FMUL.FTZ R37, R37, R20.reuse ;  /* 0x0000001425257220 */ /* 0x080fe20000410000 */
[----:B------:R-:W-:Y:S01]  /*a530*/  FADD.FTZ R123, R169, R134 ;  /* 0x00000086a97b7221 */ /* 0x000fe20000010000 */
[----:B------:R-:W-:Y:S01]  /*a540*/  FADD.FTZ R13, R140, R13 ;  /* 0x0000000d8c0d7221 */ /* 0x000fe20000010000 */
[----:B------:R-:W-:Y:S01]  /*a550*/  MUFU.EX2 R103, R103 ;  /* 0x0000006700677308 */ /* 0x000fe20000000800 */
[----:B------:R-:W-:Y:S01]  /*a560*/  @!P1 PRMT R131, RZ, 0x654, R131 ;  /* 0x00000654ff839816 */ /* 0x000fe20000000083 */
[----:B------:R-:W-:Y:S01]  /*a570*/  FADD.FTZ R122, R180, R123 ;  /* 0x0000007bb47a7221 */ /* 0x000fe20000010000 */
[----:B--2---:R-:W-:Y:S01]  /*a580*/  FADD.FTZ R126, R136, R13 ;  /* 0x0000000d887e7221 */ /* 0x004fe20000010000 */
[-C--:B------:R-:W-:Y:S01]  /*a590*/  FMUL.FTZ R40, R40, R20.reuse ;  /* 0x0000001428287220 */ /* 0x080fe20000410000 */
[----:B------:R0:W-:Y:S01]  /*a5a0*/  @!P1 SYNCS.ARRIVE.TRANS64.RED.A1T0 RZ, [R131+URZ], RZ ;  /* 0x000000ff83ff99a7 */ /* 0x0001e2000810043f */
[----:B------:R-:W-:Y:S01]  /*a5b0*/  FADD.FTZ R13, R173, R122 ;  /* 0x0000007aad0d7221 */ /* 0x000fe20000010000 */
[----:B---3--:R-:W-:Y:S01]  /*a5c0*/  FADD.FTZ R126, R163, R126 ;  /* 0x0000007ea37e7221 */ /* 0x008fe20000010000 */
[----:B------:R-:W-:Y:S01]  /*a5d0*/  MUFU.EX2 R90, R90 ;  /* 0x0000005a005a7308 */ /* 0x000fe20000000800 */
[-C--:B------:R-:W-:Y:S01]  /*a5e0*/  FMUL.FTZ R41, R41, R20.reuse ;  /* 0x0000001429297220 */ /* 0x080fe20000410000 */
[----:B------:R-:W-:Y:S01]  /*a5f0*/  FADD.FTZ R114, R182, R13 ;  /* 0x0000000db6727221 */ /* 0x000fe20000010000 */
[----:B----4-:R-:W-:Y:S01]  /*a600*/  FADD.FTZ R13, R183, R126 ;  /* 0x0000007eb70d7221 */ /* 0x010fe20000010000 */
[-C--:B------:R-:W-:Y:S01]  /*a610*/  FMUL.FTZ R44, R44, R20.reuse ;  /* 0x000000142c2c7220 */ /* 0x080fe20000410000 */
[-C--:B------:R-:W-:Y:S01]  /*a620*/  FMUL.FTZ R45, R45, R20.reuse ;  /* 0x000000142d2d7220 */ /* 0x080fe20000410000 */
[----:B------:R-:W-:Y:S01]  /*a630*/  FADD.FTZ R123, R161, R114 ;  /* 0x00000072a17b7221 */ /* 0x000fe20000010000 */
[----:B-----5:R-:W-:Y:S01]  /*a640*/  FADD.FTZ R118, R144, R13 ;  /* 0x0000000d90767221 */ /* 0x020fe20000010000 */
[----:B------:R1:W2:Y:S01]  /*a650*/  MUFU.EX2 R114, R127 ;  /* 0x0000007f00727308 */ /* 0x0002a20000000800 */
[-C--:B------:R-:W-:Y:S01]  /*a660*/  FMUL.FTZ R48, R48, R20.reuse ;  /* 0x0000001430307220 */ /* 0x080fe20000410000 */
[----:B------:R-:W-:Y:S01]  /*a670*/  FADD.FTZ R122, R184, R123 ;  /* 0x0000007bb87a7221 */ /* 0x000fe20000010000 */
[----:B------:R-:W-:Y:S01]  /*a680*/  FADD.FTZ R13, R185, R118 ;  /* 0x00000076b90d7221 */ /* 0x000fe20000010000 */
[-C--:B------:R-:W-:Y:S01]  /*a690*/  FMUL.FTZ R49, R49, R20.reuse ;  /* 0x0000001431317220 */ /* 0x080fe20000410000 */
[----:B------:R-:W-:Y:S01]  /*a6a0*/  FMUL.FTZ R52, R52, R20 ;  /* 0x0000001434347220 */ /* 0x000fe20000410000 */
[----:B------:R-:W-:Y:S01]  /*a6b0*/  FADD.FTZ R123, R165, R122 ;  /* 0x0000007aa57b7221 */ /* 0x000fe20000010000 */
[----:B------:R-:W-:Y:S01]  /*a6c0*/  FADD.FTZ R106, R132, R13 ;  /* 0x0000000d846a7221 */ /* 0x000fe20000010000 */
[----:B------:R-:W-:Y:S01]  /*a6d0*/  FFMA.FTZ R13, R98, R10, -R181 ;  /* 0x0000000a620d7223 */ /* 0x000fe200000108b5 */
[----:B------:R-:W-:Y:S01]  /*a6e0*/  MUFU.EX2 R217, R91 ;  /* 0x0000005b00d97308 */ /* 0x000fe20000000800 */
[----:B------:R-:W-:Y:S01]  /*a6f0*/  FADD.FTZ R110, R186, R123 ;  /* 0x0000007bba6e7221 */ /* 0x000fe20000010000 */
[----:B------:R-:W-:Y:S01]  /*a700*/  FADD.FTZ R123, R187, R106 ;  /* 0x0000006abb7b7221 */ /* 0x000fe20000010000 */
[C---:B------:R-:W-:Y:S01]  /*a710*/  F2FP.F16.F32.PACK_AB R187, R108.reuse, R187 ;  /* 0x000000bb6cbb723e */ /* 0x040fe200000000ff */
[-C--:B------:R-:W-:Y:S01]  /*a720*/  FMUL.FTZ R53, R53, R20.reuse ;  /* 0x0000001435357220 */ /* 0x080fe20000410000 */
[----:B-1----:R-:W-:Y:S01]  /*a730*/  FADD.FTZ R127, R153, R110 ;  /* 0x0000006e997f7221 */ /* 0x002fe20000010000 */
[----:B------:R-:W-:Y:S01]  /*a740*/  FADD.FTZ R106, R108, R123 ;  /* 0x0000007b6c6a7221 */ /* 0x000fe20000010000 */
[-C--:B------:R-:W-:Y:S01]  /*a750*/  FMUL.FTZ R56, R56, R20.reuse ;  /* 0x0000001438387220 */ /* 0x080fe20000410000 */
[----:B------:R1:W3:Y:S01]  /*a760*/  MUFU.EX2 R98, R115 ;  /* 0x0000007300627308 */ /* 0x0002e20000000800 */
[----:B------:R-:W-:Y:S01]  /*a770*/  FADD.FTZ R110, R188, R127 ;  /* 0x0000007fbc6e7221 */ /* 0x000fe20000010000 */
[----:B------:R-:W-:Y:S01]  /*a780*/  FADD.FTZ R123, R189, R106 ;  /* 0x0000006abd7b7221 */ /* 0x000fe20000010000 */
[-C--:B------:R-:W-:Y:S01]  /*a790*/  FMUL.FTZ R57, R57, R20.reuse ;  /* 0x0000001439397220 */ /* 0x080fe20000410000 */
[-C--:B------:R-:W-:Y:S01]  /*a7a0*/  FMUL.FTZ R60, R60, R20.reuse ;  /* 0x000000143c3c7220 */ /* 0x080fe20000410000 */
[----:B------:R-:W-:Y:S01]  /*a7b0*/  FADD.FTZ R127, R145, R110 ;  /* 0x0000006e917f7221 */ /* 0x000fe20000010000 */
[----:B------:R-:W-:Y:S01]  /*a7c0*/  FADD.FTZ R106, R128, R123 ;  /* 0x0000007b806a7221 */ /* 0x000fe20000010000 */
[-C--:B------:R-:W-:Y:S01]  /*a7d0*/  FMUL.FTZ R61, R61, R20.reuse ;  /* 0x000000143d3d7220 */ /* 0x080fe20000410000 */
[----:B------:R4:W-:Y:S01]  /*a7e0*/  MUFU.EX2 R122, R13 ;  /* 0x0000000d007a7308 */ /* 0x0009e20000000800 */
[----:B------:R-:W-:Y:S01]  /*a7f0*/  FADD.FTZ R110, R190, R127 ;  /* 0x0000007fbe6e7221 */ /* 0x000fe20000010000 */
[----:B-1----:R-:W-:Y:S01]  /*a800*/  FADD.FTZ R115, R191, R106 ;  /* 0x0000006abf737221 */ /* 0x002fe20000010000 */
[----:B------:R-:W-:Y:S01]  /*a810*/  F2FP.F16.F32.PACK_AB R191, R112, R191 ;  /* 0x000000bf70bf723e */ /* 0x000fe200000000ff */
[-C--:B------:R-:W-:Y:S01]  /*a820*/  FMUL.FTZ R64, R64, R20.reuse ;  /* 0x0000001440407220 */ /* 0x080fe20000410000 */
[----:B------:R-:W-:Y:S01]  /*a830*/  FADD.FTZ R123, R149, R110 ;  /* 0x0000006e957b7221 */ /* 0x000fe20000010000 */
[----:B------:R-:W-:Y:S01]  /*a840*/  FADD.FTZ R110, R112, R115 ;  /* 0x00000073706e7221 */ /* 0x000fe20000010000 */
[-C--:B------:R-:W-:Y:S01]  /*a850*/  FMUL.FTZ R65, R65, R20.reuse ;  /* 0x0000001441417220 */ /* 0x080fe20000410000 */
[----:B------:R-:W1:Y:S01]  /*a860*/  MUFU.EX2 R106, R119 ;  /* 0x00000077006a7308 */ /* 0x000e620000000800 */
[----:B------:R-:W-:Y:S01]  /*a870*/  FADD.FTZ R118, R192, R123 ;  /* 0x0000007bc0767221 */ /* 0x000fe20000010000 */
[----:B------:R-:W-:Y:S01]  /*a880*/  FADD.FTZ R115, R193, R110 ;  /* 0x0000006ec1737221 */ /* 0x000fe20000010000 */
[----:B------:R-:W-:Y:S01]  /*a890*/  F2FP.F16.F32.PACK_AB R193, R116, R193 ;  /* 0x000000c174c1723e */ /* 0x000fe200000000ff */
[-C--:B------:R-:W-:Y:S01]  /*a8a0*/  FMUL.FTZ R68, R68, R20.reuse ;  /* 0x0000001444447220 */ /* 0x080fe20000410000 */
[----:B------:R-:W-:Y:S01]  /*a8b0*/  FADD.FTZ R123, R137, R118 ;  /* 0x00000076897b7221 */ /* 0x000fe20000010000 */
[----:B------:R-:W-:Y:S01]  /*a8c0*/  FADD.FTZ R110, R116, R115 ;  /* 0x00000073746e7221 */ /* 0x000fe20000010000 */
[-C--:B------:R-:W-:Y:S01]  /*a8d0*/  FMUL.FTZ R69, R69, R20.reuse ;  /* 0x0000001445457220 */ /* 0x080fe20000410000 */
[----:B------:R5:W-:Y:S01]  /*a8e0*/  MUFU.EX2 R116, R102 ;  /* 0x0000006600747308 */ /* 0x000be20000000800 */
[----:B------:R-:W-:Y:S01]  /*a8f0*/  FADD.FTZ R118, R194, R123 ;  /* 0x0000007bc2767221 */ /* 0x000fe20000010000 */
[----:B------:R-:W-:Y:S01]  /*a900*/  FADD.FTZ R93, R195, R110 ;  /* 0x0000006ec35d7221 */ /* 0x000fe20000010000 */
[-C--:B------:R-:W-:Y:S01]  /*a910*/  FMUL.FTZ R72, R72, R20.reuse ;  /* 0x0000001448487220 */ /* 0x080fe20000410000 */
[-C--:B------:R-:W-:Y:S01]  /*a920*/  FMUL.FTZ R73, R73, R20.reuse ;  /* 0x0000001449497220 */ /* 0x080fe20000410000 */
[----:B------:R-:W-:Y:S01]  /*a930*/  FADD.FTZ R115, R141, R118 ;  /* 0x000000768d737221 */ /* 0x000fe20000010000 */
[----:B------:R-:W-:Y:S01]  /*a940*/  FADD.FTZ R110, R124, R93 ;  /* 0x0000005d7c6e7221 */ /* 0x000fe20000010000 */
[-C--:B------:R-:W-:Y:S01]  /*a950*/  FMUL.FTZ R76, R76, R20.reuse ;  /* 0x000000144c4c7220 */ /* 0x080fe20000410000 */
[----:B------:R-:W-:Y:S01]  /*a960*/  MUFU.EX2 R94, R94 ;  /* 0x0000005e005e7308 */ /* 0x000fe20000000800 */
        /* <DEDUP_REMOVED lines=11> */
[----:B------:R-:W-:Y:S01]  /*aa20*/  FMUL.FTZ R85, R85, R20 ;  /* 0x0000001455557220 */ /* 0x000fe20000410000 */
[----:B------:R-:W-:Y:S01]  /*aa30*/  FADD.FTZ R107, R129, R118 ;  /* 0x00000076816b7221 */ /* 0x000fe20000010000 */
[----:B------:R-:W-:Y:S01]  /*aa40*/  FADD.FTZ R118, R130, R93 ;  /* 0x0000005d82767221 */ /* 0x000fe20000010000 */
[----:B------:R-:W-:Y:S01]  /*aa50*/  FMUL.FTZ R26, R26, R21 ;  /* 0x000000151a1a7220 */ /* 0x000fe20000410000 */
[----:B------:R-:W0:Y:S01]  /*aa60*/  MUFU.EX2 R110, R111 ;  /* 0x0000006f006e7308 */ /* 0x000e220000000800 */
[----:B------:R-:W-:Y:S01]  /*aa70*/  FADD.FTZ R108, R200, R107 ;  /* 0x0000006bc86c7221 */ /* 0x000fe20000010000 */
[----:B------:R-:W-:Y:S01]  /*aa80*/  FADD.FTZ R93, R201, R118 ;  /* 0x00000076c95d7221 */ /* 0x000fe20000010000 */
[C---:B------:R-:W-:Y:S01]  /*aa90*/  F2FP.F16.F32.PACK_AB R201, R12.reuse, R201 ;  /* 0x000000c90cc9723e */ /* 0x040fe200000000ff */
[-C--:B------:R-:W-:Y:S01]  /*aaa0*/  FMUL.FTZ R27, R27, R21.reuse ;  /* 0x000000151b1b7220 */ /* 0x080fe20000410000 */
[----:B------:R-:W-:Y:S01]  /*aab0*/  FADD.FTZ R107, R121, R108 ;  /* 0x0000006c796b7221 */ /* 0x000fe20000010000 */
[----:B------:R-:W-:Y:S01]  /*aac0*/  FADD.FTZ R108, R12, R93 ;  /* 0x0000005d0c6c7221 */ /* 0x000fe20000010000 */
[-C--:B------:R-:W-:Y:S01]  /*aad0*/  FMUL.FTZ R30, R30, R21.reuse ;  /* 0x000000151e1e7220 */ /* 0x080fe20000410000 */
[-C--:B------:R-:W-:Y:S01]  /*aae0*/  FMUL.FTZ R31, R31, R21.reuse ;  /* 0x000000151f1f7220 */ /* 0x080fe20000410000 */
[----:B------:R-:W-:Y:S01]  /*aaf0*/  FADD.FTZ R118, R202, R107 ;  /* 0x0000006bca767221 */ /* 0x000fe20000010000 */
[----:B------:R-:W-:Y:S01]  /*ab00*/  FADD.FTZ R93, R203, R108 ;  /* 0x0000006ccb5d7221 */ /* 0x000fe20000010000 */
[-C--:B------:R-:W-:Y:S01]  /*ab10*/  FMUL.FTZ R34, R34, R21.reuse ;  /* 0x0000001522227220 */ /* 0x080fe20000410000 */
[-C--:B------:R-:W-:Y:S01]  /*ab20*/  FMUL.FTZ R35, R35, R21.reuse ;  /* 0x0000001523237220 */ /* 0x080fe20000410000 */
[----:B------:R-:W-:Y:S01]  /*ab30*/  FADD.FTZ R107, R125, R118 ;  /* 0x000000767d6b7221 */ /* 0x000fe20000010000 */
[----:B--2---:R-:W-:Y:S01]  /*ab40*/  FADD.FTZ R108, R114, R93 ;  /* 0x0000005d726c7221 */ /* 0x004fe20000010000 */
[-C--:B------:R-:W-:Y:S01]  /*ab50*/  FMUL.FTZ R38, R38, R21.reuse ;  /* 0x0000001526267220 */ /* 0x080fe20000410000 */
[-C--:B------:R-:W-:Y:S01]  /*ab60*/  FMUL.FTZ R39, R39, R21.reuse ;  /* 0x0000001527277220 */ /* 0x080fe20000410000 */
[----:B------:R-:W-:Y:S01]  /*ab70*/  FADD.FTZ R112, R204, R107 ;  /* 0x0000006bcc707221 */ /* 0x000fe20000010000 */
[----:B----4-:R-:W-:Y:S01]  /*ab80*/  FADD.FTZ R13, R205, R108 ;  /* 0x0000006ccd0d7221 */ /* 0x010fe20000010000 */
[-C--:B------:R-:W-:Y:S01]  /*ab90*/  FMUL.FTZ R42, R42, R21.reuse ;  /* 0x000000152a2a7220 */ /* 0x080fe20000410000 */
[-C--:B------:R-:W-:Y:S01]  /*aba0*/  FMUL.FTZ R43, R43, R21.reuse ;  /* 0x000000152b2b7220 */ /* 0x080fe20000410000 */
[----:B------:R-:W-:Y:S01]  /*abb0*/  FADD.FTZ R93, R113, R112 ;  /* 0x00000070715d7221 */ /* 0x000fe20000010000 */
[----:B---3--:R-:W-:Y:S01]  /*abc0*/  FADD.FTZ R108, R98, R13 ;  /* 0x0000000d626c7221 */ /* 0x008fe20000010000 */
[-C--:B------:R-:W-:Y:S01]  /*abd0*/  FMUL.FTZ R46, R46, R21.reuse ;  /* 0x000000152e2e7220 */ /* 0x080fe20000410000 */
[-C--:B------:R-:W-:Y:S01]  /*abe0*/  FMUL.FTZ R47, R47, R21.reuse ;  /* 0x000000152f2f7220 */ /* 0x080fe20000410000 */
[----:B------:R-:W-:Y:S01]  /*abf0*/  FADD.FTZ R112, R206, R93 ;  /* 0x0000005dce707221 */ /* 0x000fe20000010000 */
[----:B------:R-:W-:Y:S01]  /*ac00*/  FADD.FTZ R13, R207, R108 ;  /* 0x0000006ccf0d7221 */ /* 0x000fe20000010000 */
[-C--:B------:R-:W-:Y:S01]  /*ac10*/  FMUL.FTZ R50, R50, R21.reuse ;  /* 0x0000001532327220 */ /* 0x080fe20000410000 */
[-C--:B------:R-:W-:Y:S01]  /*ac20*/  FMUL.FTZ R51, R51, R21.reuse ;  /* 0x0000001533337220 */ /* 0x080fe20000410000 */
[----:B------:R-:W-:Y:S01]  /*ac30*/  FADD.FTZ R93, R117, R112 ;  /* 0x00000070755d7221 */ /* 0x000fe20000010000 */
[----:B-1----:R-:W-:Y:S01]  /*ac40*/  FADD.FTZ R108, R106, R13 ;  /* 0x0000000d6a6c7221 */ /* 0x002fe20000010000 */
[-C--:B------:R-:W-:Y:S01]  /*ac50*/  FMUL.FTZ R54, R54, R21.reuse ;  /* 0x0000001536367220 */ /* 0x080fe20000410000 */
[-C--:B------:R-:W-:Y:S01]  /*ac60*/  FMUL.FTZ R55, R55, R21.reuse ;  /* 0x0000001537377220 */ /* 0x080fe20000410000 */
[----:B-----5:R-:W-:Y:S01]  /*ac70*/  FADD.FTZ R102, R208, R93 ;  /* 0x0000005dd0667221 */ /* 0x020fe20000010000 */
        /* <DEDUP_REMOVED lines=12> */
[----:B0-----:R-:W-:Y:S01]  /*ad40*/  FADD.FTZ R13, R110, R13 ;  /* 0x0000000d6e0d7221 */ /* 0x001fe20000010000 */
        /* <DEDUP_REMOVED lines=17> */
[----:B------:R-:W-:Y:S01]  /*ae60*/  FMUL.FTZ R87, R87, R21 ;  /* 0x0000001557577220 */ /* 0x000fe20000410000 */
[----:B------:R-:W-:Y:S01]  /*ae70*/  FADD.FTZ R12, R88, R91 ;  /* 0x0000005b580c7221 */ /* 0x000fe20000010000 */
[----:B------:R-:W-:Y:S01]  /*ae80*/  FADD.FTZ R13, R90, R13 ;  /* 0x0000000d5a0d7221 */ /* 0x000fe20000010000 */
[----:B------:R-:W-:Y:S01]  /*ae90*/  F2FP.F16.F32.PACK_AB R178, R169, R178 ;  /* 0x000000b2a9b2723e */ /* 0x000fe200000000ff */
[----:B------:R-:W-:-:S02]  /*aea0*/  IMAD.MOV.U32 R21, RZ, RZ, R16 ;  /* 0x000000ffff157224 */ /* 0x000fc400078e0010 */
[----:B------:R-:W-:Y:S01]  /*aeb0*/  FADD.FTZ R91, R133, R12 ;  /* 0x0000000c855b7221 */ /* 0x000fe20000010000 */
[----:B------:R-:W-:Y:S01]  /*aec0*/  FADD.FTZ R13, R217, R13 ;  /* 0x0000000dd90d7221 */ /* 0x000fe20000010000 */
[----:B------:R-:W-:Y:S01]  /*aed0*/  F2FP.F16.F32.PACK_AB R180, R173, R180 ;  /* 0x000000b4adb4723e */ /* 0x000fe200000000ff */
[----:B------:R-:W-:Y:S02]  /*aee0*/  IMAD.MOV.U32 R20, RZ, RZ, R11 ;  /* 0x000000ffff147224 */ /* 0x000fe400078e000b */
[----:B------:R-:W-:Y:S01]  /*aef0*/  FADD.FTZ R12, R92, R91 ;  /* 0x0000005b5c0c7221 */ /* 0x000fe20000010000 */
[----:B------:R-:W-:Y:S01]  /*af00*/  FADD.FTZ R88, R94, R13 ;  /* 0x0000000d5e587221 */ /* 0x000fe20000010000 */
[----:B------:R-:W-:Y:S02]  /*af10*/  F2FP.F16.F32.PACK_AB R179, R140, R179 ;  /* 0x000000b38cb3723e */ /* 0x000fe400000000ff */
[----:B------:R-:W-:Y:S01]  /*af20*/  FADD.FTZ R13, R15, R12 ;  /* 0x0000000c0f0d7221 */ /* 0x000fe20000010000 */
[----:B------:R-:W-:Y:S01]  /*af30*/  F2FP.F16.F32.PACK_AB R181, R163, R136 ;  /* 0x00000088a3b5723e */ /* 0x000fe200000000ff */
[----:B------:R-:W-:Y:S01]  /*af40*/  FADD.FTZ R12, R95, R88 ;  /* 0x000000585f0c7221 */ /* 0x000fe20000010000 */
        /* <DEDUP_REMOVED lines=30> */
[----:B------:R-:W-:Y:S01]  /*b130*/  F2FP.F16.F32.PACK_AB R219, R95, R94 ;  /* 0x0000005e5fdb723e */ /* 0x000fe200000000ff */
[----:B------:R-:W-:Y:S06]  /*b140*/  @P2 BRA `(.L_x_273) ;  /* 0xffffffb400142947 */ /* 0x000fec000383ffff */
.L_x_264:
[----:B------:R-:W-:Y:S06]  /*b150*/  BAR.ARV 0x8, 0x120 ;  /* 0x0204800000007b1d */ /* 0x000fec0000002000 */
[----:B------:R-:W-:Y:S05]  /*b160*/  @!P0 BRA `(.L_x_274) ;  /* 0x0000000000048947 */ /* 0x000fea0003800000 */
[----:B------:R-:W-:Y:S01]  /*b170*/  BPT.TRAP 0x1 ;  /* 0x000000040000795c */ /* 0x000fe20000300000 */
.L_x_274:
[----:B------:R-:W-:Y:S01]  /*b180*/  IMAD R8, R2, 0x8, R0 ;  /* 0x0000000802087824 */ /* 0x000fe200078e0200 */
[----:B------:R-:W-:-:S04]  /*b190*/  SHF.L.U32 R3, R16, 0x1f, RZ ;  /* 0x0000001f10037819 */ /* 0x000fc800000006ff */
[----:B------:R0:W1:Y:S01]  /*b1a0*/  SYNCS.PHASECHK.TRANS64.TRYWAIT P2, [R8+URZ+0x34850], R3 ;  /* 0x03485003080075a7 */ /* 0x000062000804017f */
[----:B------:R-:W-:Y:S05]  /*b1b0*/  @!P0 BRA `(.L_x_275) ;  /* 0x0000000000048947 */ /* 0x000fea0003800000 */
[----:B------:R-:W-:Y:S01]  /*b1c0*/  BPT.TRAP 0x1 ;  /* 0x000000040000795c */ /* 0x000fe20000300000 */
.L_x_275:
[----:B-1----:R-:W-:Y:S05]  /*b1d0*/  @P2 BRA `(.L_x_276) ;  /* 0x0000000000082947 */ /* 0x002fea0003800000 */
[----:B------:R-:W1:Y:S02]  /*b1e0*/  SYNCS.PHASECHK.TRANS64.TRYWAIT P0, [R8+URZ+0x34850], R3 ;  /* 0x03485003080075a7 */ /* 0x000e64000800017f */
[----:B-1----:R-:W-:Y:S05]  /*b1f0*/  @!P0 BRA `(.L_x_277) ;  /* 0x00000074000c8947 */ /* 0x002fea0003800000 */
.L_x_276:
[----:B------:R-:W-:Y:S05]  /*b200*/  WARPSYNC.ALL ;  /* 0x0000000000007948 */ /* 0x000fea0003800000 */
[----:B------:R-:W-:Y:S01]  /*b210*/  VIADD R0, R0, 0x400 ;  /* 0x0000040000007836 */ /* 0x000fe20000000000 */
[----:B------:R-:W-:Y:S01]  /*b220*/  WARPGROUP.ARRIVE ;  /* 0x00000000000079c5 */ /* 0x000fe20000000000 */
[----:B------:R-:W-:Y:S01]  /*b230*/  IMAD.MOV.U32 R7, RZ, RZ, 0x40000040 ;  /* 0x40000040ff077424 */ /* 0x000fe200078e00ff */
[----:B01----:R-:W-:Y:S01]  /*b240*/  SHFL.BFLY PT, R3, R12, 0x2, 0x1f ;  /* 0x0c401f000c037f89 */ /* 0x003fe200000e0000 */
[----:B------:R-:W-:Y:S01]  /*b250*/  IMAD.MOV.U32 R9, RZ, RZ, RZ ;  /* 0x000000ffff097224 */ /* 0x000fe200078e00ff */
[----:B------:R-:W-:Y:S01]  /*b260*/  SHF.R.U32.HI R0, RZ, 0x4, R0 ;  /* 0x00000004ff007819 */ /* 0x000fe20000011600 */
[----:B------:R-:W-:-:S03]  /*b270*/  VIADD R224, R224, 0x1 ;  /* 0x00000001e0e07836 */ /* 0x000fc60000000000 */
[----:B------:R-:W-:-:S04]  /*b280*/  LOP3.LUT R0, R0, 0x3fff, RZ, 0xc0, !PT ;  /* 0x00003fff00007812 */ /* 0x000fc800078ec0ff */
[----:B------:R-:W-:Y:S02]  /*b290*/  LOP3.LUT R5, R0, 0x5800000, RZ, 0xfc, !PT ;  /* 0x0580000000057812 */ /* 0x000fe400078efcff */
[----:B------:R-:W0:Y:S03]  /*b2a0*/  SHFL.BFLY PT, R0, R13, 0x2, 0x1f ;  /* 0x0c401f000d007f89 */ /* 0x000e2600000e0000 */
[----:B------:R-:W-:Y:S02]  /*b2b0*/  IMAD R4, R2, 0xb00, R5 ;  /* 0x00000b0002047824 */ /* 0x000fe400078e0205 */
[----:B------:R-:W-:Y:S02]  /*b2c0*/  IMAD.MOV.U32 R5, RZ, RZ, 0x40000040 ;  /* 0x40000040ff057424 */ /* 0x000fe400078e00ff */
[C---:B------:R-:W-:Y:S01]  /*b2d0*/  VIADD R6, R4.reuse, 0x80 ;  /* 0x0000008004067836 */ /* 0x040fe20000000000 */
[----:B------:R-:W-:-:S02]  /*b2e0*/  R2UR UR6, R4 ;  /* 0x00000000040672ca */ /* 0x000fc400000e0000 */
[----:B------:R-:W-:Y:S01]  /*b2f0*/  R2UR UR7, R5 ;  /* 0x00000000050772ca */ /* 0x000fe200000e0000 */
[----:B------:R-:W-:-:S12]  /*b300*/  IMAD.MOV.U32 R5, RZ, RZ, 0x40000040 ;  /* 0x40000040ff057424 */ /* 0x000fd800078e00ff */
[----:B------:R-:W-:Y:S01]  /*b310*/  HGMMA.64x128x16.F32 R24, R176, gdesc[UR4].tnspB, R24, gsb0 ;  /* 0x41e00004b0187df0 */ /* 0x000fe20008000818 */
[----:B------:R-:W-:Y:S01]  /*b320*/  R2UR UR6, R6 ;  /* 0x00000000060672ca */ /* 0x000fe200000e0000 */
[----:B------:R-:W-:Y:S01]  /*b330*/  VIADD R6, R4, 0x100 ;  /* 0x0000010004067836 */ /* 0x000fe20000000000 */
[----:B------:R-:W-:Y:S01]  /*b340*/  R2UR UR7, R7 ;  /* 0x00000000070772ca */ /* 0x000fe200000e0000 */
[----:B------:R-:W-:Y:S02]  /*b350*/  IMAD.MOV.U32 R7, RZ, RZ, 0x40000040 ;  /* 0x40000040ff077424 */ /* 0x000fe400078e00ff */
[----:B0-----:R-:W-:Y:S01]  /*b360*/  FADD.FTZ R0, R0, R13 ;  /* 0x0000000d00007221 */ /* 0x001fe20000010000 */
[----:B------:R-:W-:Y:S02]  /*b370*/  VIADD R13, R2, 0x1 ;  /* 0x00000001020d7836 */ /* 0x000fe40000000000 */
[----:B------:R-:W-:-:S03]  /*b380*/  IMAD.MOV.U32 R2, RZ, RZ, RZ ;  /* 0x000000ffff027224 */ /* 0x000fc600078e00ff */
[----:B------:R-:W-:Y:S01]  /*b390*/  ISETP.NE.AND P2, PT, R13, 0x2, PT ;  /* 0x000000020d00780c */ /* 0x000fe20003f45270 */
[----:B------:R-:W-:Y:S02]  /*b3a0*/  WARPGROUP.DEPBAR.LE gsb0, 0x0 ;  /* 0x00008000000079c5 */ /* 0x000fe40000010000 */
[----:B------:R-:W-:-:S06]  /*b3b0*/  WARPGROUP.ARRIVE ;  /* 0x00000000000079c5 */ /* 0x000fcc0000000000 */
[----:B------:R-:W-:Y:S01]  /*b3c0*/  HGMMA.64x128x16.F32 R24, R180, gdesc[UR4].tnspB, R24, gsb0 ;  /* 0x41e00004b4187df0 */ /* 0x000fe20008000818 */
[----:B------:R-:W-:Y:S01]  /*b3d0*/  R2UR UR6, R6 ;  /* 0x00000000060672ca */ /* 0x000fe200000e0000 */
[----:B------:R-:W-:Y:S01]  /*b3e0*/  VIADD R6, R4, 0x180 ;  /* 0x0000018004067836 */ /* 0x000fe20000000000 */
[----:B------:R-:W-:Y:S01]  /*b3f0*/  R2UR UR7, R7 ;  /* 0x00000000070772ca */ /* 0x000fe200000e0000 */
[----:B------:R-:W-:Y:S01]  /*b400*/  IMAD.MOV.U32 R7, RZ, RZ, 0x40000040 ;  /* 0x40000040ff077424 */ /* 0x000fe200078e00ff */
[----:B------:R-:W-:Y:S02]  /*b410*/  WARPGROUP.DEPBAR.LE gsb0, 0x0 ;  /* 0x00008000000079c5 */ /* 0x000fe40000010000 */
[----:B------:R-:W-:-:S09]  /*b420*/  WARPGROUP.ARRIVE ;  /* 0x00000000000079c5 */ /* 0x000fd20000000000 */
        /* <DEDUP_REMOVED lines=37> */
[C---:B------:R-:W-:Y:S01]  /*b680*/  VIADD R6, R4.reuse, 0x480 ;  /* 0x0000048004067836 */ /* 0x040fe20000000000 */
[----:B------:R-:W-:Y:S01]  /*b690*/  R2UR UR7, R7 ;  /* 0x00000000070772ca */ /* 0x000fe200000e0000 */
[----:B------:R-:W-:Y:S02]  /*b6a0*/  IMAD.MOV.U32 R7, RZ, RZ, 0x40000040 ;  /* 0x40000040ff077424 */ /* 0x000fe400078e00ff */
[----:B------:R-:W-:Y:S01]  /*b6b0*/  VIADD R4, R4, 0x500 ;  /* 0x0000050004047836 */ /* 0x000fe20000000000 */
[----:B------:R-:W-:Y:S02]  /*b6c0*/  WARPGROUP.DEPBAR.LE gsb0, 0x0 ;  /* 0x00008000000079c5 */ /* 0x000fe40000010000 */
[----:B------:R-:W-:-:S07]  /*b6d0*/  WARPGROUP.ARRIVE ;  /* 0x00000000000079c5 */ /* 0x000fce0000000000 */
[----:B------:R-:W-:Y:S01]  /*b6e0*/  HGMMA.64x128x16.F32 R24, R208, gdesc[UR4].tnspB, R24, gsb0 ;  /* 0x41e00004d0187df0 */ /* 0x000fe20008000818 */
[----:B------:R-:W-:Y:S02]  /*b6f0*/  R2UR UR6, R6 ;  /* 0x00000000060672ca */ /* 0x000fe400000e0000 */
[----:B------:R-:W-:Y:S01]  /*b700*/  R2UR UR7, R7 ;  /* 0x00000000070772ca */ /* 0x000fe200000e0000 */
[----:B------:R-:W-:-:S05]  /*b710*/  @!P1 VIADD R7, R8, 0x34860 ;  /* 0x0003486008079836 */ /* 0x000fca0000000000 */
[----:B------:R-:W-:Y:S01]  /*b720*/  @!P1 PRMT R7, RZ, 0x654, R7 ;  /* 0x00000654ff079816 */ /* 0x000fe20000000007 */
[----:B------:R-:W-:Y:S02]  /*b730*/  WARPGROUP.DEPBAR.LE gsb0, 0x0 ;  /* 0x00008000000079c5 */ /* 0x000fe40000010000 */
[----:B------:R-:W-:-:S06]  /*b740*/  WARPGROUP.ARRIVE ;  /* 0x00000000000079c5 */ /* 0x000fcc0000000000 */
[----:B------:R-:W-:Y:S01]  /*b750*/  HGMMA.64x128x16.F32 R24, R212, gdesc[UR4].tnspB, R24, gsb0 ;  /* 0x41e00004d4187df0 */ /* 0x000fe20008000818 */
[----:B------:R-:W-:Y:S01]  /*b760*/  R2UR UR6, R4 ;  /* 0x00000000040672ca */ /* 0x000fe200000e0000 */
[----:B------:R-:W-:Y:S01]  /*b770*/  FADD.FTZ R4, R3, R12 ;  /* 0x0000000c03047221 */ /* 0x000fe20000010000 */
[----:B------:R-:W-:Y:S01]  /*b780*/  R2UR UR7, R5 ;  /* 0x00000000050772ca */ /* 0x000fe200000e0000 */
[----:B------:R-:W0:Y:S04]  /*b790*/  SHFL.BFLY PT, R3, R0, 0x1, 0x1f ;  /* 0x0c201f0000037f89 */ /* 0x000e2800000e0000 */
[----:B------:R-:W1:Y:S01]  /*b7a0*/  SHFL.BFLY PT, R5, R4, 0x1, 0x1f ;  /* 0x0c201f0004057f89 */ /* 0x000e6200000e0000 */
[----:B0-----:R-:W-:Y:S01]  /*b7b0*/  FADD.FTZ R14, R0, R3 ;  /* 0x00000003000e7221 */ /* 0x001fe20000010000 */
[----:B------:R-:W-:Y:S01]  /*b7c0*/  SEL R3, RZ, 0x1, P2 ;  /* 0x00000001ff037807 */ /* 0x000fe20001000000 */
[----:B------:R-:W-:-:S02]  /*b7d0*/  IMAD.MOV.U32 R0, RZ, RZ, -0x800000 ;  /* 0xff800000ff007424 */ /* 0x000fc400078e00ff */
[----:B-1----:R-:W-:Y:S01]  /*b7e0*/  FADD.FTZ R15, R4, R5 ;  /* 0x00000005040f7221 */ /* 0x002fe20000010000 */
[----:B------:R-:W-:Y:S02]  /*b7f0*/  FSETP.NE.FTZ.AND P0, PT, R14, RZ, PT ;  /* 0x000000ff0e00720b */ /* 0x000fe40003f15000 */
[----:B------:R-:W-:Y:S01]  /*b800*/  LOP3.LUT R16, R16, R3, RZ, 0x3c, !PT ;  /* 0x0000000310107212 */ /* 0x000fe200078e3cff */
[----:B------:R-:W-:Y:S01]  /*b810*/  IMAD.MOV.U32 R3, RZ, RZ, -0x800000 ;  /* 0xff800000ff037424 */ /* 0x000fe200078e00ff */
[----:B------:R-:W-:-:S09]  /*b820*/  FSETP.NE.FTZ.AND P3, PT, R15, RZ, PT ;  /* 0x000000ff0f00720b */ /* 0x000fd20003f75000 */
[----:B------:R-:W0:Y:S01]  /*b830*/  @P0 MUFU.LG2 R5, R14 ;  /* 0x0000000e00050308 */ /* 0x000e220000000c00 */
[----:B------:R-:W-:-:S03]  /*b840*/  @P0 FMUL.FTZ R4, R10, 0.69314718246459960938 ;  /* 0x3f3172180a040820 */ /* 0x000fc60000410000 */
[----:B------:R-:W-:-:S04]  /*b850*/  @P3 FMUL.FTZ R21, R10, 0.69314718246459960938 ;  /* 0x3f3172180a153820 */ /* 0x000fc80000410000 */
[----:B------:R-:W1:Y:S08]  /*b860*/  @P3 MUFU.LG2 R6, R15 ;  /* 0x0000000f00063308 */ /* 0x000e700000000c00 */
[----:B------:R-:W2:Y:S01]  /*b870*/  @P0 MUFU.RCP R2, R14 ;  /* 0x0000000e00020308 */ /* 0x000ea20000001000 */
[----:B0-----:R-:W-:-:S04]  /*b880*/  @P0 FMUL.FTZ R5, R5, 0.69314718246459960938 ;  /* 0x3f31721805050820 */ /* 0x001fc80000410000 */
[----:B------:R-:W-:Y:S01]  /*b890*/  @P0 FFMA.FTZ R0, R4, R11, R5 ;  /* 0x0000000b04000223 */ /* 0x000fe20000010005 */
[----:B------:R-:W-:Y:S02]  /*b8a0*/  PLOP3.LUT P0, PT, PT, PT, PT, 0x8, 0x0 ;  /* 0x000000000000781c */ /* 0x000fe40003f0e170 */
[----:B------:R-:W0:Y:S01]  /*b8b0*/  @P3 MUFU.RCP R9, R15 ;  /* 0x0000000f00093308 */ /* 0x000e220000001000 */
[----:B-1----:R-:W-:-:S04]  /*b8c0*/  @P3 FMUL.FTZ R6, R6, 0.69314718246459960938 ;  /* 0x3f31721806063820 */ /* 0x002fc80000410000 */
[----:B------:R-:W-:Y:S01]  /*b8d0*/  @P3 FFMA.FTZ R3, R21, R89, R6 ;  /* 0x0000005915033223 */ /* 0x000fe20000010006 */
[----:B------:R-:W-:Y:S02]  /*b8e0*/  WARPGROUP.DEPBAR.LE gsb0, 0x0 ;  /* 0x00008000000079c5 */ /* 0x000fe40000010000 */
[----:B------:R-:W-:-:S06]  /*b8f0*/  WARPGROUP.ARRIVE ;  /* 0x00000000000079c5 */ /* 0x000fcc0000000000 */
[----:B------:R-:W-:Y:S03]  /*b900*/  HGMMA.64x128x16.F32 R24, R216, gdesc[UR4].tnspB, R24, gsb0 ;  /* 0x41e00004d8187df0 */ /* 0x000fe60008000818 */
[----:B------:R-:W-:Y:S02]  /*b910*/  WARPGROUP.DEPBAR.LE gsb0, 0x0 ;  /* 0x00008000000079c5 */ /* 0x000fe40000010000 */
        /* <DEDUP_REMOVED lines=33> */
[-C--:B0-----:R-:W-:Y:S01]  /*bb30*/  FMUL.FTZ R8, R30, R9.reuse ;  /* 0x000000091e087220 */ /* 0x081fe20000410000 */
[-C--:B-1----:R-:W-:Y:S01]  /*bb40*/  FMUL.FTZ R7, R31, R9.reuse ;  /* 0x000000091f077220 */ /* 0x082fe20000410000 */
        /* <DEDUP_REMOVED lines=30> */
[----:B------:R-:W-:-:S07]  /*bd30*/  SEL R2, R13, RZ, P2 ;  /* 0x000000ff0d027207 */ /* 0x000fce0001000000 */
.L_x_256:
[----:B0-----:R-:W0:Y:S01]  /*bd40*/  S2R R5, SR_CgaCtaId ;  /* 0x0000000000057919 */ /* 0x001e220000008800 */
[----:B------:R-:W-:Y:S01]  /*bd50*/  MOV R22, 0x400 ;  /* 0x0000040000167802 */ /* 0x000fe20000000f00 */
[----:B------:R-:W-:Y:S01]  /*bd60*/  BSSY B0, `(.L_x_278) ;  /* 0x00001d8000007945 */ /* 0x000fe20003800000 */
[----:B------:R-:W-:Y:S02]  /*bd70*/  BAR.SYNC.DEFER_BLOCKING 0x5, 0x120 ;  /* 0x0144800000007b1d */ /* 0x000fe40000010000 */
[----:B0-----:R-:W-:-:S05]  /*bd80*/  LEA R22, R5, R22, 0x18 ;  /* 0x0000001605167211 */ /* 0x001fca00078ec0ff */
[----:B------:R0:W1:Y:S01]  /*bd90*/  LDS.128 R48, [R22+0x348d0] ;  /* 0x0348d00016307984 */ /* 0x0000620000000c00 */
[----:B------:R-:W-:Y:S06]  /*bda0*/  BAR.ARV 0x4, 0x120 ;  /* 0x0104800000007b1d */ /* 0x000fec0000002000 */
[----:B------:R-:W-:Y:S05]  /*bdb0*/  @P0 BRA `(.L_x_279) ;  /* 0x0000001000c80947 */ /* 0x000fea0003800000 */
[----:B------:R-:W2:Y:S01]  /*bdc0*/  S2R R5, SR_SWINHI ;  /* 0x0000000000057919 */ /* 0x000ea20000002f00 */
[----:B------:R-:W-:Y:S01]  /*bdd0*/  F2FP.F16.F32.PACK_AB R7, R7, R8 ;  /* 0x000000080707723e */ /* 0x000fe200000000ff */
[----:B------:R-:W-:Y:S01]  /*bde0*/  ULDC.64 UR4, c[0x0][0xbe0] ;  /* 0x0002f80000047ab9 */ /* 0x000fe20000000a00 */
        /* <DEDUP_REMOVED lines=10> */
[----:B------:R-:W-:-:S02]  /*be90*/  MOV R20, R22 ;  /* 0x0000001600147202 */ /* 0x000fc40000000f00 */
[----:B--2---:R-:W-:-:S03]  /*bea0*/  MOV R21, R5 ;  /* 0x0000000500157202 */ /* 0x004fc60000000f00 */
[----:B------:R-:W-:-:S03]  /*beb0*/  IMAD.WIDE R4, R229, 0x2, R20 ;  /* 0x00000002e5047825 */ /* 0x000fc600078e0214 */
[C---:B------:R-:W-:Y:S02]  /*bec0*/  IADD3 R67, P5, R4.reuse, 0x40, RZ ;  /* 0x0000004004437810 */ /* 0x040fe40007fbe0ff */
[C---:B------:R-:W-:Y:S02]  /*bed0*/  IADD3 R71, P4, R4.reuse, 0x60, RZ ;  /* 0x0000006004477810 */ /* 0x040fe40007f9e0ff */
[C---:B------:R-:W-:Y:S01]  /*bee0*/  LOP3.LUT R9, R4.reuse, 0x380, RZ, 0xc0, !PT ;  /* 0x0000038004097812 */ /* 0x040fe200078ec0ff */
[--C-:B------:R-:W-:Y:S01]  /*bef0*/  IMAD.X R25, RZ, RZ, R5.reuse, P5 ;  /* 0x000000ffff197224 */ /* 0x100fe200028e0605 */
[C---:B------:R-:W-:Y:S01]  /*bf00*/  IADD3 R63, P6, R4.reuse, 0x20, RZ ;  /* 0x00000020043f7810 */ /* 0x040fe20007fde0ff */
[--C-:B------:R-:W-:Y:S01]  /*bf10*/  IMAD.X R15, RZ, RZ, R5.reuse, P4 ;  /* 0x000000ffff0f7224 */ /* 0x100fe200020e0605 */
[----:B------:R-:W-:Y:S02]  /*bf20*/  IADD3 R75, P3, R4, 0x4000, RZ ;  /* 0x00004000044b7810 */ /* 0x000fe40007f7e0ff */
[----:B------:R-:W-:Y:S01]  /*bf30*/  LOP3.LUT R14, R67, 0x380, RZ, 0xc0, !PT ;  /* 0x00000380430e7812 */ /* 0x000fe200078ec0ff */
[--C-:B------:R-:W-:Y:S01]  /*bf40*/  IMAD.X R27, RZ, RZ, R5.reuse, P6 ;  /* 0x000000ffff1b7224 */ /* 0x100fe200030e0605 */
[----:B------:R-:W-:Y:S01]  /*bf50*/  LOP3.LUT R28, R71, 0x380, RZ, 0xc0, !PT ;  /* 0x00000380471c7812 */ /* 0x000fe200078ec0ff */
[----:B------:R-:W-:Y:S01]  /*bf60*/  IMAD.X R13, RZ, RZ, R5, P3 ;  /* 0x000000ffff0d7224 */ /* 0x000fe200018e0605 */
[----:B------:R-:W-:-:S02]  /*bf70*/  SHF.R.U64 R9, R9, 0x3, RZ ;  /* 0x0000000309097819 */ /* 0x000fc400000012ff */
[----:B------:R-:W-:Y:S02]  /*bf80*/  LOP3.LUT R12, R63, 0x380, RZ, 0xc0, !PT ;  /* 0x000003803f0c7812 */ /* 0x000fe400078ec0ff */
[----:B-1----:R-:W-:Y:S02]  /*bf90*/  LOP3.LUT R48, R75, 0x380, RZ, 0xc0, !PT ;  /* 0x000003804b307812 */ /* 0x002fe400078ec0ff */
[----:B------:R-:W-:Y:S01]  /*bfa0*/  SHF.R.U64 R14, R14, 0x3, RZ ;  /* 0x000000030e0e7819 */ /* 0x000fe200000012ff */
[----:B------:R-:W-:Y:S01]  /*bfb0*/  BAR.SYNC.DEFER_BLOCKING 0x1, 0x100 ;  /* 0x0044000000007b1d */ /* 0x000fe20000010000 */
[C---:B------:R-:W-:Y:S02]  /*bfc0*/  IADD3 R79, P2, R4.reuse, 0x4020, RZ ;  /* 0x00004020044f7810 */ /* 0x040fe40007f5e0ff */
[C---:B------:R-:W-:Y:S02]  /*bfd0*/  IADD3 R83, P1, R4.reuse, 0x4040, RZ ;  /* 0x0000404004537810 */ /* 0x040fe40007f3e0ff */
[----:B------:R-:W-:Y:S01]  /*bfe0*/  IADD3 R109, P0, R4, 0x4060, RZ ;  /* 0x00004060046d7810 */ /* 0x000fe20007f1e0ff */
[----:B------:R-:W-:Y:S01]  /*bff0*/  IMAD.X R11, RZ, RZ, R5, P2 ;  /* 0x000000ffff0b7224 */ /* 0x000fe200010e0605 */
[----:B------:R-:W-:-:S02]  /*c000*/  SHF.R.U64 R28, R28, 0x3, RZ ;  /* 0x000000031c1c7819 */ /* 0x000fc400000012ff */
[----:B------:R-:W-:Y:S01]  /*c010*/  LOP3.LUT R4, R9, R4, RZ, 0x3c, !PT ;  /* 0x0000000409047212 */ /* 0x000fe200078e3cff */
[--C-:B------:R-:W-:Y:S01]  /*c020*/  IMAD.X R9, RZ, RZ, R5.reuse, P1 ;  /* 0x000000ffff097224 */ /* 0x100fe200008e0605 */
[----:B------:R-:W-:Y:S01]  /*c030*/  SHF.R.U64 R12, R12, 0x3, RZ ;  /* 0x000000030c0c7819 */ /* 0x000fe200000012ff */
[----:B------:R-:W-:Y:S01]  /*c040*/  IMAD.X R29, RZ, RZ, R5, P0 ;  /* 0x000000ffff1d7224 */ /* 0x000fe200000e0605 */
[----:B------:R-:W-:Y:S02]  /*c050*/  SHF.R.U64 R48, R48, 0x3, RZ ;  /* 0x0000000330307819 */ /* 0x000fe400000012ff */
[----:B------:R-:W-:Y:S02]  /*c060*/  LOP3.LUT R24, R14, R67, RZ, 0x3c, !PT ;  /* 0x000000430e187212 */ /* 0x000fe400078e3cff */
[----:B------:R-:W-:Y:S02]  /*c070*/  LOP3.LUT R14, R28, R71, RZ, 0x3c, !PT ;  /* 0x000000471c0e7212 */ /* 0x000fe400078e3cff */
[----:B------:R-:W-:-:S02]  /*c080*/  MOV R71, R4 ;  /* 0x0000000400477202 */ /* 0x000fc40000000f00 */
[----:B------:R-:W-:Y:S02]  /*c090*/  LOP3.LUT R26, R12, R63, RZ, 0x3c, !PT ;  /* 0x0000003f0c1a7212 */ /* 0x000fe400078e3cff */
[----:B------:R-:W-:Y:S02]  /*c0a0*/  F2FP.F16.F32.PACK_AB R5, R10, R85 ;  /* 0x000000550a05723e */ /* 0x000fe400000000ff */
[----:B------:R-:W-:Y:S02]  /*c0b0*/  LOP3.LUT R12, R48, R75, RZ, 0x3c, !PT ;  /* 0x0000004b300c7212 */ /* 0x000fe400078e3cff */
[----:B------:R-:W-:Y:S01]  /*c0c0*/  LOP3.LUT R10, R79, 0x380, RZ, 0xc0, !PT ;  /* 0x000003804f0a7812 */ /* 0x000fe200078ec0ff */
[----:B------:R-:W1:Y:S01]  /*c0d0*/  LDC.64 R74, c[0x0][0xbd8] ;  /* 0x0002f600ff4a7b82 */ /* 0x000e620000000a00 */
[----:B------:R-:W-:Y:S02]  /*c0e0*/  LOP3.LUT R28, R83, 0x380, RZ, 0xc0, !PT ;  /* 0x00000380531c7812 */ /* 0x000fe400078ec0ff */
[----:B------:R-:W-:-:S02]  /*c0f0*/  LOP3.LUT R48, R109, 0x380, RZ, 0xc0, !PT ;  /* 0x000003806d307812 */ /* 0x000fc400078ec0ff */
[----:B------:R-:W-:Y:S02]  /*c100*/  SHF.R.U64 R10, R10, 0x3, RZ ;  /* 0x000000030a0a7819 */ /* 0x000fe400000012ff */
[----:B------:R-:W-:Y:S02]  /*c110*/  SHF.R.U64 R28, R28, 0x3, RZ ;  /* 0x000000031c1c7819 */ /* 0x000fe400000012ff */
[----:B------:R-:W-:Y:S02]  /*c120*/  SHF.R.U64 R48, R48, 0x3, RZ ;  /* 0x0000000330307819 */ /* 0x000fe400000012ff */
[----:B------:R-:W-:Y:S02]  /*c130*/  F2FP.F16.F32.PACK_AB R4, R106, R107 ;  /* 0x0000006b6a04723e */ /* 0x000fe400000000ff */
[----:B------:R-:W-:Y:S02]  /*c140*/  LOP3.LUT R10, R10, R79, RZ, 0x3c, !PT ;  /* 0x0000004f0a0a7212 */ /* 0x000fe400078e3cff */
[----:B------:R-:W-:Y:S01]  /*c150*/  LOP3.LUT R8, R28, R83, RZ, 0x3c, !PT ;  /* 0x000000531c087212 */ /* 0x000fe200078e3cff */
[----:B------:R2:W-:Y:S01]  /*c160*/  STSM.16.M88.4 [R71], R4 ;  /* 0x0000000447007844 */ /* 0x0005e20000000200 */
[----:B------:R-:W-:-:S02]  /*c170*/  LOP3.LUT R28, R48, R109, RZ, 0x3c, !PT ;  /* 0x0000006d301c7212 */ /* 0x000fc400078e3cff */
[----:B------:R-:W-:Y:S02]  /*c180*/  MOV R62, R10 ;  /* 0x0000000a003e7202 */ /* 0x000fe40000000f00 */
[----:B------:R-:W-:Y:S02]  /*c190*/  MOV R48, R8 ;  /* 0x0000000800307202 */ /* 0x000fe40000000f00 */
[----:B------:R-:W-:Y:S02]  /*c1a0*/  MOV R70, R26 ;  /* 0x0000001a00467202 */ /* 0x000fe40000000f00 */
[----:B------:R-:W-:Y:S02]  /*c1b0*/  F2FP.F16.F32.PACK_AB R8, R103, R104 ;  /* 0x000000686708723e */ /* 0x000fe400000000ff */
[----:B------:R-:W-:Y:S02]  /*c1c0*/  F2FP.F16.F32.PACK_AB R9, R81, R102 ;  /* 0x000000665109723e */ /* 0x000fe400000000ff */
[----:B------:R-:W-:-:S02]  /*c1d0*/  F2FP.F16.F32.PACK_AB R10, R100, R101 ;  /* 0x00000065640a723e */ /* 0x000fc400000000ff */
[----:B------:R-:W-:Y:S02]  /*c1e0*/  F2FP.F16.F32.PACK_AB R11, R77, R98 ;  /* 0x000000624d0b723e */ /* 0x000fe400000000ff */
[----:B------:R-:W-:Y:S02]  /*c1f0*/  MOV R67, R24 ;  /* 0x0000001800437202 */ /* 0x000fe40000000f00 */
[----:B--2---:R-:W-:Y:S01]  /*c200*/  F2FP.F16.F32.PACK_AB R4, R96, R99 ;  /* 0x000000636004723e */ /* 0x004fe200000000ff */
[----:B------:R-:W-:Y:S01]  /*c210*/  STSM.16.M88.4 [R70], R8 ;  /* 0x0000000846007844 */ /* 0x000fe20000000200 */
[----:B------:R-:W-:Y:S02]  /*c220*/  F2FP.F16.F32.PACK_AB R5, R73, R84 ;  /* 0x000000544905723e */ /* 0x000fe400000000ff */
[----:B------:R-:W-:Y:S02]  /*c230*/  F2FP.F16.F32.PACK_AB R6, R94, R97 ;  /* 0x000000615e06723e */ /* 0x000fe400000000ff */
[----:B------:R-:W-:-:S02]  /*c240*/  F2FP.F16.F32.PACK_AB R7, R69, R76 ;  /* 0x0000004c4507723e */ /* 0x000fc400000000ff */
[----:B------:R-:W-:Y:S02]  /*c250*/  MOV R66, R14 ;  /* 0x0000000e00427202 */ /* 0x000fe40000000f00 */
[----:B------:R-:W-:Y:S01]  /*c260*/  MOV R63, R12 ;  /* 0x0000000c003f7202 */ /* 0x000fe20000000f00 */
[----:B------:R2:W-:Y:S01]  /*c270*/  STSM.16.M88.4 [R67], R4 ;  /* 0x0000000443007844 */ /* 0x0005e20000000200 */
[----:B------:R-:W-:Y:S02]  /*c280*/  F2FP.F16.F32.PACK_AB R12, R92, R95 ;  /* 0x0000005f5c0c723e */ /* 0x000fe400000000ff */
[----:B------:R-:W-:Y:S02]  /*c290*/  F2FP.F16.F32.PACK_AB R13, R65, R72 ;  /* 0x00000048410d723e */ /* 0x000fe400000000ff */
[----:B------:R-:W-:Y:S02]  /*c2a0*/  F2FP.F16.F32.PACK_AB R14, R90, R93 ;  /* 0x0000005d5a0e723e */ /* 0x000fe400000000ff */
[----:B------:R-:W-:Y:S01]  /*c2b0*/  F2FP.F16.F32.PACK_AB R15, R61, R68 ;  /* 0x000000443d0f723e */ /* 0x000fe200000000ff */
[----:B------:R-:W-:Y:S01]  /*c2c0*/  IMAD.MOV.U32 R61, RZ, RZ, RZ ;  /* 0x000000ffff3d7224 */ /* 0x000fe200078e00ff */
[----:B------:R-:W-:-:S02]  /*c2d0*/  F2FP.F16.F32.PACK_AB R24, R88, R91 ;  /* 0x0000005b5818723e */ /* 0x000fc400000000ff */
[----:B------:R-:W-:Y:S01]  /*c2e0*/  F2FP.F16.F32.PACK_AB R25, R59, R64 ;  /* 0x000000403b19723e */ /* 0x000fe200000000ff */
[----:B------:R3:W-:Y:S01]  /*c2f0*/  STSM.16.M88.4 [R66], R12 ;  /* 0x0000000c42007844 */ /* 0x0007e20000000200 */
[----:B------:R-:W-:Y:S02]  /*c300*/  F2FP.F16.F32.PACK_AB R26, R60, R89 ;  /* 0x000000593c1a723e */ /* 0x000fe400000000ff */
[----:B------:R-:W-:Y:S01]  /*c310*/  F2FP.F16.F32.PACK_AB R27, R55, R58 ;  /* 0x0000003a371b723e */ /* 0x000fe200000000ff */
[----:B--2---:R-:W-:Y:S01]  /*c320*/  IMAD.SHL.U32 R5, R220, 0x4, RZ ;  /* 0x00000004dc057824 */ /* 0x004fe200078e00ff */
[----:B------:R-:W-:Y:S02]  /*c330*/  F2FP.F16.F32.PACK_AB R58, R52, R53 ;  /* 0x00000035343a723e */ /* 0x000fe400000000ff */
[----:B------:R-:W-:Y:S01]  /*c340*/  F2FP.F16.F32.PACK_AB R59, R43, R46 ;  /* 0x0000002e2b3b723e */ /* 0x000fe200000000ff */
[----:B------:R3:W-:Y:S01]  /*c350*/  STSM.16.M88.4 [R63], R24 ;  /* 0x000000183f007844 */ /* 0x0007e20000000200 */
[----:B------:R-:W-:-:S02]  /*c360*/  SHF.L.U64.HI R8, R220, 0x2, R223 ;  /* 0x00000002dc087819 */ /* 0x000fc400000102df */
[----:B-1----:R-:W-:Y:S01]  /*c370*/  IADD3 R6, P1, R5, R74, RZ ;  /* 0x0000004a05067210 */ /* 0x002fe20007f3e0ff */
[----:B------:R3:W-:Y:S01]  /*c380*/  STSM.16.M88.4 [R62], R56 ;  /* 0x000000383e007844 */ /* 0x0007e20000000200 */
[----:B------:R-:W-:Y:S02]  /*c390*/  F2FP.F16.F32.PACK_AB R46, R40, R41 ;  /* 0x00000029282e723e */ /* 0x000fe400000000ff */
[----:B------:R-:W-:Y:S01]  /*c3a0*/  MOV R28, R28 ;  /* 0x0000001c001c7202 */ /* 0x000fe20000000f00 */
[----:B------:R-:W-:Y:S01]  /*c3b0*/  IMAD.X R7, R8, 0x1, R75, P1 ;  /* 0x0000000108077824 */ /* 0x000fe200008e064b */
[----:B------:R-:W-:Y:S01]  /*c3c0*/  ISETP.NE.U32.AND P1, PT, RZ, UR4, PT ;  /* 0x00000004ff007c0c */ /* 0x000fe2000bf25070 */
[----:B------:R3:W-:Y:S01]  /*c3d0*/  STSM.16.M88.4 [R48], R44 ;  /* 0x0000002c30007844 */ /* 0x0007e20000000200 */
[----:B------:R-:W1:Y:S01]  /*c3e0*/  LDC R55, c[0x0][0xa88] ;  /* 0x0002a200ff377b82 */ /* 0x000e620000000800 */
[----:B------:R-:W-:Y:S02]  /*c3f0*/  ISETP.NE.U32.AND P0, PT, R74, RZ, PT ;  /* 0x000000ff4a00720c */ /* 0x000fe40003f05070 */
[----:B------:R3:W-:Y:S05]  /*c400*/  STSM.16.M88.4 [R28], R36 ;  /* 0x000000241c007844 */ /* 0x0007ea0000000200 */
[----:B------:R-:W-:Y:S01]  /*c410*/  BAR.SYNC.DEFER_BLOCKING 0x1, 0x100 ;  /* 0x0044000000007b1d */ /* 0x000fe20000010000 */
[----:B------:R-:W-:-:S02]  /*c420*/  ISETP.NE.AND.EX P1, PT, RZ, UR5, PT, P1 ;  /* 0x00000005ff007c0c */ /* 0x000fc4000bf25310 */
[----:B------:R-:W-:-:S11]  /*c430*/  ISETP.NE.AND.EX P0, PT, R75, RZ, PT, P0 ;  /* 0x000000ff4b00720c */ /* 0x000fd60003f05300 */
[----:B------:R-:W-:-:S04]  /*c440*/  @P1 IADD3 R4, P2, R5, UR4, RZ ;  /* 0x0000000405041c10 */ /* 0x000fc8000ff5e0ff */
[----:B------:R-:W-:Y:S01]  /*c450*/  @P1 IADD3.X R5, R8, UR5, RZ, P2, !PT ;  /* 0x0000000508051c10 */ /* 0x000fe200097fe4ff */
[----:B------:R3:W5:Y:S01]  /*c460*/  @P0 LDG.E R61, desc[UR60][R6.64] ;  /* 0x0000003c063d0981 */ /* 0x000762000c1e1900 */
[----:B------:R-:W-:-:S03]  /*c470*/  IMAD R9, R18, 0x40, R17 ;  /* 0x0000004012097824 */ /* 0x000fc600078e0211 */
[----:B-1----:R3:W5:Y:S01]  /*c480*/  @P1 LDG.E R55, desc[UR60][R4.64] ;  /* 0x0000003c04371981 */ /* 0x002762000c1e1900 */
[----:B------:R-:W-:Y:S01]  /*c490*/  IMAD.WIDE R20, R9, 0x2, R20 ;  /* 0x0000000209147825 */ /* 0x000fe200078e0214 */
[----:B------:R-:W-:Y:S06]  /*c4a0*/  @P1 BRA `(.L_x_280) ;  /* 0x0000000000101947 */ /* 0x000fec0003800000 */
[----:B------:R-:W-:Y:S05]  /*c4b0*/  @!P0 BRA `(.L_x_280) ;  /* 0x00000000000c8947 */ /* 0x000fea0003800000 */
[----:B---3--:R-:W2:Y:S04]  /*c4c0*/  LDG.E R4, desc[UR60][R6.64] ;  /* 0x0000003c06047981 */ /* 0x008ea8000c1e1900 */
[----:B-----5:R-:W2:Y:S02]  /*c4d0*/  LDG.E R55, desc[UR60][R6.64+0x4] ;  /* 0x0000043c06377981 */ /* 0x020ea4000c1e1900 */
[----:B--2---:R-:W-:-:S07]  /*c4e0*/  IMAD.IADD R55, R55, 0x1, -R4 ;  /* 0x0000000137377824 */ /* 0x004fce00078e0a04 */
.L_x_280:
[----:B------:R-:W-:Y:S01]  /*c4f0*/  SHF.R.S32.HI R19, RZ, 0x1f, R221 ;  /* 0x0000001fff137819 */ /* 0x000fe200000114dd */
[----:B------:R-:W-:Y:S01]  /*c500*/  ULDC.64 UR4, c[0x0][0xb70] ;  /* 0x0002dc0000047ab9 */ /* 0x000fe20000000a00 */
[--C-:B---3-5:R-:W-:Y:S01]  /*c510*/  SHF.R.S32.HI R45, RZ, 0x1f, R61.reuse ;  /* 0x0000001fff2d7819 */ /* 0x128fe2000001143d */
[----:B------:R-:W-:Y:S01]  /*c520*/  IMAD.MOV.U32 R44, RZ, RZ, R61 ;  /* 0x000000ffff2c7224 */ /* 0x000fe200078e003d */
[----:B------:R-:W-:Y:S01]  /*c530*/  SEL R223, R223, RZ, !P0 ;  /* 0x000000ffdfdf7207 */ /* 0x000fe20004000000 */
[----:B------:R-:W-:Y:S01]  /*c540*/  IMAD R4, R19, UR4, RZ ;  /* 0x0000000413047c24 */ /* 0x000fe2000f8e02ff */
[----:B------:R-:W-:Y:S01]  /*c550*/  SEL R57, R220, RZ, !P0 ;  /* 0x000000ffdc397207 */ /* 0x000fe20004000000 */
[----:B------:R-:W-:Y:S01]  /*c560*/  IMAD R11, R222, 0x80, R228 ;  /* 0x00000080de0b7824 */ /* 0x000fe200078e02e4 */
[C---:B------:R-:W-:Y:S01]  /*c570*/  IADD3 R9, P1, R20.reuse, 0x3000, RZ ;  /* 0x0000300014097810 */ /* 0x040fe20007f3e0ff */
[C---:B------:R-:W-:Y:S01]  /*c580*/  IMAD R7, R221.reuse, UR5, R4 ;  /* 0x00000005dd077c24 */ /* 0x040fe2000f8e0204 */
[C---:B------:R-:W-:Y:S01]  /*c590*/  IADD3 R13, P2, R20.reuse, 0x2000, RZ ;  /* 0x00002000140d7810 */ /* 0x040fe20007f5e0ff */
[----:B------:R-:W-:Y:S01]  /*c5a0*/  IMAD.WIDE.U32 R4, R221, UR4, R44 ;  /* 0x00000004dd047c25 */ /* 0x000fe2000f8e002c */
[----:B------:R-:W-:Y:S01]  /*c5b0*/  ULDC.64 UR4, c[0x0][0xb78] ;  /* 0x0002de0000047ab9 */ /* 0x000fe20000000a00 */
[----:B------:R-:W-:-:S02]  /*c5c0*/  IADD3 R29, P3, R20, 0x1000, RZ ;  /* 0x00001000141d7810 */ /* 0x000fc40007f7e0ff */
[----:B------:R-:W-:Y:S01]  /*c5d0*/  IMAD.IADD R5, R5, 0x1, R7 ;  /* 0x0000000105057824 */ /* 0x000fe200078e0207 */
[----:B------:R-:W-:Y:S01]  /*c5e0*/  LOP3.LUT R6, R9, 0x380, RZ, 0xc0, !PT ;  /* 0x0000038009067812 */ /* 0x000fe200078ec0ff */
[----:B------:R-:W-:Y:S01]  /*c5f0*/  IMAD R7, R223, UR4, RZ ;  /* 0x00000004df077c24 */ /* 0x000fe2000f8e02ff */
[----:B------:R-:W-:Y:S01]  /*c600*/  LOP3.LUT R12, R13, 0x380, RZ, 0xc0, !PT ;  /* 0x000003800d0c7812 */ /* 0x000fe200078ec0ff */
[----:B------:R-:W-:Y:S01]  /*c610*/  IMAD.WIDE.U32 R4, R57, UR4, R4 ;  /* 0x0000000439047c25 */ /* 0x000fe2000f8e0004 */
[----:B------:R-:W-:Y:S02]  /*c620*/  LOP3.LUT R28, R29, 0x380, RZ, 0xc0, !PT ;  /* 0x000003801d1c7812 */ /* 0x000fe400078ec0ff */
[----:B------:R-:W-:Y:S01]  /*c630*/  SHF.R.U64 R6, R6, 0x3, RZ ;  /* 0x0000000306067819 */ /* 0x000fe200000012ff */
[----:B------:R-:W-:Y:S01]  /*c640*/  IMAD R10, R57, UR5, R7 ;  /* 0x00000005390a7c24 */ /* 0x000fe2000f8e0207 */
[----:B------:R-:W-:Y:S01]  /*c650*/  SHF.R.S32.HI R7, RZ, 0x1f, R11 ;  /* 0x0000001fff077819 */ /* 0x000fe2000001140b */
[----:B------:R-:W-:Y:S01]  /*c660*/  ULDC.64 UR4, c[0x0][0xb40] ;  /* 0x0002d00000047ab9 */ /* 0x000fe20000000a00 */
[----:B------:R-:W-:-:S02]  /*c670*/  IADD3 R8, P0, R11, R4, RZ ;  /* 0x000000040b087210 */ /* 0x000fc40007f1e0ff */
[----:B------:R-:W-:Y:S02]  /*c680*/  SHF.R.U64 R12, R12, 0x3, RZ ;  /* 0x000000030c0c7819 */ /* 0x000fe400000012ff */
[----:B------:R-:W-:Y:S01]  /*c690*/  IADD3.X R7, R7, R5, R10, P0, !PT ;  /* 0x0000000507077210 */ /* 0x000fe200007fe40a */
[----:B------:R-:W-:Y:S01]  /*c6a0*/  IMAD.X R5, RZ, RZ, R21, P1 ;  /* 0x000000ffff057224 */ /* 0x000fe200008e0615 */
[----:B------:R-:W-:Y:S02]  /*c6b0*/  LEA R52, P0, R8, UR4, 0x2 ;  /* 0x0000000408347c11 */ /* 0x000fe4000f8010ff */
[----:B------:R-:W-:Y:S02]  /*c6c0*/  SHF.R.U64 R28, R28, 0x3, RZ ;  /* 0x000000031c1c7819 */ /* 0x000fe400000012ff */
[----:B------:R-:W-:Y:S01]  /*c6d0*/  LOP3.LUT R4, R6, R9, RZ, 0x3c, !PT ;  /* 0x0000000906047212 */ /* 0x000fe200078e3cff */
[----:B------:R-:W-:Y:S01]  /*c6e0*/  VIADD R6, R11, 0x8 ;  /* 0x000000080b067836 */ /* 0x000fe20000000000 */
[----:B------:R-:W-:Y:S01]  /*c6f0*/  LEA.HI.X R53, R8, UR5, R7, 0x2, P0 ;  /* 0x0000000508357c11 */ /* 0x000fe200080f1407 */
[----:B------:R-:W-:Y:S01]  /*c700*/  ULDC.64 UR4, c[0x0][0xaa0] ;  /* 0x0002a80000047ab9 */ /* 0x000fe20000000a00 */
[----:B------:R-:W-:Y:S01]  /*c710*/  LOP3.LUT R12, R12, R13, RZ, 0x3c, !PT ;  /* 0x0000000d0c0c7212 */ /* 0x000fe200078e3cff */
[----:B------:R-:W-:Y:S01]  /*c720*/  IMAD.X R13, RZ, RZ, R21, P2 ;  /* 0x000000ffff0d7224 */ /* 0x000fe200010e0615 */
[----:B------:R-:W-:-:S02]  /*c730*/  LOP3.LUT P0, RZ, R225, 0x3, RZ, 0xc0, !PT ;  /* 0x00000003e1ff7812 */ /* 0x000fc4000780c0ff */
[C---:B------:R-:W-:Y:S02]  /*c740*/  IADD3 R41, P6, R20.reuse, 0x4000, RZ ;  /* 0x0000400014297810 */ /* 0x040fe40007fde0ff */
[C---:B------:R-:W-:Y:S02]  /*c750*/  IADD3 R33, P5, R20.reuse, 0x5000, RZ ;  /* 0x0000500014217810 */ /* 0x040fe40007fbe0ff */
[----:B------:R-:W-:Y:S02]  /*c760*/  IADD3 R25, P4, R20, 0x6000, RZ ;  /* 0x0000600014197810 */ /* 0x000fe40007f9e0ff */
[----:B------:R-:W-:Y:S01]  /*c770*/  LOP3.LUT R28, R28, R29, RZ, 0x3c, !PT ;  /* 0x0000001d1c1c7212 */ /* 0x000fe200078e3cff */
[----:B------:R-:W-:Y:S01]  /*c780*/  IMAD.X R29, RZ, RZ, R21, P3 ;  /* 0x000000ffff1d7224 */ /* 0x000fe200018e0615 */
[----:B------:R-:W-:Y:S02]  /*c790*/  IADD3 R7, P2, R20, 0x7000, RZ ;  /* 0x0000700014077810 */ /* 0x000fe40007f5e0ff */
[----:B------:R-:W-:-:S02]  /*c7a0*/  ISETP.GE.OR P3, PT, R11, R55, P0 ;  /* 0x000000370b00720c */ /* 0x000fc40000766670 */
[----:B------:R-:W-:Y:S02]  /*c7b0*/  LOP3.LUT R40, R41, 0x380, RZ, 0xc0, !PT ;  /* 0x0000038029287812 */ /* 0x000fe400078ec0ff */
[----:B------:R-:W-:Y:S02]  /*c7c0*/  LOP3.LUT R32, R33, 0x380, RZ, 0xc0, !PT ;  /* 0x0000038021207812 */ /* 0x000fe400078ec0ff */
[----:B------:R-:W-:Y:S02]  /*c7d0*/  LOP3.LUT R24, R25, 0x380, RZ, 0xc0, !PT ;  /* 0x0000038019187812 */ /* 0x000fe400078ec0ff */
[----:B------:R-:W-:Y:S02]  /*c7e0*/  LOP3.LUT R9, R20, 0x380, RZ, 0xc0, !PT ;  /* 0x0000038014097812 */ /* 0x000fe400078ec0ff */
[----:B------:R-:W-:Y:S02]  /*c7f0*/  ISETP.GE.OR P0, PT, R6, R55, P0 ;  /* 0x000000370600720c */ /* 0x000fe40000706670 */
[----:B------:R-:W-:Y:S01]  /*c800*/  LOP3.LUT R6, R7, 0x380, RZ, 0xc0, !PT ;  /* 0x0000038007067812 */ /* 0x000fe200078ec0ff */
[----:B------:R1:W-:Y:S01]  /*c810*/  @!P3 STG.E desc[UR60][R52.64], R0 ;  /* 0x000000003400b986 */ /* 0x0003e2000c10193c */
[----:B------:R-:W-:-:S02]  /*c820*/  SHF.R.U64 R40, R40, 0x3, RZ ;  /* 0x0000000328287819 */ /* 0x000fc400000012ff */
[----:B------:R-:W-:Y:S02]  /*c830*/  SHF.R.U64 R32, R32, 0x3, RZ ;  /* 0x0000000320207819 */ /* 0x000fe400000012ff */
[----:B------:R-:W-:Y:S02]  /*c840*/  SHF.R.U64 R24, R24, 0x3, RZ ;  /* 0x0000000318187819 */ /* 0x000fe400000012ff */
[----:B------:R-:W-:Y:S02]  /*c850*/  SHF.R.U64 R9, R9, 0x3, RZ ;  /* 0x0000000309097819 */ /* 0x000fe400000012ff */
[----:B------:R-:W-:Y:S01]  /*c860*/  SHF.R.U64 R6, R6, 0x3, RZ ;  /* 0x0000000306067819 */ /* 0x000fe200000012ff */
[----:B------:R2:W-:Y:S01]  /*c870*/  @!P0 STG.E desc[UR60][R52.64+0x20], R3 ;  /* 0x0000200334008986 */ /* 0x0005e2000c10193c */
[----:B------:R-:W-:Y:S01]  /*c880*/  LOP3.LUT R40, R40, R41, RZ, 0x3c, !PT ;  /* 0x0000002928287212 */ /* 0x000fe200078e3cff */
[--C-:B------:R-:W-:Y:S01]  /*c890*/  IMAD.X R41, RZ, RZ, R21.reuse, P6 ;  /* 0x000000ffff297224 */ /* 0x100fe200030e0615 */
[----:B------:R-:W-:Y:S01]  /*c8a0*/  LOP3.LUT R32, R32, R33, RZ, 0x3c, !PT ;  /* 0x0000002120207212 */ /* 0x000fe200078e3cff */
[--C-:B------:R-:W-:Y:S01]  /*c8b0*/  IMAD.X R33, RZ, RZ, R21.reuse, P5 ;  /* 0x000000ffff217224 */ /* 0x100fe200028e0615 */
[----:B------:R-:W-:Y:S01]  /*c8c0*/  LOP3.LUT R24, R24, R25, RZ, 0x3c, !PT ;  /* 0x0000001918187212 */ /* 0x000fe200078e3cff */
[--C-:B------:R-:W-:Y:S01]  /*c8d0*/  IMAD.X R25, RZ, RZ, R21.reuse, P4 ;  /* 0x000000ffff197224 */ /* 0x100fe200020e0615 */
[----:B------:R-:W-:Y:S01]  /*c8e0*/  LOP3.LUT R20, R9, R20, RZ, 0x3c, !PT ;  /* 0x0000001409147212 */ /* 0x000fe200078e3cff */
[----:B------:R-:W-:Y:S01]  /*c8f0*/  IMAD.X R9, RZ, RZ, R21, P2 ;  /* 0x000000ffff097224 */ /* 0x000fe200010e0615 */
[----:B------:R-:W-:Y:S01]  /*c900*/  LOP3.LUT R8, R6, R7, RZ, 0x3c, !PT ;  /* 0x0000000706087212 */ /* 0x000fe200078e3cff */
[----:B------:R-:W5:Y:S01]  /*c910*/  LD.E.128 R28, desc[UR60][R28.64] ;  /* 0x0000003c1c1c7980 */ /* 0x000f62000c101d00 */
[----:B------:R-:W-:-:S03]  /*c920*/  SHF.R.S32.HI R47, RZ, 0x1f, R17 ;  /* 0x0000001fff2f7819 */ /* 0x000fc60000011411 */
[----:B------:R3:W5:Y:S01]  /*c930*/  LD.E.128 R36, desc[UR60][R20.64] ;  /* 0x0000003c14247980 */ /* 0x000762000c101d00 */
[----:B------:R-:W-:-:S03]  /*c940*/  IMAD.MOV.U32 R46, RZ, RZ, R17 ;  /* 0x000000ffff2e7224 */ /* 0x000fc600078e0011 */
[----:B------:R-:W5:Y:S04]  /*c950*/  LD.E.128 R12, desc[UR60][R12.64] ;  /* 0x0000003c0c0c7980 */ /* 0x000f68000c101d00 */
[----:B------:R-:W5:Y:S04]  /*c960*/  LD.E.128 R4, desc[UR60][R4.64] ;  /* 0x0000003c04047980 */ /* 0x000f68000c101d00 */
[----:B------:R-:W5:Y:S04]  /*c970*/  LD.E.128 R40, desc[UR60][R40.64] ;  /* 0x0000003c28287980 */ /* 0x000f68000c101d00 */
[----:B------:R-:W5:Y:S04]  /*c980*/  LD.E.128 R32, desc[UR60][R32.64] ;  /* 0x0000003c20207980 */ /* 0x000f68000c101d00 */
[----:B------:R-:W5:Y:S04]  /*c990*/  LD.E.128 R24, desc[UR60][R24.64] ;  /* 0x0000003c18187980 */ /* 0x000f68000c101d00 */
[----:B------:R-:W5:Y:S01]  /*c9a0*/  LD.E.128 R8, desc[UR60][R8.64] ;  /* 0x0000003c08087980 */ /* 0x000f62000c101d00 */
[----:B-1----:R-:W-:Y:S01]  /*c9b0*/  IMAD R0, R45, UR4, RZ ;  /* 0x000000042d007c24 */ /* 0x002fe2000f8e02ff */
[----:B------:R-:W-:Y:S01]  /*c9c0*/  @!PT LDS RZ, [RZ] ;  /* 0x00000000fffff984 */ /* 0x000fe20000000800 */
[----:B------:R-:W-:Y:S01]  /*c9d0*/  @!PT LDS RZ, [RZ] ;  /* 0x00000000fffff984 */ /* 0x000fe20000000800 */
[----:B------:R-:W-:Y:S01]  /*c9e0*/  @!PT LDS RZ, [RZ] ;  /* 0x00000000fffff984 */ /* 0x000fe20000000800 */
[----:B------:R-:W-:Y:S01]  /*c9f0*/  @!PT LDS RZ, [RZ] ;  /* 0x00000000fffff984 */ /* 0x000fe20000000800 */
[----:B------:R1:W-:Y:S06]  /*ca00*/  MEMBAR.ALL.CTA ;  /* 0x0000000000007992 */ /* 0x0003ec0000008000 */
[----:B-1----:R-:W1:Y:S01]  /*ca10*/  FENCE.VIEW.ASYNC.S ;  /* 0x00000000000073c6 */ /* 0x002e620000000000 */
[----:B---3--:R-:W-:-:S04]  /*ca20*/  IMAD.WIDE.U32 R20, R61, UR4, R46 ;  /* 0x000000043d147c25 */ /* 0x008fc8000f8e002e */
[----:B------:R-:W-:Y:S01]  /*ca30*/  IMAD R61, R61, UR5, R0 ;  /* 0x000000053d3d7c24 */ /* 0x000fe2000f8e0200 */
[----:B------:R-:W-:Y:S01]  /*ca40*/  ULDC.64 UR4, c[0x0][0xae0] ;  /* 0x0002b80000047ab9 */ /* 0x000fe20000000a00 */
[----:B------:R-:W-:Y:S02]  /*ca50*/  IMAD R55, R222, -0x80, R55 ;  /* 0xffffff80de377824 */ /* 0x000fe400078e0237 */
[----:B------:R-:W-:Y:S02]  /*ca60*/  IMAD.IADD R21, R21, 0x1, R61 ;  /* 0x0000000115157824 */ /* 0x000fe400078e023d */
[----:B------:R-:W-:Y:S01]  /*ca70*/  IMAD R44, R19, UR4, RZ ;  /* 0x00000004132c7c24 */ /* 0x000fe2000f8e02ff */
[C---:B------:R-:W-:Y:S01]  /*ca80*/  ISETP.GE.AND P2, PT, R18.reuse, R55, PT ;  /* 0x000000371200720c */ /* 0x040fe20003f46270 */
[----:B------:R-:W-:Y:S02]  /*ca90*/  VIADD R0, R18, 0x20 ;  /* 0x0000002012007836 */ /* 0x000fe40000000000 */
[----:B------:R-:W-:-:S02]  /*caa0*/  IMAD R45, R221, UR5, R44 ;  /* 0x00000005dd2d7c24 */ /* 0x000fc4000f8e022c */
[----:B------:R-:W-:Y:S01]  /*cab0*/  IMAD.WIDE.U32 R20, R221, UR4, R20 ;  /* 0x00000004dd147c25 */ /* 0x000fe2000f8e0014 */
[----:B------:R-:W-:-:S03]  /*cac0*/  ULDC.64 UR4, c[0x0][0xae8] ;  /* 0x0002ba0000047ab9 */ /* 0x000fc60000000a00 */
[----:B0-----:R-:W-:Y:S02]  /*cad0*/  VIADD R22, R22, 0x34820 ;  /* 0x0003482016167836 */ /* 0x001fe40000000000 */
[----:B------:R-:W-:Y:S01]  /*cae0*/  VIADD R19, R18, 0x60 ;  /* 0x0000006012137836 */ /* 0x000fe20000000000 */
[-C--:B------:R-:W-:Y:S01]  /*caf0*/  ISETP.GE.AND P4, PT, R0, R55.reuse, PT ;  /* 0x000000370000720c */ /* 0x080fe20003f86270 */
[----:B--2---:R-:W-:Y:S01]  /*cb00*/  VIADD R3, R18, 0x40 ;  /* 0x0000004012037836 */ /* 0x004fe20000000000 */
[----:B------:R-:W-:Y:S01]  /*cb10*/  PRMT R22, RZ, 0x654, R22 ;  /* 0x00000654ff167816 */ /* 0x000fe20000000016 */
[----:B------:R-:W-:Y:S02]  /*cb20*/  IMAD.IADD R21, R21, 0x1, R45 ;  /* 0x0000000115157824 */ /* 0x000fe400078e022d */
[----:B------:R-:W-:Y:S01]  /*cb30*/  IMAD R0, R223, UR4, RZ ;  /* 0x00000004df007c24 */ /* 0x000fe2000f8e02ff */
[-C--:B------:R-:W-:Y:S01]  /*cb40*/  ISETP.GE.AND P1, PT, R19, R55.reuse, PT ;  /* 0x000000371300720c */ /* 0x080fe20003f26270 */
[----:B------:R-:W-:Y:S01]  /*cb50*/  IMAD.WIDE.U32 R46, R57, UR4, R20 ;  /* 0x00000004392e7c25 */ /* 0x000fe2000f8e0014 */
[----:B------:R-:W-:Y:S01]  /*cb60*/  ISETP.GE.AND P0, PT, R3, R55, PT ;  /* 0x000000370300720c */ /* 0x000fe20003f06270 */
[----:B-1----:R0:W-:Y:S01]  /*cb70*/  SYNCS.ARRIVE.TRANS64.RED.A1T0 RZ, [R22+URZ], RZ ;  /* 0x000000ff16ff79a7 */ /* 0x0021e2000810043f */
[----:B------:R-:W-:Y:S01]  /*cb80*/  SHF.R.S32.HI R19, RZ, 0x1f, R18 ;  /* 0x0000001fff137819 */ /* 0x000fe20000011412 */
[----:B------:R-:W-:Y:S01]  /*cb90*/  IMAD R3, R57, UR5, R0 ;  /* 0x0000000539037c24 */ /* 0x000fe2000f8e0200 */
[----:B------:R-:W-:Y:S01]  /*cba0*/  BSSY B1, `(.L_x_281) ;  /* 0x0000014000017945 */ /* 0x000fe20003800000 */
[----:B------:R-:W-:-:S04]  /*cbb0*/  IMAD.WIDE R44, R222, 0x80, R18 ;  /* 0x00000080de2c7825 */ /* 0x000fc800078e0212 */
[----:B------:R-:W-:Y:S01]  /*cbc0*/  IMAD.IADD R55, R47, 0x1, R3 ;  /* 0x000000012f377824 */ /* 0x000fe200078e0203 */
[----:B0-----:R-:W-:Y:S06]  /*cbd0*/  @P2 BRA `(.L_x_282) ;  /* 0x0000000000402947 */ /* 0x001fec0003800000 */
[----:B------:R-:W-:Y:S01]  /*cbe0*/  ULDC.64 UR4, c[0x0][0xad8] ;  /* 0x0002b60000047ab9 */ /* 0x000fe20000000a00 */
[----:B------:R-:W-:Y:S01]  /*cbf0*/  IMAD.MOV.U32 R20, RZ, RZ, R46 ;  /* 0x000000ffff147224 */ /* 0x000fe200078e002e */
[----:B------:R-:W-:Y:S01]  /*cc00*/  ULDC.64 UR6, c[0x0][0xa80] ;  /* 0x0002a00000067ab9 */ /* 0x000fe20000000a00 */
[----:B------:R-:W-:Y:S02]  /*cc10*/  IMAD.MOV.U32 R21, RZ, RZ, R55 ;  /* 0x000000ffff157224 */ /* 0x000fe400078e0037 */
[----:B------:R-:W-:Y:S02]  /*cc20*/  IMAD R3, R45, UR4, RZ ;  /* 0x000000042d037c24 */ /* 0x000fe4000f8e02ff */
[----:B------:R-:W-:Y:S02]  /*cc30*/  VIADD R0, R17, 0x40 ;  /* 0x0000004011007836 */ /* 0x000fe40000000000 */
[----:B------:R-:W-:Y:S01]  /*cc40*/  IMAD.WIDE.U32 R20, R44, UR4, R20 ;  /* 0x000000042c147c25 */ /* 0x000fe2000f8e0014 */
[----:B------:R-:W-:-:S02]  /*cc50*/  ULDC UR4, c[0x0][0xa8c] ;  /* 0x0002a30000047ab9 */ /* 0x000fc40000000800 */
[----:B------:R-:W-:Y:S01]  /*cc60*/  ISETP.GE.AND P2, PT, R17, UR4, PT ;  /* 0x0000000411007c0c */ /* 0x000fe2000bf46270 */
[----:B------:R-:W-:Y:S01]  /*cc70*/  IMAD R3, R44, UR5, R3 ;  /* 0x000000052c037c24 */ /* 0x000fe2000f8e0203 */
[----:B------:R-:W-:Y:S02]  /*cc80*/  ISETP.GE.AND P3, PT, R0, UR4, PT ;  /* 0x0000000400007c0c */ /* 0x000fe4000bf66270 */
[----:B------:R-:W-:Y:S01]  /*cc90*/  LEA R52, P5, R20, UR6, 0x1 ;  /* 0x0000000614347c11 */ /* 0x000fe2000f8a08ff */
[----:B------:R-:W-:-:S05]  /*cca0*/  IMAD.IADD R3, R21, 0x1, R3 ;  /* 0x0000000115037824 */ /* 0x000fca00078e0203 */
[----:B------:R-:W-:-:S05]  /*ccb0*/  LEA.HI.X R53, R20, UR7, R3, 0x1, P5 ;  /* 0x0000000714357c11 */ /* 0x000fca000a8f0c03 */
[----:B-----5:R0:W-:Y:S04]  /*ccc0*/  @!P2 STG.E.128 desc[UR60][R52.64], R36 ;  /* 0x000000243400a986 */ /* 0x0201e8000c101d3c */
[----:B------:R0:W-:Y:S02]  /*ccd0*/  @!P3 STG.E.128 desc[UR60][R52.64+0x80], R40 ;  /* 0x000080283400b986 */ /* 0x0001e4000c101d3c */
.L_x_282:
[----:B------:R-:W-:Y:S05]  /*cce0*/  BSYNC B1 ;  /* 0x0000000000017941 */ /* 0x000fea0003800000 */
.L_x_281:
[----:B------:R-:W-:Y:S04]  /*ccf0*/  BSSY B1, `(.L_x_283) ;  /* 0x0000014000017945 */ /* 0x000fe80003800000 */
[----:B------:R-:W-:Y:S05]  /*cd00*/  @P4 BRA `(.L_x_284) ;  /* 0x0000000000484947 */ /* 0x000fea0003800000 */
[----:B------:R-:W-:Y:S01]  /*cd10*/  IADD3 R3, P2, R44, 0x20, RZ ;  /* 0x000000202c037810 */ /* 0x000fe20007f5e0ff */
[----:B------:R-:W-:Y:S01]  /*cd20*/  ULDC.64 UR4, c[0x0][0xad8] ;  /* 0x0002b60000047ab9 */ /* 0x000fe20000000a00 */
[----:B------:R-:W-:Y:S01]  /*cd30*/  IMAD.MOV.U32 R20, RZ, RZ, R46 ;  /* 0x000000ffff147224 */ /* 0x000fe200078e002e */
[----:B------:R-:W-:Y:S01]  /*cd40*/  ULDC.64 UR6, c[0x0][0xa80] ;  /* 0x0002a00000067ab9 */ /* 0x000fe20000000a00 */
[----:B------:R-:W-:Y:S02]  /*cd50*/  IMAD.MOV.U32 R21, RZ, RZ, R55 ;  /* 0x000000ffff157224 */ /* 0x000fe400078e0037 */
[----:B------:R-:W-:Y:S02]  /*cd60*/  IMAD.X R0, RZ, RZ, R45, P2 ;  /* 0x000000ffff007224 */ /* 0x000fe400010e062d */
[----:B------:R-:W-:Y:S02]  /*cd70*/  VIADD R22, R17, 0x40 ;  /* 0x0000004011167836 */ /* 0x000fe40000000000 */
[----:B------:R-:W-:-:S02]  /*cd80*/  IMAD R0, R0, UR4, RZ ;  /* 0x0000000400007c24 */ /* 0x000fc4000f8e02ff */
[----:B------:R-:W-:Y:S01]  /*cd90*/  IMAD.WIDE.U32 R20, R3, UR4, R20 ;  /* 0x0000000403147c25 */ /* 0x000fe2000f8e0014 */
[----:B------:R-:W-:Y:S02]  /*cda0*/  ULDC UR4, c[0x0][0xa8c] ;  /* 0x0002a30000047ab9 */ /* 0x000fe40000000800 */
[----:B------:R-:W-:Y:S01]  /*cdb0*/  ISETP.GE.AND P3, PT, R17, UR4, PT ;  /* 0x0000000411007c0c */ /* 0x000fe2000bf66270 */
[----:B------:R-:W-:Y:S01]  /*cdc0*/  IMAD R3, R3, UR5, R0 ;  /* 0x0000000503037c24 */ /* 0x000fe2000f8e0200 */
[----:B------:R-:W-:Y:S02]  /*cdd0*/  ISETP.GE.AND P4, PT, R22, UR4, PT ;  /* 0x0000000416007c0c */ /* 0x000fe4000bf86270 */
[----:B0----5:R-:W-:Y:S01]  /*cde0*/  LEA R36, P2, R20, UR6, 0x1 ;  /* 0x0000000614247c11 */ /* 0x021fe2000f8408ff */
[----:B------:R-:W-:-:S05]  /*cdf0*/  IMAD.IADD R3, R21, 0x1, R3 ;  /* 0x0000000115037824 */ /* 0x000fca00078e0203 */
[----:B------:R-:W-:-:S05]  /*ce00*/  LEA.HI.X R37, R20, UR7, R3, 0x1, P2 ;  /* 0x0000000714257c11 */ /* 0x000fca00090f0c03 */
[----:B------:R1:W-:Y:S04]  /*ce10*/  @!P3 STG.E.128 desc[UR60][R36.64], R28 ;  /* 0x0000001c2400b986 */ /* 0x0003e8000c101d3c */
[----:B------:R1:W-:Y:S02]  /*ce20*/  @!P4 STG.E.128 desc[UR60][R36.64+0x80], R32 ;  /* 0x000080202400c986 */ /* 0x0003e4000c101d3c */
.L_x_284:
[----:B------:R-:W-:Y:S05]  /*ce30*/  BSYNC B1 ;  /* 0x0000000000017941 */ /* 0x000fea0003800000 */
.L_x_283:
        /* <DEDUP_REMOVED lines=15> */
[----:B-1---5:R-:W-:Y:S01]  /*cf30*/  LEA R28, P0, R20, UR6, 0x1 ;  /* 0x00000006141c7c11 */ /* 0x022fe2000f8008ff */
[----:B------:R-:W-:-:S05]  /*cf40*/  IMAD.IADD R3, R21, 0x1, R3 ;  /* 0x0000000115037824 */ /* 0x000fca00078e0203 */
[----:B------:R-:W-:-:S05]  /*cf50*/  LEA.HI.X R29, R20, UR7, R3, 0x1, P0 ;  /* 0x00000007141d7c11 */ /* 0x000fca00080f0c03 */
[----:B------:R2:W-:Y:S04]  /*cf60*/  @!P2 STG.E.128 desc[UR60][R28.64], R12 ;  /* 0x0000000c1c00a986 */ /* 0x0005e8000c101d3c */
[----:B------:R2:W-:Y:S02]  /*cf70*/  @!P3 STG.E.128 desc[UR60][R28.64+0x80], R24 ;  /* 0x000080181c00b986 */ /* 0x0005e4000c101d3c */
.L_x_286:
[----:B------:R-:W-:Y:S05]  /*cf80*/  BSYNC B1 ;  /* 0x0000000000017941 */ /* 0x000fea0003800000 */
.L_x_285:
[----:B------:R-:W-:Y:S05]  /*cf90*/  @P1 BRA `(.L_x_287) ;  /* 0x0000000800d01947 */ /* 0x000fea0003800000 */
[----:B------:R-:W-:Y:S01]  /*cfa0*/  IADD3 R3, P0, R44, 0x60, RZ ;  /* 0x000000602c037810 */ /* 0x000fe20007f1e0ff */
[----:B------:R-:W-:Y:S01]  /*cfb0*/  ULDC.64 UR6, c[0x0][0xad8] ;  /* 0x0002b60000067ab9 */ /* 0x000fe20000000a00 */
[----:B--2--5:R-:W-:Y:S01]  /*cfc0*/  IMAD.MOV.U32 R12, RZ, RZ, R46 ;  /* 0x000000ffff0c7224 */ /* 0x024fe200078e002e */
[----:B------:R-:W-:Y:S01]  /*cfd0*/  ULDC UR4, c[0x0][0xa8c] ;  /* 0x0002a30000047ab9 */ /* 0x000fe20000000800 */
[----:B------:R-:W-:Y:S01]  /*cfe0*/  IMAD.MOV.U32 R13, RZ, RZ, R55 ;  /* 0x000000ffff0d7224 */ /* 0x000fe200078e0037 */
[----:B------:R-:W-:Y:S01]  /*cff0*/  ISETP.GE.AND P1, PT, R17, UR4, PT ;  /* 0x0000000411007c0c */ /* 0x000fe2000bf26270 */
[----:B------:R-:W-:Y:S02]  /*d000*/  IMAD.X R44, RZ, RZ, R45, P0 ;  /* 0x000000ffff2c7224 */ /* 0x000fe400000e062d */
[----:B------:R-:W-:-:S04]  /*d010*/  IMAD.WIDE.U32 R12, R3, UR6, R12 ;  /* 0x00000006030c7c25 */ /* 0x000fc8000f8e000c */
[----:B------:R-:W-:Y:S02]  /*d020*/  IMAD R44, R44, UR6, RZ ;  /* 0x000000062c2c7c24 */ /* 0x000fe4000f8e02ff */
[----:B------:R-:W-:Y:S02]  /*d030*/  VIADD R0, R17, 0x40 ;  /* 0x0000004011007836 */ /* 0x000fe40000000000 */
[----:B------:R-:W-:Y:S01]  /*d040*/  IMAD R3, R3, UR7, R44 ;  /* 0x0000000703037c24 */ /* 0x000fe2000f8e022c */
[----:B------:R-:W-:Y:S02]  /*d050*/  ULDC.64 UR6, c[0x0][0xa80] ;  /* 0x0002a00000067ab9 */ /* 0x000fe40000000a00 */
[----:B------:R-:W-:Y:S01]  /*d060*/  LEA R14, P0, R12, UR6, 0x1 ;  /* 0x000000060c0e7c11 */ /* 0x000fe2000f8008ff */
[----:B------:R-:W-:-:S05]  /*d070*/  IMAD.IADD R3, R13, 0x1, R3 ;  /* 0x000000010d037824 */ /* 0x000fca00078e0203 */
[----:B------:R-:W-:Y:S02]  /*d080*/  LEA.HI.X R15, R12, UR7, R3, 0x1, P0 ;  /* 0x000000070c0f7c11 */ /* 0x000fe400080f0c03 */
[----:B------:R-:W-:-:S03]  /*d090*/  ISETP.GE.AND P0, PT, R0, UR4, PT ;  /* 0x0000000400007c0c */ /* 0x000fc6000bf06270 */
[----:B------:R3:W-:Y:S10]  /*d0a0*/  @!P1 STG.E.128 desc[UR60][R14.64], R4 ;  /* 0x000000040e009986 */ /* 0x0007f4000c101d3c */
[----:B------:R-:W-:Y:S05]  /*d0b0*/  @P0 BRA `(.L_x_287) ;  /* 0x0000000800880947 */ /* 0x000fea0003800000 */
[----:B------:R4:W-:Y:S01]  /*d0c0*/  STG.E.128 desc[UR60][R14.64+0x80], R8 ;  /* 0x000080080e007986 */ /* 0x0009e2000c101d3c */
[----:B------:R-:W-:Y:S05]  /*d0d0*/  BRA `(.L_x_287) ;  /* 0x0000000800807947 */ /* 0x000fea0003800000 */
.L_x_279:
[----:B------:R-:W2:Y:S01]  /*d0e0*/  LDC.64 R6, c[0x0][0xbd8] ;  /* 0x0002f600ff067b82 */ /* 0x000ea20000000a00 */
[C---:B------:R-:W-:Y:S01]  /*d0f0*/  IMAD.SHL.U32 R5, R220.reuse, 0x4, RZ ;  /* 0x00000004dc057824 */ /* 0x040fe200078e00ff */
[----:B------:R-:W-:Y:S01]  /*d100*/  SHF.L.U64.HI R0, R220, 0x2, R223 ;  /* 0x00000002dc007819 */ /* 0x000fe200000102df */
[----:B------:R-:W-:Y:S01]  /*d110*/  ULDC.64 UR4, c[0x0][0xbe0] ;  /* 0x0002f80000047ab9 */ /* 0x000fe20000000a00 */
[----:B------:R-:W-:-:S04]  /*d120*/  IMAD.MOV.U32 R9, RZ, RZ, RZ ;  /* 0x000000ffff097224 */ /* 0x000fc800078e00ff */
[----:B------:R-:W3:Y:S01]  /*d130*/  LDC R3, c[0x0][0xa88] ;  /* 0x0002a200ff037b82 */ /* 0x000ee20000000800 */
[----:B--2---:R-:W-:Y:S02]  /*d140*/  ISETP.NE.U32.AND P0, PT, R6, RZ, PT ;  /* 0x000000ff0600720c */ /* 0x004fe40003f05070 */
[----:B------:R-:W-:Y:S02]  /*d150*/  IADD3 R6, P1, R5, R6, RZ ;  /* 0x0000000605067210 */ /* 0x000fe40007f3e0ff */
[----:B------:R-:W-:-:S03]  /*d160*/  ISETP.NE.AND.EX P0, PT, R7, RZ, PT, P0 ;  /* 0x000000ff0700720c */ /* 0x000fc60003f05300 */
[----:B------:R-:W-:Y:S01]  /*d170*/  IMAD.X R7, R0, 0x1, R7, P1 ;  /* 0x0000000100077824 */ /* 0x000fe200008e0607 */
[----:B------:R-:W-:-:S04]  /*d180*/  ISETP.NE.U32.AND P1, PT, RZ, UR4, PT ;  /* 0x00000004ff007c0c */ /* 0x000fc8000bf25070 */
[----:B------:R-:W-:-:S05]  /*d190*/  ISETP.NE.AND.EX P1, PT, RZ, UR5, PT, P1 ;  /* 0x00000005ff007c0c */ /* 0x000fca000bf25310 */
[----:B------:R2:W5:Y:S08]  /*d1a0*/  @P0 LDG.E R9, desc[UR60][R6.64] ;  /* 0x0000003c06090981 */ /* 0x000570000c1e1900 */
[----:B------:R-:W-:-:S04]  /*d1b0*/  @P1 IADD3 R4, P2, R5, UR4, RZ ;  /* 0x0000000405041c10 */ /* 0x000fc8000ff5e0ff */
[----:B------:R-:W-:-:S05]  /*d1c0*/  @P1 IADD3.X R5, R0, UR5, RZ, P2, !PT ;  /* 0x0000000500051c10 */ /* 0x000fca00097fe4ff */
[----:B---3--:R2:W5:Y:S01]  /*d1d0*/  @P1 LDG.E R3, desc[UR60][R4.64] ;  /* 0x0000003c04031981 */ /* 0x008562000c1e1900 */
[----:B------:R-:W-:Y:S01]  /*d1e0*/  ISETP.GE.AND P2, PT, R230, 0x80, PT ;  /* 0x00000080e600780c */ /* 0x000fe20003f46270 */
[----:B------:R-:W-:-:S12]  /*d1f0*/  @P1 BRA `(.L_x_288) ;  /* 0x0000000000101947 */ /* 0x000fd80003800000 */
[----:B------:R-:W-:Y:S05]  /*d200*/  @!P0 BRA `(.L_x_288) ;  /* 0x00000000000c8947 */ /* 0x000fea0003800000 */
[----:B------:R-:W3:Y:S04]  /*d210*/  LDG.E R0, desc[UR60][R6.64] ;  /* 0x0000003c06007981 */ /* 0x000ee8000c1e1900 */
[----:B-----5:R-:W3:Y:S02]  /*d220*/  LDG.E R3, desc[UR60][R6.64+0x4] ;  /* 0x0000043c06037981 */ /* 0x020ee4000c1e1900 */
[----:B---3--:R-:W-:-:S07]  /*d230*/  IMAD.IADD R3, R3, 0x1, -R0 ;  /* 0x0000000103037824 */ /* 0x008fce00078e0a00 */
.L_x_288:
[----:B------:R-:W-:Y:S01]  /*d240*/  BSSY B1, `(.L_x_289) ;  /* 0x000001d000017945 */ /* 0x000fe20003800000 */
[----:B------:R-:W-:Y:S02]  /*d250*/  SHF.R.S32.HI R10, RZ, 0x1f, R221 ;  /* 0x0000001fff0a7819 */ /* 0x000fe400000114dd */
[----:B------:R-:W-:Y:S02]  /*d260*/  SHF.R.S32.HI R12, RZ, 0x1f, R17 ;  /* 0x0000001fff0c7819 */ /* 0x000fe40000011411 */
[----:B------:R-:W-:Y:S02]  /*d270*/  SEL R11, R220, RZ, !P0 ;  /* 0x000000ffdc0b7207 */ /* 0x000fe40004000000 */
[----:B------:R-:W-:Y:S02]  /*d280*/  SEL R223, R223, RZ, !P0 ;  /* 0x000000ffdfdf7207 */ /* 0x000fe40004000000 */
[----:B-----5:R-:W-:Y:S01]  /*d290*/  SHF.R.S32.HI R8, RZ, 0x1f, R9 ;  /* 0x0000001fff087819 */ /* 0x020fe20000011409 */
[----:B------:R-:W-:Y:S06]  /*d2a0*/  @P2 BRA `(.L_x_290) ;  /* 0x0000000000582947 */ /* 0x000fec0003800000 */
[----:B------:R-:W3:Y:S02]  /*d2b0*/  S2R R0, SR_TID.X ;  /* 0x0000000000007919 */ /* 0x000ee40000002100 */
[----:B---3--:R-:W-:-:S04]  /*d2c0*/  IMAD R0, R222, 0x80, R0 ;  /* 0x00000080de007824 */ /* 0x008fc800078e0200 */
[----:B------:R-:W-:-:S05]  /*d2d0*/  VIADD R0, R0, 0xffffff80 ;  /* 0xffffff8000007836 */ /* 0x000fca0000000000 */
[----:B------:R-:W-:-:S13]  /*d2e0*/  ISETP.GE.AND P0, PT, R0, R3, PT ;  /* 0x000000030000720c */ /* 0x000fda0003f06270 */
[----:B------:R-:W-:Y:S05]  /*d2f0*/  @P0 BRA `(.L_x_290) ;  /* 0x0000000000440947 */ /* 0x000fea0003800000 */
[----:B--2---:R-:W-:Y:S01]  /*d300*/  IADD3 R4, P0, R0, R9, RZ ;  /* 0x0000000900047210 */ /* 0x004fe20007f1e0ff */
[----:B------:R-:W-:-:S03]  /*d310*/  ULDC.64 UR4, c[0x0][0xb70] ;  /* 0x0002dc0000047ab9 */ /* 0x000fc60000000a00 */
[----:B------:R-:W-:Y:S01]  /*d320*/  LEA.HI.X.SX32 R5, R0, R8, 0x1, P0 ;  /* 0x0000000800057211 */ /* 0x000fe200000f0eff */
[----:B------:R-:W-:-:S04]  /*d330*/  IMAD R0, R10, UR4, RZ ;  /* 0x000000040a007c24 */ /* 0x000fc8000f8e02ff */
[C---:B------:R-:W-:Y:S02]  /*d340*/  IMAD R7, R221.reuse, UR5, R0 ;  /* 0x00000005dd077c24 */ /* 0x040fe4000f8e0200 */
[----:B------:R-:W-:Y:S01]  /*d350*/  IMAD.WIDE.U32 R4, R221, UR4, R4 ;  /* 0x00000004dd047c25 */ /* 0x000fe2000f8e0004 */
[----:B------:R-:W-:-:S03]  /*d360*/  ULDC.64 UR4, c[0x0][0xb78] ;  /* 0x0002de0000047ab9 */ /* 0x000fc60000000a00 */
[----:B------:R-:W-:Y:S02]  /*d370*/  IMAD R0, R223, UR4, RZ ;  /* 0x00000004df007c24 */ /* 0x000fe4000f8e02ff */
[----:B------:R-:W-:Y:S02]  /*d380*/  IMAD.IADD R5, R5, 0x1, R7 ;  /* 0x0000000105057824 */ /* 0x000fe400078e0207 */
[C---:B------:R-:W-:Y:S02]  /*d390*/  IMAD R7, R11.reuse, UR5, R0 ;  /* 0x000000050b077c24 */ /* 0x040fe4000f8e0200 */
[----:B------:R-:W-:Y:S01]  /*d3a0*/  IMAD.WIDE.U32 R4, R11, UR4, R4 ;  /* 0x000000040b047c25 */ /* 0x000fe2000f8e0004 */
[----:B------:R-:W-:-:S03]  /*d3b0*/  ULDC.64 UR4, c[0x0][0xb40] ;  /* 0x0002d00000047ab9 */ /* 0x000fc60000000a00 */
[----:B------:R-:W-:Y:S01]  /*d3c0*/  IMAD.IADD R5, R5, 0x1, R7 ;  /* 0x0000000105057824 */ /* 0x000fe200078e0207 */
[----:B------:R-:W-:-:S04]  /*d3d0*/  LEA R6, P0, R4, UR4, 0x2 ;  /* 0x0000000404067c11 */ /* 0x000fc8000f8010ff */
[----:B------:R-:W-:Y:S01]  /*d3e0*/  LEA.HI.X R7, R4, UR5, R5, 0x2, P0 ;  /* 0x0000000504077c11 */ /* 0x000fe200080f1405 */
[----:B------:R-:W-:-:S05]  /*d3f0*/  IMAD.MOV.U32 R5, RZ, RZ, -0x800000 ;  /* 0xff800000ff057424 */ /* 0x000fca00078e00ff */
[----:B------:R3:W-:Y:S03]  /*d400*/  STG.E desc[UR60][R6.64], R5 ;  /* 0x0000000506007986 */ /* 0x0007e6000c10193c */
.L_x_290:
[----:B------:R-:W-:Y:S05]  /*d410*/  BSYNC B1 ;  /* 0x0000000000017941 */ /* 0x000fea0003800000 */
.L_x_289:
[----:B------:R-:W-:Y:S01]  /*d420*/  ULDC.64 UR4, c[0x0][0xaa0] ;  /* 0x0002a80000047ab9 */ /* 0x000fe20000000a00 */
[----:B--2---:R-:W-:Y:S01]  /*d430*/  IMAD.MOV.U32 R4, RZ, RZ, R17 ;  /* 0x000000ffff047224 */ /* 0x004fe200078e0011 */
[----:B------:R-:W-:Y:S01]  /*d440*/  BSSY B1, `(.L_x_291) ;  /* 0x000002c000017945 */ /* 0x000fe20003800000 */
[----:B---3--:R-:W-:Y:S02]  /*d450*/  IMAD.MOV.U32 R5, RZ, RZ, R12 ;  /* 0x000000ffff057224 */ /* 0x008fe400078e000c */
[----:B------:R-:W-:Y:S02]  /*d460*/  IMAD R0, R8, UR4, RZ ;  /* 0x0000000408007c24 */ /* 0x000fe4000f8e02ff */
[----:B------:R-:W-:-:S04]  /*d470*/  IMAD.WIDE.U32 R4, R9, UR4, R4 ;  /* 0x0000000409047c25 */ /* 0x000fc8000f8e0004 */
[----:B------:R-:W-:Y:S01]  /*d480*/  IMAD R9, R9, UR5, R0 ;  /* 0x0000000509097c24 */ /* 0x000fe2000f8e0200 */
[----:B------:R-:W-:Y:S01]  /*d490*/  ULDC.64 UR4, c[0x0][0xae0] ;  /* 0x0002b80000047ab9 */ /* 0x000fe20000000a00 */
[----:B------:R-:W-:Y:S02]  /*d4a0*/  IMAD R7, R222, -0x80, R3 ;  /* 0xffffff80de077824 */ /* 0x000fe400078e0203 */
[----:B------:R-:W-:Y:S02]  /*d4b0*/  IMAD R0, R10, UR4, RZ ;  /* 0x000000040a007c24 */ /* 0x000fe4000f8e02ff */
[----:B------:R-:W-:Y:S01]  /*d4c0*/  IMAD.IADD R5, R5, 0x1, R9 ;  /* 0x0000000105057824 */ /* 0x000fe200078e0209 */
[C---:B------:R-:W-:Y:S01]  /*d4d0*/  ISETP.GE.AND P2, PT, R18.reuse, R7, PT ;  /* 0x000000071200720c */ /* 0x040fe20003f46270 */
[----:B------:R-:W-:Y:S01]  /*d4e0*/  VIADD R6, R18, 0x20 ;  /* 0x0000002012067836 */ /* 0x000fe20000000000 */
[----:B------:R-:W-:Y:S01]  /*d4f0*/  SHF.R.S32.HI R9, RZ, 0x1f, R18 ;  /* 0x0000001fff097819 */ /* 0x000fe20000011412 */
[----:B------:R-:W-:-:S02]  /*d500*/  IMAD R3, R221, UR5, R0 ;  /* 0x00000005dd037c24 */ /* 0x000fc4000f8e0200 */
[----:B------:R-:W-:Y:S01]  /*d510*/  VIADD R0, R18, 0x40 ;  /* 0x0000004012007836 */ /* 0x000fe20000000000 */
[-C--:B------:R-:W-:Y:S01]  /*d520*/  ISETP.GE.AND P3, PT, R6, R7.reuse, PT ;  /* 0x000000070600720c */ /* 0x080fe20003f66270 */
[----:B------:R-:W-:Y:S01]  /*d530*/  IMAD.WIDE.U32 R4, R221, UR4, R4 ;  /* 0x00000004dd047c25 */ /* 0x000fe2000f8e0004 */
[----:B------:R-:W-:Y:S02]  /*d540*/  ULDC.64 UR4, c[0x0][0xae8] ;  /* 0x0002ba0000047ab9 */ /* 0x000fe40000000a00 */
[-C--:B------:R-:W-:Y:S01]  /*d550*/  ISETP.GE.AND P1, PT, R0, R7.reuse, PT ;  /* 0x000000070000720c */ /* 0x080fe20003f26270 */
[----:B------:R-:W-:Y:S02]  /*d560*/  VIADD R6, R18, 0x60 ;  /* 0x0000006012067836 */ /* 0x000fe40000000000 */
[----:B------:R-:W-:Y:S02]  /*d570*/  IMAD.IADD R5, R5, 0x1, R3 ;  /* 0x0000000105057824 */ /* 0x000fe400078e0203 */
[----:B------:R-:W-:Y:S01]  /*d580*/  IMAD R0, R223, UR4, RZ ;  /* 0x00000004df007c24 */ /* 0x000fe2000f8e02ff */
[----:B------:R-:W-:Y:S01]  /*d590*/  ISETP.GE.AND P0, PT, R6, R7, PT ;  /* 0x000000070600720c */ /* 0x000fe20003f06270 */
[----:B------:R-:W-:-:S04]  /*d5a0*/  IMAD.WIDE.U32 R6, R11, UR4, R4 ;  /* 0x000000040b067c25 */ /* 0x000fc8000f8e0004 */
[----:B------:R-:W-:Y:S02]  /*d5b0*/  IMAD R3, R11, UR5, R0 ;  /* 0x000000050b037c24 */ /* 0x000fe4000f8e0200 */
[----:B------:R-:W-:Y:S02]  /*d5c0*/  IMAD.MOV.U32 R8, RZ, RZ, R18 ;  /* 0x000000ffff087224 */ /* 0x000fe400078e0012 */
[----:B------:R-:W-:Y:S02]  /*d5d0*/  IMAD.IADD R11, R7, 0x1, R3 ;  /* 0x00000001070b7824 */ /* 0x000fe400078e0203 */
[----:B------:R-:W-:Y:S01]  /*d5e0*/  IMAD.WIDE R8, R222, 0x80, R8 ;  /* 0x00000080de087825 */ /* 0x000fe200078e0208 */
[----:B------:R-:W-:Y:S06]  /*d5f0*/  @P2 BRA `(.L_x_292) ;  /* 0x0000000000402947 */ /* 0x000fec0003800000 */
        /* <DEDUP_REMOVED lines=14> */
[----:B------:R2:W-:Y:S04]  /*d6e0*/  @!P4 STG.E.128 desc[UR60][R12.64], RZ ;  /* 0x000000ff0c00c986 */ /* 0x0005e8000c101d3c */
[----:B------:R2:W-:Y:S02]  /*d6f0*/  @!P5 STG.E.128 desc[UR60][R12.64+0x80], RZ ;  /* 0x000080ff0c00d986 */ /* 0x0005e4000c101d3c */
.L_x_292:
[----:B------:R-:W-:Y:S05]  /*d700*/  BSYNC B1 ;  /* 0x0000000000017941 */ /* 0x000fea0003800000 */
.L_x_291:
        /* <DEDUP_REMOVED lines=15> */
[----:B--2---:R-:W-:Y:S01]  /*d800*/  LEA R12, P2, R4, UR6, 0x1 ;  /* 0x00000006040c7c11 */ /* 0x004fe2000f8408ff */
[----:B------:R-:W-:-:S05]  /*d810*/  IMAD.IADD R3, R5, 0x1, R3 ;  /* 0x0000000105037824 */ /* 0x000fca00078e0203 */
[----:B------:R-:W-:-:S05]  /*d820*/  LEA.HI.X R13, R4, UR7, R3, 0x1, P2 ;  /* 0x00000007040d7c11 */ /* 0x000fca00090f0c03 */
[----:B------:R3:W-:Y:S04]  /*d830*/  @!P3 STG.E.128 desc[UR60][R12.64], RZ ;  /* 0x000000ff0c00b986 */ /* 0x0007e8000c101d3c */
[----:B------:R3:W-:Y:S02]  /*d840*/  @!P4 STG.E.128 desc[UR60][R12.64+0x80], RZ ;  /* 0x000080ff0c00c986 */ /* 0x0007e4000c101d3c */
.L_x_294:
[----:B------:R-:W-:Y:S05]  /*d850*/  BSYNC B1 ;  /* 0x0000000000017941 */ /* 0x000fea0003800000 */
.L_x_293:
        /* <DEDUP_REMOVED lines=15> */
[----:B--23--:R-:W-:Y:S01]  /*d950*/  LEA R12, P1, R4, UR6, 0x1 ;  /* 0x00000006040c7c11 */ /* 0x00cfe2000f8208ff */
[----:B------:R-:W-:-:S05]  /*d960*/  IMAD.IADD R3, R5, 0x1, R3 ;  /* 0x0000000105037824 */ /* 0x000fca00078e0203 */
[----:B------:R-:W-:-:S05]  /*d970*/  LEA.HI.X R13, R4, UR7, R3, 0x1, P1 ;  /* 0x00000007040d7c11 */ /* 0x000fca00088f0c03 */
[----:B------:R4:W-:Y:S04]  /*d980*/  @!P2 STG.E.128 desc[UR60][R12.64], RZ ;  /* 0x000000ff0c00a986 */ /* 0x0009e8000c101d3c */
[----:B------:R4:W-:Y:S02]  /*d990*/  @!P3 STG.E.128 desc[UR60][R12.64+0x80], RZ ;  /* 0x000080ff0c00b986 */ /* 0x0009e4000c101d3c */
.L_x_296:
[----:B------:R-:W-:Y:S05]  /*d9a0*/  BSYNC B1 ;  /* 0x0000000000017941 */ /* 0x000fea0003800000 */
.L_x_295:
        /* <DEDUP_REMOVED lines=19> */
.L_x_287:
[----:B------:R-:W-:Y:S05]  /*dae0*/  BSYNC B0 ;  /* 0x0000000000007941 */ /* 0x000fea0003800000 */
.L_x_278:
[----:B------:R-:W-:Y:S02]  /*daf0*/  ULDC UR4, c[0x0][0xc14] ;  /* 0x0003050000047ab9 */ /* 0x000fe40000000800 */
[----:B-1----:R-:W-:-:S13]  /*db00*/  ISETP.GE.AND P0, PT, R51, UR4, PT ;  /* 0x0000000433007c0c */ /* 0x002fda000bf06270 */
[----:B------:R-:W-:Y:S05]  /*db10*/  @!P0 BRA `(.L_x_297) ;  /* 0xffffff30009c8947 */ /* 0x000fea000383ffff */
[----:B------:R-:W-:Y:S05]  /*db20*/  EXIT ;  /* 0x000000000000794d */ /* 0x000fea0003800000 */
.L_x_253:
[----:B------:R-:W-:-:S08]  /*db30*/  NOP ;  /* 0x0000000000007918 */ /* 0x000fd00000000000 */
[----:B--2---:R-:W0:-:S00]  /*db40*/  USETMAXREG.DEALLOC.CTAPOOL 0x18 ;  /* 0x00000018000079c8 */ /* 0x004e0000080e0500 */
[----:B0-----:R-:W-:-:S06]  /*db50*/  LOP3.LUT R0, R0, 0x3, RZ, 0xc0, !PT ;  /* 0x0000000300007812 */ /* 0x001fcc00078ec0ff */
[----:B------:R-:W0:Y:S02]  /*db60*/  SHFL.IDX PT, R0, R0, RZ, 0x1f ;  /* 0x00001fff00007589 */ /* 0x000e2400000e0000 */
[----:B0-----:R-:W-:-:S13]  /*db70*/  ISETP.NE.AND P0, PT, R0, RZ, PT ;  /* 0x000000ff0000720c */ /* 0x001fda0003f05270 */
[----:B------:R-:W-:Y:S05]  /*db80*/  @P0 EXIT ;  /* 0x000000000000094d */ /* 0x000fea0003800000 */
[----:B------:R-:W0:Y:S01]  /*db90*/  S2R R2, SR_TID.X ;  /* 0x0000000000027919 */ /* 0x000e220000002100 */
[----:B------:R-:W-:Y:S01]  /*dba0*/  LOP3.LUT R4, R4, 0xffffffdf, RZ, 0xc0, !PT ;  /* 0xffffffdf04047812 */ /* 0x000fe200078ec0ff */
[----:B------:R-:W-:Y:S01]  /*dbb0*/  ULDC UR5, c[0x0][0xc14] ;  /* 0x0003050000057ab9 */ /* 0x000fe20000000800 */
[----:B------:R-:W-:Y:S01]  /*dbc0*/  IMAD.MOV.U32 R0, RZ, RZ, RZ ;  /* 0x000000ffff007224 */ /* 0x000fe200078e00ff */
[----:B------:R-:W1:Y:S01]  /*dbd0*/  S2UR UR6, SR_CTAID.X ;  /* 0x00000000000679c3 */ /* 0x000e620000002500 */
[----:B------:R-:W-:Y:S01]  /*dbe0*/  ULDC UR4, c[0x0][0xc10] ;  /* 0x0003040000047ab9 */ /* 0x000fe20000000800 */
[----:B0-----:R-:W-:-:S04]  /*dbf0*/  LOP3.LUT R8, R2, 0x1f, RZ, 0xc0, !PT ;  /* 0x0000001f02087812 */ /* 0x001fc800078ec0ff */
[----:B------:R-:W-:-:S13]  /*dc00*/  ISETP.NE.AND P0, PT, R8, 0x1f, PT ;  /* 0x0000001f0800780c */ /* 0x000fda0003f05270 */
[----:B------:R-:W-:Y:S02]  /*dc10*/  @P0 LOP3.LUT R4, R4, 0x20, RZ, 0xfc, !PT ;  /* 0x0000002004040812 */ /* 0x000fe400078efcff */
[----:B------:R-:W-:-:S13]  /*dc20*/  ISETP.GE.OR P0, PT, R8, UR5, !P0 ;  /* 0x0000000508007c0c */ /* 0x000fda000c706670 */
[----:B------:R-:W0:Y:S02]  /*dc30*/  @!P0 LDC.64 R2, c[0x0][0xc58] ;  /* 0x00031600ff028b82 */ /* 0x000e240000000a00 */
[----:B0-----:R-:W-:-:S05]  /*dc40*/  @!P0 IMAD.WIDE.U32 R2, R8, 0x4, R2 ;  /* 0x0000000408028825 */ /* 0x001fca00078e0002 */
[----:B------:R-:W2:Y:S01]  /*dc50*/  @!P0 LDG.E R0, desc[UR60][R2.64] ;  /* 0x0000003c02008981 */ /* 0x000ea2000c1e1900 */
[C---:B------:R-:W-:Y:S01]  /*dc60*/  ISETP.NE.AND P1, PT, R8.reuse, RZ, PT ;  /* 0x000000ff0800720c */ /* 0x040fe20003f25270 */
[----:B------:R-:W-:Y:S01]  /*dc70*/  IMAD.MOV.U32 R16, RZ, RZ, RZ ;  /* 0x000000ffff107224 */ /* 0x000fe200078e00ff */
[----:B------:R-:W-:Y:S01]  /*dc80*/  ISETP.GE.U32.AND P0, PT, R8, 0x2, PT ;  /* 0x000000020800780c */ /* 0x000fe20003f06070 */
[----:B------:R-:W-:Y:S01]  /*dc90*/  IMAD.MOV.U32 R19, RZ, RZ, RZ ;  /* 0x000000ffff137224 */ /* 0x000fe200078e00ff */
[----:B------:R-:W-:-:S09]  /*dca0*/  LOP3.LUT R4, R4, 0xfffffffe, RZ, 0xc0, !PT ;  /* 0xfffffffe04047812 */ /* 0x000fd200078ec0ff */
[----:B------:R-:W-:-:S04]  /*dcb0*/  @P1 LOP3.LUT R4, R4, 0x1, RZ, 0xfc, !PT ;  /* 0x0000000104041812 */ /* 0x000fc800078efcff */
[----:B------:R-:W-:-:S04]  /*dcc0*/  LOP3.LUT R4, R4, 0xffffffef, RZ, 0xc0, !PT ;  /* 0xffffffef04047812 */ /* 0x000fc800078ec0ff */
[----:B------:R-:W-:-:S04]  /*dcd0*/  @P0 LOP3.LUT R4, R4, 0x10, RZ, 0xfc, !PT ;  /* 0x0000001004040812 */ /* 0x000fc800078efcff */
[----:B------:R-:W-:Y:S01]  /*dce0*/  LOP3.LUT R4, R4, 0xfffffff7, RZ, 0xc0, !PT ;  /* 0xfffffff704047812 */ /* 0x000fe200078ec0ff */
[----:B--2---:R-:W0:Y:S02]  /*dcf0*/  SHFL.UP PT, R5, R0, 0x1, RZ ;  /* 0x0420000000057989 */ /* 0x004e2400000e00ff */
[----:B0-----:R-:W-:-:S05]  /*dd00*/  SEL R5, R5, RZ, P1 ;  /* 0x000000ff05057207 */ /* 0x001fca0000800000 */
[----:B------:R-:W-:-:S05]  /*dd10*/  IMAD.IADD R5, R0, 0x1, R5 ;  /* 0x0000000100057824 */ /* 0x000fca00078e0205 */
[----:B------:R-:W0:Y:S02]  /*dd20*/  SHFL.UP PT, R6, R5, 0x2, RZ ;  /* 0x0440000005067989 */ /* 0x000e2400000e00ff */
[----:B0-----:R-:W-:Y:S02]  /*dd30*/  SEL R6, R6, RZ, P0 ;  /* 0x000000ff06067207 */ /* 0x001fe40000000000 */
[----:B------:R-:W-:-:S03]  /*dd40*/  ISETP.GE.U32.AND P0, PT, R8, 0x4, PT ;  /* 0x000000040800780c */ /* 0x000fc60003f06070 */
[----:B------:R-:W-:-:S05]  /*dd50*/  IMAD.IADD R6, R5, 0x1, R6 ;  /* 0x0000000105067824 */ /* 0x000fca00078e0206 */
[----:B------:R-:W0:Y:S05]  /*dd60*/  SHFL.UP PT, R7, R6, 0x4, RZ ;  /* 0x0480000006077989 */ /* 0x000e2a00000e00ff */
[----:B------:R-:W-:-:S04]  /*dd70*/  @P0 LOP3.LUT R4, R4, 0x8, RZ, 0xfc, !PT ;  /* 0x0000000804040812 */ /* 0x000fc800078efcff */
[----:B------:R-:W-:Y:S02]  /*dd80*/  LOP3.LUT R4, R4, 0xfffffffb, RZ, 0xc0, !PT ;  /* 0xfffffffb04047812 */ /* 0x000fe400078ec0ff */
        /* <DEDUP_REMOVED lines=10> */
[----:B------:R-:W-:Y:S02]  /*de30*/  @P0 LOP3.LUT R4, R4, 0x2, RZ, 0xfc, !PT ;  /* 0x0000000204040812 */ /* 0x000fe400078efcff */
[----:B0-----:R-:W-:-:S05]  /*de40*/  SEL R2, R2, RZ, P0 ;  /* 0x000000ff02027207 */ /* 0x001fca0000000000 */
[----:B------:R-:W-:-:S05]  /*de50*/  IMAD.IADD R2, R3, 0x1, R2 ;  /* 0x0000000103027824 */ /* 0x000fca00078e0202 */
[----:B------:R-:W0:Y:S02]  /*de60*/  SHFL.IDX PT, R5, R2, 0x1f, 0x1f ;  /* 0x03e01f0002057f89 */ /* 0x000e2400000e0000 */
[----:B0-----:R-:W-:-:S04]  /*de70*/  IMAD R5, R5, UR4, RZ ;  /* 0x0000000405057c24 */ /* 0x001fc8000f8e02ff */
[----:B------:R-:W-:Y:S01]  /*de80*/  IMAD.MOV.U32 R6, RZ, RZ, R5 ;  /* 0x000000ffff067224 */ /* 0x000fe200078e0005 */
[----:B-1----:R-:W-:-:S13]  /*de90*/  ISETP.GT.AND P0, PT, R5, UR6, PT ;  /* 0x0000000605007c0c */ /* 0x002fda000bf04270 */
[----:B------:R-:W-:Y:S05]  /*dea0*/  @P0 BRA `(.L_x_298) ;  /* 0x0000000000c00947 */ /* 0x000fea0003800000 */
[----:B------:R-:W-:Y:S01]  /*deb0*/  IMAD.MOV.U32 R5, RZ, RZ, R6 ;  /* 0x000000ffff057224 */ /* 0x000fe200078e0006 */
[----:B------:R-:W-:Y:S01]  /*dec0*/  ULDC UR5, c[0x0][0xc14] ;  /* 0x0003050000057ab9 */ /* 0x000fe20000000800 */
[----:B------:R-:W-:Y:S01]  /*ded0*/  IMAD.MOV.U32 R19, RZ, RZ, RZ ;  /* 0x000000ffff137224 */ /* 0x000fe200078e00ff */
[----:B------:R-:W-:Y:S01]  /*dee0*/  ULDC UR7, c[0x0][0xc14] ;  /* 0x0003050000077ab9 */ /* 0x000fe20000000800 */
[----:B------:R-:W-:-:S05]  /*def0*/  ULDC UR4, c[0x0][0xc10] ;  /* 0x0003040000047ab9 */ /* 0x000fca0000000800 */
.L_x_302:
[----:B------:R-:W-:Y:S02]  /*df00*/  VIADD R0, R19, 0x1f ;  /* 0x0000001f13007836 */ /* 0x000fe40000000000 */
[----:B------:R-:W-:-:S03]  /*df10*/  IMAD.U32 R19, RZ, RZ, UR7 ;  /* 0x00000007ff137e24 */ /* 0x000fc6000f8e00ff */
[----:B------:R-:W-:-:S13]  /*df20*/  ISETP.GE.AND P0, PT, R0, UR5, PT ;  /* 0x0000000500007c0c */ /* 0x000fda000bf06270 */
[----:B------:R-:W-:Y:S05]  /*df30*/  @P0 BRA `(.L_x_299) ;  /* 0x0000000400400947 */ /* 0x000fea0003800000 */
[----:B------:R-:W0:Y:S01]  /*df40*/  S2R R2, SR_TID.X ;  /* 0x0000000000027919 */ /* 0x000e220000002100 */
[----:B------:R-:W-:Y:S01]  /*df50*/  IMAD.MOV.U32 R19, RZ, RZ, R0 ;  /* 0x000000ffff137224 */ /* 0x000fe200078e0000 */
[----:B------:R-:W-:Y:S01]  /*df60*/  BSSY B0, `(.L_x_300) ;  /* 0x000000a000007945 */ /* 0x000fe20003800000 */
[----:B------:R-:W-:Y:S01]  /*df70*/  IMAD.MOV.U32 R0, RZ, RZ, RZ ;  /* 0x000000ffff007224 */ /* 0x000fe200078e00ff */
[----:B0-----:R-:W-:-:S04]  /*df80*/  LOP3.LUT R8, R2, 0x1f, RZ, 0xc0, !PT ;  /* 0x0000001f02087812 */ /* 0x001fc800078ec0ff */
[C---:B------:R-:W-:Y:S01]  /*df90*/  ISETP.NE.AND P1, PT, R8.reuse, 0x1f, PT ;  /* 0x0000001f0800780c */ /* 0x040fe20003f25270 */
[----:B------:R-:W-:-:S05]  /*dfa0*/  IMAD.IADD R7, R8, 0x1, R19 ;  /* 0x0000000108077824 */ /* 0x000fca00078e0213 */
[----:B------:R-:W-:-:S13]  /*dfb0*/  ISETP.GE.OR P0, PT, R7, UR5, !P1 ;  /* 0x0000000507007c0c */ /* 0x000fda000cf06670 */
[----:B------:R-:W-:Y:S05]  /*dfc0*/  @P0 BRA `(.L_x_301) ;  /* 0x00000000000c0947 */ /* 0x000fea0003800000 */
[----:B------:R-:W0:Y:S02]  /*dfd0*/  LDC.64 R2, c[0x0][0xc58] ;  /* 0x00031600ff027b82 */ /* 0x000e240000000a00 */
[----:B0-----:R-:W-:-:S05]  /*dfe0*/  IMAD.WIDE R2, R7, 0x4, R2 ;  /* 0x0000000407027825 */ /* 0x001fca00078e0202 */
[----:B------:R0:W5:Y:S02]  /*dff0*/  LDG.E R0, desc[UR60][R2.64] ;  /* 0x0000003c02007981 */ /* 0x000164000c1e1900 */
.L_x_301:
[----:B------:R-:W-:Y:S05]  /*e000*/  BSYNC B0 ;  /* 0x0000000000007941 */ /* 0x000fea0003800000 */
.L_x_300:
[----:B0----5:R-:W0:Y:S01]  /*e010*/  SHFL.UP PT, R2, R0, 0x1, RZ ;  /* 0x0420000000027989 */ /* 0x021e2200000e00ff */
[C---:B------:R-:W-:Y:S02]  /*e020*/  ISETP.NE.AND P0, PT, R8.reuse, RZ, PT ;  /* 0x000000ff0800720c */ /* 0x040fe40003f05270 */
[----:B------:R-:W-:Y:S02]  /*e030*/  ISETP.GE.U32.AND P1, PT, R8, 0x2, PT ;  /* 0x000000020800780c */ /* 0x000fe40003f26070 */
[----:B0-----:R-:W-:Y:S02]  /*e040*/  SEL R3, R2, RZ, P0 ;  /* 0x000000ff02037207 */ /* 0x001fe40000000000 */
[----:B------:R-:W-:-:S03]  /*e050*/  ISETP.GE.U32.AND P0, PT, R8, 0x4, PT ;  /* 0x000000040800780c */ /* 0x000fc60003f06070 */
[----:B------:R-:W-:-:S05]  /*e060*/  IMAD.IADD R3, R0, 0x1, R3 ;  /* 0x0000000100037824 */ /* 0x000fca00078e0203 */
[----:B------:R-:W0:Y:S02]  /*e070*/  SHFL.UP PT, R2, R3, 0x2, RZ ;  /* 0x0440000003027989 */ /* 0x000e2400000e00ff */
        /* <DEDUP_REMOVED lines=8> */
[----:B0-----:R-:W-:-:S05]  /*e100*/  SEL R6, R6, RZ, P1 ;  /* 0x000000ff06067207 */ /* 0x001fca0000800000 */
[----:B------:R-:W-:-:S05]  /*e110*/  IMAD.IADD R6, R7, 0x1, R6 ;  /* 0x0000000107067824 */ /* 0x000fca00078e0206 */
[----:B------:R-:W0:Y:S02]  /*e120*/  SHFL.UP PT, R8, R6, 0x10, RZ ;  /* 0x0600000006087989 */ /* 0x000e2400000e00ff */
[----:B0-----:R-:W-:-:S05]  /*e130*/  SEL R9, R8, RZ, P0 ;  /* 0x000000ff08097207 */ /* 0x001fca0000000000 */
[----:B------:R-:W-:-:S05]  /*e140*/  IMAD.IADD R9, R6, 0x1, R9 ;  /* 0x0000000106097824 */ /* 0x000fca00078e0209 */
[----:B------:R-:W0:Y:S02]  /*e150*/  SHFL.IDX PT, R3, R9, 0x1f, 0x1f ;  /* 0x03e01f0009037f89 */ /* 0x000e2400000e0000 */
[----:B0-----:R-:W-:-:S04]  /*e160*/  IMAD R6, R3, UR4, RZ ;  /* 0x0000000403067c24 */ /* 0x001fc8000f8e02ff */
[----:B------:R-:W-:-:S05]  /*e170*/  IMAD.IADD R5, R6, 0x1, R5 ;  /* 0x0000000106057824 */ /* 0x000fca00078e0205 */
[----:B------:R-:W-:-:S13]  /*e180*/  ISETP.GT.AND P0, PT, R5, UR6, PT ;  /* 0x0000000605007c0c */ /* 0x000fda000bf04270 */
[----:B------:R-:W-:Y:S05]  /*e190*/  @!P0 BRA `(.L_x_302) ;  /* 0xfffffffc00588947 */ /* 0x000fea000383ffff */
[----:B------:R-:W-:-:S07]  /*e1a0*/  IMAD.MOV.U32 R2, RZ, RZ, R9 ;  /* 0x000000ffff027224 */ /* 0x000fce00078e0009 */
.L_x_298:
[----:B------:R-:W-:-:S04]  /*e1b0*/  IMAD.IADD R7, R5, 0x1, -R6 ;  /* 0x0000000105077824 */ /* 0x000fc800078e0a06 */
[----:B------:R-:W-:-:S05]  /*e1c0*/  IMAD R3, R2, UR4, R7 ;  /* 0x0000000402037c24 */ /* 0x000fca000f8e0207 */
[----:B------:R-:W-:-:S13]  /*e1d0*/  ISETP.GT.AND P0, PT, R3, UR6, PT ;  /* 0x0000000603007c0c */ /* 0x000fda000bf04270 */
[----:B------:R-:W-:-:S04]  /*e1e0*/  VOTE.ANY R8, PT, !P0 ;  /* 0x0000000000087806 */ /* 0x000fc800040e0100 */
[----:B------:R-:W0:Y:S01]  /*e1f0*/  POPC R5, R8 ;  /* 0x0000000800057309 */ /* 0x000e220000000000 */
[----:B------:R-:W-:Y:S01]  /*e200*/  ISETP.NE.AND P0, PT, R8, RZ, PT ;  /* 0x000000ff0800720c */ /* 0x000fe20003f05270 */
[----:B0-----:R-:W0:Y:S02]  /*e210*/  SHFL.IDX PT, R0, R0, R5, 0x1f ;  /* 0x00001f0500007589 */ /* 0x001e2400000e0000 */
[----:B0-----:R-:W-:-:S04]  /*e220*/  IABS R6, R0 ;  /* 0x0000000000067213 */ /* 0x001fc80000000000 */
[----:B------:R-:W0:Y:S08]  /*e230*/  I2F.RP R9, R6 ;  /* 0x0000000600097306 */ /* 0x000e300000209400 */
[----:B0-----:R-:W0:Y:S02]  /*e240*/  MUFU.RCP R9, R9 ;  /* 0x0000000900097308 */ /* 0x001e240000001000 */
[----:B0-----:R-:W-:-:S06]  /*e250*/  VIADD R3, R9, 0xffffffe ;  /* 0x0ffffffe09037836 */ /* 0x001fcc0000000000 */
[----:B------:R-:W0:Y:S02]  /*e260*/  F2I.FTZ.U32.TRUNC.NTZ R3, R3 ;  /* 0x0000000300037305 */ /* 0x000e24000021f000 */
[----:B0-----:R-:W-:Y:S01]  /*e270*/  IMAD.MOV R11, RZ, RZ, -R3 ;  /* 0x000000ffff0b7224 */ /* 0x001fe200078e0a03 */
[----:B------:R-:W-:Y:S06]  /*e280*/  @!P0 BRA `(.L_x_303) ;  /* 0x0000000000088947 */ /* 0x000fec0003800000 */
[----:B------:R-:W-:-:S05]  /*e290*/  VIADD R9, R5, 0xffffffff ;  /* 0xffffffff05097836 */ /* 0x000fca0000000000 */
[----:B------:R0:W1:Y:S02]  /*e2a0*/  SHFL.IDX PT, R16, R2, R9, 0x1f ;  /* 0x00001f0902107589 */ /* 0x00006400000e0000 */
.L_x_303:
[----:B-1----:R-:W-:Y:S02]  /*e2b0*/  IMAD R16, R16, UR4, R7 ;  /* 0x0000000410107c24 */ /* 0x002fe4000f8e0207 */
[----:B------:R-:W-:Y:S02]  /*e2c0*/  IMAD R7, R11, R6, RZ ;  /* 0x000000060b077224 */ /* 0x000fe400078e02ff */
[----:B0-----:R-:W-:Y:S01]  /*e2d0*/  IMAD.MOV.U32 R2, RZ, RZ, RZ ;  /* 0x000000ffff027224 */ /* 0x001fe200078e00ff */
[----:B------:R-:W-:Y:S01]  /*e2e0*/  IADD3 R17, -R16, UR6, RZ ;  /* 0x0000000610117c10 */ /* 0x000fe2000fffe1ff */
[----:B------:R-:W-:Y:S02]  /*e2f0*/  IMAD.IADD R19, R5, 0x1, R19 ;  /* 0x0000000105137824 */ /* 0x000fe400078e0213 */
[----:B------:R-:W-:Y:S01]  /*e300*/  IMAD.HI.U32 R2, R3, R7, R2 ;  /* 0x0000000703027227 */ /* 0x000fe200078e0002 */
[----:B------:R-:W-:Y:S02]  /*e310*/  IABS R7, R0 ;  /* 0x0000000000077213 */ /* 0x000fe40000000000 */
[----:B------:R-:W-:-:S03]  /*e320*/  IABS R3, R17 ;  /* 0x0000001100037213 */ /* 0x000fc60000000000 */
[----:B------:R-:W-:Y:S02]  /*e330*/  IMAD.MOV R7, RZ, RZ, -R7 ;  /* 0x000000ffff077224 */ /* 0x000fe400078e0a07 */
[----:B------:R-:W-:-:S04]  /*e340*/  IMAD.HI.U32 R2, R2, R3, RZ ;  /* 0x0000000302027227 */ /* 0x000fc800078e00ff */
[----:B------:R-:W-:-:S05]  /*e350*/  IMAD R3, R2, R7, R3 ;  /* 0x0000000702037224 */ /* 0x000fca00078e0203 */
[----:B------:R-:W-:-:S13]  /*e360*/  ISETP.GT.U32.AND P0, PT, R6, R3, PT ;  /* 0x000000030600720c */ /* 0x000fda0003f04070 */
[----:B------:R-:W-:Y:S02]  /*e370*/  @!P0 IMAD.IADD R3, R3, 0x1, -R6 ;  /* 0x0000000103038824 */ /* 0x000fe400078e0a06 */
[----:B------:R-:W-:-:S03]  /*e380*/  @!P0 VIADD R2, R2, 0x1 ;  /* 0x0000000102028836 */ /* 0x000fc60000000000 */
[----:B------:R-:W-:Y:S02]  /*e390*/  ISETP.GE.U32.AND P0, PT, R3, R6, PT ;  /* 0x000000060300720c */ /* 0x000fe40003f06070 */
[----:B------:R-:W-:-:S11]  /*e3a0*/  LOP3.LUT R3, R17, R0, RZ, 0x3c, !PT ;  /* 0x0000000011037212 */ /* 0x000fd600078e3cff */
[----:B------:R-:W-:Y:S01]  /*e3b0*/  @P0 VIADD R2, R2, 0x1 ;  /* 0x0000000102020836 */ /* 0x000fe20000000000 */
[----:B------:R-:W-:-:S13]  /*e3c0*/  ISETP.GE.AND P0, PT, R3, RZ, PT ;  /* 0x000000ff0300720c */ /* 0x000fda0003f06270 */
[----:B------:R-:W-:Y:S01]  /*e3d0*/  @!P0 IMAD.MOV R2, RZ, RZ, -R2 ;  /* 0x000000ffff028224 */ /* 0x000fe200078e0a02 */
[----:B------:R-:W-:-:S13]  /*e3e0*/  ISETP.NE.AND P0, PT, R0, RZ, PT ;  /* 0x000000ff0000720c */ /* 0x000fda0003f05270 */
[----:B------:R-:W-:-:S05]  /*e3f0*/  @!P0 LOP3.LUT R2, RZ, R0, RZ, 0x33, !PT ;  /* 0x00000000ff028212 */ /* 0x000fca00078e33ff */
[--C-:B------:R-:W-:Y:S02]  /*e400*/  IMAD.MOV R3, RZ, RZ, -R2.reuse ;  /* 0x000000ffff037224 */ /* 0x100fe400078e0a02 */
[----:B------:R-:W-:Y:S02]  /*e410*/  IMAD.MOV.U32 R18, RZ, RZ, R2 ;  /* 0x000000ffff127224 */ /* 0x000fe400078e0002 */
[----:B------:R-:W-:Y:S01]  /*e420*/  IMAD R17, R0, R3, R17 ;  /* 0x0000000300117224 */ /* 0x000fe200078e0211 */
[----:B------:R-:W-:Y:S06]  /*e430*/  BRA `(.L_x_304) ;  /* 0x00000000000c7947 */ /* 0x000fec0003800000 */
.L_x_299:
[----:B------:R-:W-:Y:S02]  /*e440*/  IMAD.MOV.U32 R17, RZ, RZ, RZ ;  /* 0x000000ffff117224 */ /* 0x000fe400078e00ff */
[----:B------:R-:W-:Y:S02]  /*e450*/  IMAD.U32 R16, RZ, RZ, UR6 ;  /* 0x00000006ff107e24 */ /* 0x000fe4000f8e00ff */
[----:B------:R-:W-:-:S07]  /*e460*/  IMAD.MOV.U32 R18, RZ, RZ, RZ ;  /* 0x000000ffff127224 */ /* 0x000fce00078e00ff */
.L_x_304:
[----:B------:R-:W0:Y:S01]  /*e470*/  S2R R0, SR_TID.X ;  /* 0x0000000000007919 */ /* 0x000e220000002100 */
[----:B------:R-:W-:Y:S01]  /*e480*/  STL [R1+0x28], RZ ;  /* 0x000028ff01007387 */ /* 0x000fe20000100800 */
[----:B0-----:R-:W-:-:S04]  /*e490*/  LOP3.LUT R0, R0, 0x1f, RZ, 0xc0, !PT ;  /* 0x0000001f00007812 */ /* 0x001fc800078ec0ff */
[----:B------:R-:W-:-:S13]  /*e4a0*/  ISETP.NE.AND P0, PT, R0, RZ, PT ;  /* 0x000000ff0000720c */ /* 0x000fda0003f05270 */
[----:B------:R-:W0:Y:S01]  /*e4b0*/  @!P0 S2R R3, SR_CgaCtaId ;  /* 0x0000000000038919 */ /* 0x000e220000008800 */
[----:B------:R-:W-:-:S04]  /*e4c0*/  @!P0 MOV R0, 0x400 ;  /* 0x0000040000008802 */ /* 0x000fc80000000f00 */
[----:B0-----:R-:W-:-:S05]  /*e4d0*/  @!P0 LEA R0, R3, R0, 0x18 ;  /* 0x0000000003008211 */ /* 0x001fca00078ec0ff */
[----:B------:R0:W-:Y:S01]  /*e4e0*/  @!P0 STS.128 [R0+0x348d0], R16 ;  /* 0x0348d01000008388 */ /* 0x0001e20000000c00 */
[----:B------:R-:W-:Y:S06]  /*e4f0*/  BAR.ARV 0x5, 0x120 ;  /* 0x0144800000007b1d */ /* 0x000fec0000002000 */
[----:B------:R-:W-:Y:S01]  /*e500*/  ISETP.GE.AND P0, PT, R19, UR5, PT ;  /* 0x0000000513007c0c */ /* 0x000fe2000bf06270 */
[----:B0-----:R-:W-:-:S05]  /*e510*/  IMAD.MOV.U32 R0, RZ, RZ, 0x1 ;  /* 0x00000001ff007424 */ /* 0x001fca00078e00ff */
[----:B------:R0:W-:Y:S04]  /*e520*/  STL [R1+0x8], R0 ;  /* 0x0000080001007387 */ /* 0x0001e80000100800 */
[----:B------:R0:W-:Y:S03]  /*e530*/  STL [R1], RZ ;  /* 0x000000ff01007387 */ /* 0x0001e60000100800 */
[----:B------:R-:W-:Y:S05]  /*e540*/  @P0 BRA `(.L_x_305) ;  /* 0x0000003800f00947 */ /* 0x000fea0003800000 */
[----:B0-----:R-:W-:Y:S01]  /*e550*/  IMAD.MOV.U32 R0, RZ, RZ, 0x1 ;  /* 0x00000001ff007424 */ /* 0x001fe200078e00ff */
[----:B------:R0:W-:Y:S01]  /*e560*/  STL [R1], RZ ;  /* 0x000000ff01007387 */ /* 0x0001e20000100800 */
[----:B------:R-:W-:Y:S01]  /*e570*/  ULDC UR38, c[0x0][0xc] ;  /* 0x0000030000267ab9 */ /* 0x000fe20000000800 */
[----:B------:R-:W-:Y:S02]  /*e580*/  ULDC.64 UR36, c[0x0][0x198] ;  /* 0x0000660000247ab9 */ /* 0x000fe40000000a00 */
[----:B------:R0:W-:Y:S04]  /*e590*/  STL [R1+0x8], R0 ;  /* 0x0000080001007387 */ /* 0x0001e80000100800 */
[----:B------:R0:W-:Y:S02]  /*e5a0*/  STL [R1+0x28], RZ ;  /* 0x000028ff01007387 */ /* 0x0001e40000100800 */
.L_x_369:
[----:B-1----:R-:W1:Y:S02]  /*e5b0*/  LDC.64 R2, c[0x0][0xc60] ;  /* 0x00031800ff027b82 */ /* 0x002e640000000a00 */
[----:B-1----:R-:W-:-:S05]  /*e5c0*/  IMAD.WIDE R2, R19, 0x4, R2 ;  /* 0x0000000413027825 */ /* 0x002fca00078e0202 */
[----:B------:R-:W2:Y:S01]  /*e5d0*/  LDG.E R5, desc[UR60][R2.64] ;  /* 0x0000003c02057981 */ /* 0x000ea2000c1e1900 */
[----:B------:R-:W-:Y:S05]  /*e5e0*/  YIELD ;  /* 0x0000000000007946 */ /* 0x000fea0003800000 */
[----:B------:R-:W-:Y:S01]  /*e5f0*/  ULDC.64 UR4, c[0x0][0xa28] ;  /* 0x00028a0000047ab9 */ /* 0x000fe20000000a00 */
[----:B0-----:R-:W-:Y:S01]  /*e600*/  IMAD.MOV.U32 R0, RZ, RZ, RZ ;  /* 0x000000ffff007224 */ /* 0x001fe200078e00ff */
[----:B------:R-:W-:-:S04]  /*e610*/  ISETP.NE.U32.AND P0, PT, RZ, UR4, PT ;  /* 0x00000004ff007c0c */ /* 0x000fc8000bf05070 */
[----:B------:R-:W-:Y:S01]  /*e620*/  ISETP.NE.AND.EX P0, PT, RZ, UR5, PT, P0 ;  /* 0x00000005ff007c0c */ /* 0x000fe2000bf05300 */
[----:B------:R-:W-:Y:S01]  /*e630*/  IMAD.MOV.U32 R6, RZ, RZ, RZ ;  /* 0x000000ffff067224 */ /* 0x000fe200078e00ff */
[----:B--2---:R-:W-:Y:S01]  /*e640*/  SHF.R.S32.HI R4, RZ, 0x1f, R5 ;  /* 0x0000001fff047819 */ /* 0x004fe20000011405 */
[----:B------:R-:W-:-:S10]  /*e650*/  IMAD.SHL.U32 R7, R5, 0x4, RZ ;  /* 0x0000000405077824 */ /* 0x000fd400078e00ff */
[C---:B------:R-:W-:Y:S01]  /*e660*/  @P0 LEA R2, P1, R5.reuse, UR4, 0x2 ;  /* 0x0000000405020c11 */ /* 0x040fe2000f8210ff */
[----:B------:R-:W-:Y:S03]  /*e670*/  STL [R1+0x14], R5 ;  /* 0x0000140501007387 */ /* 0x000fe60000100800 */
[----:B------:R-:W-:Y:S01]  /*e680*/  @P0 LEA.HI.X R3, R5, UR5, R4, 0x2, P1 ;  /* 0x0000000505030c11 */ /* 0x000fe200088f1404 */
[----:B------:R-:W-:-:S04]  /*e690*/  ULDC.64 UR4, c[0x0][0xa00] ;  /* 0x0002800000047ab9 */ /* 0x000fc80000000a00 */
[----:B------:R0:W5:Y:S01]  /*e6a0*/  @P0 LDG.E R0, desc[UR60][R2.64] ;  /* 0x0000003c02000981 */ /* 0x000162000c1e1900 */
[----:B------:R-:W-:-:S04]  /*e6b0*/  ISETP.NE.U32.AND P0, PT, RZ, UR4, PT ;  /* 0x00000004ff007c0c */ /* 0x000fc8000bf05070 */
[----:B------:R-:W-:-:S13]  /*e6c0*/  ISETP.NE.AND.EX P0, PT, RZ, UR5, PT, P0 ;  /* 0x00000005ff007c0c */ /* 0x000fda000bf05300 */
[----:B0-----:R-:W-:-:S04]  /*e6d0*/  @P0 LEA R2, P1, R5, UR4, 0x2 ;  /* 0x0000000405020c11 */ /* 0x001fc8000f8210ff */
[----:B------:R-:W-:Y:S01]  /*e6e0*/  @P0 LEA.HI.X R3, R5, UR5, R4, 0x2, P1 ;  /* 0x0000000505030c11 */ /* 0x000fe200088f1404 */
[----:B------:R-:W-:-:S04]  /*e6f0*/  ULDC.64 UR4, c[0x0][0xa20] ;  /* 0x0002880000047ab9 */ /* 0x000fc80000000a00 */
[----:B------:R-:W2:Y:S01]  /*e700*/  @P0 LDG.E R6, desc[UR60][R2.64] ;  /* 0x0000003c02060981 */ /* 0x000ea2000c1e1900 */
[----:B------:R-:W-:-:S04]  /*e710*/  ISETP.NE.U32.AND P0, PT, RZ, UR4, PT ;  /* 0x00000004ff007c0c */ /* 0x000fc8000bf05070 */
[----:B------:R-:W-:Y:S01]  /*e720*/  ISETP.NE.AND.EX P0, PT, RZ, UR5, PT, P0 ;  /* 0x00000005ff007c0c */ /* 0x000fe2000bf05300 */
[----:B--2---:R0:W-:Y:S04]  /*e730*/  STL [R1+0x2c], R6 ;  /* 0x00002c0601007387 */ /* 0x0041e80000100800 */
[----:B------:R1:W-:Y:S01]  /*e740*/  STL [R1+0x1c], R7 ;  /* 0x00001c0701007387 */ /* 0x0003e20000100800 */
[----:B0-----:R-:W-:-:S07]  /*e750*/  SHF.L.U64.HI R6, R5, 0x2, R4 ;  /* 0x0000000205067819 */ /* 0x001fce0000010204 */
[C---:B------:R-:W-:Y:S01]  /*e760*/  @P0 IADD3 R4, P1, R7.reuse, UR4, RZ ;  /* 0x0000000407040c10 */ /* 0x040fe2000ff3e0ff */
[----:B------:R0:W-:Y:S03]  /*e770*/  STL [R1+0x20], R6 ;  /* 0x0000200601007387 */ /* 0x0001e60000100800 */
[----:B------:R-:W-:Y:S01]  /*e780*/  @P0 IADD3.X R5, R6, UR5, RZ, P1, !PT ;  /* 0x0000000506050c10 */ /* 0x000fe20008ffe4ff */
[----:B------:R-:W-:Y:S02]  /*e790*/  ULDC.64 UR4, c[0x0][0xa08] ;  /* 0x0002820000047ab9 */ /* 0x000fe40000000a00 */
[----:B------:R-:W-:Y:S01]  /*e7a0*/  IADD3 R2, P1, R7, UR4, RZ ;  /* 0x0000000407027c10 */ /* 0x000fe2000ff3e0ff */
[----:B-1----:R-:W-:-:S03]  /*e7b0*/  IMAD.MOV.U32 R7, RZ, RZ, RZ ;  /* 0x000000ffff077224 */ /* 0x002fc600078e00ff */
[----:B------:R-:W-:Y:S02]  /*e7c0*/  IADD3.X R3, R6, UR5, RZ, P1, !PT ;  /* 0x0000000506037c10 */ /* 0x000fe40008ffe4ff */
[----:B------:R-:W-:-:S04]  /*e7d0*/  ISETP.NE.U32.AND P1, PT, RZ, UR4, PT ;  /* 0x00000004ff007c0c */ /* 0x000fc8000bf25070 */
[----:B------:R-:W-:Y:S01]  /*e7e0*/  ISETP.NE.AND.EX P1, PT, RZ, UR5, PT, P1 ;  /* 0x00000005ff007c0c */ /* 0x000fe2000bf25310 */
[----:B------:R-:W-:Y:S02]  /*e7f0*/  ULDC.64 UR4, c[0x0][0x3f8] ;  /* 0x0000fe0000047ab9 */ /* 0x000fe40000000a00 */
[----:B------:R-:W-:-:S03]  /*e800*/  UISETP.NE.U32.AND UP0, UPT, UR4, URZ, UPT ;  /* 0x0000003f0400728c */ /* 0x000fc6000bf05070 */
[----:B------:R-:W-:Y:S01]  /*e810*/  ULDC UR4, c[0x0][0x404] ;  /* 0x0001010000047ab9 */ /* 0x000fe20000000800 */
[----:B------:R-:W-:-:S03]  /*e820*/  UISETP.NE.AND.EX UP0, UPT, UR5, URZ, UPT, UP0 ;  /* 0x0000003f0500728c */ /* 0x000fc6000bf05300 */
[----:B------:R-:W-:Y:S01]  /*e830*/  ULDC UR5, c[0x0][0x2e0] ;  /* 0x0000b80000057ab9 */ /* 0x000fe20000000800 */
[----:B------:R-:W-:Y:S02]  /*e840*/  USEL UR4, UR4, 0x1, UP0 ;  /* 0x0000000104047887 */ /* 0x000fe40008000000 */
[----:B------:R1:W5:Y:S02]  /*e850*/  @P1 LDG.E R7, desc[UR60][R2.64] ;  /* 0x0000003c02071981 */ /* 0x000364000c1e1900 */
[----:B------:R-:W-:-:S06]  /*e860*/  UIMAD UR4, UR4, UR5, URZ ;  /* 0x00000005040472a4 */ /* 0x000fcc000f8e023f */
[----:B0-----:R-:W-:-:S06]  /*e870*/  IMAD.U32 R6, RZ, RZ, UR4 ;  /* 0x00000004ff067e24 */ /* 0x001fcc000f8e00ff */
[----:B------:R1:W5:Y:S01]  /*e880*/  @P0 LDG.E R6, desc[UR60][R4.64] ;  /* 0x0000003c04060981 */ /* 0x000362000c1e1900 */
[----:B------:R-:W-:Y:S05]  /*e890*/  @P0 BRA `(.L_x_306) ;  /* 0x0000000000100947 */ /* 0x000fea0003800000 */
[----:B------:R-:W-:Y:S05]  /*e8a0*/  @!P1 BRA `(.L_x_306) ;  /* 0x00000000000c9947 */ /* 0x000fea0003800000 */
[----:B-----5:R-:W2:Y:S04]  /*e8b0*/  LDG.E R6, desc[UR60][R2.64] ;  /* 0x0000003c02067981 */ /* 0x020ea8000c1e1900 */
[----:B-1----:R-:W2:Y:S02]  /*e8c0*/  LDG.E R5, desc[UR60][R2.64+0x4] ;  /* 0x0000043c02057981 */ /* 0x002ea4000c1e1900 */
[----:B--2---:R-:W-:-:S07]  /*e8d0*/  IMAD.IADD R6, R5, 0x1, -R6 ;  /* 0x0000000105067824 */ /* 0x004fce00078e0a06 */
.L_x_306:
[--C-:B-1---5:R-:W-:Y:S01]  /*e8e0*/  IMAD.IADD R2, R6, 0x1, -R0.reuse ;  /* 0x0000000106027824 */ /* 0x122fe200078e0a00 */
[----:B------:R-:W-:Y:S01]  /*e8f0*/  BSSY B6, `(.L_x_307) ;  /* 0x00002e4000067945 */ /* 0x000fe20003800000 */
[----:B------:R-:W-:Y:S02]  /*e900*/  IMAD.IADD R3, R7, 0x1, R0 ;  /* 0x0000000107037824 */ /* 0x000fe400078e0200 */
[C---:B------:R-:W-:Y:S01]  /*e910*/  VIADD R0, R2.reuse, 0xaf ;  /* 0x000000af02007836 */ /* 0x040fe20000000000 */
[----:B------:R-:W-:Y:S01]  /*e920*/  STL [R1+0x24], R2 ;  /* 0x0000240201007387 */ /* 0x000fe20000100800 */
[----:B------:R-:W-:Y:S02]  /*e930*/  ISETP.GT.AND P0, PT, R2, RZ, PT ;  /* 0x000000ff0200720c */ /* 0x000fe40003f04270 */
[----:B------:R-:W-:Y:S01]  /*e940*/  IMAD.HI R0, R0, 0x2e8ba2e9, RZ ;  /* 0x2e8ba2e900007827 */ /* 0x000fe200078e02ff */
[----:B------:R0:W-:Y:S04]  /*e950*/  STL [R1+0x4], R3 ;  /* 0x0000040301007387 */ /* 0x0001e80000100800 */
[----:B0-----:R-:W-:-:S04]  /*e960*/  SHF.R.U32.HI R3, RZ, 0x1f, R0 ;  /* 0x0000001fff037819 */ /* 0x001fc80000011600 */
[----:B------:R-:W-:-:S05]  /*e970*/  LEA.HI.SX32 R0, R0, R3, 0x1b ;  /* 0x0000000300007211 */ /* 0x000fca00078fdaff */
[----:B------:R0:W-:Y:S01]  /*e980*/  STL [R1+0x18], R0 ;  /* 0x0000180001007387 */ /* 0x0001e20000100800 */
[----:B------:R-:W-:Y:S05]  /*e990*/  @P0 BRA `(.L_x_308) ;  /* 0x0000000000440947 */ /* 0x000fea0003800000 */
[----:B------:R-:W1:Y:S02]  /*e9a0*/  S2R R2, SR_TID.X ;  /* 0x0000000000027919 */ /* 0x000e640000002100 */
[----:B-1----:R-:W-:-:S04]  /*e9b0*/  LOP3.LUT R2, R2, 0x1f, RZ, 0xc0, !PT ;  /* 0x0000001f02027812 */ /* 0x002fc800078ec0ff */
[----:B------:R-:W-:-:S13]  /*e9c0*/  ISETP.NE.AND P1, PT, R2, RZ, PT ;  /* 0x000000ff0200720c */ /* 0x000fda0003f25270 */
[----:B------:R-:W-:Y:S05]  /*e9d0*/  @P1 BRA `(.L_x_309) ;  /* 0x0000002c00541947 */ /* 0x000fea0003800000 */
[----:B------:R-:W1:Y:S01]  /*e9e0*/  S2R R7, SR_LANEID ;  /* 0x0000000000077919 */ /* 0x000e620000000000 */
[----:B------:R-:W-:Y:S01]  /*e9f0*/  VOTEU.ANY UR4, UPT, PT ;  /* 0x0000000000047886 */ /* 0x000fe200038e0100 */
[----:B------:R-:W2:Y:S01]  /*ea00*/  LDC.64 R2, c[0x0][0xc38] ;  /* 0x00030e00ff027b82 */ /* 0x000ea20000000a00 */
[----:B0-----:R-:W1:Y:S08]  /*ea10*/  FLO.U32 R0, UR4 ;  /* 0x0000000400007d00 */ /* 0x001e7000080e0000 */
[----:B------:R-:W2:Y:S01]  /*ea20*/  POPC R5, UR4 ;  /* 0x0000000400057d09 */ /* 0x000ea20008000000 */
[----:B-1----:R-:W-:-:S13]  /*ea30*/  ISETP.EQ.U32.AND P0, PT, R0, R7, PT ;  /* 0x000000070000720c */ /* 0x002fda0003f02070 */
[----:B--2---:R-:W2:Y:S01]  /*ea40*/  @P0 ATOMG.E.ADD.STRONG.GPU PT, R3, desc[UR60][R2.64], R5 ;  /* 0x00000005020309a8 */ /* 0x004ea200081ee1fc */
[----:B------:R-:W0:Y:S02]  /*ea50*/  S2R R4, SR_LTMASK ;  /* 0x0000000000047919 */ /* 0x000e240000003900 */
[----:B0-----:R-:W-:-:S04]  /*ea60*/  LOP3.LUT R4, R4, UR4, RZ, 0xc0, !PT ;  /* 0x0000000404047c12 */ /* 0x001fc8000f8ec0ff */
[----:B------:R-:W0:Y:S01]  /*ea70*/  POPC R7, R4 ;  /* 0x0000000400077309 */ /* 0x000e220000000000 */
[----:B--2---:R-:W0:Y:S02]  /*ea80*/  SHFL.IDX PT, R0, R3, R0, 0x1f ;  /* 0x00001f0003007589 */ /* 0x004e2400000e0000 */
[----:B0-----:R-:W-:Y:S01]  /*ea90*/  IADD3 R16, R0, UR38, R7 ;  /* 0x0000002600107c10 */ /* 0x001fe2000fffe007 */
[----:B------:R-:W-:Y:S06]  /*eaa0*/  BRA `(.L_x_309) ;  /* 0x0000002c00207947 */ /* 0x000fec0003800000 */
.L_x_308:
[----:B------:R-:W1:Y:S01]  /*eab0*/  S2R R3, SR_CgaCtaId ;  /* 0x0000000000037919 */ /* 0x000e620000008800 */
[----:B0-----:R-:W-:-:S04]  /*eac0*/  MOV R0, 0x400 ;  /* 0x0000040000007802 */ /* 0x001fc80000000f00 */
[----:B-1----:R-:W-:-:S05]  /*ead0*/  LEA R2, R3, R0, 0x18 ;  /* 0x0000000003027211 */ /* 0x002fca00078ec0ff */
[----:B------:R0:W-:Y:S01]  /*eae0*/  STL [R1+0x10], R2 ;  /* 0x0000100201007387 */ /* 0x0001e20000100800 */
[----:B------:R-:W-:-:S05]  /*eaf0*/  VIADD R0, R2, 0x1e400 ;  /* 0x0001e40002007836 */ /* 0x000fca0000000000 */
[----:B------:R-:W-:-:S13]  /*eb00*/  LOP3.LUT P0, RZ, R0, 0x3ff, RZ, 0xc0, !PT ;  /* 0x000003ff00ff7812 */ /* 0x000fda000780c0ff */
[----:B0-----:R-:W-:Y:S05]  /*eb10*/  @!P0 BRA `(.L_x_310) ;  /* 0x0000000000408947 */ /* 0x001fea0003800000 */
[----:B------:R-:W-:Y:S01]  /*eb20*/  MOV R2, 0x0 ;  /* 0x0000000000027802 */ /* 0x000fe20000000f00 */
[----:B------:R-:W-:Y:S01]  /*eb30*/  ULDC.64 UR6, c[0x4][0xa0] ;  /* 0x0100280000067ab9 */ /* 0x000fe20000000a00 */
[----:B------:R-:W-:Y:S01]  /*eb40*/  ULDC.64 UR8, c[0x4][0xa8] ;  /* 0x01002a0000087ab9 */ /* 0x000fe20000000a00 */
[----:B------:R-:W-:Y:S01]  /*eb50*/  ULDC.64 UR4, c[0x4][0x28] ;  /* 0x01000a0000047ab9 */ /* 0x000fe20000000a00 */
[----:B------:R-:W-:Y:S02]  /*eb60*/  IMAD.U32 R4, RZ, RZ, UR6 ;  /* 0x00000006ff047e24 */ /* 0x000fe4000f8e00ff */
[----:B------:R-:W0:Y:S01]  /*eb70*/  LDC.64 R2, c[0x4][R2] ;  /* 0x0100000002027b82 */ /* 0x000e220000000a00 */
        /* <DEDUP_REMOVED lines=9> */
[----:B0-----:R-:W-:Y:S05]  /*ec10*/  CALL.ABS.NOINC R2 ;  /* 0x0000000002007343 */ /* 0x001fea0003c00000 */
.L_x_310:
        /* <DEDUP_REMOVED lines=8> */
[----:B------:R0:W1:Y:S01]  /*eca0*/  LDC.64 R2, c[0x4][R0] ;  /* 0x0100000000027b82 */ /* 0x0000620000000a00 */
        /* <DEDUP_REMOVED lines=8> */
[----:B0-----:R-:W-:-:S07]  /*ed30*/  IMAD.MOV.U32 R13, RZ, RZ, RZ ;  /* 0x000000ffff0d7224 */ /* 0x001fce00078e00ff */
[----:B------:R-:W-:-:S07]  /*ed40*/  LEPC R20, `(.L_x_312) ;  /* 0x000000001014794e */ /* 0x000fce0000000000 */
[----:B-1----:R-:W-:Y:S05]  /*ed50*/  CALL.ABS.NOINC R2 ;  /* 0x0000000002007343 */ /* 0x002fea0003c00000 */
.L_x_312:
        /* <DEDUP_REMOVED lines=16> */
.L_x_311:
[----:B------:R-:W2:Y:S01]  /*ee60*/  LDL.LU R2, [R1+0x1c] ;  /* 0x00001c0001027983 */ /* 0x000ea20000300800 */
[----:B------:R-:W-:-:S03]  /*ee70*/  ULDC.64 UR4, c[0x0][0x9f8] ;  /* 0x00027e0000047ab9 */ /* 0x000fc60000000a00 */
[----:B------:R-:W3:Y:S04]  /*ee80*/  LDL.LU R0, [R1+0x20] ;  /* 0x0000200001007983 */ /* 0x000ee80000300800 */
[----:B------:R-:W4:Y:S04]  /*ee90*/  LDL.LU R4, [R1+0x2c] ;  /* 0x00002c0001047983 */ /* 0x000f280000300800 */
[----:B------:R-:W4:Y:S01]  /*eea0*/  LDL.LU R8, [R1+0x14] ;  /* 0x0000140001087983 */ /* 0x000f220000300800 */
[----:B------:R-:W-:-:S04]  /*eeb0*/  ISETP.NE.U32.AND P0, PT, RZ, UR4, PT ;  /* 0x00000004ff007c0c */ /* 0x000fc8000bf05070 */
[----:B------:R-:W-:Y:S01]  /*eec0*/  ISETP.NE.AND.EX P0, PT, RZ, UR5, PT, P0 ;  /* 0x00000005ff007c0c */ /* 0x000fe2000bf05300 */
[----:B------:R-:W0:Y:S02]  /*eed0*/  S2R R9, SR_TID.X ;  /* 0x0000000000097919 */ /* 0x000e240000002100 */
[----:B0-----:R-:W-:-:S04]  /*eee0*/  LOP3.LUT R9, R9, 0x1f, RZ, 0xc0, !PT ;  /* 0x0000001f09097812 */ /* 0x001fc800078ec0ff */
[----:B------:R-:W-:-:S13]  /*eef0*/  ISETP.NE.AND P6, PT, R9, RZ, PT ;  /* 0x000000ff0900720c */ /* 0x000fda0003fc5270 */
[----:B------:R-:W-:-:S05]  /*ef00*/  VOTEU.ALL UP1, P6 ;  /* 0x00000000003f7886 */ /* 0x000fca0003020000 */
[----:B------:R-:W-:-:S04]  /*ef10*/  @!UP1 UIADD3 UR8, UP0, UR36, 0x270, URZ ;  /* 0x0000027024089890 */ /* 0x000fc8000ff1e03f */
[----:B------:R-:W-:-:S03]  /*ef20*/  @!UP1 UIADD3.X UR9, URZ, UR37, URZ, UP0, !UPT ;  /* 0x000000253f099290 */ /* 0x000fc600087fe43f */
[----:B------:R-:W-:Y:S01]  /*ef30*/  VOTEU.ALL UP0, P6 ;  /* 0x00000000003f7886 */ /* 0x000fe20003000000 */
[----:B--2---:R-:W-:-:S04]  /*ef40*/  @P0 IADD3 R2, P1, R2, UR4, RZ ;  /* 0x0000000402020c10 */ /* 0x004fc8000ff3e0ff */
[----:B---3--:R-:W-:Y:S01]  /*ef50*/  @P0 IADD3.X R3, R0, UR5, RZ, P1, !PT ;  /* 0x0000000500030c10 */ /* 0x008fe20008ffe4ff */
[----:B------:R-:W-:Y:S01]  /*ef60*/  ULDC.64 UR4, c[0x0][0xa00] ;  /* 0x0002800000047ab9 */ /* 0x000fe20000000a00 */
[----:B----4-:R-:W-:Y:S02]  /*ef70*/  IMAD R17, R17, 0x80, R4 ;  /* 0x0000008011117824 */ /* 0x010fe400078e0204 */
[----:B------:R-:W0:Y:S01]  /*ef80*/  LDC R4, c[0x0][0x428] ;  /* 0x00010a00ff047b82 */ /* 0x000e220000000800 */
[----:B------:R-:W-:-:S06]  /*ef90*/  IMAD.MOV.U32 R0, RZ, RZ, R8 ;  /* 0x000000ffff007224 */ /* 0x000fcc00078e0008 */
[----:B------:R1:W5:Y:S01]  /*efa0*/  @P0 LDG.E R0, desc[UR60][R2.64] ;  /* 0x0000003c02000981 */ /* 0x000362000c1e1900 */
[----:B------:R-:W-:Y:S02]  /*efb0*/  PLOP3.LUT P1, PT, P6, PT, PT, 0x8, 0x0 ;  /* 0x000000000000781c */ /* 0x000fe4000372e170 */
[----:B0-----:R-:W-:Y:S01]  /*efc0*/  ISETP.NE.AND P0, PT, R4, 0x1, PT ;  /* 0x000000010400780c */ /* 0x001fe20003f05270 */
[----:B------:R-:W-:-:S12]  /*efd0*/  IMAD.MOV.U32 R4, RZ, RZ, R18 ;  /* 0x000000ffff047224 */ /* 0x000fd800078e0012 */
[----:B------:R-:W0:Y:S08]  /*efe0*/  @P0 LDC R7, c[0x0][0x42c] ;  /* 0x00010b00ff070b82 */ /* 0x000e300000000800 */
[----:B------:R-:W2:Y:S01]  /*eff0*/  @P0 LDC R5, c[0x0][0x430] ;  /* 0x00010c00ff050b82 */ /* 0x000ea20000000800 */
[----:B0-----:R-:W-:-:S05]  /*f000*/  @P0 IMAD.HI.U32 R6, R18, R7, RZ ;  /* 0x0000000712060227 */ /* 0x001fca00078e00ff */
[----:B--2---:R-:W-:Y:S02]  /*f010*/  @P0 SHF.R.U32.HI R4, RZ, R5, R6 ;  /* 0x00000005ff040219 */ /* 0x004fe40000011606 */
[----:B------:R-:W-:-:S04]  /*f020*/  ISETP.NE.U32.AND P0, PT, RZ, UR4, PT ;  /* 0x00000004ff007c0c */ /* 0x000fc8000bf05070 */
[----:B------:R-:W-:-:S04]  /*f030*/  ISETP.NE.AND.EX P0, PT, RZ, UR5, PT, P0 ;  /* 0x00000005ff007c0c */ /* 0x000fc8000bf05300 */
[----:B-1----:R-:W-:-:S09]  /*f040*/  SEL R6, R8, RZ, !P0 ;  /* 0x000000ff08067207 */ /* 0x002fd20004000000 */
.L_x_313:
[----:B------:R-:W-:Y:S02]  /*f050*/  PLOP3.LUT P0, PT, P0, P1, PT, 0xa2, 0x0 ;  /* 0x000000000000781c */ /* 0x000fe40000703472 */
[----:B------:R-:W-:Y:S01]  /*f060*/  @P1 R2UR P0, UR7, R6 ;  /* 0x00000000060712ca */ /* 0x000fe20000000000 */
[----:B------:R-:W-:-:S07]  /*f070*/  UMOV UR4, URZ ;  /* 0x0000003f00047c82 */ /* 0x000fce0008000000 */
[----:B------:R-:W-:Y:S02]  /*f080*/  PLOP3.LUT P0, PT, P0, P1, PT, 0xa2, 0x0 ;  /* 0x000000000000781c */ /* 0x000fe40000703472 */
[----:B------:R-:W-:-:S08]  /*f090*/  @P1 R2UR.OR P0, UR6, R18 ;  /* 0x00000000120612ca */ /* 0x000fd00000100000 */
[----:B------:R-:W-:Y:S02]  /*f0a0*/  PLOP3.LUT P0, PT, P0, P1, PT, 0xa2, 0x0 ;  /* 0x000000000000781c */ /* 0x000fe40000703472 */
[----:B------:R-:W-:-:S08]  /*f0b0*/  @P1 R2UR.OR P0, UR5, R17 ;  /* 0x00000000110512ca */ /* 0x000fd00000100000 */
[----:B------:R-:W-:-:S05]  /*f0c0*/  @P1 PLOP3.LUT P1, PT, P0, PT, PT, 0x80, 0x0 ;  /* 0x000000000000181c */ /* 0x000fca000072f070 */
[----:B------:R0:W-:Y:S08]  /*f0d0*/  @!UP0 UTMAPF.L2.4D [UR4], [UR8] ;  /* 0x00000004080085b8 */ /* 0x0001f00008018000 */
[----:B0-----:R-:W-:Y:S05]  /*f0e0*/  @P1 BRA.U.ANY `(.L_x_313) ;  /* 0xfffffffd00d81947 */ /* 0x001fea000393ffff */
[----:B------:R-:W0:Y:S01]  /*f0f0*/  S2R R2, SR_TID.X ;  /* 0x0000000000027919 */ /* 0x000e220000002100 */
[----:B------:R-:W-:Y:S01]  /*f100*/  UMOV UR4, 0x40 ;  /* 0x0000004000047882 */ /* 0x000fe20000000000 */
[----:B0-----:R-:W-:-:S04]  /*f110*/  LOP3.LUT R2, R2, 0x1f, RZ, 0xc0, !PT ;  /* 0x0000001f02027812 */ /* 0x001fc800078ec0ff */
[----:B------:R-:W-:-:S04]  /*f120*/  ISETP.NE.AND P2, PT, R2, RZ, PT ;  /* 0x000000ff0200720c */ /* 0x000fc80003f45270 */
[----:B------:R-:W-:-:S09]  /*f130*/  PLOP3.LUT P1, PT, P2, PT, PT, 0x8, 0x0 ;  /* 0x000000000000781c */ /* 0x000fd2000172e170 */
[----:B------:R-:W-:-:S05]  /*f140*/  VOTEU.ALL UP0, P2 ;  /* 0x00000000003f7886 */ /* 0x000fca0001000000 */
.L_x_314:
[----:B------:R-:W-:Y:S02]  /*f150*/  PLOP3.LUT P0, PT, P0, P1, PT, 0xa2, 0x0 ;  /* 0x000000000000781c */ /* 0x000fe40000703472 */
[----:B------:R-:W-:-:S08]  /*f160*/  @P1 R2UR P0, UR7, R6 ;  /* 0x00000000060712ca */ /* 0x000fd00000000000 */
[----:B------:R-:W-:Y:S02]  /*f170*/  PLOP3.LUT P0, PT, P0, P1, PT, 0xa2, 0x0 ;  /* 0x000000000000781c */ /* 0x000fe40000703472 */
[----:B------:R-:W-:-:S08]  /*f180*/  @P1 R2UR.OR P0, UR6, R18 ;  /* 0x00000000120612ca */ /* 0x000fd00000100000 */
[----:B------:R-:W-:Y:S02]  /*f190*/  PLOP3.LUT P0, PT, P0, P1, PT, 0xa2, 0x0 ;  /* 0x000000000000781c */ /* 0x000fe40000703472 */
[----:B------:R-:W-:-:S08]  /*f1a0*/  @P1 R2UR.OR P0, UR5, R17 ;  /* 0x00000000110512ca */ /* 0x000fd00000100000 */
[----:B------:R-:W-:-:S05]  /*f1b0*/  @P1 PLOP3.LUT P1, PT, P0, PT, PT, 0x80, 0x0 ;  /* 0x000000000000181c */ /* 0x000fca000072f070 */
[----:B------:R0:W-:Y:S08]  /*f1c0*/  @!UP0 UTMAPF.L2.4D [UR4], [UR8] ;  /* 0x00000004080085b8 */ /* 0x0001f00008018000 */
[----:B0-----:R-:W-:Y:S05]  /*f1d0*/  @P1 BRA.U.ANY `(.L_x_314) ;  /* 0xfffffffd00dc1947 */ /* 0x001fea000393ffff */
[----:B------:R-:W0:Y:S01]  /*f1e0*/  LDC.64 R2, c[0x0][0x3f8] ;  /* 0x0000fe00ff027b82 */ /* 0x000e220000000a00 */
[----:B------:R-:W-:Y:S02]  /*f1f0*/  ULDC.64 UR4, c[0x0][0xa08] ;  /* 0x0002820000047ab9 */ /* 0x000fe40000000a00 */
[----:B0-----:R-:W-:Y:S01]  /*f200*/  LOP3.LUT P0, RZ, R2, UR4, RZ, 0xfc, !PT ;  /* 0x0000000402ff7c12 */ /* 0x001fe2000f80fcff */
[----:B------:R-:W-:-:S03]  /*f210*/  UMOV UR4, 0xffffffff ;  /* 0xffffffff00047882 */ /* 0x000fc60000000000 */
[----:B------:R-:W-:-:S04]  /*f220*/  LOP3.LUT P0, RZ, R3, UR5, RZ, 0xfc, P0 ;  /* 0x0000000503ff7c12 */ /* 0x000fc8000800fcff */
[----:B-----5:R-:W-:Y:S01]  /*f230*/  SEL R5, R0, RZ, !P0 ;  /* 0x000000ff00057207 */ /* 0x020fe20004000000 */
[----:B------:R-:W-:Y:S08]  /*f240*/  BRA.DIV UR4, `(.L_x_315) ;  /* 0x00000036040c7947 */ /* 0x000ff0000b800000 */
.L_x_385:
[----:B------:R-:W2:Y:S01]  /*f250*/  LDL R7, [R1+0x18] ;  /* 0x0000180001077983 */ /* 0x000ea20000100800 */
[----:B------:R-:W-:Y:S01]  /*f260*/  UMOV UR4, 0xffffffff ;  /* 0xffffffff00047882 */ /* 0x000fe20000000000 */
[----:B------:R-:W-:Y:S01]  /*f270*/  SHF.R.S32.HI R12, RZ, 0x1f, R0 ;  /* 0x0000001fff0c7819 */ /* 0x000fe20000011400 */
[----:B--2---:R-:W-:Y:S01]  /*f280*/  VIADD R7, R7, 0xffffffff ;  /* 0xffffffff07077836 */ /* 0x004fe20000000000 */
[----:B------:R-:W-:Y:S06]  /*f290*/  BRA.DIV UR4, `(.L_x_316) ;  /* 0x00000036042c7947 */ /* 0x000fec000b800000 */
[----:B------:R-:W-:-:S13]  /*f2a0*/  ELECT P6, URZ, PT ;  /* 0x00000000003f782f */ /* 0x000fda00038c0000 */
.L_x_388:
[----:B------:R-:W-:Y:S05]  /*f2b0*/  @!P6 BRA `(.L_x_317) ;  /* 0x00000004001ce947 */ /* 0x000fea0003800000 */
[----:B------:R0:W-:Y:S01]  /*f2c0*/  STL [R1+0xc], R7 ;  /* 0x00000c0701007387 */ /* 0x0001e20000100800 */
[----:B------:R-:W-:-:S04]  /*f2d0*/  ISETP.NE.U32.AND P0, PT, R2, RZ, PT ;  /* 0x000000ff0200720c */ /* 0x000fc80003f05070 */
[----:B------:R-:W-:-:S13]  /*f2e0*/  ISETP.NE.AND.EX P0, PT, R3, RZ, PT, P0 ;  /* 0x000000ff0300720c */ /* 0x000fda0003f05300 */
[----:B0-----:R-:W-:Y:S05]  /*f2f0*/  @!P0 BRA `(.L_x_318) ;  /* 0x00000000004c8947 */ /* 0x001fea0003800000 */
[----:B------:R-:W0:Y:S01]  /*f300*/  LDC R10, c[0x0][0x41c] ;  /* 0x00010700ff0a7b82 */ /* 0x000e220000000800 */
[----:B------:R-:W-:Y:S01]  /*f310*/  IMAD.MOV.U32 R5, RZ, RZ, R7 ;  /* 0x000000ffff057224 */ /* 0x000fe200078e0007 */
[----:B------:R-:W-:Y:S01]  /*f320*/  ULDC.64 UR4, c[0x0][0x408] ;  /* 0x0001020000047ab9 */ /* 0x000fe20000000a00 */
[----:B0-----:R-:W-:-:S13]  /*f330*/  ISETP.NE.AND P0, PT, R10, 0x1, PT ;  /* 0x000000010a00780c */ /* 0x001fda0003f05270 */
[----:B------:R-:W0:Y:S02]  /*f340*/  @P0 LDC.64 R8, c[0x0][0x420] ;  /* 0x00010800ff080b82 */ /* 0x000e240000000a00 */
[----:B0-----:R-:W-:-:S05]  /*f350*/  @P0 IMAD.HI.U32 R8, R7, R8, RZ ;  /* 0x0000000807080227 */ /* 0x001fca00078e00ff */
[----:B------:R-:W-:-:S05]  /*f360*/  @P0 SHF.R.U32.HI R5, RZ, R9, R8 ;  /* 0x00000009ff050219 */ /* 0x000fca0000011608 */
[----:B------:R-:W-:-:S04]  /*f370*/  IMAD.MOV R8, RZ, RZ, -R5 ;  /* 0x000000ffff087224 */ /* 0x000fc800078e0a05 */
[----:B------:R-:W-:Y:S02]  /*f380*/  IMAD R9, R10, R8, R7 ;  /* 0x000000080a097224 */ /* 0x000fe400078e0207 */
[----:B------:R-:W-:-:S03]  /*f390*/  IMAD R8, R12, UR4, RZ ;  /* 0x000000040c087c24 */ /* 0x000fc6000f8e02ff */
[----:B------:R0:W-:Y:S01]  /*f3a0*/  STL [R1+0xc], R9 ;  /* 0x00000c0901007387 */ /* 0x0001e20000100800 */
[----:B------:R-:W-:Y:S02]  /*f3b0*/  IMAD R10, R0, UR5, R8 ;  /* 0x00000005000a7c24 */ /* 0x000fe4000f8e0208 */
[--C-:B------:R-:W-:Y:S01]  /*f3c0*/  IMAD.MOV.U32 R8, RZ, RZ, R5.reuse ;  /* 0x000000ffff087224 */ /* 0x100fe200078e0005 */
[----:B0-----:R-:W-:-:S03]  /*f3d0*/  SHF.R.S32.HI R9, RZ, 0x1f, R5 ;  /* 0x0000001fff097819 */ /* 0x001fc60000011405 */
[----:B------:R-:W-:-:S04]  /*f3e0*/  IMAD.WIDE.U32 R8, R0, UR4, R8 ;  /* 0x0000000400087c25 */ /* 0x000fc8000f8e0008 */
[----:B------:R-:W-:Y:S01]  /*f3f0*/  IMAD.IADD R5, R9, 0x1, R10 ;  /* 0x0000000109057824 */ /* 0x000fe200078e020a */
[----:B------:R-:W-:-:S04]  /*f400*/  LEA R10, P0, R8, R2, 0x2 ;  /* 0x00000002080a7211 */ /* 0x000fc800078010ff */
[----:B------:R-:W-:-:S05]  /*f410*/  LEA.HI.X R11, R8, R3, R5, 0x2, P0 ;  /* 0x00000003080b7211 */ /* 0x000fca00000f1405 */
[----:B------:R0:W5:Y:S04]  /*f420*/  LDG.E R5, desc[UR60][R10.64] ;  /* 0x0000003c0a057981 */ /* 0x000168000c1e1900 */
.L_x_318:
[----:B------:R-:W2:Y:S01]  /*f430*/  LDL R8, [R1] ;  /* 0x0000000001087983 */ /* 0x000ea20000100800 */
[----:B0-----:R-:W-:-:S03]  /*f440*/  MOV R10, 0x400 ;  /* 0x00000400000a7802 */ /* 0x001fc60000000f00 */
[----:B------:R-:W3:Y:S01]  /*f450*/  LDL R9, [R1+0x8] ;  /* 0x0000080001097983 */ /* 0x000ee20000100800 */
[----:B------:R-:W0:Y:S02]  /*f460*/  S2R R11, SR_CgaCtaId ;  /* 0x00000000000b7919 */ /* 0x000e240000008800 */
[----:B0-----:R-:W-:-:S05]  /*f470*/  LEA R10, R11, R10, 0x18 ;  /* 0x0000000a0b0a7211 */ /* 0x001fca00078ec0ff */
[----:B--2---:R-:W-:Y:S01]  /*f480*/  IMAD R8, R8, 0x8, R10 ;  /* 0x0000000808087824 */ /* 0x004fe200078e020a */
[----:B---3--:R-:W-:-:S04]  /*f490*/  SHF.L.U32 R9, R9, 0x1f, RZ ;  /* 0x0000001f09097819 */ /* 0x008fc800000006ff */
[----:B------:R-:W0:Y:S02]  /*f4a0*/  SYNCS.PHASECHK.TRANS64.TRYWAIT P0, [R8+URZ+0x34840], R9 ;  /* 0x03484009080075a7 */ /* 0x000e24000800017f */
[----:B0-----:R-:W-:Y:S05]  /*f4b0*/  @!P0 BRA `(.L_x_319) ;  /* 0x0000003000c48947 */ /* 0x001fea0003800000 */
.L_x_389:
[----:B------:R-:W1:Y:S02]  /*f4c0*/  S2R R10, SR_TID.X ;  /* 0x00000000000a7919 */ /* 0x000e640000002100 */
[----:B-1----:R-:W-:-:S04]  /*f4d0*/  LOP3.LUT R10, R10, 0x7f, RZ, 0xc0, !PT ;  /* 0x0000007f0a0a7812 */ /* 0x002fc800078ec0ff */
[----:B------:R-:W-:-:S13]  /*f4e0*/  ISETP.NE.AND P0, PT, R10, RZ, PT ;  /* 0x000000ff0a00720c */ /* 0x000fda0003f05270 */
[----:B------:R-:W-:Y:S05]  /*f4f0*/  @P0 BRA `(.L_x_320) ;  /* 0x00000000001c0947 */ /* 0x000fea0003800000 */
[----:B------:R-:W1:Y:S01]  /*f500*/  S2R R10, SR_TID.X ;  /* 0x00000000000a7919 */ /* 0x000e620000002100 */
[----:B0-----:R-:W-:-:S04]  /*f510*/  IMAD.MOV.U32 R9, RZ, RZ, 0xb000 ;  /* 0x0000b000ff097424 */ /* 0x001fc800078e00ff */
[----:B------:R2:W-:Y:S01]  /*f520*/  SYNCS.ARRIVE.TRANS64 RZ, [R8+URZ+0x34830], R9 ;  /* 0x0348300908ff79a7 */ /* 0x0005e2000800003f */
[----:B-1----:R-:W-:-:S04]  /*f530*/  LOP3.LUT R10, R10, 0x1f, RZ, 0xc0, !PT ;  /* 0x0000001f0a0a7812 */ /* 0x002fc800078ec0ff */
[----:B------:R-:W-:-:S13]  /*f540*/  ISETP.NE.AND P1, PT, R10, RZ, PT ;  /* 0x000000ff0a00720c */ /* 0x000fda0003f25270 */
[----:B--2---:R-:W-:Y:S05]  /*f550*/  @!P1 BRA `(.L_x_320) ;  /* 0x0000000000049947 */ /* 0x004fea0003800000 */
[----:B------:R-:W-:Y:S01]  /*f560*/  BPT.TRAP 0x1 ;  /* 0x000000040000795c */ /* 0x000fe20000300000 */
.L_x_320:
[----:B------:R-:W2:Y:S01]  /*f570*/  LDL R11, [R1] ;  /* 0x00000000010b7983 */ /* 0x000ea20000100800 */
[----:B------:R-:W-:-:S03]  /*f580*/  MOV R13, 0x400 ;  /* 0x00000400000d7802 */ /* 0x000fc60000000f00 */
[----:B------:R-:W3:Y:S04]  /*f590*/  LDL R10, [R1+0xc] ;  /* 0x00000c00010a7983 */ /* 0x000ee80000100800 */
[----:B0-----:R-:W4:Y:S01]  /*f5a0*/  LDL R9, [R1+0x4] ;  /* 0x0000040001097983 */ /* 0x001f220000100800 */
[----:B------:R-:W0:Y:S01]  /*f5b0*/  S2R R14, SR_CgaCtaId ;  /* 0x00000000000e7919 */ /* 0x000e220000008800 */
[----:B------:R-:W-:Y:S01]  /*f5c0*/  R2UR UR9, R8 ;  /* 0x00000000080972ca */ /* 0x000fe200000e0000 */
[----:B------:R-:W-:Y:S01]  /*f5d0*/  UIADD3 UR4, UP0, UR36, 0x370, URZ ;  /* 0x0000037024047890 */ /* 0x000fe2000ff1e03f */
[----:B------:R-:W-:Y:S02]  /*f5e0*/  R2UR UR12, R4 ;  /* 0x00000000040c72ca */ /* 0x000fe400000e0000 */
[----:B-----5:R-:W-:-:S02]  /*f5f0*/  R2UR UR13, R5 ;  /* 0x00000000050d72ca */ /* 0x020fc400000e0000 */
[----:B0-----:R-:W-:-:S07]  /*f600*/  LEA R13, R14, R13, 0x18 ;  /* 0x0000000d0e0d7211 */ /* 0x001fce00078ec0ff */
[----:B------:R-:W-:Y:S01]  /*f610*/  UIADD3 UR9, UR9, 0x34830, URZ ;  /* 0x0003483009097890 */ /* 0x000fe2000fffe03f */
[----:B------:R-:W-:Y:S01]  /*f620*/  UMOV UR10, URZ ;  /* 0x0000003f000a7c82 */ /* 0x000fe20008000000 */
[----:B------:R-:W-:Y:S01]  /*f630*/  UMOV UR7, 0x14f00000 ;  /* 0x14f0000000077882 */ /* 0x000fe20000000000 */
[----:B------:R-:W-:Y:S01]  /*f640*/  UMOV UR15, 0x40 ;  /* 0x00000040000f7882 */ /* 0x000fe20000000000 */
[----:B--2---:R-:W-:Y:S01]  /*f650*/  IMAD R8, R11, 0xb000, R13 ;  /* 0x0000b0000b087824 */ /* 0x004fe200078e020d */
[----:B---3--:R-:W-:-:S04]  /*f660*/  R2UR UR11, R10 ;  /* 0x000000000a0b72ca */ /* 0x008fc800000e0000 */
[----:B------:R-:W-:Y:S02]  /*f670*/  R2UR UR6, R8 ;  /* 0x00000000080672ca */ /* 0x000fe400000e0000 */
[----:B----4-:R-:W-:-:S11]  /*f680*/  R2UR UR5, R9 ;  /* 0x00000000090572ca */ /* 0x010fd600000e0000 */
[----:B------:R-:W-:Y:S02]  /*f690*/  UIADD3 UR8, UR6, 0x1e400, URZ ;  /* 0x0001e40006087890 */ /* 0x000fe4000fffe03f */
[----:B------:R-:W-:Y:S02]  /*f6a0*/  UIMAD UR11, UR11, 0xb0, UR5 ;  /* 0x000000b00b0b78a4 */ /* 0x000fe4000f8e0205 */
[----:B------:R-:W-:Y:S02]  /*f6b0*/  UIADD3.X UR5, URZ, UR37, URZ, UP0, !UPT ;  /* 0x000000253f057290 */ /* 0x000fe400087fe43f */
[----:B------:R-:W-:-:S03]  /*f6c0*/  UIADD3 UR14, UR6, 0x23c00, URZ ;  /* 0x00023c00060e7890 */ /* 0x000fc6000fffe03f */
[----:B------:R-:W-:-:S04]  /*f6d0*/  UMOV UR6, 0x0 ;  /* 0x0000000000067882 */ /* 0x000fc80000000000 */
[----:B------:R0:W-:Y:S02]  /*f6e0*/  UTMALDG.4D [UR8], [UR4], desc[UR6] ;  /* 0x00000608040075b4 */ /* 0x0001e40008019000 */
[----:B0-----:R-:W-:Y:S01]  /*f6f0*/  UMOV UR8, UR14 ;  /* 0x0000000e00087c82 */ /* 0x001fe20008000000 */
[----:B------:R-:W-:Y:S02]  /*f700*/  UMOV UR10, UR15 ;  /* 0x0000000f000a7c82 */ /* 0x000fe40008000000 */
[----:B------:R0:W-:Y:S02]  /*f710*/  UTMALDG.4D [UR8], [UR4], desc[UR6] ;  /* 0x00000608040075b4 */ /* 0x0001e40008019000 */
[----:B0-----:R-:W-:Y:S01]  /*f720*/  NOP ;  /* 0x0000000000007918 */ /* 0x001fe20000000000 */
.L_x_317:
[----:B------:R-:W2:Y:S01]  /*f730*/  LDL.LU R11, [R1+0x28] ;  /* 0x00002800010b7983 */ /* 0x000ea20000300800 */
[----:B------:R-:W-:Y:S01]  /*f740*/  MOV R9, 0x400 ;  /* 0x0000040000097802 */ /* 0x000fe20000000f00 */
[----:B------:R-:W-:Y:S05]  /*f750*/  WARPSYNC.ALL ;  /* 0x0000000000007948 */ /* 0x000fea0003800000 */
[----:B------:R-:W0:Y:S01]  /*f760*/  S2R R10, SR_CgaCtaId ;  /* 0x00000000000a7919 */ /* 0x000e220000008800 */
[----:B------:R-:W-:-:S13]  /*f770*/  ELECT P0, URZ, PT ;  /* 0x00000000003f782f */ /* 0x000fda0003800000 */
[----:B------:R-:W-:Y:S01]  /*f780*/  @P0 R2UR UR13, R6 ;  /* 0x00000000060d02ca */ /* 0x000fe200000e0000 */
[----:B------:R-:W-:Y:S01]  /*f790*/  UIADD3 UR4, UP0, UR36, 0x270, URZ ;  /* 0x0000027024047890 */ /* 0x000fe2000ff1e03f */
[----:B------:R-:W-:Y:S01]  /*f7a0*/  @P0 R2UR UR12, R18 ;  /* 0x00000000120c02ca */ /* 0x000fe200000e0000 */
[----:B------:R-:W-:Y:S01]  /*f7b0*/  UMOV UR6, 0x0 ;  /* 0x0000000000067882 */ /* 0x000fe20000000000 */
[----:B------:R-:W-:Y:S01]  /*f7c0*/  @P0 R2UR UR11, R17 ;  /* 0x00000000110b02ca */ /* 0x000fe200000e0000 */
[----:B------:R-:W-:Y:S01]  /*f7d0*/  UIADD3.X UR5, URZ, UR37, URZ, UP0, !UPT ;  /* 0x000000253f057290 */ /* 0x000fe200087fe43f */
[----:B------:R-:W-:Y:S01]  /*f7e0*/  BSSY B0, `(.L_x_321) ;  /* 0x000001b000007945 */ /* 0x000fe20003800000 */
[----:B------:R-:W-:Y:S01]  /*f7f0*/  UMOV UR7, 0x12f00000 ;  /* 0x12f0000000077882 */ /* 0x000fe20000000000 */
[----:B------:R-:W-:Y:S01]  /*f800*/  UMOV UR10, URZ ;  /* 0x0000003f000a7c82 */ /* 0x000fe20008000000 */
[----:B------:R-:W-:Y:S01]  /*f810*/  UMOV UR14, 0x0 ;  /* 0x00000000000e7882 */ /* 0x000fe20000000000 */
[----:B------:R-:W-:Y:S01]  /*f820*/  UMOV UR15, 0x12f00000 ;  /* 0x12f00000000f7882 */ /* 0x000fe20000000000 */
[----:B------:R-:W-:Y:S01]  /*f830*/  @P0 IMAD.MOV.U32 R8, RZ, RZ, 0x8000 ;  /* 0x00008000ff080424 */ /* 0x000fe200078e00ff */
[----:B0-----:R-:W-:Y:S01]  /*f840*/  LEA R9, R10, R9, 0x18 ;  /* 0x000000090a097211 */ /* 0x001fe200078ec0ff */
[----:B------:R-:W-:Y:S03]  /*f850*/  BAR.SYNC.DEFER_BLOCKING 0x8, 0x120 ;  /* 0x0204800000007b1d */ /* 0x000fe60000010000 */
[----:B------:R-:W-:-:S13]  /*f860*/  R2UR UR16, R9 ;  /* 0x00000000091072ca */ /* 0x000fda00000e0000 */
[----:B------:R-:W-:Y:S02]  /*f870*/  UIADD3 UR8, UR16, 0x16400, URZ ;  /* 0x0001640010087890 */ /* 0x000fe4000fffe03f */
[----:B------:R-:W-:Y:S01]  /*f880*/  UIADD3 UR9, UR16, 0x34800, URZ ;  /* 0x0003480010097890 */ /* 0x000fe2000fffe03f */
[----:B------:R0:W-:Y:S08]  /*f890*/  @P0 SYNCS.ARRIVE.TRANS64 RZ, [R9+URZ+0x34800], R8 ;  /* 0x0348000809ff09a7 */ /* 0x0001f0000800003f */
[----:B------:R1:W-:Y:S02]  /*f8a0*/  UTMALDG.4D [UR8], [UR4], desc[UR6] ;  /* 0x00000608040075b4 */ /* 0x0003e40008019000 */
[----:B-1----:R-:W-:Y:S01]  /*f8b0*/  @P0 R2UR UR13, R6 ;  /* 0x00000000060d02ca */ /* 0x002fe200000e0000 */
[----:B------:R-:W-:Y:S01]  /*f8c0*/  UIADD3 UR8, UR16, 0x1a400, URZ ;  /* 0x0001a40010087890 */ /* 0x000fe2000fffe03f */
[----:B------:R-:W-:Y:S01]  /*f8d0*/  @P0 R2UR UR12, R18 ;  /* 0x00000000120c02ca */ /* 0x000fe200000e0000 */
[----:B------:R-:W-:Y:S01]  /*f8e0*/  UMOV UR10, 0x40 ;  /* 0x00000040000a7882 */ /* 0x000fe20000000000 */
[----:B------:R-:W-:-:S13]  /*f8f0*/  @P0 R2UR UR11, R17 ;  /* 0x00000000110b02ca */ /* 0x000fda00000e0000 */
[----:B------:R0:W-:Y:S01]  /*f900*/  UTMALDG.4D [UR8], [UR4], desc[UR14] ;  /* 0x00000e08040075b4 */ /* 0x0001e20008019000 */
[----:B--2---:R-:W-:-:S05]  /*f910*/  VIADD R11, R11, 0x1 ;  /* 0x000000010b0b7836 */ /* 0x004fca0000000000 */
[----:B------:R-:W-:Y:S01]  /*f920*/  LEA.HI R6, R11, R11, RZ, 0x1 ;  /* 0x0000000b0b067211 */ /* 0x000fe200078f08ff */
[----:B------:R0:W-:Y:S03]  /*f930*/  STL [R1+0x28], R11 ;  /* 0x0000280b01007387 */ /* 0x0001e60000100800 */
[----:B------:R-:W-:-:S05]  /*f940*/  LOP3.LUT R6, R6, 0xfffffffe, RZ, 0xc0, !PT ;  /* 0xfffffffe06067812 */ /* 0x000fca00078ec0ff */
[----:B------:R-:W-:-:S05]  /*f950*/  IMAD.IADD R6, R11, 0x1, -R6 ;  /* 0x000000010b067824 */ /* 0x000fca00078e0a06 */
[----:B------:R-:W-:-:S04]  /*f960*/  SHF.L.U32 R6, R6, 0x1f, RZ ;  /* 0x0000001f06067819 */ /* 0x000fc800000006ff */
[----:B------:R-:W1:Y:S02]  /*f970*/  SYNCS.PHASECHK.TRANS64.TRYWAIT P0, [R9+URZ+0x34820], R6 ;  /* 0x03482006090075a7 */ /* 0x000e64000800017f */
[----:B01----:R-:W-:Y:S05]  /*f980*/  @!P0 BRA `(.L_x_322) ;  /* 0x0000002c00a48947 */ /* 0x003fea0003800000 */
.L_x_390:
[----:B------:R-:W-:Y:S05]  /*f990*/  BSYNC B0 ;  /* 0x0000000000007941 */ /* 0x000fea0003800000 */
.L_x_321:
[----:B0-----:R-:W2:Y:S01]  /*f9a0*/  LDL.LU R8, [R1+0x24] ;  /* 0x0000240001087983 */ /* 0x001ea20000300800 */
[----:B------:R-:W-:Y:S01]  /*f9b0*/  BSSY B0, `(.L_x_323) ;  /* 0x0000189000007945 */ /* 0x000fe20003800000 */
[----:B--2---:R-:W-:-:S13]  /*f9c0*/  ISETP.GE.AND P0, PT, R8, 0xb1, PT ;  /* 0x000000b10800780c */ /* 0x004fda0003f06270 */
[----:B------:R-:W-:Y:S05]  /*f9d0*/  @!P0 BRA `(.L_x_324) ;  /* 0x0000001800188947 */ /* 0x000fea0003800000 */
[----:B------:R-:W2:Y:S01]  /*f9e0*/  LDL R8, [R1+0x18] ;  /* 0x0000180001087983 */ /* 0x000ea20000100800 */
[----:B------:R-:W-:Y:S01]  /*f9f0*/  IMAD.MOV.U32 R6, RZ, RZ, 0x1 ;  /* 0x00000001ff067424 */ /* 0x000fe200078e00ff */
[----:B------:R-:W-:Y:S01]  /*fa00*/  BSSY B1, `(.L_x_325) ;  /* 0x000008a000017945 */ /* 0x000fe20003800000 */
[----:B--2---:R-:W-:-:S05]  /*fa10*/  IMAD.MOV R14, RZ, RZ, -R8 ;  /* 0x000000ffff0e7224 */ /* 0x004fca00078e0a08 */
[----:B------:R-:W-:-:S05]  /*fa20*/  VIADDMNMX R14, R14, R6, 0xffffffff, !PT ;  /* 0xffffffff0e0e7446 */ /* 0x000fca0007800106 */
[----:B------:R-:W-:-:S05]  /*fa30*/  IMAD.IADD R6, R8, 0x1, R14 ;  /* 0x0000000108067824 */ /* 0x000fca00078e020e */
[----:B------:R-:W-:-:S04]  /*fa40*/  LOP3.LUT R6, R6, 0x1, RZ, 0xc0, !PT ;  /* 0x0000000106067812 */ /* 0x000fc800078ec0ff */
[----:B------:R-:W-:Y:S01]  /*fa50*/  ISETP.NE.U32.AND P0, PT, R6, 0x1, PT ;  /* 0x000000010600780c */ /* 0x000fe20003f05070 */
[----:B------:R-:W-:-:S12]  /*fa60*/  VIADD R6, R8, 0xfffffffe ;  /* 0xfffffffe08067836 */ /* 0x000fd80000000000 */
[----:B------:R-:W-:Y:S05]  /*fa70*/  @P0 BRA `(.L_x_326) ;  /* 0x0000000800080947 */ /* 0x000fea0003800000 */
[----:B------:R-:W2:Y:S04]  /*fa80*/  LDL R9, [R1] ;  /* 0x0000000001097983 */ /* 0x000ea80000100800 */
[----:B------:R-:W3:Y:S01]  /*fa90*/  LDL R8, [R1+0x8] ;  /* 0x0000080001087983 */ /* 0x000ee20000100800 */
[----:B------:R-:W-:Y:S01]  /*faa0*/  BSSY B2, `(.L_x_327) ;  /* 0x000007b000027945 */ /* 0x000fe20003800000 */
[----:B--2---:R-:W-:-:S05]  /*fab0*/  VIADD R13, R9, 0x1 ;  /* 0x00000001090d7836 */ /* 0x004fca0000000000 */
[----:B------:R-:W-:-:S04]  /*fac0*/  ISETP.NE.AND P0, PT, R13, 0x2, PT ;  /* 0x000000020d00780c */ /* 0x000fc80003f05270 */
[----:B------:R-:W-:Y:S02]  /*fad0*/  SEL R15, RZ, 0x1, P0 ;  /* 0x00000001ff0f7807 */ /* 0x000fe40000000000 */
[----:B------:R-:W-:Y:S02]  /*fae0*/  SEL R13, R13, RZ, P0 ;  /* 0x000000ff0d0d7207 */ /* 0x000fe40000000000 */
[----:B---3--:R-:W-:Y:S01]  /*faf0*/  LOP3.LUT R15, R8, R15, RZ, 0x3c, !PT ;  /* 0x0000000f080f7212 */ /* 0x008fe200078e3cff */
[----:B------:R-:W-:Y:S06]  /*fb00*/  @!P6 BRA `(.L_x_328) ;  /* 0x0000000400d0e947 */ /* 0x000fec0003800000 */
[----:B------:R-:W-:Y:S01]  /*fb10*/  ISETP.NE.U32.AND P0, PT, R2, RZ, PT ;  /* 0x000000ff0200720c */ /* 0x000fe20003f05070 */
[----:B------:R-:W-:-:S03]  /*fb20*/  IMAD.MOV.U32 R8, RZ, RZ, R5 ;  /* 0x000000ffff087224 */ /* 0x000fc600078e0005 */
[----:B------:R-:W-:-:S13]  /*fb30*/  ISETP.NE.AND.EX P0, PT, R3, RZ, PT, P0 ;  /* 0x000000ff0300720c */ /* 0x000fda0003f05300 */
[----:B------:R-:W-:Y:S05]  /*fb40*/  @!P0 BRA `(.L_x_329) ;  /* 0x0000000000448947 */ /* 0x000fea0003800000 */
[----:B------:R-:W0:Y:S01]  /*fb50*/  LDC R18, c[0x0][0x41c] ;  /* 0x00010700ff127b82 */ /* 0x000e220000000800 */
[----:B------:R-:W-:Y:S01]  /*fb60*/  ULDC.64 UR4, c[0x0][0x408] ;  /* 0x0001020000047ab9 */ /* 0x000fe20000000a00 */
[----:B0-----:R-:W-:-:S13]  /*fb70*/  ISETP.NE.AND P0, PT, R18, 0x1, PT ;  /* 0x000000011200780c */ /* 0x001fda0003f05270 */
[----:B------:R-:W0:Y:S02]  /*fb80*/  @P0 LDC.64 R8, c[0x0][0x420] ;  /* 0x00010800ff080b82 */ /* 0x000e240000000a00 */
[----:B0-----:R-:W-:-:S04]  /*fb90*/  @P0 IMAD.HI.U32 R10, R6, R8, RZ ;  /* 0x00000008060a0227 */ /* 0x001fc800078e00ff */
[----:B------:R-:W-:Y:S01]  /*fba0*/  IMAD.MOV.U32 R8, RZ, RZ, R6 ;  /* 0x000000ffff087224 */ /* 0x000fe200078e0006 */
[----:B------:R-:W-:Y:S01]  /*fbb0*/  @P0 SHF.R.U32.HI R8, RZ, R9, R10 ;  /* 0x00000009ff080219 */ /* 0x000fe2000001160a */
[----:B------:R-:W-:-:S03]  /*fbc0*/  IMAD R10, R12, UR4, RZ ;  /* 0x000000040c0a7c24 */ /* 0x000fc6000f8e02ff */
[----:B------:R-:W-:Y:S01]  /*fbd0*/  SHF.R.S32.HI R9, RZ, 0x1f, R8 ;  /* 0x0000001fff097819 */ /* 0x000fe20000011408 */
[C---:B------:R-:W-:Y:S02]  /*fbe0*/  IMAD R17, R0.reuse, UR5, R10 ;  /* 0x0000000500117c24 */ /* 0x040fe4000f8e020a */
[----:B------:R-:W-:-:S04]  /*fbf0*/  IMAD.WIDE.U32 R10, R0, UR4, R8 ;  /* 0x00000004000a7c25 */ /* 0x000fc8000f8e0008 */
[----:B------:R-:W-:Y:S01]  /*fc00*/  IMAD.IADD R17, R17, 0x1, R11 ;  /* 0x0000000111117824 */ /* 0x000fe200078e020b */
[----:B------:R-:W-:Y:S01]  /*fc10*/  LEA R2, P0, R10, R2, 0x2 ;  /* 0x000000020a027211 */ /* 0x000fe200078010ff */
[----:B------:R-:W-:-:S03]  /*fc20*/  IMAD.MOV R8, RZ, RZ, -R8 ;  /* 0x000000ffff087224 */ /* 0x000fc600078e0a08 */
[----:B------:R-:W-:Y:S01]  /*fc30*/  LEA.HI.X R3, R10, R3, R17, 0x2, P0 ;  /* 0x000000030a037211 */ /* 0x000fe200000f1411 */
[----:B------:R-:W-:-:S04]  /*fc40*/  IMAD R6, R18, R8, R6 ;  /* 0x0000000812067224 */ /* 0x000fc800078e0206 */
[----:B------:R0:W5:Y:S04]  /*fc50*/  LDG.E R8, desc[UR60][R2.64] ;  /* 0x0000003c02087981 */ /* 0x000168000c1e1900 */
.L_x_329:
[----:B0-----:R-:W0:Y:S01]  /*fc60*/  S2R R3, SR_CgaCtaId ;  /* 0x0000000000037919 */ /* 0x001e220000008800 */
[----:B------:R-:W-:-:S04]  /*fc70*/  MOV R2, 0x400 ;  /* 0x0000040000027802 */ /* 0x000fc80000000f00 */
[----:B0-----:R-:W-:Y:S02]  /*fc80*/  LEA R2, R3, R2, 0x18 ;  /* 0x0000000203027211 */ /* 0x001fe400078ec0ff */
[----:B------:R-:W-:-:S03]  /*fc90*/  SHF.L.U32 R3, R15, 0x1f, RZ ;  /* 0x0000001f0f037819 */ /* 0x000fc600000006ff */
[----:B------:R-:W-:-:S04]  /*fca0*/  IMAD R2, R13, 0x8, R2 ;  /* 0x000000080d027824 */ /* 0x000fc800078e0202 */
[----:B------:R-:W0:Y:S02]  /*fcb0*/  SYNCS.PHASECHK.TRANS64.TRYWAIT P0, [R2+URZ+0x34840], R3 ;  /* 0x03484003020075a7 */ /* 0x000e24000800017f */
[----:B0-----:R-:W-:Y:S05]  /*fcc0*/  @!P0 BRA `(.L_x_330) ;  /* 0x0000002800f48947 */ /* 0x001fea0003800000 */
.L_x_391:
        /* <DEDUP_REMOVED lines=11> */
.L_x_331:
[----:B------:R-:W2:Y:S01]  /*fd80*/  LDL R17, [R1+0x4] ;  /* 0x0000040001117983 */ /* 0x000ea20000100800 */
[----:B0-----:R-:W-:-:S03]  /*fd90*/  MOV R3, 0x400 ;  /* 0x0000040000037802 */ /* 0x001fc60000000f00 */
[----:B------:R-:W3:Y:S04]  /*fda0*/  LDL.LU R10, [R1+0x8] ;  /* 0x00000800010a7983 */ /* 0x000ee80000300800 */
[----:B------:R-:W4:Y:S01]  /*fdb0*/  LDL R9, [R1] ;  /* 0x0000000001097983 */ /* 0x000f220000100800 */
[----:B------:R-:W0:Y:S01]  /*fdc0*/  S2R R11, SR_CgaCtaId ;  /* 0x00000000000b7919 */ /* 0x000e220000008800 */
[----:B------:R-:W-:Y:S02]  /*fdd0*/  R2UR UR14, R2 ;  /* 0x00000000020e72ca */ /* 0x000fe400000e0000 */
[----:B------:R-:W-:Y:S01]  /*fde0*/  R2UR UR11, R6 ;  /* 0x00000000060b72ca */ /* 0x000fe200000e0000 */
[----:B------:R-:W-:Y:S01]  /*fdf0*/  UIADD3 UR4, UP0, UR36, 0x370, URZ ;  /* 0x0000037024047890 */ /* 0x000fe2000ff1e03f */
[----:B------:R-:W-:-:S02]  /*fe00*/  R2UR UR12, R4 ;  /* 0x00000000040c72ca */ /* 0x000fc400000e0000 */
[----:B-----5:R-:W-:Y:S01]  /*fe10*/  R2UR UR13, R8 ;  /* 0x00000000080d72ca */ /* 0x020fe200000e0000 */
[----:B------:R-:W-:Y:S01]  /*fe20*/  UIADD3.X UR5, URZ, UR37, URZ, UP0, !UPT ;  /* 0x000000253f057290 */ /* 0x000fe200087fe43f */
[----:B0-----:R-:W-:-:S05]  /*fe30*/  LEA R3, R11, R3, 0x18 ;  /* 0x000000030b037211 */ /* 0x001fca00078ec0ff */
[----:B------:R-:W-:-:S05]  /*fe40*/  IMAD R2, R13, 0xb000, R3 ;  /* 0x0000b0000d027824 */ /* 0x000fca00078e0203 */
[----:B------:R-:W-:Y:S01]  /*fe50*/  R2UR UR8, R2 ;  /* 0x00000000020872ca */ /* 0x000fe200000e0000 */
[----:B------:R-:W-:Y:S01]  /*fe60*/  VIADD R3, R3, 0x34800 ;  /* 0x0003480003037836 */ /* 0x000fe20000000000 */
[----:B------:R-:W-:Y:S01]  /*fe70*/  UMOV UR10, URZ ;  /* 0x0000003f000a7c82 */ /* 0x000fe20008000000 */
[----:B------:R-:W-:Y:S01]  /*fe80*/  UMOV UR6, 0x0 ;  /* 0x0000000000067882 */ /* 0x000fe20000000000 */
[----:B------:R-:W-:Y:S01]  /*fe90*/  UMOV UR7, 0x14f00000 ;  /* 0x14f0000000077882 */ /* 0x000fe20000000000 */
[----:B------:R-:W-:-:S08]  /*fea0*/  UMOV UR16, 0x40 ;  /* 0x0000004000107882 */ /* 0x000fd00000000000 */
[----:B------:R-:W-:Y:S01]  /*feb0*/  UIADD3 UR15, UR8, 0x23c00, URZ ;  /* 0x00023c00080f7890 */ /* 0x000fe2000fffe03f */
[----:B--2---:R-:W-:-:S13]  /*fec0*/  R2UR UR9, R17 ;  /* 0x00000000110972ca */ /* 0x004fda00000e0000 */
[----:B------:R-:W-:Y:S02]  /*fed0*/  UIMAD UR11, UR11, 0xb0, UR9 ;  /* 0x000000b00b0b78a4 */ /* 0x000fe4000f8e0209 */
[----:B------:R-:W-:Y:S02]  /*fee0*/  UIADD3 UR9, UR14, 0x34830, URZ ;  /* 0x000348300e097890 */ /* 0x000fe4000fffe03f */
[----:B------:R-:W-:Y:S01]  /*fef0*/  UIADD3 UR14, UR8, 0x1e400, URZ ;  /* 0x0001e400080e7890 */ /* 0x000fe2000fffe03f */
[----:B---3--:R-:W-:Y:S01]  /*ff00*/  SHF.L.U32 R2, R10, 0x1f, RZ ;  /* 0x0000001f0a027819 */ /* 0x008fe200000006ff */
[----:B----4-:R-:W-:-:S05]  /*ff10*/  IMAD R3, R9, 0x8, R3 ;  /* 0x0000000809037824 */ /* 0x010fca00078e0203 */
[----:B------:R-:W-:Y:S02]  /*ff20*/  UMOV UR8, UR14 ;  /* 0x0000000e00087c82 */ /* 0x000fe40008000000 */
[----:B------:R0:W-:Y:S02]  /*ff30*/  UTMALDG.4D [UR8], [UR4], desc[UR6] ;  /* 0x00000608040075b4 */ /* 0x0001e40008019000 */
[----:B0-----:R-:W-:Y:S01]  /*ff40*/  UMOV UR8, UR15 ;  /* 0x0000000f00087c82 */ /* 0x001fe20008000000 */
[----:B------:R-:W-:Y:S02]  /*ff50*/  UMOV UR10, UR16 ;  /* 0x00000010000a7c82 */ /* 0x000fe40008000000 */
[----:B------:R0:W-:Y:S01]  /*ff60*/  UTMALDG.4D [UR8], [UR4], desc[UR6] ;  /* 0x00000608040075b4 */ /* 0x0001e20008019000 */
[----:B------:R-:W1:Y:S02]  /*ff70*/  SYNCS.PHASECHK.TRANS64.TRYWAIT P0, [R3+URZ+0x60], R2 ;  /* 0x00006002030075a7 */ /* 0x000e64000800017f */
[----:B01----:R-:W-:Y:S05]  /*ff80*/  @!P0 BRA `(.L_x_332) ;  /* 0x0000002800588947 */ /* 0x003fea0003800000 */
.L_x_392:
[----:B------:R-:W-:Y:S05]  /*ff90*/  @P1 BRA `(.L_x_333) ;  /* 0x0000000000301947 */ /* 0x000fea0003800000 */
[----:B------:R-:W1:Y:S01]  /*ffa0*/  S2R R9, SR_TID.X ;  /* 0x0000000000097919 */ /* 0x000e620000002100 */
[----:B------:R-:W-:Y:S01]  /*ffb0*/  MOV R10, 0x400 ;  /* 0x00000400000a7802 */ /* 0x000fe20000000f00 */
[----:B------:R-:W2:Y:S01]  /*ffc0*/  S2R R11, SR_CgaCtaId ;  /* 0x00000000000b7919 */ /* 0x000ea20000008800 */
[----:B-1----:R-:W-:Y:S02]  /*ffd0*/  LOP3.LUT R17, R9, 0x1f, RZ, 0xc0, !PT ;  /* 0x0000001f09117812 */ /* 0x002fe400078ec0ff */
[----:B------:R-:W3:Y:S02]  /*ffe0*/  LDL R9, [R1] ;  /* 0x0000000001097983 */ /* 0x000ee40000100800 */
[----:B------:R-:W-:Y:S02]  /*fff0*/  ISETP.NE.AND P0, PT, R17, RZ, PT ;  /* 0x000000ff1100720c */ /* 0x000fe40003f05270 */
[----:B--2---:R-:W-:Y:S01]  /*10000*/  LEA R10, R11, R10, 0x18 ;  /* 0x0000000a0b0a7211 */ /* 0x004fe200078ec0ff */
[----:B0-----:R-:W-:-:S04]  /*10010*/  IMAD.MOV.U32 R3, RZ, RZ, 0xb000 ;  /* 0x0000b000ff037424 */ /* 0x001fc800078e00ff */
[----:B---3--:R-:W-:-:S04]  /*10020*/  IMAD R2, R9, 0x8, R10 ;  /* 0x0000000809027824 */ /* 0x008fc800078e020a */
[----:B------:R1:W-:Y:S02]  /*10030*/  SYNCS.ARRIVE.TRANS64 RZ, [R2+URZ+0x34850], R3 ;  /* 0x0348500302ff79a7 */ /* 0x0003e4000800003f */
[----:B------:R-:W-:Y:S05]  /*10040*/  @!P0 BRA `(.L_x_333) ;  /* 0x0000000000048947 */ /* 0x000fea0003800000 */
[----:B------:R-:W-:Y:S01]  /*10050*/  BPT.TRAP 0x1 ;  /* 0x000000040000795c */ /* 0x000fe20000300000 */
.L_x_333:
[----:B01----:R-:W2:Y:S01]  /*10060*/  LDL.LU R2, [R1+0xc] ;  /* 0x00000c0001027983 */ /* 0x003ea20000300800 */
[----:B------:R-:W-:-:S03]  /*10070*/  MOV R10, 0x400 ;  /* 0x00000400000a7802 */ /* 0x000fc60000000f00 */
[----:B------:R-:W3:Y:S04]  /*10080*/  LDL.LU R9, [R1] ;  /* 0x0000000001097983 */ /* 0x000ee80000300800 */
[----:B------:R-:W4:Y:S01]  /*10090*/  LDL R3, [R1+0x4] ;  /* 0x0000040001037983 */ /* 0x000f220000100800 */
[----:B------:R-:W0:Y:S01]  /*100a0*/  S2R R11, SR_CgaCtaId ;  /* 0x00000000000b7919 */ /* 0x000e220000008800 */
[----:B------:R-:W-:Y:S01]  /*100b0*/  R2UR UR13, R5 ;  /* 0x00000000050d72ca */ /* 0x000fe200000e0000 */
[----:B------:R-:W-:Y:S01]  /*100c0*/  UIADD3 UR4, UP0, UR36, 0x470, URZ ;  /* 0x0000047024047890 */ /* 0x000fe2000ff1e03f */
[----:B------:R-:W-:Y:S02]  /*100d0*/  R2UR UR12, R4 ;  /* 0x00000000040c72ca */ /* 0x000fe400000e0000 */
[----:B0-----:R-:W-:Y:S01]  /*100e0*/  LEA R10, R11, R10, 0x18 ;  /* 0x0000000a0b0a7211 */ /* 0x001fe200078ec0ff */
[----:B------:R-:W-:Y:S01]  /*100f0*/  UMOV UR10, URZ ;  /* 0x0000003f000a7c82 */ /* 0x000fe20008000000 */
[----:B------:R-:W-:Y:S01]  /*10100*/  UMOV UR6, 0x0 ;  /* 0x0000000000067882 */ /* 0x000fe20000000000 */
[----:B------:R-:W-:Y:S01]  /*10110*/  UMOV UR7, 0x14f00000 ;  /* 0x14f0000000077882 */ /* 0x000fe20000000000 */
[----:B------:R-:W-:Y:S01]  /*10120*/  UMOV UR15, 0x40 ;  /* 0x00000040000f7882 */ /* 0x000fe20000000000 */
[----:B------:R0:W-:Y:S01]  /*10130*/  STL [R1+0xc], R6 ;  /* 0x00000c0601007387 */ /* 0x0001e20000100800 */
[----:B------:R-:W-:Y:S01]  /*10140*/  IMAD.MOV.U32 R5, RZ, RZ, R8 ;  /* 0x000000ffff057224 */ /* 0x000fe200078e0008 */
[----:B--2---:R-:W-:Y:S01]  /*10150*/  R2UR UR11, R2 ;  /* 0x00000000020b72ca */ /* 0x004fe200000e0000 */
[----:B---3--:R-:W-:-:S05]  /*10160*/  IMAD R2, R9, 0x8, R10 ;  /* 0x0000000809027824 */ /* 0x008fca00078e020a */
[----:B------:R-:W-:Y:S01]  /*10170*/  R2UR UR9, R2 ;  /* 0x00000000020972ca */ /* 0x000fe200000e0000 */
[----:B------:R-:W-:Y:S01]  /*10180*/  IMAD R2, R9, 0xb000, R10 ;  /* 0x0000b00009027824 */ /* 0x000fe200078e020a */
[----:B----4-:R-:W-:-:S04]  /*10190*/  R2UR UR5, R3 ;  /* 0x00000000030572ca */ /* 0x010fc800000e0000 */
[----:B------:R-:W-:-:S07]  /*101a0*/  R2UR UR14, R2 ;  /* 0x00000000020e72ca */ /* 0x000fce00000e0000 */
[----:B------:R-:W-:Y:S02]  /*101b0*/  UIADD3 UR9, UR9, 0x34850, URZ ;  /* 0x0003485009097890 */ /* 0x000fe4000fffe03f */
[----:B------:R-:W-:Y:S02]  /*101c0*/  UIMAD UR11, UR11, 0xb0, UR5 ;  /* 0x000000b00b0b78a4 */ /* 0x000fe4000f8e0205 */
[----:B------:R-:W-:Y:S02]  /*101d0*/  UIADD3.X UR5, URZ, UR37, URZ, UP0, !UPT ;  /* 0x000000253f057290 */ /* 0x000fe400087fe43f */
[----:B------:R-:W-:Y:S02]  /*101e0*/  UIADD3 UR8, UR14, 0x400, URZ ;  /* 0x000004000e087890 */ /* 0x000fe4000fffe03f */
[----:B------:R-:W-:-:S07]  /*101f0*/  UIADD3 UR14, UR14, 0x5c00, URZ ;  /* 0x00005c000e0e7890 */ /* 0x000fce000fffe03f */
[----:B------:R1:W-:Y:S02]  /*10200*/  UTMALDG.4D [UR8], [UR4], desc[UR6] ;  /* 0x00000608040075b4 */ /* 0x0003e40008019000 */
[----:B-1----:R-:W-:Y:S01]  /*10210*/  UMOV UR8, UR14 ;  /* 0x0000000e00087c82 */ /* 0x002fe20008000000 */
[----:B------:R-:W-:Y:S02]  /*10220*/  UMOV UR10, UR15 ;  /* 0x0000000f000a7c82 */ /* 0x000fe40008000000 */
[----:B------:R0:W-:Y:S02]  /*10230*/  UTMALDG.4D [UR8], [UR4], desc[UR6] ;  /* 0x00000608040075b4 */ /* 0x0001e40008019000 */
[----:B0-----:R-:W-:Y:S01]  /*10240*/  NOP ;  /* 0x0000000000007918 */ /* 0x001fe20000000000 */
.L_x_328:
[----:B------:R-:W-:Y:S05]  /*10250*/  BSYNC B2 ;  /* 0x0000000000027941 */ /* 0x000fea0003800000 */
.L_x_327:
[----:B------:R-:W2:Y:S04]  /*10260*/  LDL.LU R2, [R1+0x18] ;  /* 0x0000180001027983 */ /* 0x000ea80000300800 */
[----:B------:R0:W-:Y:S04]  /*10270*/  STL [R1], R13 ;  /* 0x0000000d01007387 */ /* 0x0001e80000100800 */
[----:B------:R0:W-:Y:S02]  /*10280*/  STL [R1+0x8], R15 ;  /* 0x0000080f01007387 */ /* 0x0001e40000100800 */
[----:B0-2---:R-:W-:-:S07]  /*10290*/  VIADD R6, R2, 0xfffffffd ;  /* 0xfffffffd02067836 */ /* 0x005fce0000000000 */
.L_x_326:
[----:B------:R-:W-:Y:S05]  /*102a0*/  BSYNC B1 ;  /* 0x0000000000017941 */ /* 0x000fea0003800000 */
.L_x_325:
[----:B------:R-:W-:-:S05]  /*102b0*/  IMAD.MOV R14, RZ, RZ, -R14 ;  /* 0x000000ffff0e7224 */ /* 0x000fca00078e0a0e */
[----:B------:R-:W-:-:S13]  /*102c0*/  ISETP.NE.AND P0, PT, R7, R14, PT ;  /* 0x0000000e0700720c */ /* 0x000fda0003f05270 */
[----:B------:R-:W-:Y:S05]  /*102d0*/  @!P0 BRA `(.L_x_324) ;  /* 0x0000000c00d88947 */ /* 0x000fea0003800000 */
[----:B------:R-:W-:-:S07]  /*102e0*/  IMAD.MOV.U32 R10, RZ, RZ, R5 ;  /* 0x000000ffff0a7224 */ /* 0x000fce00078e0005 */
.L_x_348:
[----:B------:R-:W2:Y:S04]  /*102f0*/  LDL R3, [R1] ;  /* 0x0000000001037983 */ /* 0x000ea80000100800 */
[----:B------:R-:W3:Y:S01]  /*10300*/  LDL R2, [R1+0x8] ;  /* 0x0000080001027983 */ /* 0x000ee20000100800 */
[----:B------:R-:W-:Y:S05]  /*10310*/  YIELD ;  /* 0x0000000000007946 */ /* 0x000fea0003800000 */
[----:B------:R-:W-:Y:S01]  /*10320*/  BSSY B1, `(.L_x_334) ;  /* 0x0000076000017945 */ /* 0x000fe20003800000 */
[----:B--2---:R-:W-:-:S05]  /*10330*/  VIADD R7, R3, 0x1 ;  /* 0x0000000103077836 */ /* 0x004fca0000000000 */
[----:B------:R-:W-:-:S04]  /*10340*/  ISETP.NE.AND P0, PT, R7, 0x2, PT ;  /* 0x000000020700780c */ /* 0x000fc80003f05270 */
[----:B------:R-:W-:Y:S02]  /*10350*/  SEL R8, RZ, 0x1, P0 ;  /* 0x00000001ff087807 */ /* 0x000fe40000000000 */
[----:B------:R-:W-:Y:S02]  /*10360*/  SEL R7, R7, RZ, P0 ;  /* 0x000000ff07077207 */ /* 0x000fe40000000000 */
[----:B---3--:R-:W-:Y:S01]  /*10370*/  LOP3.LUT R8, R2, R8, RZ, 0x3c, !PT ;  /* 0x0000000802087212 */ /* 0x008fe200078e3cff */
[----:B0-----:R-:W-:Y:S06]  /*10380*/  @!P6 BRA `(.L_x_335) ;  /* 0x0000000400bce947 */ /* 0x001fec0003800000 */
[----:B------:R-:W-:Y:S01]  /*10390*/  ULDC.64 UR4, c[0x0][0x3f8] ;  /* 0x0000fe0000047ab9 */ /* 0x000fe20000000a00 */
[----:B------:R-:W-:Y:S01]  /*103a0*/  IMAD.MOV.U32 R9, RZ, RZ, R6 ;  /* 0x000000ffff097224 */ /* 0x000fe200078e0006 */
[----:B------:R-:W-:-:S04]  /*103b0*/  ISETP.NE.U32.AND P0, PT, RZ, UR4, PT ;  /* 0x00000004ff007c0c */ /* 0x000fc8000bf05070 */
[----:B------:R-:W-:-:S13]  /*103c0*/  ISETP.NE.AND.EX P0, PT, RZ, UR5, PT, P0 ;  /* 0x00000005ff007c0c */ /* 0x000fda000bf05300 */
        /* <DEDUP_REMOVED lines=15> */
[----:B------:R-:W-:-:S04]  /*104c0*/  LEA R10, P0, R2, UR4, 0x2 ;  /* 0x00000004020a7c11 */ /* 0x000fc8000f8010ff */
[----:B------:R-:W-:-:S05]  /*104d0*/  LEA.HI.X R11, R2, UR5, R3, 0x2, P0 ;  /* 0x00000005020b7c11 */ /* 0x000fca00080f1403 */
[----:B------:R0:W5:Y:S04]  /*104e0*/  LDG.E R10, desc[UR60][R10.64] ;  /* 0x0000003c0a0a7981 */ /* 0x000168000c1e1900 */
.L_x_336:
[----:B------:R-:W1:Y:S01]  /*104f0*/  S2R R3, SR_CgaCtaId ;  /* 0x0000000000037919 */ /* 0x000e620000008800 */
[----:B------:R-:W-:-:S04]  /*10500*/  MOV R2, 0x400 ;  /* 0x0000040000027802 */ /* 0x000fc80000000f00 */
[----:B-1----:R-:W-:Y:S02]  /*10510*/  LEA R2, R3, R2, 0x18 ;  /* 0x0000000203027211 */ /* 0x002fe400078ec0ff */
[----:B------:R-:W-:-:S03]  /*10520*/  SHF.L.U32 R3, R8, 0x1f, RZ ;  /* 0x0000001f08037819 */ /* 0x000fc600000006ff */
[----:B------:R-:W-:-:S04]  /*10530*/  IMAD R2, R7, 0x8, R2 ;  /* 0x0000000807027824 */ /* 0x000fc800078e0202 */
[----:B------:R-:W1:Y:S02]  /*10540*/  SYNCS.PHASECHK.TRANS64.TRYWAIT P0, [R2+URZ+0x34840], R3 ;  /* 0x03484003020075a7 */ /* 0x000e64000800017f */
[----:B-1----:R-:W-:Y:S05]  /*10550*/  @!P0 BRA `(.L_x_337) ;  /* 0x0000002000f88947 */ /* 0x002fea0003800000 */
.L_x_393:
[----:B0-----:R-:W0:Y:S02]  /*10560*/  S2R R11, SR_TID.X ;  /* 0x00000000000b7919 */ /* 0x001e240000002100 */
[----:B0-----:R-:W-:-:S04]  /*10570*/  LOP3.LUT R11, R11, 0x7f, RZ, 0xc0, !PT ;  /* 0x0000007f0b0b7812 */ /* 0x001fc800078ec0ff */
[----:B------:R-:W-:-:S13]  /*10580*/  ISETP.NE.AND P0, PT, R11, RZ, PT ;  /* 0x000000ff0b00720c */ /* 0x000fda0003f05270 */
[----:B------:R-:W-:Y:S05]  /*10590*/  @P0 BRA `(.L_x_338) ;  /* 0x00000000001c0947 */ /* 0x000fea0003800000 */
[----:B------:R-:W0:Y:S01]  /*105a0*/  S2R R11, SR_TID.X ;  /* 0x00000000000b7919 */ /* 0x000e220000002100 */
[----:B-1----:R-:W-:-:S04]  /*105b0*/  IMAD.MOV.U32 R3, RZ, RZ, 0xb000 ;  /* 0x0000b000ff037424 */ /* 0x002fc800078e00ff */
[----:B------:R2:W-:Y:S01]  /*105c0*/  SYNCS.ARRIVE.TRANS64 RZ, [R2+URZ+0x34830], R3 ;  /* 0x0348300302ff79a7 */ /* 0x0005e2000800003f */
[----:B0-----:R-:W-:-:S04]  /*105d0*/  LOP3.LUT R11, R11, 0x1f, RZ, 0xc0, !PT ;  /* 0x0000001f0b0b7812 */ /* 0x001fc800078ec0ff */
[----:B------:R-:W-:-:S13]  /*105e0*/  ISETP.NE.AND P1, PT, R11, RZ, PT ;  /* 0x000000ff0b00720c */ /* 0x000fda0003f25270 */
[----:B--2---:R-:W-:Y:S05]  /*105f0*/  @!P1 BRA `(.L_x_338) ;  /* 0x0000000000049947 */ /* 0x004fea0003800000 */
[----:B------:R-:W-:Y:S01]  /*10600*/  BPT.TRAP 0x1 ;  /* 0x000000040000795c */ /* 0x000fe20000300000 */
.L_x_338:
[----:B------:R-:W2:Y:S01]  /*10610*/  LDL R15, [R1+0x4] ;  /* 0x00000400010f7983 */ /* 0x000ea20000100800 */
[----:B------:R-:W-:-:S03]  /*10620*/  MOV R13, 0x400 ;  /* 0x00000400000d7802 */ /* 0x000fc60000000f00 */
[----:B-1----:R-:W3:Y:S04]  /*10630*/  LDL.LU R3, [R1+0x8] ;  /* 0x0000080001037983 */ /* 0x002ee80000300800 */
        /* <DEDUP_REMOVED lines=30> */
.L_x_394:
        /* <DEDUP_REMOVED lines=8> */
.L_x_340:
[----:B------:R-:W2:Y:S01]  /*108a0*/  LDL.LU R15, [R1+0xc] ;  /* 0x00000c00010f7983 */ /* 0x000ea20000300800 */
[----:B------:R-:W-:-:S03]  /*108b0*/  MOV R13, 0x400 ;  /* 0x00000400000d7802 */ /* 0x000fc60000000f00 */
[----:B0-----:R-:W3:Y:S04]  /*108c0*/  LDL.LU R3, [R1] ;  /* 0x0000000001037983 */ /* 0x001ee80000300800 */
[----:B------:R-:W4:Y:S01]  /*108d0*/  LDL R11, [R1+0x4] ;  /* 0x00000400010b7983 */ /* 0x000f220000100800 */
[----:B------:R-:W0:Y:S01]  /*108e0*/  S2R R14, SR_CgaCtaId ;  /* 0x00000000000e7919 */ /* 0x000e220000008800 */
[----:B------:R-:W-:Y:S01]  /*108f0*/  R2UR UR9, R2 ;  /* 0x00000000020972ca */ /* 0x000fe200000e0000 */
[----:B------:R-:W-:Y:S01]  /*10900*/  UIADD3 UR4, UP0, UR36, 0x470, URZ ;  /* 0x0000047024047890 */ /* 0x000fe2000ff1e03f */
[----:B------:R-:W-:Y:S02]  /*10910*/  R2UR UR13, R5 ;  /* 0x00000000050d72ca */ /* 0x000fe400000e0000 */
[----:B------:R-:W-:-:S02]  /*10920*/  R2UR UR12, R4 ;  /* 0x00000000040c72ca */ /* 0x000fc400000e0000 */
[----:B0-----:R-:W-:-:S07]  /*10930*/  LEA R13, R14, R13, 0x18 ;  /* 0x0000000d0e0d7211 */ /* 0x001fce00078ec0ff */
[----:B------:R-:W-:Y:S01]  /*10940*/  UIADD3 UR9, UR9, 0x50, URZ ;  /* 0x0000005009097890 */ /* 0x000fe2000fffe03f */
[----:B------:R-:W-:Y:S01]  /*10950*/  UMOV UR10, URZ ;  /* 0x0000003f000a7c82 */ /* 0x000fe20008000000 */
[----:B------:R-:W-:Y:S01]  /*10960*/  UMOV UR7, 0x14f00000 ;  /* 0x14f0000000077882 */ /* 0x000fe20000000000 */
[----:B------:R-:W-:Y:S01]  /*10970*/  UMOV UR15, 0x40 ;  /* 0x00000040000f7882 */ /* 0x000fe20000000000 */
[----:B------:R0:W-:Y:S01]  /*10980*/  STL [R1+0xc], R9 ;  /* 0x00000c0901007387 */ /* 0x0001e20000100800 */
[----:B------:R-:W-:Y:S01]  /*10990*/  IMAD.MOV.U32 R5, RZ, RZ, R10 ;  /* 0x000000ffff057224 */ /* 0x000fe200078e000a */
[----:B--2---:R-:W-:Y:S01]  /*109a0*/  R2UR UR11, R15 ;  /* 0x000000000f0b72ca */ /* 0x004fe200000e0000 */
[----:B---3--:R-:W-:Y:S01]  /*109b0*/  IMAD R3, R3, 0xb000, R13 ;  /* 0x0000b00003037824 */ /* 0x008fe200078e020d */
[----:B----4-:R-:W-:-:S04]  /*109c0*/  R2UR UR5, R11 ;  /* 0x000000000b0572ca */ /* 0x010fc800000e0000 */
[----:B------:R-:W-:-:S09]  /*109d0*/  R2UR UR6, R3 ;  /* 0x00000000030672ca */ /* 0x000fd200000e0000 */
[----:B------:R-:W-:-:S04]  /*109e0*/  UIMAD UR11, UR11, 0xb0, UR5 ;  /* 0x000000b00b0b78a4 */ /* 0x000fc8000f8e0205 */
[----:B------:R-:W-:Y:S02]  /*109f0*/  UIADD3 UR8, UR6, 0x400, URZ ;  /* 0x0000040006087890 */ /* 0x000fe4000fffe03f */
[----:B------:R-:W-:Y:S02]  /*10a00*/  UIADD3.X UR5, URZ, UR37, URZ, UP0, !UPT ;  /* 0x000000253f057290 */ /* 0x000fe400087fe43f */
[----:B------:R-:W-:-:S03]  /*10a10*/  UIADD3 UR14, UR6, 0x5c00, URZ ;  /* 0x00005c00060e7890 */ /* 0x000fc6000fffe03f */
[----:B------:R-:W-:-:S04]  /*10a20*/  UMOV UR6, 0x0 ;  /* 0x0000000000067882 */ /* 0x000fc80000000000 */
[----:B------:R1:W-:Y:S02]  /*10a30*/  UTMALDG.4D [UR8], [UR4], desc[UR6] ;  /* 0x00000608040075b4 */ /* 0x0003e40008019000 */
[----:B-1----:R-:W-:Y:S01]  /*10a40*/  UMOV UR8, UR14 ;  /* 0x0000000e00087c82 */ /* 0x002fe20008000000 */
[----:B------:R-:W-:Y:S02]  /*10a50*/  UMOV UR10, UR15 ;  /* 0x0000000f000a7c82 */ /* 0x000fe40008000000 */
[----:B------:R0:W-:Y:S02]  /*10a60*/  UTMALDG.4D [UR8], [UR4], desc[UR6] ;  /* 0x00000608040075b4 */ /* 0x0001e40008019000 */
[----:B0-----:R-:W-:Y:S01]  /*10a70*/  NOP ;  /* 0x0000000000007918 */ /* 0x001fe20000000000 */
.L_x_335:
[----:B------:R-:W-:Y:S05]  /*10a80*/  BSYNC B1 ;  /* 0x0000000000017941 */ /* 0x000fea0003800000 */
.L_x_334:
[----:B------:R-:W-:Y:S01]  /*10a90*/  VIADD R2, R7, 0x1 ;  /* 0x0000000107027836 */ /* 0x000fe20000000000 */
[----:B------:R-:W-:Y:S04]  /*10aa0*/  BSSY B1, `(.L_x_341) ;  /* 0x0000076000017945 */ /* 0x000fe80003800000 */
[----:B------:R-:W-:-:S04]  /*10ab0*/  ISETP.NE.AND P0, PT, R2, 0x2, PT ;  /* 0x000000020200780c */ /* 0x000fc80003f05270 */
[----:B------:R-:W-:Y:S02]  /*10ac0*/  SEL R3, RZ, 0x1, P0 ;  /* 0x00000001ff037807 */ /* 0x000fe40000000000 */
[----:B------:R-:W-:Y:S02]  /*10ad0*/  SEL R14, R2, RZ, P0 ;  /* 0x000000ff020e7207 */ /* 0x000fe40000000000 */
[----:B------:R-:W-:-:S05]  /*10ae0*/  LOP3.LUT R13, R8, R3, RZ, 0x3c, !PT ;  /* 0x00000003080d7212 */ /* 0x000fca00078e3cff */
[----:B------:R0:W-:Y:S04]  /*10af0*/  STL [R1+0x8], R13 ;  /* 0x0000080d01007387 */ /* 0x0001e80000100800 */
[----:B------:R0:W-:Y:S01]  /*10b00*/  STL [R1], R14 ;  /* 0x0000000e01007387 */ /* 0x0001e20000100800 */
[----:B------:R-:W-:Y:S05]  /*10b10*/  @!P6 BRA `(.L_x_342) ;  /* 0x0000000400b8e947 */ /* 0x000fea0003800000 */
[----:B------:R-:W-:Y:S01]  /*10b20*/  ULDC.64 UR4, c[0x0][0x3f8] ;  /* 0x0000fe0000047ab9 */ /* 0x000fe20000000a00 */
[----:B------:R-:W-:Y:S01]  /*10b30*/  VIADD R9, R6, 0xffffffff ;  /* 0xffffffff06097836 */ /* 0x000fe20000000000 */
[----:B------:R-:W-:-:S04]  /*10b40*/  ISETP.NE.U32.AND P0, PT, RZ, UR4, PT ;  /* 0x00000004ff007c0c */ /* 0x000fc8000bf05070 */
[----:B------:R-:W-:-:S13]  /*10b50*/  ISETP.NE.AND.EX P0, PT, RZ, UR5, PT, P0 ;  /* 0x00000005ff007c0c */ /* 0x000fda000bf05300 */
[----:B------:R-:W-:Y:S05]  /*10b60*/  @!P0 BRA `(.L_x_343) ;  /* 0x0000000000448947 */ /* 0x000fea0003800000 */
[----:B------:R-:W1:Y:S01]  /*10b70*/  LDC R11, c[0x0][0x41c] ;  /* 0x00010700ff0b7b82 */ /* 0x000e620000000800 */
        /* <DEDUP_REMOVED lines=16> */
.L_x_343:
[----:B------:R-:W2:Y:S01]  /*10c80*/  S2R R3, SR_CgaCtaId ;  /* 0x0000000000037919 */ /* 0x000ea20000008800 */
[----:B------:R-:W-:-:S04]  /*10c90*/  MOV R2, 0x400 ;  /* 0x0000040000027802 */ /* 0x000fc80000000f00 */
[----:B--2---:R-:W-:Y:S02]  /*10ca0*/  LEA R2, R3, R2, 0x18 ;  /* 0x0000000203027211 */ /* 0x004fe400078ec0ff */
[----:B------:R-:W-:-:S03]  /*10cb0*/  SHF.L.U32 R3, R13, 0x1f, RZ ;  /* 0x0000001f0d037819 */ /* 0x000fc600000006ff */
[----:B------:R-:W-:-:S04]  /*10cc0*/  IMAD R2, R14, 0x8, R2 ;  /* 0x000000080e027824 */ /* 0x000fc800078e0202 */
[----:B------:R-:W2:Y:S02]  /*10cd0*/  SYNCS.PHASECHK.TRANS64.TRYWAIT P0, [R2+URZ+0x34840], R3 ;  /* 0x03484003020075a7 */ /* 0x000ea4000800017f */
[----:B--2---:R-:W-:Y:S05]  /*10ce0*/  @!P0 BRA `(.L_x_344) ;  /* 0x0000001c003c8947 */ /* 0x004fea0003800000 */
.L_x_395:
        /* <DEDUP_REMOVED lines=11> */
.L_x_345:
[----:B0-----:R-:W3:Y:S01]  /*10da0*/  LDL R13, [R1] ;  /* 0x00000000010d7983 */ /* 0x001ee20000100800 */
[----:B------:R-:W-:-:S03]  /*10db0*/  MOV R14, 0x400 ;  /* 0x00000400000e7802 */ /* 0x000fc60000000f00 */
[----:B------:R-:W4:Y:S01]  /*10dc0*/  LDL R11, [R1+0x4] ;  /* 0x00000400010b7983 */ /* 0x000f220000100800 */
[----:B------:R-:W0:Y:S01]  /*10dd0*/  S2R R15, SR_CgaCtaId ;  /* 0x00000000000f7919 */ /* 0x000e220000008800 */
[----:B------:R-:W-:Y:S01]  /*10de0*/  R2UR UR11, R9 ;  /* 0x00000000090b72ca */ /* 0x000fe200000e0000 */
[----:B------:R-:W-:Y:S01]  /*10df0*/  UIADD3 UR4, UP0, UR36, 0x370, URZ ;  /* 0x0000037024047890 */ /* 0x000fe2000ff1e03f */
[----:B------:R-:W-:Y:S02]  /*10e00*/  R2UR UR12, R4 ;  /* 0x00000000040c72ca */ /* 0x000fe400000e0000 */
[----:B0-----:R-:W-:-:S05]  /*10e10*/  LEA R14, R15, R14, 0x18 ;  /* 0x0000000e0f0e7211 */ /* 0x001fca00078ec0ff */
[----:B--2---:R-:W-:Y:S01]  /*10e20*/  VIADD R2, R14, 0x34800 ;  /* 0x000348000e027836 */ /* 0x004fe20000000000 */
[----:B-----5:R-:W-:Y:S01]  /*10e30*/  R2UR UR13, R10 ;  /* 0x000000000a0d72ca */ /* 0x020fe200000e0000 */
[----:B------:R-:W-:Y:S01]  /*10e40*/  UMOV UR10, URZ ;  /* 0x0000003f000a7c82 */ /* 0x000fe20008000000 */
[----:B------:R-:W-:Y:S01]  /*10e50*/  UMOV UR6, 0x0 ;  /* 0x0000000000067882 */ /* 0x000fe20000000000 */
[----:B------:R-:W-:Y:S01]  /*10e60*/  UMOV UR7, 0x14f00000 ;  /* 0x14f0000000077882 */ /* 0x000fe20000000000 */
[----:B------:R-:W-:Y:S01]  /*10e70*/  UMOV UR16, 0x40 ;  /* 0x0000004000107882 */ /* 0x000fe20000000000 */
[----:B------:R-:W-:Y:S01]  /*10e80*/  SHF.L.U32 R8, R8, 0x1f, RZ ;  /* 0x0000001f08087819 */ /* 0x000fe200000006ff */
        /* <DEDUP_REMOVED lines=9> */
[----:B------:R-:W-:Y:S01]  /*10f20*/  UIADD3 UR15, UR8, 0x23c00, URZ ;  /* 0x00023c00080f7890 */ /* 0x000fe2000fffe03f */
[----:B------:R-:W-:-:S04]  /*10f30*/  IMAD R2, R7, 0x8, R2 ;  /* 0x0000000807027824 */ /* 0x000fc800078e0202 */
[----:B------:R-:W-:Y:S02]  /*10f40*/  UMOV UR8, UR14 ;  /* 0x0000000e00087c82 */ /* 0x000fe40008000000 */
[----:B------:R0:W-:Y:S02]  /*10f50*/  UTMALDG.4D [UR8], [UR4], desc[UR6] ;  /* 0x00000608040075b4 */ /* 0x0001e40008019000 */
[----:B0-----:R-:W-:Y:S01]  /*10f60*/  UMOV UR8, UR15 ;  /* 0x0000000f00087c82 */ /* 0x001fe20008000000 */
[----:B------:R-:W-:Y:S02]  /*10f70*/  UMOV UR10, UR16 ;  /* 0x00000010000a7c82 */ /* 0x000fe40008000000 */
[----:B------:R0:W-:Y:S01]  /*10f80*/  UTMALDG.4D [UR8], [UR4], desc[UR6] ;  /* 0x00000608040075b4 */ /* 0x0001e20008019000 */
[----:B------:R-:W1:Y:S02]  /*10f90*/  SYNCS.PHASECHK.TRANS64.TRYWAIT P1, [R2+URZ+0x60], R8 ;  /* 0x00006008020075a7 */ /* 0x000e64000802017f */
[----:B01----:R-:W-:Y:S05]  /*10fa0*/  @!P1 BRA `(.L_x_346) ;  /* 0x0000001800a09947 */ /* 0x003fea0003800000 */
.L_x_396:
[----:B------:R-:W-:Y:S05]  /*10fb0*/  @P0 BRA `(.L_x_347) ;  /* 0x00000000001c0947 */ /* 0x000fea0003800000 */
[----:B------:R-:W1:Y:S02]  /*10fc0*/  S2R R3, SR_TID.X ;  /* 0x0000000000037919 */ /* 0x000e640000002100 */
[----:B-1----:R-:W-:-:S04]  /*10fd0*/  LOP3.LUT R3, R3, 0x1f, RZ, 0xc0, !PT ;  /* 0x0000001f03037812 */ /* 0x002fc800078ec0ff */
[----:B------:R-:W-:Y:S01]  /*10fe0*/  ISETP.NE.AND P1, PT, R3, RZ, PT ;  /* 0x000000ff0300720c */ /* 0x000fe20003f25270 */
[----:B------:R-:W-:-:S04]  /*10ff0*/  IMAD.MOV.U32 R3, RZ, RZ, 0xb000 ;  /* 0x0000b000ff037424 */ /* 0x000fc800078e00ff */
[----:B------:R1:W-:Y:S08]  /*11000*/  SYNCS.ARRIVE.TRANS64 RZ, [R2+URZ+0x50], R3 ;  /* 0x0000500302ff79a7 */ /* 0x0003f0000800003f */
[----:B------:R-:W-:Y:S05]  /*11010*/  @!P1 BRA `(.L_x_347) ;  /* 0x0000000000049947 */ /* 0x000fea0003800000 */
[----:B------:R-:W-:Y:S01]  /*11020*/  BPT.TRAP 0x1 ;  /* 0x000000040000795c */ /* 0x000fe20000300000 */
.L_x_347:
[----:B------:R-:W2:Y:S01]  /*11030*/  LDL.LU R13, [R1+0xc] ;  /* 0x00000c00010d7983 */ /* 0x000ea20000300800 */
[----:B0-----:R-:W-:-:S03]  /*11040*/  MOV R8, 0x400 ;  /* 0x0000040000087802 */ /* 0x001fc60000000f00 */
[----:B-1----:R-:W3:Y:S01]  /*11050*/  LDL R3, [R1+0x4] ;  /* 0x0000040001037983 */ /* 0x002ee20000100800 */
[----:B------:R-:W0:Y:S01]  /*11060*/  S2R R11, SR_CgaCtaId ;  /* 0x00000000000b7919 */ /* 0x000e220000008800 */
[----:B------:R-:W-:Y:S01]  /*11070*/  R2UR UR9, R2 ;  /* 0x00000000020972ca */ /* 0x000fe200000e0000 */
[----:B------:R-:W-:Y:S01]  /*11080*/  UIADD3 UR4, UP0, UR36, 0x470, URZ ;  /* 0x0000047024047890 */ /* 0x000fe2000ff1e03f */
[----:B------:R-:W-:Y:S02]  /*11090*/  R2UR UR13, R5 ;  /* 0x00000000050d72ca */ /* 0x000fe400000e0000 */
[----:B------:R-:W-:Y:S02]  /*110a0*/  R2UR UR12, R4 ;  /* 0x00000000040c72ca */ /* 0x000fe400000e0000 */
[----:B0-----:R-:W-:-:S05]  /*110b0*/  LEA R8, R11, R8, 0x18 ;  /* 0x000000080b087211 */ /* 0x001fca00078ec0ff */
[----:B------:R-:W-:-:S05]  /*110c0*/  IMAD R7, R7, 0xb000, R8 ;  /* 0x0000b00007077824 */ /* 0x000fca00078e0208 */
[----:B------:R-:W-:Y:S01]  /*110d0*/  R2UR UR14, R7 ;  /* 0x00000000070e72ca */ /* 0x000fe200000e0000 */
[----:B------:R-:W-:Y:S01]  /*110e0*/  UIADD3 UR9, UR9, 0x50, URZ ;  /* 0x0000005009097890 */ /* 0x000fe2000fffe03f */
[----:B------:R-:W-:Y:S01]  /*110f0*/  UMOV UR10, URZ ;  /* 0x0000003f000a7c82 */ /* 0x000fe20008000000 */
[----:B------:R-:W-:Y:S01]  /*11100*/  UMOV UR6, 0x0 ;  /* 0x0000000000067882 */ /* 0x000fe20000000000 */
[----:B------:R-:W-:-:S09]  /*11110*/  UMOV UR7, 0x14f00000 ;  /* 0x14f0000000077882 */ /* 0x000fd20000000000 */
[----:B------:R-:W-:Y:S02]  /*11120*/  UIADD3 UR8, UR14, 0x400, URZ ;  /* 0x000004000e087890 */ /* 0x000fe4000fffe03f */
[----:B------:R-:W-:Y:S01]  /*11130*/  UIADD3 UR14, UR14, 0x5c00, URZ ;  /* 0x00005c000e0e7890 */ /* 0x000fe2000fffe03f */
[----:B------:R-:W-:Y:S01]  /*11140*/  UMOV UR15, 0x40 ;  /* 0x00000040000f7882 */ /* 0x000fe20000000000 */
[----:B------:R1:W-:Y:S01]  /*11150*/  STL [R1+0xc], R9 ;  /* 0x00000c0901007387 */ /* 0x0003e20000100800 */
[----:B------:R-:W-:Y:S01]  /*11160*/  IMAD.MOV.U32 R5, RZ, RZ, R10 ;  /* 0x000000ffff057224 */ /* 0x000fe200078e000a */
[----:B--2---:R-:W-:Y:S02]  /*11170*/  R2UR UR11, R13 ;  /* 0x000000000d0b72ca */ /* 0x004fe400000e0000 */
[----:B---3--:R-:W-:-:S13]  /*11180*/  R2UR UR5, R3 ;  /* 0x00000000030572ca */ /* 0x008fda00000e0000 */
[----:B------:R-:W-:Y:S02]  /*11190*/  UIMAD UR11, UR11, 0xb0, UR5 ;  /* 0x000000b00b0b78a4 */ /* 0x000fe4000f8e0205 */
[----:B------:R-:W-:-:S09]  /*111a0*/  UIADD3.X UR5, URZ, UR37, URZ, UP0, !UPT ;  /* 0x000000253f057290 */ /* 0x000fd200087fe43f */
[----:B------:R0:W-:Y:S02]  /*111b0*/  UTMALDG.4D [UR8], [UR4], desc[UR6] ;  /* 0x00000608040075b4 */ /* 0x0001e40008019000 */
[----:B0-----:R-:W-:Y:S01]  /*111c0*/  UMOV UR8, UR14 ;  /* 0x0000000e00087c82 */ /* 0x001fe20008000000 */
[----:B------:R-:W-:Y:S02]  /*111d0*/  UMOV UR10, UR15 ;  /* 0x0000000f000a7c82 */ /* 0x000fe40008000000 */
[----:B------:R1:W-:Y:S02]  /*111e0*/  UTMALDG.4D [UR8], [UR4], desc[UR6] ;  /* 0x00000608040075b4 */ /* 0x0003e40008019000 */
[----:B-1----:R-:W-:Y:S01]  /*111f0*/  NOP ;  /* 0x0000000000007918 */ /* 0x002fe20000000000 */
.L_x_342:
[----:B------:R-:W-:Y:S05]  /*11200*/  BSYNC B1 ;  /* 0x0000000000017941 */ /* 0x000fea0003800000 */
.L_x_341:
[C---:B------:R-:W-:Y:S01]  /*11210*/  ISETP.GT.AND P0, PT, R6.reuse, 0x1, PT ;  /* 0x000000010600780c */ /* 0x040fe20003f04270 */
[----:B------:R-:W-:-:S12]  /*11220*/  VIADD R6, R6, 0xfffffffe ;  /* 0xfffffffe06067836 */ /* 0x000fd80000000000 */
[----:B------:R-:W-:Y:S05]  /*11230*/  @P0 BRA `(.L_x_348) ;  /* 0xfffffff0002c0947 */ /* 0x000fea000383ffff */
.L_x_324:
[----:B------:R-:W-:Y:S05]  /*11240*/  BSYNC B0 ;  /* 0x0000000000007941 */ /* 0x000fea0003800000 */
.L_x_323:
[----:B------:R-:W1:Y:S01]  /*11250*/  S2R R2, SR_TID.X ;  /* 0x0000000000027919 */ /* 0x000e620000002100 */
[----:B------:R-:W-:Y:S01]  /*11260*/  BSSY B0, `(.L_x_349) ;  /* 0x0000010000007945 */ /* 0x000fe20003800000 */
[----:B-1----:R-:W-:-:S04]  /*11270*/  LOP3.LUT R2, R2, 0x1f, RZ, 0xc0, !PT ;  /* 0x0000001f02027812 */ /* 0x002fc800078ec0ff */
[----:B------:R-:W-:-:S13]  /*11280*/  ISETP.NE.AND P0, PT, R2, RZ, PT ;  /* 0x000000ff0200720c */ /* 0x000fda0003f05270 */
[----:B------:R-:W-:Y:S05]  /*11290*/  @P0 BRA `(.L_x_350) ;  /* 0x0000000000300947 */ /* 0x000fea0003800000 */
[----:B------:R-:W1:Y:S01]  /*112a0*/  S2R R9, SR_LANEID ;  /* 0x0000000000097919 */ /* 0x000e620000000000 */
[----:B------:R-:W-:Y:S01]  /*112b0*/  VOTEU.ANY UR4, UPT, PT ;  /* 0x0000000000047886 */ /* 0x000fe200038e0100 */
[----:B------:R-:W2:Y:S01]  /*112c0*/  LDC.64 R2, c[0x0][0xc38] ;  /* 0x00030e00ff027b82 */ /* 0x000ea20000000a00 */
[----:B------:R-:W1:Y:S08]  /*112d0*/  FLO.U32 R0, UR4 ;  /* 0x0000000400007d00 */ /* 0x000e7000080e0000 */
[----:B------:R-:W2:Y:S01]  /*112e0*/  POPC R7, UR4 ;  /* 0x0000000400077d09 */ /* 0x000ea20008000000 */
[----:B-1----:R-:W-:-:S13]  /*112f0*/  ISETP.EQ.U32.AND P0, PT, R0, R9, PT ;  /* 0x000000090000720c */ /* 0x002fda0003f02070 */
[----:B--2---:R-:W2:Y:S01]  /*11300*/  @P0 ATOMG.E.ADD.STRONG.GPU PT, R3, desc[UR60][R2.64], R7 ;  /* 0x00000007020309a8 */ /* 0x004ea200081ee1fc */
[----:B------:R-:W1:Y:S02]  /*11310*/  S2R R6, SR_LTMASK ;  /* 0x0000000000067919 */ /* 0x000e640000003900 */
[----:B-1----:R-:W-:-:S04]  /*11320*/  LOP3.LUT R6, R6, UR4, RZ, 0xc0, !PT ;  /* 0x0000000406067c12 */ /* 0x002fc8000f8ec0ff */
[----:B------:R-:W1:Y:S01]  /*11330*/  POPC R9, R6 ;  /* 0x0000000600097309 */ /* 0x000e620000000000 */
[----:B--2---:R-:W1:Y:S02]  /*11340*/  SHFL.IDX PT, R0, R3, R0, 0x1f ;  /* 0x00001f0003007589 */ /* 0x004e6400000e0000 */
[----:B-1----:R-:W-:-:S07]  /*11350*/  IADD3 R16, R0, UR38, R9 ;  /* 0x0000002600107c10 */ /* 0x002fce000fffe009 */
.L_x_350:
[----:B------:R-:W-:Y:S05]  /*11360*/  BSYNC B0 ;  /* 0x0000000000007941 */ /* 0x000fea0003800000 */
.L_x_349:
[----:B------:R-:W-:Y:S04]  /*11370*/  BSSY B0, `(.L_x_351) ;  /* 0x0000032000007945 */ /* 0x000fe80003800000 */
[----:B------:R-:W-:Y:S05]  /*11380*/  @!P6 BRA `(.L_x_352) ;  /* 0x0000000000c0e947 */ /* 0x000fea0003800000 */
[----:B------:R-:W2:Y:S01]  /*11390*/  LDL R2, [R1] ;  /* 0x0000000001027983 */ /* 0x000ea20000100800 */
[----:B------:R-:W-:-:S03]  /*113a0*/  MOV R3, 0x400 ;  /* 0x0000040000037802 */ /* 0x000fc60000000f00 */
[----:B------:R-:W3:Y:S01]  /*113b0*/  LDL R0, [R1+0x8] ;  /* 0x0000080001007983 */ /* 0x000ee20000100800 */
[----:B------:R-:W1:Y:S02]  /*113c0*/  S2R R6, SR_CgaCtaId ;  /* 0x0000000000067919 */ /* 0x000e640000008800 */
[----:B-1----:R-:W-:-:S05]  /*113d0*/  LEA R3, R6, R3, 0x18 ;  /* 0x0000000306037211 */ /* 0x002fca00078ec0ff */
[----:B--2---:R-:W-:Y:S01]  /*113e0*/  IMAD R3, R2, 0x8, R3 ;  /* 0x0000000802037824 */ /* 0x004fe200078e0203 */
[----:B---3--:R-:W-:-:S04]  /*113f0*/  SHF.L.U32 R0, R0, 0x1f, RZ ;  /* 0x0000001f00007819 */ /* 0x008fc800000006ff */
[----:B------:R-:W1:Y:S02]  /*11400*/  SYNCS.PHASECHK.TRANS64.TRYWAIT P0, [R3+URZ+0x34860], R0 ;  /* 0x03486000030075a7 */ /* 0x000e64000800017f */
[----:B-1----:R-:W-:Y:S05]  /*11410*/  @!P0 BRA `(.L_x_353) ;  /* 0x0000001400988947 */ /* 0x002fea0003800000 */
.L_x_397:
        /* <DEDUP_REMOVED lines=11> */
.L_x_354:
[----:B-1----:R-:W2:Y:S01]  /*114d0*/  LDL R0, [R1] ;  /* 0x0000000001007983 */ /* 0x002ea20000100800 */
[----:B------:R-:W-:-:S03]  /*114e0*/  MOV R7, 0x400 ;  /* 0x0000040000077802 */ /* 0x000fc60000000f00 */
[----:B------:R-:W3:Y:S04]  /*114f0*/  LDL.LU R6, [R1+0x4] ;  /* 0x0000040001067983 */ /* 0x000ee80000300800 */
[----:B------:R-:W4:Y:S01]  /*11500*/  LDL R2, [R1+0xc] ;  /* 0x00000c0001027983 */ /* 0x000f220000100800 */
[----:B------:R-:W1:Y:S01]  /*11510*/  S2R R8, SR_CgaCtaId ;  /* 0x0000000000087919 */ /* 0x000e620000008800 */
[----:B------:R-:W-:Y:S01]  /*11520*/  R2UR UR9, R3 ;  /* 0x00000000030972ca */ /* 0x000fe200000e0000 */
[----:B------:R-:W-:Y:S01]  /*11530*/  UIADD3 UR4, UP0, UR36, 0x470, URZ ;  /* 0x0000047024047890 */ /* 0x000fe2000ff1e03f */
[----:B------:R-:W-:Y:S02]  /*11540*/  R2UR UR12, R4 ;  /* 0x00000000040c72ca */ /* 0x000fe400000e0000 */
[----:B------:R-:W-:-:S02]  /*11550*/  R2UR UR13, R5 ;  /* 0x00000000050d72ca */ /* 0x000fc400000e0000 */
[----:B-1----:R-:W-:-:S07]  /*11560*/  LEA R7, R8, R7, 0x18 ;  /* 0x0000000708077211 */ /* 0x002fce00078ec0ff */
        /* <DEDUP_REMOVED lines=14> */
[----:B-1----:R-:W-:Y:S01]  /*11650*/  UMOV UR8, UR14 ;  /* 0x0000000e00087c82 */ /* 0x002fe20008000000 */
[----:B------:R-:W-:Y:S02]  /*11660*/  UMOV UR10, UR15 ;  /* 0x0000000f000a7c82 */ /* 0x000fe40008000000 */
[----:B------:R1:W-:Y:S02]  /*11670*/  UTMALDG.4D [UR8], [UR4], desc[UR6] ;  /* 0x00000608040075b4 */ /* 0x0003e40008019000 */
[----:B-1----:R-:W-:Y:S01]  /*11680*/  NOP ;  /* 0x0000000000007918 */ /* 0x002fe20000000000 */
.L_x_352:
[----:B------:R-:W-:Y:S05]  /*11690*/  BSYNC B0 ;  /* 0x0000000000007941 */ /* 0x000fea0003800000 */
.L_x_351:
[----:B------:R-:W2:Y:S04]  /*116a0*/  LDL.LU R0, [R1] ;  /* 0x0000000001007983 */ /* 0x000ea80000300800 */
[----:B------:R-:W3:Y:S01]  /*116b0*/  LDL.LU R3, [R1+0x8] ;  /* 0x0000080001037983 */ /* 0x000ee20000300800 */
[----:B--2---:R-:W-:-:S05]  /*116c0*/  VIADD R0, R0, 0x1 ;  /* 0x0000000100007836 */ /* 0x004fca0000000000 */
[----:B------:R-:W-:-:S04]  /*116d0*/  ISETP.NE.AND P0, PT, R0, 0x2, PT ;  /* 0x000000020000780c */ /* 0x000fc80003f05270 */
[----:B------:R-:W-:Y:S02]  /*116e0*/  SEL R2, RZ, 0x1, P0 ;  /* 0x00000001ff027807 */ /* 0x000fe40000000000 */
[----:B------:R-:W-:Y:S02]  /*116f0*/  SEL R0, R0, RZ, P0 ;  /* 0x000000ff00007207 */ /* 0x000fe40000000000 */
[----:B---3--:R-:W-:-:S05]  /*11700*/  LOP3.LUT R3, R3, R2, RZ, 0x3c, !PT ;  /* 0x0000000203037212 */ /* 0x008fca00078e3cff */
[----:B------:R1:W-:Y:S04]  /*11710*/  STL [R1+0x8], R3 ;  /* 0x0000080301007387 */ /* 0x0003e80000100800 */
[----:B------:R1:W-:Y:S02]  /*11720*/  STL [R1], R0 ;  /* 0x0000000001007387 */ /* 0x0003e40000100800 */
.L_x_309:
[----:B------:R-:W-:Y:S05]  /*11730*/  BSYNC B6 ;  /* 0x0000000000067941 */ /* 0x000fea0003800000 */
.L_x_307:
[----:B------:R-:W-:-:S03]  /*11740*/  UMOV UR4, 0xffffffff ;  /* 0xffffffff00047882 */ /* 0x000fc60000000000 */
[----:B------:R-:W-:Y:S05]  /*11750*/  BRA.DIV UR4, `(.L_x_355) ;  /* 0x0000001204dc7947 */ /* 0x000fea000b800000 */
[----:B------:R2:W3:Y:S04]  /*11760*/  SHFL.IDX PT, R4, R16, RZ, 0x1f ;  /* 0x00001fff10047589 */ /* 0x0004e800000e0000 */
[----:B------:R2:W4:Y:S02]  /*11770*/  SHFL.IDX PT, R5, R16, 0x1, 0x1f ;  /* 0x00201f0010057f89 */ /* 0x00052400000e0000 */
.L_x_401:
[----:B01----:R-:W0:Y:S01]  /*11780*/  S2R R0, SR_TID.X ;  /* 0x0000000000007919 */ /* 0x003e220000002100 */
[----:B------:R-:W-:Y:S01]  /*11790*/  ULDC UR4, c[0x0][0xc14] ;  /* 0x0003050000047ab9 */ /* 0x000fe20000000800 */
[----:B------:R-:W-:Y:S01]  /*117a0*/  BSSY B0, `(.L_x_356) ;  /* 0x000000b000007945 */ /* 0x000fe20003800000 */
[----:B------:R-:W-:Y:S01]  /*117b0*/  IMAD.MOV.U32 R3, RZ, RZ, RZ ;  /* 0x000000ffff037224 */ /* 0x000fe200078e00ff */
[----:B0-----:R-:W-:Y:S01]  /*117c0*/  LOP3.LUT R9, R0, 0x1f, RZ, 0xc0, !PT ;  /* 0x0000001f00097812 */ /* 0x001fe200078ec0ff */
[----:B------:R-:W-:-:S03]  /*117d0*/  IMAD.U32 R0, RZ, RZ, UR4 ;  /* 0x00000004ff007e24 */ /* 0x000fc6000f8e00ff */
[C---:B------:R-:W-:Y:S01]  /*117e0*/  ISETP.NE.AND P0, PT, R9.reuse, 0x1f, PT ;  /* 0x0000001f0900780c */ /* 0x040fe20003f05270 */
[----:B------:R-:W-:-:S05]  /*117f0*/  IMAD.IADD R7, R9, 0x1, R19 ;  /* 0x0000000109077824 */ /* 0x000fca00078e0213 */
[----:B------:R-:W-:-:S13]  /*11800*/  ISETP.GE.OR P0, PT, R7, R0, !P0 ;  /* 0x000000000700720c */ /* 0x000fda0004706670 */
[----:B------:R-:W-:Y:S05]  /*11810*/  @P0 BRA `(.L_x_357) ;  /* 0x00000000000c0947 */ /* 0x000fea0003800000 */
[----:B------:R-:W0:Y:S02]  /*11820*/  LDC.64 R2, c[0x0][0xc58] ;  /* 0x00031600ff027b82 */ /* 0x000e240000000a00 */
[----:B0-----:R-:W-:-:S06]  /*11830*/  IMAD.WIDE R2, R7, 0x4, R2 ;  /* 0x0000000407027825 */ /* 0x001fcc00078e0202 */
[----:B------:R0:W5:Y:S02]  /*11840*/  LDG.E R3, desc[UR60][R2.64] ;  /* 0x0000003c02037981 */ /* 0x000164000c1e1900 */
.L_x_357:
[----:B------:R-:W-:Y:S05]  /*11850*/  BSYNC B0 ;  /* 0x0000000000007941 */ /* 0x000fea0003800000 */
.L_x_356:
[----:B------:R-:W-:-:S03]  /*11860*/  UMOV UR4, 0xffffffff ;  /* 0xffffffff00047882 */ /* 0x000fc60000000000 */
[----:B------:R-:W-:Y:S05]  /*11870*/  BRA.DIV UR4, `(.L_x_358) ;  /* 0x0000001204e07947 */ /* 0x000fea000b800000 */
[----:B-----5:R-:W1:Y:S01]  /*11880*/  SHFL.UP PT, R14, R3, 0x1, RZ ;  /* 0x04200000030e7989 */ /* 0x020e6200000e00ff */
[C---:B------:R-:W-:Y:S02]  /*11890*/  ISETP.NE.AND P0, PT, R9.reuse, RZ, PT ;  /* 0x000000ff0900720c */ /* 0x040fe40003f05270 */
[C---:B------:R-:W-:Y:S02]  /*118a0*/  ISETP.GE.U32.AND P1, PT, R9.reuse, 0x2, PT ;  /* 0x000000020900780c */ /* 0x040fe40003f26070 */
[----:B-1----:R-:W-:Y:S02]  /*118b0*/  SEL R14, R14, RZ, P0 ;  /* 0x000000ff0e0e7207 */ /* 0x002fe40000000000 */
[----:B------:R-:W-:-:S03]  /*118c0*/  ISETP.GE.U32.AND P0, PT, R9, 0x4, PT ;  /* 0x000000040900780c */ /* 0x000fc60003f06070 */
[----:B------:R-:W-:-:S05]  /*118d0*/  IMAD.IADD R13, R3, 0x1, R14 ;  /* 0x00000001030d7824 */ /* 0x000fca00078e020e */
[----:B------:R-:W1:Y:S02]  /*118e0*/  SHFL.UP PT, R14, R13, 0x2, RZ ;  /* 0x044000000d0e7989 */ /* 0x000e6400000e00ff */
        /* <DEDUP_REMOVED lines=8> */
[----:B-1----:R-:W-:-:S05]  /*11970*/  SEL R8, R14, RZ, P1 ;  /* 0x000000ff0e087207 */ /* 0x002fca0000800000 */
[----:B------:R-:W-:-:S05]  /*11980*/  IMAD.IADD R8, R7, 0x1, R8 ;  /* 0x0000000107087824 */ /* 0x000fca00078e0208 */
[----:B------:R-:W1:Y:S02]  /*11990*/  SHFL.UP PT, R14, R8, 0x10, RZ ;  /* 0x06000000080e7989 */ /* 0x000e6400000e00ff */
[----:B-1----:R-:W-:-:S05]  /*119a0*/  SEL R9, R14, RZ, P0 ;  /* 0x000000ff0e097207 */ /* 0x002fca0000000000 */
[----:B0-----:R-:W-:-:S05]  /*119b0*/  IMAD.IADD R2, R8, 0x1, R9 ;  /* 0x0000000108027824 */ /* 0x001fca00078e0209 */
[----:B------:R0:W1:Y:S02]  /*119c0*/  SHFL.IDX PT, R14, R2, 0x1f, 0x1f ;  /* 0x03e01f00020e7f89 */ /* 0x00006400000e0000 */
.L_x_409:
[----:B------:R-:W-:Y:S02]  /*119d0*/  ULDC UR4, c[0x0][0xc10] ;  /* 0x0003040000047ab9 */ /* 0x000fe40000000800 */
[----:B--2---:R-:W-:-:S04]  /*119e0*/  IMAD.U32 R16, RZ, RZ, UR4 ;  /* 0x00000004ff107e24 */ /* 0x004fc8000f8e00ff */
[----:B-1----:R-:W-:-:S04]  /*119f0*/  IMAD R6, R14, R16, RZ ;  /* 0x000000100e067224 */ /* 0x002fc800078e02ff */
[----:B----4-:R-:W-:-:S05]  /*11a00*/  IMAD.IADD R5, R5, 0x1, R6 ;  /* 0x0000000105057824 */ /* 0x010fca00078e0206 */
[----:B---3--:R-:W-:-:S13]  /*11a10*/  ISETP.GT.AND P0, PT, R5, R4, PT ;  /* 0x000000040500720c */ /* 0x008fda0003f04270 */
[----:B------:R-:W-:Y:S05]  /*11a20*/  @P0 BRA `(.L_x_359) ;  /* 0x0000000000b40947 */ /* 0x000fea0003800000 */
[----:B------:R-:W1:Y:S02]  /*11a30*/  LDC R0, c[0x0][0xc14] ;  /* 0x00030500ff007b82 */ /* 0x000e640000000800 */
.L_x_364:
[----:B------:R-:W-:-:S05]  /*11a40*/  VIADD R19, R19, 0x1f ;  /* 0x0000001f13137836 */ /* 0x000fca0000000000 */
[----:B-1----:R-:W-:-:S13]  /*11a50*/  ISETP.GE.AND P0, PT, R19, R0, PT ;  /* 0x000000001300720c */ /* 0x002fda0003f06270 */
[----:B------:R-:W-:Y:S05]  /*11a60*/  @P0 BRA `(.L_x_360) ;  /* 0x00000004005c0947 */ /* 0x000fea0003800000 */
[----:B0-----:R-:W0:Y:S01]  /*11a70*/  S2R R2, SR_TID.X ;  /* 0x0000000000027919 */ /* 0x001e220000002100 */
[----:B------:R-:W-:Y:S01]  /*11a80*/  BSSY B0, `(.L_x_361) ;  /* 0x000000a000007945 */ /* 0x000fe20003800000 */
[----:B------:R-:W-:Y:S01]  /*11a90*/  IMAD.MOV.U32 R3, RZ, RZ, RZ ;  /* 0x000000ffff037224 */ /* 0x000fe200078e00ff */
[----:B0-----:R-:W-:-:S04]  /*11aa0*/  LOP3.LUT R8, R2, 0x1f, RZ, 0xc0, !PT ;  /* 0x0000001f02087812 */ /* 0x001fc800078ec0ff */
[C---:B------:R-:W-:Y:S01]  /*11ab0*/  ISETP.NE.AND P1, PT, R8.reuse, 0x1f, PT ;  /* 0x0000001f0800780c */ /* 0x040fe20003f25270 */
[----:B------:R-:W-:-:S05]  /*11ac0*/  IMAD.IADD R7, R8, 0x1, R19 ;  /* 0x0000000108077824 */ /* 0x000fca00078e0213 */
[----:B------:R-:W-:-:S13]  /*11ad0*/  ISETP.GE.OR P0, PT, R7, R0, !P1 ;  /* 0x000000000700720c */ /* 0x000fda0004f06670 */
[----:B------:R-:W-:Y:S05]  /*11ae0*/  @P0 BRA `(.L_x_362) ;  /* 0x00000000000c0947 */ /* 0x000fea0003800000 */
[----:B------:R-:W0:Y:S02]  /*11af0*/  LDC.64 R2, c[0x0][0xc58] ;  /* 0x00031600ff027b82 */ /* 0x000e240000000a00 */
[----:B0-----:R-:W-:-:S06]  /*11b00*/  IMAD.WIDE R2, R7, 0x4, R2 ;  /* 0x0000000407027825 */ /* 0x001fcc00078e0202 */
[----:B------:R0:W5:Y:S02]  /*11b10*/  LDG.E R3, desc[UR60][R2.64] ;  /* 0x0000003c02037981 */ /* 0x000164000c1e1900 */
.L_x_362:
[----:B------:R-:W-:Y:S05]  /*11b20*/  BSYNC B0 ;  /* 0x0000000000007941 */ /* 0x000fea0003800000 */
.L_x_361:
[----:B------:R-:W-:-:S03]  /*11b30*/  UMOV UR4, 0xffffffff ;  /* 0xffffffff00047882 */ /* 0x000fc60000000000 */
[----:B------:R-:W-:Y:S05]  /*11b40*/  BRA.DIV UR4, `(.L_x_363) ;  /* 0x0000001204fc7947 */ /* 0x000fea000b800000 */
[----:B-----5:R-:W1:Y:S01]  /*11b50*/  SHFL.UP PT, R14, R3, 0x1, RZ ;  /* 0x04200000030e7989 */ /* 0x020e6200000e00ff */
[C---:B------:R-:W-:Y:S02]  /*11b60*/  ISETP.NE.AND P0, PT, R8.reuse, RZ, PT ;  /* 0x000000ff0800720c */ /* 0x040fe40003f05270 */
[----:B------:R-:W-:Y:S02]  /*11b70*/  ISETP.GE.U32.AND P1, PT, R8, 0x2, PT ;  /* 0x000000020800780c */ /* 0x000fe40003f26070 */
[----:B-1----:R-:W-:Y:S02]  /*11b80*/  SEL R14, R14, RZ, P0 ;  /* 0x000000ff0e0e7207 */ /* 0x002fe40000000000 */
        /* <DEDUP_REMOVED lines=16> */
[----:B------:R0:W1:Y:S02]  /*11c90*/  SHFL.IDX PT, R14, R2, 0x1f, 0x1f ;  /* 0x03e01f00020e7f89 */ /* 0x00006400000e0000 */
.L_x_417:
[----:B------:R-:W-:Y:S02]  /*11ca0*/  ULDC UR4, c[0x0][0xc10] ;  /* 0x0003040000047ab9 */ /* 0x000fe40000000800 */
[----:B------:R-:W-:-:S04]  /*11cb0*/  IMAD.U32 R16, RZ, RZ, UR4 ;  /* 0x00000004ff107e24 */ /* 0x000fc8000f8e00ff */
[----:B-1----:R-:W-:-:S04]  /*11cc0*/  IMAD R6, R14, R16, RZ ;  /* 0x000000100e067224 */ /* 0x002fc800078e02ff */
[----:B------:R-:W-:-:S05]  /*11cd0*/  IMAD.IADD R5, R6, 0x1, R5 ;  /* 0x0000000106057824 */ /* 0x000fca00078e0205 */
[----:B------:R-:W-:-:S13]  /*11ce0*/  ISETP.GT.AND P0, PT, R5, R4, PT ;  /* 0x000000040500720c */ /* 0x000fda0003f04270 */
[----:B------:R-:W-:Y:S05]  /*11cf0*/  @!P0 BRA `(.L_x_364) ;  /* 0xfffffffc00508947 */ /* 0x000fea000383ffff */
.L_x_359:
[----:B------:R-:W-:Y:S01]  /*11d00*/  IMAD.IADD R6, R5, 0x1, -R6 ;  /* 0x0000000105067824 */ /* 0x000fe200078e0a06 */
[----:B------:R-:W-:-:S03]  /*11d10*/  UMOV UR4, 0xffffffff ;  /* 0xffffffff00047882 */ /* 0x000fc60000000000 */
[----:B------:R-:W-:-:S05]  /*11d20*/  IMAD R5, R2, R16, R6 ;  /* 0x0000001002057224 */ /* 0x000fca00078e0206 */
[----:B------:R-:W-:Y:S01]  /*11d30*/  ISETP.GT.AND P6, PT, R5, R4, PT ;  /* 0x000000040500720c */ /* 0x000fe20003fc4270 */
[----:B------:R-:W-:-:S12]  /*11d40*/  BRA.DIV UR4, `(.L_x_365) ;  /* 0x00000016044c7947 */ /* 0x000fd8000b800000 */
[----:B------:R-:W-:-:S04]  /*11d50*/  VOTE.ANY R7, PT, !P6 ;  /* 0x0000000000077806 */ /* 0x000fc800070e0100 */
[----:B------:R-:W1:Y:S02]  /*11d60*/  POPC R5, R7 ;  /* 0x0000000700057309 */ /* 0x000e640000000000 */
[----:B-1----:R1:W2:Y:S02]  /*11d70*/  SHFL.IDX PT, R17, R3, R5, 0x1f ;  /* 0x00001f0503117589 */ /* 0x0022a400000e0000 */
.L_x_421:
[----:B------:R-:W-:Y:S01]  /*11d80*/  ISETP.NE.AND P0, PT, R7, RZ, PT ;  /* 0x000000ff0700720c */ /* 0x000fe20003f05270 */
[----:B------:R-:W-:-:S12]  /*11d90*/  IMAD.MOV.U32 R14, RZ, RZ, RZ ;  /* 0x000000ffff0e7224 */ /* 0x000fd800078e00ff */
[----:B------:R-:W-:Y:S05]  /*11da0*/  @!P0 BRA `(.L_x_366) ;  /* 0x0000000000108947 */ /* 0x000fea0003800000 */
[----:B------:R-:W-:Y:S01]  /*11db0*/  UMOV UR4, 0xffffffff ;  /* 0xffffffff00047882 */ /* 0x000fe20000000000 */
[----:B------:R-:W-:Y:S02]  /*11dc0*/  VIADD R12, R5, 0xffffffff ;  /* 0xffffffff050c7836 */ /* 0x000fe40000000000 */
[----:B------:R-:W-:Y:S05]  /*11dd0*/  BRA.DIV UR4, `(.L_x_367) ;  /* 0x0000001604707947 */ /* 0x000fea000b800000 */
[----:B------:R3:W4:Y:S02]  /*11de0*/  SHFL.IDX PT, R14, R2, R12, 0x1f ;  /* 0x00001f0c020e7589 */ /* 0x00072400000e0000 */
.L_x_366:
[-C--:B--2---:R-:W-:Y:S01]  /*11df0*/  IABS R7, R17.reuse ;  /* 0x0000001100077213 */ /* 0x084fe20000000000 */
[----:B----4-:R-:W-:Y:S01]  /*11e00*/  IMAD R16, R14, R16, R6 ;  /* 0x000000100e107224 */ /* 0x010fe200078e0206 */
[----:B------:R-:W-:Y:S01]  /*11e10*/  IABS R6, R17 ;  /* 0x0000001100067213 */ /* 0x000fe20000000000 */
[----:B------:R-:W-:Y:S01]  /*11e20*/  IMAD.IADD R19, R5, 0x1, R19 ;  /* 0x0000000105137824 */ /* 0x000fe200078e0213 */
[----:B------:R-:W2:Y:S03]  /*11e30*/  I2F.RP R8, R7 ;  /* 0x0000000700087306 */ /* 0x000ea60000209400 */
[----:B------:R-:W-:-:S05]  /*11e40*/  IMAD.MOV R6, RZ, RZ, -R6 ;  /* 0x000000ffff067224 */ /* 0x000fca00078e0a06 */
[----:B--2---:R-:W2:Y:S02]  /*11e50*/  MUFU.RCP R8, R8 ;  /* 0x0000000800087308 */ /* 0x004ea40000001000 */
[----:B--2---:R-:W-:-:S06]  /*11e60*/  VIADD R9, R8, 0xffffffe ;  /* 0x0ffffffe08097836 */ /* 0x004fcc0000000000 */
[----:B-1----:R-:W0:Y:S02]  /*11e70*/  F2I.FTZ.U32.TRUNC.NTZ R3, R9 ;  /* 0x0000000900037305 */ /* 0x002e24000021f000 */
[----:B0--3--:R-:W-:-:S04]  /*11e80*/  IMAD.MOV R2, RZ, RZ, -R3 ;  /* 0x000000ffff027224 */ /* 0x009fc800078e0a03 */
[----:B------:R-:W-:Y:S02]  /*11e90*/  IMAD R11, R2, R7, RZ ;  /* 0x00000007020b7224 */ /* 0x000fe400078e02ff */
[----:B------:R-:W-:-:S04]  /*11ea0*/  IMAD.MOV.U32 R2, RZ, RZ, RZ ;  /* 0x000000ffff027224 */ /* 0x000fc800078e00ff */
[----:B------:R-:W-:-:S04]  /*11eb0*/  IMAD.HI.U32 R3, R3, R11, R2 ;  /* 0x0000000b03037227 */ /* 0x000fc800078e0002 */
[----:B------:R-:W-:-:S05]  /*11ec0*/  IMAD.IADD R2, R4, 0x1, -R16 ;  /* 0x0000000104027824 */ /* 0x000fca00078e0a10 */
[----:B------:R-:W-:-:S05]  /*11ed0*/  IABS R4, R2 ;  /* 0x0000000200047213 */ /* 0x000fca0000000000 */
        /* <DEDUP_REMOVED lines=16> */
.L_x_360:
[----:B------:R-:W-:Y:S01]  /*11fe0*/  UMOV UR4, URZ ;  /* 0x0000003f00047c82 */ /* 0x000fe20008000000 */
[----:B------:R-:W-:Y:S01]  /*11ff0*/  UMOV UR5, URZ ;  /* 0x0000003f00057c82 */ /* 0x000fe20008000000 */
[----:B------:R-:W-:Y:S01]  /*12000*/  ULDC UR6, c[0x0][0xc14] ;  /* 0x0003050000067ab9 */ /* 0x000fe20000000800 */
[----:B------:R-:W-:Y:S02]  /*12010*/  IMAD.MOV.U32 R16, RZ, RZ, R4 ;  /* 0x000000ffff107224 */ /* 0x000fe400078e0004 */
[----:B------:R-:W-:Y:S02]  /*12020*/  IMAD.U32 R17, RZ, RZ, UR4 ;  /* 0x00000004ff117e24 */ /* 0x000fe4000f8e00ff */
[----:B------:R-:W-:Y:S02]  /*12030*/  IMAD.U32 R18, RZ, RZ, UR5 ;  /* 0x00000005ff127e24 */ /* 0x000fe4000f8e00ff */
[----:B------:R-:W-:-:S07]  /*12040*/  IMAD.U32 R19, RZ, RZ, UR6 ;  /* 0x00000006ff137e24 */ /* 0x000fce000f8e00ff */
.L_x_368:
[----:B0-----:R-:W0:Y:S01]  /*12050*/  S2R R2, SR_TID.X ;  /* 0x0000000000027919 */ /* 0x001e220000002100 */
[----:B------:R-:W-:Y:S05]  /*12060*/  WARPSYNC.ALL ;  /* 0x0000000000007948 */ /* 0x000fea0003800000 */
[----:B------:R-:W-:Y:S01]  /*12070*/  BAR.SYNC.DEFER_BLOCKING 0x4, 0x120 ;  /* 0x0104800000007b1d */ /* 0x000fe20000010000 */
[----:B0-----:R-:W-:-:S04]  /*12080*/  LOP3.LUT R2, R2, 0x1f, RZ, 0xc0, !PT ;  /* 0x0000001f02027812 */ /* 0x001fc800078ec0ff */
[----:B------:R-:W-:-:S13]  /*12090*/  ISETP.NE.AND P0, PT, R2, RZ, PT ;  /* 0x000000ff0200720c */ /* 0x000fda0003f05270 */
[----:B------:R-:W0:Y:S01]  /*120a0*/  @!P0 S2R R3, SR_CgaCtaId ;  /* 0x0000000000038919 */ /* 0x000e220000008800 */
[----:B------:R-:W-:-:S04]  /*120b0*/  @!P0 MOV R2, 0x400 ;  /* 0x0000040000028802 */ /* 0x000fc80000000f00 */
[----:B0-----:R-:W-:-:S05]  /*120c0*/  @!P0 LEA R2, R3, R2, 0x18 ;  /* 0x0000000203028211 */ /* 0x001fca00078ec0ff */
[----:B------:R1:W-:Y:S01]  /*120d0*/  @!P0 STS.128 [R2+0x348d0], R16 ;  /* 0x0348d01002008388 */ /* 0x0003e20000000c00 */
[----:B------:R-:W-:Y:S06]  /*120e0*/  BAR.ARV 0x5, 0x120 ;  /* 0x0144800000007b1d */ /* 0x000fec0000002000 */
[----:B------:R-:W-:-:S13]  /*120f0*/  ISETP.GE.AND P0, PT, R19, R0, PT ;  /* 0x000000001300720c */ /* 0x000fda0003f06270 */
[----:B------:R-:W-:Y:S05]  /*12100*/  @!P0 BRA `(.L_x_369) ;  /* 0xffffffc400288947 */ /* 0x000fea000383ffff */
.L_x_305:
[----:B0-----:R-:W2:Y:S01]  /*12110*/  LDL.LU R0, [R1+0x28] ;  /* 0x0000280001007983 */ /* 0x001ea20000300800 */
[----:B------:R-:W-:Y:S01]  /*12120*/  BSSY B0, `(.L_x_370) ;  /* 0x000000b000007945 */ /* 0x000fe20003800000 */
[----:B------:R-:W0:Y:S01]  /*12130*/  S2R R5, SR_CgaCtaId ;  /* 0x0000000000057919 */ /* 0x000e220000008800 */
[----:B--2---:R-:W-:-:S05]  /*12140*/  VIADD R0, R0, 0x1 ;  /* 0x0000000100007836 */ /* 0x004fca0000000000 */
[----:B-1----:R-:W-:-:S04]  /*12150*/  LEA.HI R2, R0, R0, RZ, 0x1 ;  /* 0x0000000000027211 */ /* 0x002fc800078f08ff */
[----:B------:R-:W-:-:S05]  /*12160*/  LOP3.LUT R3, R2, 0xfffffffe, RZ, 0xc0, !PT ;  /* 0xfffffffe02037812 */ /* 0x000fca00078ec0ff */
[----:B------:R-:W-:Y:S01]  /*12170*/  IMAD.IADD R3, R0, 0x1, -R3 ;  /* 0x0000000100037824 */ /* 0x000fe200078e0a03 */
[----:B------:R-:W-:-:S04]  /*12180*/  MOV R0, 0x400 ;  /* 0x0000040000007802 */ /* 0x000fc80000000f00 */
[----:B0-----:R-:W-:Y:S02]  /*12190*/  LEA R0, R5, R0, 0x18 ;  /* 0x0000000005007211 */ /* 0x001fe400078ec0ff */
[----:B------:R-:W-:-:S04]  /*121a0*/  SHF.L.U32 R3, R3, 0x1f, RZ ;  /* 0x0000001f03037819 */ /* 0x000fc800000006ff */
[----:B------:R-:W0:Y:S02]  /*121b0*/  SYNCS.PHASECHK.TRANS64.TRYWAIT P0, [R0+URZ+0x34820], R3 ;  /* 0x03482003000075a7 */ /* 0x000e24000800017f */
[----:B0-----:R-:W-:Y:S05]  /*121c0*/  @!P0 BRA `(.L_x_371) ;  /* 0x0000001000988947 */ /* 0x001fea0003800000 */
.L_x_424:
[----:B------:R-:W-:Y:S05]  /*121d0*/  BSYNC B0 ;  /* 0x0000000000007941 */ /* 0x000fea0003800000 */
.L_x_370:
[----:B------:R-:W-:-:S03]  /*121e0*/  UMOV UR4, 0xffffffff ;  /* 0xffffffff00047882 */ /* 0x000fc60000000000 */
[----:B------:R-:W-:Y:S05]  /*121f0*/  BRA.DIV UR4, `(.L_x_372) ;  /* 0x0000001204a07947 */ /* 0x000fea000b800000 */
[----:B------:R-:W1:Y:S02]  /*12200*/  S2R R2, SR_TID.X ;  /* 0x0000000000027919 */ /* 0x000e640000002100 */
[----:B-1----:R-:W-:-:S04]  /*12210*/  SHF.R.U32.HI R2, RZ, 0x5, R2 ;  /* 0x00000005ff027819 */ /* 0x002fc80000011602 */
[----:B------:R-:W-:-:S05]  /*12220*/  LOP3.LUT R2, R2, 0x3, RZ, 0xc0, !PT ;  /* 0x0000000302027812 */ /* 0x000fca00078ec0ff */
[----:B------:R1:W2:Y:S02]  /*12230*/  SHFL.IDX PT, R14, R2, RZ, 0x1f ;  /* 0x00001fff020e7589 */ /* 0x0002a400000e0000 */
.L_x_427:
[----:B--2---:R-:W-:Y:S01]  /*12240*/  ISETP.NE.AND P0, PT, R14, RZ, PT ;  /* 0x000000ff0e00720c */ /* 0x004fe20003f05270 */
[----:B------:R-:W-:-:S12]  /*12250*/  BSSY B0, `(.L_x_373) ;  /* 0x0000027000007945 */ /* 0x000fd80003800000 */
[----:B------:R-:W-:Y:S05]  /*12260*/  @P0 BRA `(.L_x_374) ;  /* 0x0000000000940947 */ /* 0x000fea0003800000 */
[----:B------:R-:W-:-:S03]  /*12270*/  UMOV UR4, 0xffffffff ;  /* 0xffffffff00047882 */ /* 0x000fc60000000000 */
[----:B------:R-:W-:Y:S05]  /*12280*/  BRA.DIV UR4, `(.L_x_375) ;  /* 0x0000001204b07947 */ /* 0x000fea000b800000 */
[----:B------:R-:W-:-:S13]  /*12290*/  ELECT P6, URZ, PT ;  /* 0x00000000003f782f */ /* 0x000fda00038c0000 */
.L_x_430:
[----:B------:R-:W-:Y:S05]  /*122a0*/  @!P6 BRA `(.L_x_374) ;  /* 0x000000000084e947 */ /* 0x000fea0003800000 */
[----:B-1----:R-:W2:Y:S02]  /*122b0*/  LDL.LU R2, [R1+0x30] ;  /* 0x0000300001027983 */ /* 0x002ea40000300800 */
[----:B--2---:R-:W-:-:S04]  /*122c0*/  LOP3.LUT R2, R2, 0x2, RZ, 0xfc, !PT ;  /* 0x0000000202027812 */ /* 0x004fc800078efcff */
[----:B------:R-:W-:-:S13]  /*122d0*/  ISETP.NE.AND P2, PT, R2, 0x3, PT ;  /* 0x000000030200780c */ /* 0x000fda0003f45270 */
[----:B------:R-:W-:Y:S05]  /*122e0*/  @!P2 BRA `(.L_x_376) ;  /* 0x000000000004a947 */ /* 0x000fea0003800000 */
[----:B------:R-:W-:Y:S01]  /*122f0*/  BPT.TRAP 0x1 ;  /* 0x000000040000795c */ /* 0x000fe20000300000 */
.L_x_376:
[----:B0-----:R-:W2:Y:S04]  /*12300*/  LDL R3, [R1] ;  /* 0x0000000001037983 */ /* 0x001ea80000100800 */
[----:B------:R-:W3:Y:S01]  /*12310*/  LDL.LU R7, [R1+0x8] ;  /* 0x0000080001077983 */ /* 0x000ee20000300800 */
[----:B------:R-:W-:-:S04]  /*12320*/  VIADD R2, R0, 0x34840 ;  /* 0x0003484000027836 */ /* 0x000fc80000000000 */
[C---:B--2---:R-:W-:Y:S02]  /*12330*/  IMAD R6, R3.reuse, 0x8, R2 ;  /* 0x0000000803067824 */ /* 0x044fe400078e0202 */
[----:B------:R-:W-:Y:S01]  /*12340*/  VIADD R3, R3, 0x1 ;  /* 0x0000000103037836 */ /* 0x000fe20000000000 */
[----:B---3--:R-:W-:-:S04]  /*12350*/  SHF.L.U32 R5, R7, 0x1f, RZ ;  /* 0x0000001f07057819 */ /* 0x008fc800000006ff */
[C---:B------:R-:W-:Y:S01]  /*12360*/  ISETP.NE.AND P1, PT, R3.reuse, 0x2, PT ;  /* 0x000000020300780c */ /* 0x040fe20003f25270 */
[----:B------:R-:W0:Y:S03]  /*12370*/  SYNCS.PHASECHK.TRANS64.TRYWAIT P0, [R6+URZ], R5 ;  /* 0x00000005060075a7 */ /* 0x000e26000800017f */
[----:B------:R-:W-:Y:S02]  /*12380*/  SEL R4, RZ, 0x1, P1 ;  /* 0x00000001ff047807 */ /* 0x000fe40000800000 */
[----:B------:R-:W-:Y:S02]  /*12390*/  SEL R3, R3, RZ, P1 ;  /* 0x000000ff03037207 */ /* 0x000fe40000800000 */
[----:B------:R-:W-:-:S03]  /*123a0*/  LOP3.LUT R4, R7, R4, RZ, 0x3c, !PT ;  /* 0x0000000407047212 */ /* 0x000fc600078e3cff */
[----:B------:R-:W-:Y:S01]  /*123b0*/  IMAD R7, R3, 0x8, R2 ;  /* 0x0000000803077824 */ /* 0x000fe200078e0202 */
[----:B------:R-:W-:Y:S01]  /*123c0*/  SHF.L.U32 R2, R4, 0x1f, RZ ;  /* 0x0000001f04027819 */ /* 0x000fe200000006ff */
[----:B0-----:R-:W-:Y:S06]  /*123d0*/  @!P0 BRA `(.L_x_377) ;  /* 0x00000010007c8947 */ /* 0x001fec0003800000 */
.L_x_431:
[----:B------:R-:W1:Y:S02]  /*123e0*/  SYNCS.PHASECHK.TRANS64.TRYWAIT P0, [R7+URZ], R2 ;  /* 0x00000002070075a7 */ /* 0x000e64000800017f */
[----:B-1----:R-:W-:Y:S05]  /*123f0*/  @!P0 BRA `(.L_x_378) ;  /* 0x0000001000888947 */ /* 0x002fea0003800000 */
.L_x_432:
[----:B------:R-:W-:Y:S05]  /*12400*/  @!P2 BRA `(.L_x_379) ;  /* 0x000000000004a947 */ /* 0x000fea0003800000 */
[----:B------:R-:W-:Y:S01]  /*12410*/  BPT.TRAP 0x1 ;  /* 0x000000040000795c */ /* 0x000fe20000300000 */
.L_x_379:
[----:B------:R-:W2:Y:S01]  /*12420*/  LDL.LU R4, [R1] ;  /* 0x0000000001047983 */ /* 0x000ea20000300800 */
[----:B------:R-:W-:-:S04]  /*12430*/  VIADD R0, R0, 0x34860 ;  /* 0x0003486000007836 */ /* 0x000fc80000000000 */
[----:B--2---:R-:W-:-:S04]  /*12440*/  IMAD R4, R4, 0x8, R0 ;  /* 0x0000000804047824 */ /* 0x004fc800078e0200 */
[----:B------:R-:W2:Y:S02]  /*12450*/  SYNCS.PHASECHK.TRANS64.TRYWAIT P0, [R4+URZ], R5 ;  /* 0x00000005040075a7 */ /* 0x000ea4000800017f */
[----:B--2---:R-:W-:Y:S05]  /*12460*/  @!P0 BRA `(.L_x_380) ;  /* 0x0000001000808947 */ /* 0x004fea0003800000 */
.L_x_433:
[----:B------:R-:W-:-:S07]  /*12470*/  IMAD R3, R3, 0x8, R0 ;  /* 0x0000000803037824 */ /* 0x000fce00078e0200 */
.L_x_381:
[----:B---3--:R3:W4:Y:S02]  /*12480*/  SYNCS.PHASECHK.TRANS64.TRYWAIT P0, [R3+URZ], R2 ;  /* 0x00000002030075a7 */ /* 0x008724000800017f */
[----:B----4-:R-:W-:Y:S05]  /*12490*/  @!P0 NANOSLEEP.SYNCS 0x989680 ;  /* 0x009896800000895d */ /* 0x010fea0003900000 */
[----:B------:R-:W4:Y:S02]  /*124a0*/  @!P0 SYNCS.PHASECHK.TRANS64 P0, [R3+URZ], R2 ;  /* 0x00000002030085a7 */ /* 0x000f24000800007f */
[----:B----4-:R-:W-:Y:S05]  /*124b0*/  @!P0 BRA `(.L_x_381) ;  /* 0xfffffffc00f08947 */ /* 0x010fea000383ffff */
.L_x_374:
[----:B------:R-:W-:Y:S05]  /*124c0*/  BSYNC B0 ;  /* 0x0000000000007941 */ /* 0x000fea0003800000 */
.L_x_373:
[----:B------:R-:W-:Y:S05]  /*124d0*/  EXIT ;  /* 0x000000000000794d */ /* 0x000fea0003800000 */
.L_x_259:
[----:B-1----:R1:W2:Y:S02]  /*124e0*/  SYNCS.PHASECHK.TRANS64.TRYWAIT P1, [R0+URZ+0x34800], R3 ;  /* 0x03480003000075a7 */ /* 0x0022a4000802017f */
[----:B--2---:R-:W-:Y:S05]  /*124f0*/  @!P1 NANOSLEEP.SYNCS 0x989680 ;  /* 0x009896800000995d */ /* 0x004fea0003900000 */
[----:B------:R-:W2:Y:S02]  /*12500*/  @!P1 SYNCS.PHASECHK.TRANS64 P1, [R0+URZ+0x34800], R3 ;  /* 0x03480003000095a7 */ /* 0x000ea4000802007f */
[----:B--2---:R-:W-:Y:S05]  /*12510*/  @!P1 BRA `(.L_x_259) ;  /* 0xfffffffc00f09947 */ /* 0x004fea000383ffff */
[----:B------:R-:W-:Y:S05]  /*12520*/  BRA `(.L_x_382) ;  /* 0xfffffef0000c7947 */ /* 0x000fea000383ffff */
.L_x_263:
[----:B0-----:R0:W2:Y:S02]  /*12530*/  SYNCS.PHASECHK.TRANS64.TRYWAIT P2, [R12+URZ+0x34830], R3 ;  /* 0x034830030c0075a7 */ /* 0x0010a4000804017f */
[----:B--2---:R-:W-:Y:S05]  /*12540*/  @!P2 NANOSLEEP.SYNCS 0x989680 ;  /* 0x009896800000a95d */ /* 0x004fea0003900000 */
[----:B------:R-:W2:Y:S02]  /*12550*/  @!P2 SYNCS.PHASECHK.TRANS64 P2, [R12+URZ+0x34830], R3 ;  /* 0x034830030c00a5a7 */ /* 0x000ea4000804007f */
[----:B--2---:R-:W-:Y:S05]  /*12560*/  @!P2 BRA `(.L_x_263) ;  /* 0xfffffffc00f0a947 */ /* 0x004fea000383ffff */
[----:B------:R-:W-:Y:S05]  /*12570*/  BRA `(.L_x_262) ;  /* 0xfffffef000307947 */ /* 0x000fea000383ffff */
.L_x_268:
[----:B-1----:R1:W2:Y:S02]  /*12580*/  SYNCS.PHASECHK.TRANS64.TRYWAIT P2, [R0+URZ+0x34830], R11 ;  /* 0x0348300b000075a7 */ /* 0x0022a4000804017f */
[----:B--2---:R-:W-:Y:S05]  /*12590*/  @!P2 NANOSLEEP.SYNCS 0x989680 ;  /* 0x009896800000a95d */ /* 0x004fea0003900000 */
[----:B------:R-:W2:Y:S02]  /*125a0*/  @!P2 SYNCS.PHASECHK.TRANS64 P2, [R0+URZ+0x34830], R11 ;  /* 0x0348300b0000a5a7 */ /* 0x000ea4000804007f */
[----:B--2---:R-:W-:Y:S05]  /*125b0*/  @!P2 BRA `(.L_x_268) ;  /* 0xfffffffc00f0a947 */ /* 0x004fea000383ffff */
[----:B------:R-:W-:Y:S05]  /*125c0*/  BRA `(.L_x_265) ;  /* 0xffffff40004c7947 */ /* 0x000fea000383ffff */
.L_x_272:
[----:B-1----:R-:W-:-:S04]  /*125d0*/  IMAD.U32 R11, RZ, RZ, UR6 ;  /* 0x00000006ff0b7e24 */ /* 0x002fc8000f8e00ff */
[----:B------:R1:W2:Y:S03]  /*125e0*/  SYNCS.PHASECHK.TRANS64.TRYWAIT P2, [R11+URZ+0x34850], R0 ;  /* 0x034850000b0075a7 */ /* 0x0002a6000804017f */
[----:B--2---:R-:W-:Y:S05]  /*125f0*/  @!P2 NANOSLEEP.SYNCS 0x989680 ;  /* 0x009896800000a95d */ /* 0x004fea0003900000 */
[----:B------:R-:W2:Y:S02]  /*12600*/  @!P2 SYNCS.PHASECHK.TRANS64 P2, [R11+URZ+0x34850], R0 ;  /* 0x034850000b00a5a7 */ /* 0x000ea4000804007f */
[----:B--2---:R-:W-:Y:S05]  /*12610*/  @!P2 BRA `(.L_x_272) ;  /* 0xfffffffc00eca947 */ /* 0x004fea000383ffff */
[----:B------:R-:W-:Y:S05]  /*12620*/  BRA `(.L_x_269) ;  /* 0xffffff6400fc7947 */ /* 0x000fea000383ffff */
.L_x_277:
[----:B-1----:R1:W2:Y:S02]  /*12630*/  SYNCS.PHASECHK.TRANS64.TRYWAIT P0, [R8+URZ+0x34850], R3 ;  /* 0x03485003080075a7 */ /* 0x0022a4000800017f */
[----:B--2---:R-:W-:Y:S05]  /*12640*/  @!P0 NANOSLEEP.SYNCS 0x989680 ;  /* 0x009896800000895d */ /* 0x004fea0003900000 */
[----:B------:R-:W2:Y:S02]  /*12650*/  @!P0 SYNCS.PHASECHK.TRANS64 P0, [R8+URZ+0x34850], R3 ;  /* 0x03485003080085a7 */ /* 0x000ea4000800007f */
[----:B--2---:R-:W-:Y:S05]  /*12660*/  @!P0 BRA `(.L_x_277) ;  /* 0xfffffffc00f08947 */ /* 0x004fea000383ffff */
[----:B------:R-:W-:Y:S05]  /*12670*/  BRA `(.L_x_276) ;  /* 0xffffff8800e07947 */ /* 0x000fea000383ffff */
.L_x_315:
[----:B------:R-:W0:Y:S01]  /*12680*/  S2R R7, SR_TID.X ;  /* 0x0000000000077919 */ /* 0x000e220000002100 */
[----:B------:R-:W-:Y:S01]  /*12690*/  BSSY B0, `(.L_x_383) ;  /* 0x000000a000007945 */ /* 0x000fe20003800000 */
[----:B------:R-:W-:Y:S02]  /*126a0*/  IMAD.MOV.U32 R12, RZ, RZ, RZ ;  /* 0x000000ffff0c7224 */ /* 0x000fe400078e00ff */
[----:B------:R-:W-:Y:S02]  /*126b0*/  IMAD.MOV.U32 R11, RZ, RZ, 0x1f ;  /* 0x0000001fff0b7424 */ /* 0x000fe400078e00ff */
[----:B------:R-:W-:Y:S01]  /*126c0*/  IMAD.MOV.U32 R15, RZ, RZ, -0x1 ;  /* 0xffffffffff0f7424 */ /* 0x000fe200078e00ff */
[----:B0-----:R-:W-:-:S04]  /*126d0*/  SHF.R.U32.HI R7, RZ, 0x5, R7 ;  /* 0x00000005ff077819 */ /* 0x001fc80000011607 */
[----:B------:R-:W-:-:S05]  /*126e0*/  LOP3.LUT R7, R7, 0x3, RZ, 0xc0, !PT ;  /* 0x0000000307077812 */ /* 0x000fca00078ec0ff */
[----:B------:R-:W-:-:S07]  /*126f0*/  IMAD.MOV.U32 R13, RZ, RZ, R7 ;  /* 0x000000ffff0d7224 */ /* 0x000fce00078e0007 */
[----:B------:R-:W-:Y:S05]  /*12700*/  WARPSYNC.COLLECTIVE R15, `(.L_x_384) ;  /* 0x000000000f087348 */ /* 0x000fea0003c00000 */
[----:B------:R0:W1:Y:S02]  /*12710*/  SHFL.IDX P6, R14, R13, R12, R11 ;  /* 0x0000000c0d0e7389 */ /* 0x00006400000c000b */
[----:B01----:R-:W-:Y:S01]  /*12720*/  ENDCOLLECTIVE ;  /* 0x000000000000791b */ /* 0x003fe20003800000 */
.L_x_384:
[----:B------:R-:W-:Y:S05]  /*12730*/  BSYNC B0 ;  /* 0x0000000000007941 */ /* 0x000fea0003800000 */
.L_x_383:
[----:B------:R-:W-:Y:S05]  /*12740*/  BRA `(.L_x_385) ;  /* 0xffffffc800c07947 */ /* 0x000fea000383ffff */
.L_x_316:
[----:B------:R-:W-:Y:S01]  /*12750*/  BSSY B0, `(.L_x_386) ;  /* 0x0000006000007945 */ /* 0x000fe20003800000 */
[----:B------:R-:W-:-:S07]  /*12760*/  IMAD.MOV.U32 R15, RZ, RZ, -0x1 ;  /* 0xffffffffff0f7424 */ /* 0x000fce00078e00ff */
[----:B------:R-:W-:Y:S05]  /*12770*/  WARPSYNC.COLLECTIVE R15, `(.L_x_387) ;  /* 0x000000000f0c7348 */ /* 0x000fea0003c00000 */
[----:B------:R-:W-:Y:S02]  /*12780*/  ELECT P6, UR62, PT ;  /* 0x00000000003e782f */ /* 0x000fe400038c0000 */
[----:B------:R-:W-:Y:S01]  /*12790*/  MOV R14, UR62 ;  /* 0x0000003e000e7c02 */ /* 0x000fe20008000f00 */
[----:B------:R-:W-:Y:S10]  /*127a0*/  ENDCOLLECTIVE ;  /* 0x000000000000791b */ /* 0x000ff40003800000 */
.L_x_387:
[----:B------:R-:W-:Y:S05]  /*127b0*/  BSYNC B0 ;  /* 0x0000000000007941 */ /* 0x000fea0003800000 */
.L_x_386:
[----:B------:R-:W-:Y:S05]  /*127c0*/  BRA `(.L_x_388) ;  /* 0xffffffc800b87947 */ /* 0x000fea000383ffff */
.L_x_319:
[----:B0-----:R0:W1:Y:S02]  /*127d0*/  SYNCS.PHASECHK.TRANS64.TRYWAIT P0, [R8+URZ+0x34840], R9 ;  /* 0x03484009080075a7 */ /* 0x001064000800017f */
[----:B-1----:R-:W-:Y:S05]  /*127e0*/  @!P0 NANOSLEEP.SYNCS 0x989680 ;  /* 0x009896800000895d */ /* 0x002fea0003900000 */
[----:B------:R-:W1:Y:S02]  /*127f0*/  @!P0 SYNCS.PHASECHK.TRANS64 P0, [R8+URZ+0x34840], R9 ;  /* 0x03484009080085a7 */ /* 0x000e64000800007f */
[----:B-1----:R-:W-:Y:S05]  /*12800*/  @!P0 BRA `(.L_x_319) ;  /* 0xfffffffc00f08947 */ /* 0x002fea000383ffff */
[----:B------:R-:W-:Y:S05]  /*12810*/  BRA `(.L_x_389) ;  /* 0xffffffcc00287947 */ /* 0x000fea000383ffff */
.L_x_322:
[----:B0-----:R-:W0:Y:S01]  /*12820*/  S2R R9, SR_CgaCtaId ;  /* 0x0000000000097919 */ /* 0x001e220000008800 */
[----:B------:R-:W-:-:S04]  /*12830*/  MOV R8, 0x400 ;  /* 0x0000040000087802 */ /* 0x000fc80000000f00 */
[----:B0-----:R-:W-:-:S04]  /*12840*/  LEA R8, R9, R8, 0x18 ;  /* 0x0000000809087211 */ /* 0x001fc800078ec0ff */
[----:B------:R0:W1:Y:S03]  /*12850*/  SYNCS.PHASECHK.TRANS64.TRYWAIT P0, [R8+URZ+0x34820], R6 ;  /* 0x03482006080075a7 */ /* 0x000066000800017f */
[----:B-1----:R-:W-:Y:S05]  /*12860*/  @!P0 NANOSLEEP.SYNCS 0x989680 ;  /* 0x009896800000895d */ /* 0x002fea0003900000 */
[----:B------:R-:W1:Y:S02]  /*12870*/  @!P0 SYNCS.PHASECHK.TRANS64 P0, [R8+URZ+0x34820], R6 ;  /* 0x03482006080085a7 */ /* 0x000e64000800007f */
[----:B-1----:R-:W-:Y:S05]  /*12880*/  @!P0 BRA `(.L_x_322) ;  /* 0xfffffffc00e48947 */ /* 0x002fea000383ffff */
[----:B------:R-:W-:Y:S05]  /*12890*/  BRA `(.L_x_390) ;  /* 0xffffffd0003c7947 */ /* 0x000fea000383ffff */
.L_x_330:
[----:B0-----:R0:W1:Y:S02]  /*128a0*/  SYNCS.PHASECHK.TRANS64.TRYWAIT P0, [R2+URZ+0x34840], R3 ;  /* 0x03484003020075a7 */ /* 0x001064000800017f */
[----:B-1----:R-:W-:Y:S05]  /*128b0*/  @!P0 NANOSLEEP.SYNCS 0x989680 ;  /* 0x009896800000895d */ /* 0x002fea0003900000 */
[----:B------:R-:W1:Y:S02]  /*128c0*/  @!P0 SYNCS.PHASECHK.TRANS64 P0, [R2+URZ+0x34840], R3 ;  /* 0x03484003020085a7 */ /* 0x000e64000800007f */
[----:B-1----:R-:W-:Y:S05]  /*128d0*/  @!P0 BRA `(.L_x_330) ;  /* 0xfffffffc00f08947 */ /* 0x002fea000383ffff */
[----:B------:R-:W-:Y:S05]  /*128e0*/  BRA `(.L_x_391) ;  /* 0xffffffd000f87947 */ /* 0x000fea000383ffff */
.L_x_332:
[----:B0-----:R0:W1:Y:S02]  /*128f0*/  SYNCS.PHASECHK.TRANS64.TRYWAIT P0, [R3+URZ+0x60], R2 ;  /* 0x00006002030075a7 */ /* 0x001064000800017f */
[----:B-1----:R-:W-:Y:S05]  /*12900*/  @!P0 NANOSLEEP.SYNCS 0x989680 ;  /* 0x009896800000895d */ /* 0x002fea0003900000 */
[----:B------:R-:W1:Y:S02]  /*12910*/  @!P0 SYNCS.PHASECHK.TRANS64 P0, [R3+URZ+0x60], R2 ;  /* 0x00006002030085a7 */ /* 0x000e64000800007f */
[----:B-1----:R-:W-:Y:S05]  /*12920*/  @!P0 BRA `(.L_x_332) ;  /* 0xfffffffc00f08947 */ /* 0x002fea000383ffff */
[----:B------:R-:W-:Y:S05]  /*12930*/  BRA `(.L_x_392) ;  /* 0xffffffd400947947 */ /* 0x000fea000383ffff */
.L_x_337:
[----:B-1----:R1:W2:Y:S02]  /*12940*/  SYNCS.PHASECHK.TRANS64.TRYWAIT P0, [R2+URZ+0x34840], R3 ;  /* 0x03484003020075a7 */ /* 0x0022a4000800017f */
[----:B--2---:R-:W-:Y:S05]  /*12950*/  @!P0 NANOSLEEP.SYNCS 0x989680 ;  /* 0x009896800000895d */ /* 0x004fea0003900000 */
[----:B------:R-:W2:Y:S02]  /*12960*/  @!P0 SYNCS.PHASECHK.TRANS64 P0, [R2+URZ+0x34840], R3 ;  /* 0x03484003020085a7 */ /* 0x000ea4000800007f */
[----:B--2---:R-:W-:Y:S05]  /*12970*/  @!P0 BRA `(.L_x_337) ;  /* 0xfffffffc00f08947 */ /* 0x004fea000383ffff */
[----:B------:R-:W-:Y:S05]  /*12980*/  BRA `(.L_x_393) ;  /* 0xffffffd800f47947 */ /* 0x000fea000383ffff */
.L_x_339:
[----:B0-----:R0:W1:Y:S02]  /*12990*/  SYNCS.PHASECHK.TRANS64.TRYWAIT P1, [R2+URZ+0x60], R3 ;  /* 0x00006003020075a7 */ /* 0x001064000802017f */
[----:B-1----:R-:W-:Y:S05]  /*129a0*/  @!P1 NANOSLEEP.SYNCS 0x989680 ;  /* 0x009896800000995d */ /* 0x002fea0003900000 */
[----:B------:R-:W1:Y:S02]  /*129b0*/  @!P1 SYNCS.PHASECHK.TRANS64 P1, [R2+URZ+0x60], R3 ;  /* 0x00006003020095a7 */ /* 0x000e64000802007f */
[----:B-1----:R-:W-:Y:S05]  /*129c0*/  @!P1 BRA `(.L_x_339) ;  /* 0xfffffffc00f09947 */ /* 0x002fea000383ffff */
[----:B------:R-:W-:Y:S05]  /*129d0*/  BRA `(.L_x_394) ;  /* 0xffffffdc00907947 */ /* 0x000fea000383ffff */
.L_x_344:
[----:B--2---:R2:W3:Y:S02]  /*129e0*/  SYNCS.PHASECHK.TRANS64.TRYWAIT P0, [R2+URZ+0x34840], R3 ;  /* 0x03484003020075a7 */ /* 0x0044e4000800017f */
[----:B---3--:R-:W-:Y:S05]  /*129f0*/  @!P0 NANOSLEEP.SYNCS 0x989680 ;  /* 0x009896800000895d */ /* 0x008fea0003900000 */
[----:B------:R-:W3:Y:S02]  /*12a00*/  @!P0 SYNCS.PHASECHK.TRANS64 P0, [R2+URZ+0x34840], R3 ;  /* 0x03484003020085a7 */ /* 0x000ee4000800007f */
[----:B---3--:R-:W-:Y:S05]  /*12a10*/  @!P0 BRA `(.L_x_344) ;  /* 0xfffffffc00f08947 */ /* 0x008fea000383ffff */
[----:B------:R-:W-:Y:S05]  /*12a20*/  BRA `(.L_x_395) ;  /* 0xffffffe000b07947 */ /* 0x000fea000383ffff */
.L_x_346:
[----:B0-----:R0:W1:Y:S02]  /*12a30*/  SYNCS.PHASECHK.TRANS64.TRYWAIT P1, [R2+URZ+0x60], R8 ;  /* 0x00006008020075a7 */ /* 0x001064000802017f */
[----:B-1----:R-:W-:Y:S05]  /*12a40*/  @!P1 NANOSLEEP.SYNCS 0x989680 ;  /* 0x009896800000995d */ /* 0x002fea0003900000 */
[----:B------:R-:W1:Y:S02]  /*12a50*/  @!P1 SYNCS.PHASECHK.TRANS64 P1, [R2+URZ+0x60], R8 ;  /* 0x00006008020095a7 */ /* 0x000e64000802007f */
[----:B-1----:R-:W-:Y:S05]  /*12a60*/  @!P1 BRA `(.L_x_346) ;  /* 0xfffffffc00f09947 */ /* 0x002fea000383ffff */
[----:B------:R-:W-:Y:S05]  /*12a70*/  BRA `(.L_x_396) ;  /* 0xffffffe4004c7947 */ /* 0x000fea000383ffff */
.L_x_353:
[----:B-1----:R1:W2:Y:S02]  /*12a80*/  SYNCS.PHASECHK.TRANS64.TRYWAIT P0, [R3+URZ+0x34860], R0 ;  /* 0x03486000030075a7 */ /* 0x0022a4000800017f */
[----:B--2---:R-:W-:Y:S05]  /*12a90*/  @!P0 NANOSLEEP.SYNCS 0x989680 ;  /* 0x009896800000895d */ /* 0x004fea0003900000 */
[----:B------:R-:W2:Y:S02]  /*12aa0*/  @!P0 SYNCS.PHASECHK.TRANS64 P0, [R3+URZ+0x34860], R0 ;  /* 0x03486000030085a7 */ /* 0x000ea4000800007f */
[----:B--2---:R-:W-:Y:S05]  /*12ab0*/  @!P0 BRA `(.L_x_353) ;  /* 0xfffffffc00f08947 */ /* 0x004fea000383ffff */
[----:B------:R-:W-:Y:S05]  /*12ac0*/  BRA `(.L_x_397) ;  /* 0xffffffe800547947 */ /* 0x000fea000383ffff */
.L_x_355:
[----:B------:R-:W-:Y:S01]  /*12ad0*/  BSSY B0, `(.L_x_398) ;  /* 0x0000008000007945 */ /* 0x000fe20003800000 */
[----:B0-----:R-:W-:Y:S02]  /*12ae0*/  IMAD.MOV.U32 R13, RZ, RZ, R16 ;  /* 0x000000ffff0d7224 */ /* 0x001fe400078e0010 */
[----:B------:R-:W-:Y:S02]  /*12af0*/  IMAD.MOV.U32 R12, RZ, RZ, RZ ;  /* 0x000000ffff0c7224 */ /* 0x000fe400078e00ff */
[----:B------:R-:W-:Y:S02]  /*12b00*/  IMAD.MOV.U32 R11, RZ, RZ, 0x1f ;  /* 0x0000001fff0b7424 */ /* 0x000fe400078e00ff */
[----:B------:R-:W-:-:S07]  /*12b10*/  IMAD.MOV.U32 R15, RZ, RZ, -0x1 ;  /* 0xffffffffff0f7424 */ /* 0x000fce00078e00ff */
[----:B-1----:R-:W-:Y:S05]  /*12b20*/  WARPSYNC.COLLECTIVE R15, `(.L_x_399) ;  /* 0x000000000f087348 */ /* 0x002fea0003c00000 */
[----:B------:R0:W2:Y:S02]  /*12b30*/  SHFL.IDX P6, R14, R13, R12, R11 ;  /* 0x0000000c0d0e7389 */ /* 0x0000a400000c000b */
[----:B012---:R-:W-:Y:S01]  /*12b40*/  ENDCOLLECTIVE ;  /* 0x000000000000791b */ /* 0x007fe20003800000 */
.L_x_399:
[----:B------:R-:W-:Y:S05]  /*12b50*/  BSYNC B0 ;  /* 0x0000000000007941 */ /* 0x000fea0003800000 */
.L_x_398:
[----:B------:R-:W-:Y:S02]  /*12b60*/  IMAD.MOV.U32 R13, RZ, RZ, R16 ;  /* 0x000000ffff0d7224 */ /* 0x000fe400078e0010 */
[----:B------:R-:W-:Y:S02]  /*12b70*/  IMAD.MOV.U32 R12, RZ, RZ, 0x1 ;  /* 0x00000001ff0c7424 */ /* 0x000fe400078e00ff */
[----:B------:R-:W-:Y:S02]  /*12b80*/  IMAD.MOV.U32 R11, RZ, RZ, 0x1f ;  /* 0x0000001fff0b7424 */ /* 0x000fe400078e00ff */
[----:B------:R-:W-:Y:S02]  /*12b90*/  IMAD.MOV.U32 R15, RZ, RZ, -0x1 ;  /* 0xffffffffff0f7424 */ /* 0x000fe400078e00ff */
[----:B------:R-:W-:-:S07]  /*12ba0*/  IMAD.MOV.U32 R4, RZ, RZ, R14 ;  /* 0x000000ffff047224 */ /* 0x000fce00078e000e */
[----:B------:R-:W-:Y:S05]  /*12bb0*/  WARPSYNC.COLLECTIVE R15, `(.L_x_400) ;  /* 0x000000000f087348 */ /* 0x000fea0003c00000 */
[----:B------:R0:W1:Y:S02]  /*12bc0*/  SHFL.IDX P6, R14, R13, R12, R11 ;  /* 0x0000000c0d0e7389 */ /* 0x00006400000c000b */
[----:B01----:R-:W-:Y:S01]  /*12bd0*/  ENDCOLLECTIVE ;  /* 0x000000000000791b */ /* 0x003fe20003800000 */
.L_x_400:
[----:B------:R-:W-:Y:S01]  /*12be0*/  IMAD.MOV.U32 R5, RZ, RZ, R14 ;  /* 0x000000ffff057224 */ /* 0x000fe200078e000e */
[----:B------:R-:W-:Y:S06]  /*12bf0*/  BRA `(.L_x_401) ;  /* 0xffffffe800e07947 */ /* 0x000fec000383ffff */
.L_x_358:
[----:B------:R-:W-:Y:S01]  /*12c00*/  BSSY B0, `(.L_x_402) ;  /* 0x0000008000007945 */ /* 0x000fe20003800000 */
[----:B-----5:R-:W-:Y:S02]  /*12c10*/  IMAD.MOV.U32 R13, RZ, RZ, R3 ;  /* 0x000000ffff0d7224 */ /* 0x020fe400078e0003 */
[----:B------:R-:W-:Y:S02]  /*12c20*/  IMAD.MOV.U32 R12, RZ, RZ, 0x1 ;  /* 0x00000001ff0c7424 */ /* 0x000fe400078e00ff */
[----:B------:R-:W-:Y:S02]  /*12c30*/  IMAD.MOV.U32 R11, RZ, RZ, RZ ;  /* 0x000000ffff0b7224 */ /* 0x000fe400078e00ff */
[----:B------:R-:W-:-:S07]  /*12c40*/  IMAD.MOV.U32 R15, RZ, RZ, -0x1 ;  /* 0xffffffffff0f7424 */ /* 0x000fce00078e00ff */
[----:B0-234-:R-:W-:Y:S05]  /*12c50*/  WARPSYNC.COLLECTIVE R15, `(.L_x_403) ;  /* 0x000000000f087348 */ /* 0x01dfea0003c00000 */
[----:B------:R1:W0:Y:S02]  /*12c60*/  SHFL.UP P6, R14, R13, R12, R11 ;  /* 0x0400000c0d0e7389 */ /* 0x00022400000c000b */
[----:B01234-:R-:W-:Y:S01]  /*12c70*/  ENDCOLLECTIVE ;  /* 0x000000000000791b */ /* 0x01ffe20003800000 */
.L_x_403:
[----:B------:R-:W-:Y:S05]  /*12c80*/  BSYNC B0 ;  /* 0x0000000000007941 */ /* 0x000fea0003800000 */
.L_x_402:
[C---:B------:R-:W-:Y:S01]  /*12c90*/  ISETP.NE.AND P0, PT, R9.reuse, RZ, PT ;  /* 0x000000ff0900720c */ /* 0x040fe20003f05270 */
[----:B------:R-:W-:Y:S02]  /*12ca0*/  IMAD.MOV.U32 R12, RZ, RZ, 0x2 ;  /* 0x00000002ff0c7424 */ /* 0x000fe400078e00ff */
[----:B------:R-:W-:Y:S01]  /*12cb0*/  IMAD.MOV.U32 R11, RZ, RZ, RZ ;  /* 0x000000ffff0b7224 */ /* 0x000fe200078e00ff */
[----:B------:R-:W-:Y:S01]  /*12cc0*/  SEL R14, R14, RZ, P0 ;  /* 0x000000ff0e0e7207 */ /* 0x000fe20000000000 */
[----:B------:R-:W-:Y:S01]  /*12cd0*/  IMAD.MOV.U32 R15, RZ, RZ, -0x1 ;  /* 0xffffffffff0f7424 */ /* 0x000fe200078e00ff */
[----:B------:R-:W-:-:S03]  /*12ce0*/  ISETP.GE.U32.AND P0, PT, R9, 0x2, PT ;  /* 0x000000020900780c */ /* 0x000fc60003f06070 */
[----:B------:R-:W-:-:S10]  /*12cf0*/  IMAD.IADD R13, R3, 0x1, R14 ;  /* 0x00000001030d7824 */ /* 0x000fd400078e020e */
[----:B------:R-:W-:Y:S05]  /*12d00*/  WARPSYNC.COLLECTIVE R15, `(.L_x_404) ;  /* 0x000000000f087348 */ /* 0x000fea0003c00000 */
[----:B------:R0:W1:Y:S02]  /*12d10*/  SHFL.UP P6, R14, R13, R12, R11 ;  /* 0x0400000c0d0e7389 */ /* 0x00006400000c000b */
[----:B01----:R-:W-:Y:S01]  /*12d20*/  ENDCOLLECTIVE ;  /* 0x000000000000791b */ /* 0x003fe20003800000 */
.L_x_404:
[----:B------:R-:W-:Y:S01]  /*12d30*/  IMAD.MOV.U32 R12, RZ, RZ, 0x4 ;  /* 0x00000004ff0c7424 */ /* 0x000fe200078e00ff */
[----:B------:R-:W-:Y:S02]  /*12d40*/  SEL R6, R14, RZ, P0 ;  /* 0x000000ff0e067207 */ /* 0x000fe40000000000 */
[----:B------:R-:W-:-:S03]  /*12d50*/  ISETP.GE.U32.AND P0, PT, R9, 0x4, PT ;  /* 0x000000040900780c */ /* 0x000fc60003f06070 */
[----:B------:R-:W-:-:S04]  /*12d60*/  IMAD.IADD R6, R13, 0x1, R6 ;  /* 0x000000010d067824 */ /* 0x000fc800078e0206 */
[----:B------:R-:W-:-:S07]  /*12d70*/  IMAD.MOV.U32 R13, RZ, RZ, R6 ;  /* 0x000000ffff0d7224 */ /* 0x000fce00078e0006 */
[----:B------:R-:W-:Y:S05]  /*12d80*/  WARPSYNC.COLLECTIVE R15, `(.L_x_405) ;  /* 0x000000000f087348 */ /* 0x000fea0003c00000 */
[----:B------:R0:W1:Y:S02]  /*12d90*/  SHFL.UP P6, R14, R13, R12, R11 ;  /* 0x0400000c0d0e7389 */ /* 0x00006400000c000b */
[----:B01----:R-:W-:Y:S01]  /*12da0*/  ENDCOLLECTIVE ;  /* 0x000000000000791b */ /* 0x003fe20003800000 */
.L_x_405:
        /* <DEDUP_REMOVED lines=8> */
.L_x_406:
        /* <DEDUP_REMOVED lines=8> */
.L_x_407:
[----:B------:R-:W-:Y:S02]  /*12eb0*/  IMAD.MOV.U32 R12, RZ, RZ, 0x1f ;  /* 0x0000001fff0c7424 */ /* 0x000fe400078e00ff */
[----:B------:R-:W-:Y:S01]  /*12ec0*/  IMAD.MOV.U32 R11, RZ, RZ, 0x1f ;  /* 0x0000001fff0b7424 */ /* 0x000fe200078e00ff */
[----:B------:R-:W-:-:S05]  /*12ed0*/  SEL R7, R14, RZ, P0 ;  /* 0x000000ff0e077207 */ /* 0x000fca0000000000 */
[----:B------:R-:W-:-:S04]  /*12ee0*/  IMAD.IADD R2, R8, 0x1, R7 ;  /* 0x0000000108027824 */ /* 0x000fc800078e0207 */
[----:B------:R-:W-:-:S07]  /*12ef0*/  IMAD.MOV.U32 R13, RZ, RZ, R2 ;  /* 0x000000ffff0d7224 */ /* 0x000fce00078e0002 */
[----:B------:R-:W-:Y:S05]  /*12f00*/  WARPSYNC.COLLECTIVE R15, `(.L_x_408) ;  /* 0x000000000f087348 */ /* 0x000fea0003c00000 */
[----:B------:R0:W1:Y:S02]  /*12f10*/  SHFL.IDX P6, R14, R13, R12, R11 ;  /* 0x0000000c0d0e7389 */ /* 0x00006400000c000b */
[----:B01----:R-:W-:Y:S01]  /*12f20*/  ENDCOLLECTIVE ;  /* 0x000000000000791b */ /* 0x003fe20003800000 */
.L_x_408:
[----:B------:R-:W-:Y:S05]  /*12f30*/  BRA `(.L_x_409) ;  /* 0xffffffe800a47947 */ /* 0x000fea000383ffff */
.L_x_363:
[----:B------:R-:W-:Y:S01]  /*12f40*/  BSSY B0, `(.L_x_410) ;  /* 0x0000008000007945 */ /* 0x000fe20003800000 */
[----:B-----5:R-:W-:Y:S02]  /*12f50*/  IMAD.MOV.U32 R13, RZ, RZ, R3 ;  /* 0x000000ffff0d7224 */ /* 0x020fe400078e0003 */
[----:B------:R-:W-:Y:S02]  /*12f60*/  IMAD.MOV.U32 R12, RZ, RZ, 0x1 ;  /* 0x00000001ff0c7424 */ /* 0x000fe400078e00ff */
[----:B------:R-:W-:Y:S02]  /*12f70*/  IMAD.MOV.U32 R11, RZ, RZ, RZ ;  /* 0x000000ffff0b7224 */ /* 0x000fe400078e00ff */
[----:B------:R-:W-:-:S07]  /*12f80*/  IMAD.MOV.U32 R15, RZ, RZ, -0x1 ;  /* 0xffffffffff0f7424 */ /* 0x000fce00078e00ff */
[----:B0-----:R-:W-:Y:S05]  /*12f90*/  WARPSYNC.COLLECTIVE R15, `(.L_x_411) ;  /* 0x000000000f087348 */ /* 0x001fea0003c00000 */
[----:B------:R1:W2:Y:S02]  /*12fa0*/  SHFL.UP P6, R14, R13, R12, R11 ;  /* 0x0400000c0d0e7389 */ /* 0x0002a400000c000b */
[----:B012---:R-:W-:Y:S01]  /*12fb0*/  ENDCOLLECTIVE ;  /* 0x000000000000791b */ /* 0x007fe20003800000 */
.L_x_411:
[----:B------:R-:W-:Y:S05]  /*12fc0*/  BSYNC B0 ;  /* 0x0000000000007941 */ /* 0x000fea0003800000 */
.L_x_410:
[----:B------:R-:W-:Y:S01]  /*12fd0*/  ISETP.NE.AND P0, PT, R8, RZ, PT ;  /* 0x000000ff0800720c */ /* 0x000fe20003f05270 */
        /* <DEDUP_REMOVED lines=9> */
.L_x_412:
        /* <DEDUP_REMOVED lines=8> */
.L_x_413:
        /* <DEDUP_REMOVED lines=8> */
.L_x_414:
        /* <DEDUP_REMOVED lines=8> */
.L_x_415:
        /* <DEDUP_REMOVED lines=8> */
.L_x_416:
[----:B------:R-:W-:Y:S05]  /*13270*/  BRA `(.L_x_417) ;  /* 0xffffffe800887947 */ /* 0x000fea000383ffff */
.L_x_365:
[----:B------:R-:W-:Y:S01]  /*13280*/  BSSY B0, `(.L_x_418) ;  /* 0x0000006000007945 */ /* 0x000fe20003800000 */
[----:B------:R-:W-:Y:S01]  /*13290*/  PLOP3.LUT P6, PT, P6, PT, PT, 0x8, 0x0 ;  /* 0x000000000000781c */ /* 0x000fe200037ce170 */
[----:B------:R-:W-:-:S12]  /*132a0*/  IMAD.MOV.U32 R15, RZ, RZ, -0x1 ;  /* 0xffffffffff0f7424 */ /* 0x000fd800078e00ff */
[----:B0-----:R-:W-:Y:S05]  /*132b0*/  WARPSYNC.COLLECTIVE R15, `(.L_x_419) ;  /* 0x000000000f087348 */ /* 0x001fea0003c00000 */
[----:B------:R-:W-:Y:S01]  /*132c0*/  VOTE.ANY R14, PT, P6 ;  /* 0x00000000000e7806 */ /* 0x000fe200030e0100 */
[----:B0-----:R-:W-:Y:S06]  /*132d0*/  ENDCOLLECTIVE ;  /* 0x000000000000791b */ /* 0x001fec0003800000 */
.L_x_419:
[----:B------:R-:W-:Y:S05]  /*132e0*/  BSYNC B0 ;  /* 0x0000000000007941 */ /* 0x000fea0003800000 */
.L_x_418:
[----:B------:R-:W-:Y:S02]  /*132f0*/  IMAD.MOV.U32 R7, RZ, RZ, R14 ;  /* 0x000000ffff077224 */ /* 0x000fe400078e000e */
[----:B------:R-:W-:Y:S02]  /*13300*/  IMAD.MOV.U32 R13, RZ, RZ, R3 ;  /* 0x000000ffff0d7224 */ /* 0x000fe400078e0003 */
[----:B------:R-:W0:Y:S01]  /*13310*/  POPC R5, R7 ;  /* 0x0000000700057309 */ /* 0x000e220000000000 */
[----:B------:R-:W-:Y:S02]  /*13320*/  IMAD.MOV.U32 R11, RZ, RZ, 0x1f ;  /* 0x0000001fff0b7424 */ /* 0x000fe400078e00ff */
[----:B------:R-:W-:Y:S02]  /*13330*/  IMAD.MOV.U32 R15, RZ, RZ, -0x1 ;  /* 0xffffffffff0f7424 */ /* 0x000fe400078e00ff */
[----:B0-----:R-:W-:-:S07]  /*13340*/  IMAD.MOV.U32 R12, RZ, RZ, R5 ;  /* 0x000000ffff0c7224 */ /* 0x001fce00078e0005 */
[----:B------:R-:W-:Y:S05]  /*13350*/  WARPSYNC.COLLECTIVE R15, `(.L_x_420) ;  /* 0x000000000f087348 */ /* 0x000fea0003c00000 */
[----:B------:R0:W1:Y:S02]  /*13360*/  SHFL.IDX P6, R14, R13, R12, R11 ;  /* 0x0000000c0d0e7389 */ /* 0x00006400000c000b */
[----:B01----:R-:W-:Y:S01]  /*13370*/  ENDCOLLECTIVE ;  /* 0x000000000000791b */ /* 0x003fe20003800000 */
.L_x_420:
[----:B------:R-:W-:Y:S01]  /*13380*/  IMAD.MOV.U32 R17, RZ, RZ, R14 ;  /* 0x000000ffff117224 */ /* 0x000fe200078e000e */
[----:B------:R-:W-:Y:S06]  /*13390*/  BRA `(.L_x_421) ;  /* 0xffffffe800787947 */ /* 0x000fec000383ffff */
.L_x_367:
[----:B------:R-:W-:Y:S01]  /*133a0*/  BSSY B0, `(.L_x_422) ;  /* 0x0000007000007945 */ /* 0x000fe20003800000 */
[----:B------:R-:W-:Y:S02]  /*133b0*/  IMAD.MOV.U32 R13, RZ, RZ, R2 ;  /* 0x000000ffff0d7224 */ /* 0x000fe400078e0002 */
[----:B------:R-:W-:Y:S02]  /*133c0*/  IMAD.MOV.U32 R11, RZ, RZ, 0x1f ;  /* 0x0000001fff0b7424 */ /* 0x000fe400078e00ff */
[----:B------:R-:W-:-:S07]  /*133d0*/  IMAD.MOV.U32 R15, RZ, RZ, -0x1 ;  /* 0xffffffffff0f7424 */ /* 0x000fce00078e00ff */
[----:B012---:R-:W-:Y:S05]  /*133e0*/  WARPSYNC.COLLECTIVE R15, `(.L_x_423) ;  /* 0x000000000f087348 */ /* 0x007fea0003c00000 */
[----:B------:R3:W4:Y:S02]  /*133f0*/  SHFL.IDX P6, R14, R13, R12, R11 ;  /* 0x0000000c0d0e7389 */ /* 0x00072400000c000b */
[----:B01234-:R-:W-:Y:S01]  /*13400*/  ENDCOLLECTIVE ;  /* 0x000000000000791b */ /* 0x01ffe20003800000 */
.L_x_423:
[----:B------:R-:W-:Y:S05]  /*13410*/  BSYNC B0 ;  /* 0x0000000000007941 */ /* 0x000fea0003800000 */
.L_x_422:
[----:B------:R-:W-:Y:S05]  /*13420*/  BRA `(.L_x_366) ;  /* 0xffffffe800707947 */ /* 0x000fea000383ffff */
.L_x_371:
[----:B0-----:R0:W1:Y:S02]  /*13430*/  SYNCS.PHASECHK.TRANS64.TRYWAIT P0, [R0+URZ+0x34820], R3 ;  /* 0x03482003000075a7 */ /* 0x001064000800017f */
[----:B-1----:R-:W-:Y:S05]  /*13440*/  @!P0 NANOSLEEP.SYNCS 0x989680 ;  /* 0x009896800000895d */ /* 0x002fea0003900000 */
[----:B------:R-:W1:Y:S02]  /*13450*/  @!P0 SYNCS.PHASECHK.TRANS64 P0, [R0+URZ+0x34820], R3 ;  /* 0x03482003000085a7 */ /* 0x000e64000800007f */
[----:B-1----:R-:W-:Y:S05]  /*13460*/  @!P0 BRA `(.L_x_371) ;  /* 0xfffffffc00f08947 */ /* 0x002fea000383ffff */
[----:B------:R-:W-:Y:S05]  /*13470*/  BRA `(.L_x_424) ;  /* 0xffffffec00547947 */ /* 0x000fea000383ffff */
.L_x_372:
        /* <DEDUP_REMOVED lines=8> */
[----:B0-----:R-:W-:Y:S05]  /*13500*/  WARPSYNC.COLLECTIVE R15, `(.L_x_426) ;  /* 0x000000000f087348 */ /* 0x001fea0003c00000 */
[----:B------:R1:W2:Y:S02]  /*13510*/  SHFL.IDX P6, R14, R13, R12, R11 ;  /* 0x0000000c0d0e7389 */ /* 0x0002a400000c000b */
[----:B012---:R-:W-:Y:S01]  /*13520*/  ENDCOLLECTIVE ;  /* 0x000000000000791b */ /* 0x007fe20003800000 */
.L_x_426:
[----:B------:R-:W-:Y:S05]  /*13530*/  BSYNC B0 ;  /* 0x0000000000007941 */ /* 0x000fea0003800000 */
.L_x_425:
[----:B------:R-:W-:Y:S05]  /*13540*/  BRA `(.L_x_427) ;  /* 0xffffffec003c7947 */ /* 0x000fea000383ffff */
.L_x_375:
[----:B------:R-:W-:Y:S01]  /*13550*/  BSSY B1, `(.L_x_428) ;  /* 0x0000006000017945 */ /* 0x000fe20003800000 */
[----:B------:R-:W-:-:S07]  /*13560*/  IMAD.MOV.U32 R15, RZ, RZ, -0x1 ;  /* 0xffffffffff0f7424 */ /* 0x000fce00078e00ff */
[----:B01----:R-:W-:Y:S05]  /*13570*/  WARPSYNC.COLLECTIVE R15, `(.L_x_429) ;  /* 0x000000000f0c7348 */ /* 0x003fea0003c00000 */
[----:B------:R-:W-:Y:S02]  /*13580*/  ELECT P6, UR62, PT ;  /* 0x00000000003e782f */ /* 0x000fe400038c0000 */
[----:B------:R-:W-:Y:S01]  /*13590*/  MOV R14, UR62 ;  /* 0x0000003e000e7c02 */ /* 0x000fe20008000f00 */
[----:B01----:R-:W-:Y:S10]  /*135a0*/  ENDCOLLECTIVE ;  /* 0x000000000000791b */ /* 0x003ff40003800000 */
.L_x_429:
[----:B------:R-:W-:Y:S05]  /*135b0*/  BSYNC B1 ;  /* 0x0000000000017941 */ /* 0x000fea0003800000 */
.L_x_428:
[----:B------:R-:W-:Y:S05]  /*135c0*/  BRA `(.L_x_430) ;  /* 0xffffffec00347947 */ /* 0x000fea000383ffff */
.L_x_377:
[----:B0-----:R0:W1:Y:S02]  /*135d0*/  SYNCS.PHASECHK.TRANS64.TRYWAIT P0, [R6+URZ], R5 ;  /* 0x00000005060075a7 */ /* 0x001064000800017f */
[----:B-1----:R-:W-:Y:S05]  /*135e0*/  @!P0 NANOSLEEP.SYNCS 0x989680 ;  /* 0x009896800000895d */ /* 0x002fea0003900000 */
[----:B------:R-:W1:Y:S02]  /*135f0*/  @!P0 SYNCS.PHASECHK.TRANS64 P0, [R6+URZ], R5 ;  /* 0x00000005060085a7 */ /* 0x000e64000800007f */
[----:B-1----:R-:W-:Y:S05]  /*13600*/  @!P0 BRA `(.L_x_377) ;  /* 0xfffffffc00f08947 */ /* 0x002fea000383ffff */
[----:B------:R-:W-:Y:S05]  /*13610*/  BRA `(.L_x_431) ;  /* 0xffffffec00707947 */ /* 0x000fea000383ffff */
.L_x_378:
[----:B-1----:R1:W2:Y:S02]  /*13620*/  SYNCS.PHASECHK.TRANS64.TRYWAIT P0, [R7+URZ], R2 ;  /* 0x00000002070075a7 */ /* 0x0022a4000800017f */
[----:B--2---:R-:W-:Y:S05]  /*13630*/  @!P0 NANOSLEEP.SYNCS 0x989680 ;  /* 0x009896800000895d */ /* 0x004fea0003900000 */
[----:B------:R-:W2:Y:S02]  /*13640*/  @!P0 SYNCS.PHASECHK.TRANS64 P0, [R7+URZ], R2 ;  /* 0x00000002070085a7 */ /* 0x000ea4000800007f */
[----:B--2---:R-:W-:Y:S05]  /*13650*/  @!P0 BRA `(.L_x_378) ;  /* 0xfffffffc00f08947 */ /* 0x004fea000383ffff */
[----:B------:R-:W-:Y:S05]  /*13660*/  BRA `(.L_x_432) ;  /* 0xffffffec00647947 */ /* 0x000fea000383ffff */
.L_x_380:
[----:B--2---:R2:W3:Y:S02]  /*13670*/  SYNCS.PHASECHK.TRANS64.TRYWAIT P0, [R4+URZ], R5 ;  /* 0x00000005040075a7 */ /* 0x0044e4000800017f */
[----:B---3--:R-:W-:Y:S05]  /*13680*/  @!P0 NANOSLEEP.SYNCS 0x989680 ;  /* 0x009896800000895d */ /* 0x008fea0003900000 */
[----:B------:R-:W3:Y:S02]  /*13690*/  @!P0 SYNCS.PHASECHK.TRANS64 P0, [R4+URZ], R5 ;  /* 0x00000005040085a7 */ /* 0x000ee4000800007f */
[----:B---3--:R-:W-:Y:S05]  /*136a0*/  @!P0 BRA `(.L_x_380) ;  /* 0xfffffffc00f08947 */ /* 0x008fea000383ffff */
[----:B------:R-:W-:Y:S05]  /*136b0*/  BRA `(.L_x_433) ;  /* 0xffffffec006c7947 */ /* 0x000fea000383ffff */
.L_x_434:
        /* <DEDUP_REMOVED lines=12> */
.L_x_2728:


//--------------------- .text._ZN7cutlass13device_kernelIN5flash11enable_sm90INS1_16FlashAttnFwdSm90INS1_25CollectiveMainloopFwdSm90ILi2EN4cute5tupleIJNS5_1CILi1EEES8_S8_EEENS6_IJNS7_ILi128EEENS7_ILi176EEESA_EEELi128ENS_6half_tEfNS_4arch4Sm90ELb0ELb0ELb0ELb1ELb0ELb1ELb0ELb1ELb1ELb0ELb0ELb0EEENS1_21CollectiveEpilogueFwdINS6_IJSA_SA_SB_EEES9_SD_SF_Li256ELb1ELb0ELb0ELb0EEENS1_36VarlenDynamicPersistentTileSchedulerILi128ELi176ELi256ELi32ELb0ELb0ELb1ELb0ELb1ELb1EEEEEEEEEvNT_6ParamsE --------------------------
	.section	.text._ZN7cutlass13device_kernelIN5flash11enable_sm90INS1_16FlashAttnFwdSm90INS1_25CollectiveMainloopFwdSm90ILi2EN4cute5tupleIJNS5_1CILi1EEES8_S8_EEENS6_IJNS7_ILi128EEENS7_ILi176EEESA_EEELi128ENS_6half_tEfNS_4arch4Sm90ELb0ELb0ELb0ELb1ELb0ELb1ELb0ELb1ELb1ELb0ELb0ELb0EEENS1_21CollectiveEpilogueFwdINS6_IJSA_SA_SB_EEES9_SD_SF_Li256ELb1ELb0ELb0ELb0EEENS1_36VarlenDynamicPersistentTileSchedulerILi128ELi176ELi256ELi32ELb0ELb0ELb1ELb0ELb1ELb1EEEEEEEEEvNT_6ParamsE,"ax",@progbits
	.align	128
.text._ZN7cutlass13device_kernelIN5flash11enable_sm90INS1_16FlashAttnFwdSm90INS1_25CollectiveMainloopFwdSm90ILi2EN4cute5tupleIJNS5_1CILi1EEES8_S8_EEENS6_IJNS7_ILi128EEENS7_ILi176EEESA_EEELi128ENS_6half_tEfNS_4arch4Sm90ELb0ELb0ELb0ELb1ELb0ELb1ELb0ELb1ELb1ELb0ELb0ELb0EEENS1_21CollectiveEpilogueFwdINS6_IJSA_SA_SB_EEES9_SD_SF_Li256ELb1ELb0ELb0ELb0EEENS1_36VarlenDynamicPersistentTileSchedulerILi128ELi176ELi256ELi32ELb0ELb0ELb1ELb0ELb1ELb1EEEEEEEEEvNT_6ParamsE:
        .type           _ZN7cutlass13device_kernelIN5flash11enable_sm90INS1_16FlashAttnFwdSm90INS1_25CollectiveMainloopFwdSm90ILi2EN4cute5tupleIJNS5_1CILi1EEES8_S8_EEENS6_IJNS7_ILi128EEENS7_ILi176EEESA_EEELi128ENS_6half_tEfNS_4arch4Sm90ELb0ELb0ELb0ELb1ELb0ELb1ELb0ELb1ELb1ELb0ELb0ELb0EEENS1_21CollectiveEpilogueFwdINS6_IJSA_SA_SB_EEES9_SD_SF_Li256ELb1ELb0ELb0ELb0EEENS1_36VarlenDynamicPersistentTileSchedulerILi128ELi176ELi256ELi32ELb0ELb0ELb1ELb0ELb1ELb1EEEEEEEEEvNT_6ParamsE,@function
        .size           _ZN7cutlass13device_kernelIN5flash11enable_sm90INS1_16FlashAttnFwdSm90INS1_25CollectiveMainloopFwdSm90ILi2EN4cute5tupleIJNS5_1CILi1EEES8_S8_EEENS6_IJNS7_ILi128EEENS7_ILi176EEESA_EEELi128ENS_6half_tEfNS_4arch4Sm90ELb0ELb0ELb0ELb1ELb0ELb1ELb0ELb1ELb1ELb0ELb0ELb0EEENS1_21CollectiveEpilogueFwdINS6_IJSA_SA_SB_EEES9_SD_SF_Li256ELb1ELb0ELb0ELb0EEENS1_36VarlenDynamicPersistentTileSchedulerILi128ELi176ELi256ELi32ELb0ELb0ELb1ELb0ELb1ELb1EEEEEEEEEvNT_6ParamsE,(.L_x_2729 - _ZN7cutlass13device_kernelIN5flash11enable_sm90INS1_16FlashAttnFwdSm90INS1_25CollectiveMainloopFwdSm90ILi2EN4cute5tupleIJNS5_1CILi1EEES8_S8_EEENS6_IJNS7_ILi128EEENS7_ILi176EEESA_EEELi128ENS_6half_tEfNS_4arch4Sm90ELb0ELb0ELb0ELb1ELb0ELb1ELb0ELb1ELb1ELb0ELb0ELb0EEENS1_21CollectiveEpilogueFwdINS6_IJSA_SA_SB_EEES9_SD_SF_Li256ELb1ELb0ELb0ELb0EEENS1_36VarlenDynamicPersistentTileSchedulerILi128ELi176ELi256ELi32ELb0ELb0ELb1ELb0ELb1ELb1EEEEEEEEEvNT_6ParamsE)
        .other          _ZN7cutlass13device_kernelIN5flash11enable_sm90INS1_16FlashAttnFwdSm90INS1_25CollectiveMainloopFwdSm90ILi2EN4cute5tupleIJNS5_1CILi1EEES8_S8_EEENS6_IJNS7_ILi128EEENS7_ILi176EEESA_EEELi128ENS_6half_tEfNS_4arch4Sm90ELb0ELb0ELb0ELb1ELb0ELb1ELb0ELb1ELb1ELb0ELb0ELb0EEENS1_21CollectiveEpilogueFwdINS6_IJSA_SA_SB_EEES9_SD_SF_Li256ELb1ELb0ELb0ELb0EEENS1_36VarlenDynamicPersistentTileSchedulerILi128ELi176ELi256ELi32ELb0ELb0ELb1ELb0ELb1ELb1EEEEEEEEEvNT_6ParamsE,@"STO_CUDA_ENTRY STV_DEFAULT"
_ZN7cutlass13device_kernelIN5flash11enable_sm90INS1_16FlashAttnFwdSm90INS1_25CollectiveMainloopFwdSm90ILi2EN4cute5tupleIJNS5_1CILi1EEES8_S8_EEENS6_IJNS7_ILi128EEENS7_ILi176EEESA_EEELi128ENS_6half_tEfNS_4arch4Sm90ELb0ELb0ELb0ELb1ELb0ELb1ELb0ELb1ELb1ELb0ELb0ELb0EEENS1_21CollectiveEpilogueFwdINS6_IJSA_SA_SB_EEES9_SD_SF_Li256ELb1ELb0ELb0ELb0EEENS1_36VarlenDynamicPersistentTileSchedulerILi128ELi176ELi256ELi32ELb0ELb0ELb1ELb0ELb1ELb1EEEEEEEEEvNT_6ParamsE:
[----:B------:R-:W0:Y:S02]  /*0000*/  LDC R1, c[0x0][0x28] ;  /* 0x00000a00ff017b82 */ /* 0x000e240000000800 */
[----:B0-----:R-:W-:Y:S01]  /*0010*/  VIADD R1, R1, 0xffffff68 ;  /* 0xffffff6801017836 */ /* 0x001fe20000000000 */
[----:B------:R-:W0:Y:S01]  /*0020*/  S2R R3, SR_TID.X ;  /* 0x0000000000037919 */ /* 0x000e220000002100 */
[----:B------:R-:W-:Y:S01]  /*0030*/  ELECT P0, URZ, PT ;  /* 0x00000000003f782f */ /* 0x000fe20003800000 */
[----:B------:R-:W-:Y:S01]  /*0040*/  BSSY B0, `(.L_x_435) ;  /* 0x0000017000007945 */ /* 0x000fe20003800000 */
[--C-:B0-----:R-:W-:Y:S02]  /*0050*/  SHF.R.U32.HI R0, RZ, 0x5, R3.reuse ;  /* 0x00000005ff007819 */ /* 0x101fe40000011603 */
[----:B------:R-:W-:-:S03]  /*0060*/  SHF.R.U32.HI R4, RZ, 0x7, R3 ;  /* 0x00000007ff047819 */ /* 0x000fc60000011603 */
[----:B------:R-:W0:Y:S02]  /*0070*/  SHFL.IDX PT, R2, R0, RZ, 0x1f ;  /* 0x00001fff00027589 */ /* 0x000e2400000e0000 */
[----:B0-----:R-:W-:-:S13]  /*0080*/  ISETP.EQ.AND P0, PT, R2, RZ, P0 ;  /* 0x000000ff0200720c */ /* 0x001fda0000702270 */
[----:B------:R-:W-:Y:S05]  /*0090*/  @!P0 BRA `(.L_x_436) ;  /* 0x0000000000448947 */ /* 0x000fea0003800000 */
[----:B------:R-:W-:Y:S02]  /*00a0*/  ULDC.64 UR4, c[0x0][0x198] ;  /* 0x0000660000047ab9 */ /* 0x000fe40000000a00 */
[----:B------:R-:W-:Y:S02]  /*00b0*/  UIADD3 UR6, UP0, UR4, 0x270, URZ ;  /* 0x0000027004067890 */ /* 0x000fe4000ff1e03f */
[----:B------:R-:W-:Y:S02]  /*00c0*/  UIADD3 UR8, UP1, UR4, 0x370, URZ ;  /* 0x0000037004087890 */ /* 0x000fe4000ff3e03f */
[----:B------:R-:W-:Y:S02]  /*00d0*/  UIADD3 UR10, UP2, UR4, 0x470, URZ ;  /* 0x00000470040a7890 */ /* 0x000fe4000ff5e03f */
[----:B------:R-:W-:Y:S02]  /*00e0*/  UIADD3 UR12, UP3, UR4, 0x570, URZ ;  /* 0x00000570040c7890 */ /* 0x000fe4000ff7e03f */
[----:B------:R-:W-:-:S02]  /*00f0*/  UIADD3 UR4, UP4, UR4, 0x670, URZ ;  /* 0x0000067004047890 */ /* 0x000fc4000ff9e03f */
[----:B------:R-:W-:Y:S02]  /*0100*/  UIADD3.X UR7, URZ, UR5, URZ, UP0, !UPT ;  /* 0x000000053f077290 */ /* 0x000fe400087fe43f */
[----:B------:R-:W-:Y:S02]  /*0110*/  UIADD3.X UR9, URZ, UR5, URZ, UP1, !UPT ;  /* 0x000000053f097290 */ /* 0x000fe40008ffe43f */
[----:B------:R-:W-:Y:S02]  /*0120*/  UIADD3.X UR11, URZ, UR5, URZ, UP2, !UPT ;  /* 0x000000053f0b7290 */ /* 0x000fe400097fe43f */
[----:B------:R-:W-:Y:S02]  /*0130*/  UIADD3.X UR13, URZ, UR5, URZ, UP3, !UPT ;  /* 0x000000053f0d7290 */ /* 0x000fe40009ffe43f */
[----:B------:R-:W-:Y:S01]  /*0140*/  UIADD3.X UR5, URZ, UR5, URZ, UP4, !UPT ;  /* 0x000000053f057290 */ /* 0x000fe2000a7fe43f */
[----:B------:R0:W-:Y:S02]  /*0150*/  UTMACCTL.PF [UR6] ;  /* 0x00000000060079b9 */ /* 0x0001e40008040000 */
[----:B------:R0:W-:Y:S02]  /*0160*/  UTMACCTL.PF [UR8] ;  /* 0x00000000080079b9 */ /* 0x0001e40008040000 */
[----:B------:R0:W-:Y:S02]  /*0170*/  UTMACCTL.PF [UR10] ;  /* 0x000000000a0079b9 */ /* 0x0001e40008040000 */
[----:B------:R0:W-:Y:S02]  /*0180*/  UTMACCTL.PF [UR12] ;  /* 0x000000000c0079b9 */ /* 0x0001e40008040000 */
[----:B------:R0:W-:Y:S02]  /*0190*/  UTMACCTL.PF [UR4] ;  /* 0x00000000040079b9 */ /* 0x0001e40008040000 */
[----:B0-----:R-:W-:Y:S01]  /*01a0*/  NOP ;  /* 0x0000000000007918 */ /* 0x001fe20000000000 */
.L_x_436:
[----:B------:R-:W-:Y:S05]  /*01b0*/  BSYNC B0 ;  /* 0x0000000000007941 */ /* 0x000fea0003800000 */
.L_x_435:
[----:B------:R-:W-:Y:S01]  /*01c0*/  VOTEU.ANY UP0, P0 ;  /* 0x00000000003f7886 */ /* 0x000fe20000000100 */
[----:B------:R-:W0:Y:S01]  /*01d0*/  SHFL.IDX PT, R4, R4, RZ, 0x1f ;  /* 0x00001fff04047589 */ /* 0x000e2200000e0000 */
[----:B------:R-:W-:Y:S01]  /*01e0*/  UMOV UR4, 0x1 ;  /* 0x0000000100047882 */ /* 0x000fe20000000000 */
[----:B------:R-:W-:Y:S01]  /*01f0*/  UMOV UR7, 0x100 ;  /* 0x0000010000077882 */ /* 0x000fe20000000000 */
[----:B------:R-:W-:Y:S01]  /*0200*/  VOTEU.ANY UP1, P0 ;  /* 0x00000000003f7886 */ /* 0x000fe20000020100 */
[----:B------:R-:W1:Y:S01]  /*0210*/  @UP0 S2UR UR8, SR_CgaCtaId ;  /* 0x00000000000809c3 */ /* 0x000e620000008800 */
[----:B------:R-:W2:Y:S01]  /*0220*/  SHFL.IDX PT, R2, R0, RZ, 0x1f ;  /* 0x00001fff00027589 */ /* 0x000ea200000e0000 */
[----:B------:R-:W-:Y:S01]  /*0230*/  @UP0 UMOV UR6, 0x400 ;  /* 0x0000040000060882 */ /* 0x000fe20000000000 */
[----:B------:R-:W-:-:S04]  /*0240*/  @UP0 UIADD3 UR4, -UR4, 0x100000, URZ ;  /* 0x0010000004040890 */ /* 0x000fc8000fffe13f */
[----:B------:R-:W-:Y:S02]  /*0250*/  @UP0 USHF.L.U32 UR5, UR4, 0xb, URZ ;  /* 0x0000000b04050899 */ /* 0x000fe4000800063f */
[----:B------:R-:W-:Y:S01]  /*0260*/  @UP0 USHF.L.U32 UR4, UR4, 0x1, URZ ;  /* 0x0000000104040899 */ /* 0x000fe2000800063f */
[----:B------:R-:W-:Y:S01]  /*0270*/  VOTEU.ANY UP2, P0 ;  /* 0x00000000003f7886 */ /* 0x000fe20000040100 */
[----:B0-----:R-:W-:Y:S01]  /*0280*/  R2UR UR9, R4 ;  /* 0x00000000040972ca */ /* 0x001fe200000e0000 */
[----:B-1----:R-:W-:Y:S01]  /*0290*/  @UP0 ULEA UR8, UR8, UR6, 0x18 ;  /* 0x0000000608080291 */ /* 0x002fe2000f8ec03f */
[----:B--2---:R-:W-:Y:S01]  /*02a0*/  ISETP.NE.AND P1, PT, R2, RZ, PT ;  /* 0x000000ff0200720c */ /* 0x004fe20003f25270 */
[----:B------:R-:W-:-:S04]  /*02b0*/  @UP0 UIADD3 UR6, -UR7, 0x100000, URZ ;  /* 0x0010000007060890 */ /* 0x000fc8000fffe13f */
[----:B------:R-:W-:Y:S02]  /*02c0*/  @UP0 USHF.L.U32 UR7, UR6, 0xb, URZ ;  /* 0x0000000b06070899 */ /* 0x000fe4000800063f */
[----:B------:R-:W-:-:S04]  /*02d0*/  @UP0 USHF.L.U32 UR6, UR6, 0x1, URZ ;  /* 0x0000000106060899 */ /* 0x000fc8000800063f */
[----:B------:R-:W-:Y:S01]  /*02e0*/  UISETP.NE.AND UP0, UPT, UR9, URZ, UPT ;  /* 0x0000003f0900728c */ /* 0x000fe2000bf05270 */
[----:B------:R-:W0:Y:S02]  /*02f0*/  FENCE.VIEW.ASYNC.S ;  /* 0x00000000000073c6 */ /* 0x000e240000000000 */
[----:B0-----:R0:W1:Y:S05]  /*0300*/  @UP1 SYNCS.EXCH.64 URZ, [UR8+0x34800], UR4 ;  /* 0x03480004083f15b2 */ /* 0x00106a0008000100 */
[----:B------:R0:W2:Y:S01]  /*0310*/  @UP2 SYNCS.EXCH.64 URZ, [UR8+0x34820], UR6 ;  /* 0x03482006083f25b2 */ /* 0x0000a20008000100 */
[----:B------:R-:W-:Y:S05]  /*0320*/  @P1 BRA `(.L_x_437) ;  /* 0x0000000000481947 */ /* 0x000fea0003800000 */
[----:B0-----:R-:W0:Y:S01]  /*0330*/  S2UR UR5, SR_CgaCtaId ;  /* 0x00000000000579c3 */ /* 0x001e220000008800 */
        /* <DEDUP_REMOVED lines=15> */
[----:B------:R3:W0:Y:S02]  /*0430*/  SYNCS.EXCH.64 URZ, [UR8+0x34848], UR4 ;  /* 0x03484804083f75b2 */ /* 0x0006240008000100 */
[----:B---3--:R-:W-:Y:S01]  /*0440*/  NOP ;  /* 0x0000000000007918 */ /* 0x008fe20000000000 */
.L_x_437:
[----:B------:R-:W3:Y:S01]  /*0450*/  SHFL.IDX PT, R2, R0, RZ, 0x1f ;  /* 0x00001fff00027589 */ /* 0x000ee200000e0000 */
[----:B------:R-:W-:Y:S01]  /*0460*/  NOP ;  /* 0x0000000000007918 */ /* 0x000fe20000000000 */
[----:B---3--:R-:W-:-:S13]  /*0470*/  ISETP.NE.AND P0, PT, R2, RZ, PT ;  /* 0x000000ff0200720c */ /* 0x008fda0003f05270 */
        /* <DEDUP_REMOVED lines=17> */
[----:B------:R3:W0:Y:S02]  /*0590*/  SYNCS.EXCH.64 URZ, [UR8+0x34868], UR6 ;  /* 0x03486806083f75b2 */ /* 0x0006240008000100 */
[----:B---3--:R-:W-:Y:S01]  /*05a0*/  NOP ;  /* 0x0000000000007918 */ /* 0x008fe20000000000 */
.L_x_438:
[----:B------:R-:W3:Y:S01]  /*05b0*/  SHFL.IDX PT, R2, R0, RZ, 0x1f ;  /* 0x00001fff00027589 */ /* 0x000ee200000e0000 */
[----:B------:R-:W-:Y:S01]  /*05c0*/  NOP ;  /* 0x0000000000007918 */ /* 0x000fe20000000000 */
[----:B---3--:R-:W-:-:S13]  /*05d0*/  ISETP.NE.AND P0, PT, R2, RZ, PT ;  /* 0x000000ff0200720c */ /* 0x008fda0003f05270 */
        /* <DEDUP_REMOVED lines=13> */
[----:B------:R3:W0:Y:S02]  /*06b0*/  SYNCS.EXCH.64 URZ, [UR6+0x34888], UR4 ;  /* 0x03488804063f75b2 */ /* 0x0006240008000100 */
[----:B---3--:R-:W-:Y:S01]  /*06c0*/  NOP ;  /* 0x0000000000007918 */ /* 0x008fe20000000000 */
.L_x_439:
        /* <DEDUP_REMOVED lines=22> */
.L_x_440:
        /* <DEDUP_REMOVED lines=22> */
.L_x_441:
[----:B------:R-:W-:Y:S01]  /*0990*/  PLOP3.LUT P0, PT, PT, PT, UP0, 0x80, 0x0 ;  /* 0x000000000000781c */ /* 0x000fe20003f0f008 */
[----:B------:R-:W-:Y:S01]  /*09a0*/  UMOV UR60, 0x1 ;  /* 0x00000001003c7882 */ /* 0x000fe20000000000 */
[----:B------:R-:W-:Y:S01]  /*09b0*/  NOP ;  /* 0x0000000000007918 */ /* 0x000fe20000000000 */
[----:B------:R-:W-:Y:S01]  /*09c0*/  USEL UR60, UR60, 0x2, !UP0 ;  /* 0x000000023c3c7887 */ /* 0x000fe2000c000000 */
[----:B------:R-:W-:Y:S01]  /*09d0*/  BSSY B7, `(.L_x_442) ;  /* 0x0002309000077945 */ /* 0x000fe20003800000 */
[----:B012-4-:R-:W-:Y:S08]  /*09e0*/  BAR.SYNC.DEFER_BLOCKING 0x0 ;  /* 0x0000000000007b1d */ /* 0x017ff00000010000 */
[----:B------:R-:W-:Y:S05]  /*09f0*/  @!P0 BRA `(.L_x_443) ;  /* 0x000001d400d08947 */ /* 0x000fea0003800000 */
.L_x_444:
[----:B------:R-:W-:-:S08]  /*0a00*/  NOP ;  /* 0x0000000000007918 */ /* 0x000fd00000000000 */
[----:B------:R-:W0:Y:S02]  /*0a10*/  USETMAXREG.TRY_ALLOC.CTAPOOL UP0, 0xf0 ;  /* 0x000000f0000079c8 */ /* 0x000e240008000600 */
[----:B0-----:R-:W-:-:S13]  /*0a20*/  PLOP3.LUT P0, PT, PT, PT, UP0, 0x80, 0x0 ;  /* 0x000000000000781c */ /* 0x001fda0003f0f008 */
[----:B------:R-:W-:Y:S05]  /*0a30*/  @!P0 BRA `(.L_x_444) ;  /* 0xfffffffc00f08947 */ /* 0x000fea000383ffff */
[----:B------:R-:W2:Y:S01]  /*0a40*/  LDL.LU R0, [R1] ;  /* 0x0000000001007983 */ /* 0x000ea20000300800 */
[----:B------:R-:W-:Y:S01]  /*0a50*/  SHF.R.U32.HI R2, RZ, 0x7, R3 ;  /* 0x00000007ff027819 */ /* 0x000fe20000011603 */
[----:B------:R-:W0:Y:S01]  /*0a60*/  S2UR UR5, SR_CgaCtaId ;  /* 0x00000000000579c3 */ /* 0x000e220000008800 */
[----:B------:R-:W-:-:S07]  /*0a70*/  UMOV UR4, 0x400 ;  /* 0x0000040000047882 */ /* 0x000fce0000000000 */
[----:B------:R-:W-:Y:S06]  /*0a80*/  BAR.ARV 0x8, 0x120 ;  /* 0x0204800000007b1d */ /* 0x000fec0000002000 */
[----:B------:R-:W-:-:S13]  /*0a90*/  ISETP.NE.AND P0, PT, R2, 0x1, PT ;  /* 0x000000010200780c */ /* 0x000fda0003f05270 */
[----:B------:R-:W-:Y:S06]  /*0aa0*/  @!P0 BAR.ARV 0x9, 0x100 ;  /* 0x0244000000008b1d */ /* 0x000fec0000002000 */
[----:B0-----:R-:W-:Y:S02]  /*0ab0*/  ULEA UR4, UR5, UR4, 0x18 ;  /* 0x0000000405047291 */ /* 0x001fe4000f8ec03f */
[----:B------:R-:W-:Y:S04]  /*0ac0*/  BAR.SYNC.DEFER_BLOCKING 0x5, 0x120 ;  /* 0x0144800000007b1d */ /* 0x000fe80000010000 */
[----:B------:R-:W-:-:S02]  /*0ad0*/  IMAD.U32 R2, RZ, RZ, UR4 ;  /* 0x00000004ff027e24 */ /* 0x000fc4000f8e00ff */
[----:B------:R-:W-:-:S03]  /*0ae0*/  ULDC UR4, c[0x0][0xc14] ;  /* 0x0003050000047ab9 */ /* 0x000fc60000000800 */
[----:B------:R-:W0:Y:S01]  /*0af0*/  LDS.128 R156, [R2+0x348d0] ;  /* 0x0348d000029c7984 */ /* 0x000e220000000c00 */
[----:B------:R-:W-:Y:S06]  /*0b00*/  BAR.ARV 0x4, 0x120 ;  /* 0x0104800000007b1d */ /* 0x000fec0000002000 */
[----:B--2---:R-:W-:-:S04]  /*0b10*/  LOP3.LUT R0, R0, 0xffffffdf, RZ, 0xc0, !PT ;  /* 0xffffffdf00007812 */ /* 0x004fc800078ec0ff */
[----:B------:R-:W-:Y:S02]  /*0b20*/  @P0 LOP3.LUT R0, R0, 0x20, RZ, 0xfc, !PT ;  /* 0x0000002000000812 */ /* 0x000fe400078efcff */
[----:B0-----:R-:W-:-:S03]  /*0b30*/  ISETP.GE.AND P0, PT, R159, UR4, PT ;  /* 0x000000049f007c0c */ /* 0x001fc6000bf06270 */
[----:B------:R0:W-:Y:S10]  /*0b40*/  STL [R1], R0 ;  /* 0x0000000001007387 */ /* 0x0001f40000100800 */
[----:B0-----:R-:W-:Y:S05]  /*0b50*/  @P0 BRA `(.L_x_445) ;  /* 0x0000022c00c00947 */ /* 0x001fea0003800000 */
[----:B------:R-:W-:Y:S01]  /*0b60*/  VIADD R5, R3, 0xffffff80 ;  /* 0xffffff8003057836 */ /* 0x000fe20000000000 */
[----:B------:R-:W-:Y:S01]  /*0b70*/  R2UR UR4, R2 ;  /* 0x00000000020472ca */ /* 0x000fe200000e0000 */
[----:B------:R-:W-:Y:S01]  /*0b80*/  ULOP3.LUT UR5, UR60, 0x1, URZ, 0xfc, !UPT ;  /* 0x000000013c057892 */ /* 0x000fe2000f8efc3f */
[----:B------:R-:W-:Y:S01]  /*0b90*/  STL [R1+0x84], RZ ;  /* 0x000084ff01007387 */ /* 0x000fe20000100800 */
[----:B------:R-:W-:Y:S02]  /*0ba0*/  CS2R R228, SRZ ;  /* 0x0000000000e47805 */ /* 0x000fe4000001ff00 */
[----:B------:R-:W-:Y:S01]  /*0bb0*/  SHF.R.S32.HI R0, RZ, 0x1f, R5 ;  /* 0x0000001fff007819 */ /* 0x000fe20000011405 */
[----:B------:R-:W-:Y:S01]  /*0bc0*/  STL [R1+0x4], RZ ;  /* 0x000004ff01007387 */ /* 0x000fe20000100800 */
[----:B------:R-:W-:Y:S02]  /*0bd0*/  IMAD.U32 R3, RZ, RZ, UR5 ;  /* 0x00000005ff037e24 */ /* 0x000fe4000f8e00ff */
[----:B------:R-:W-:-:S02]  /*0be0*/  LEA.HI R3, R0, R5, RZ, 0x6 ;  /* 0x0000000500037211 */ /* 0x000fc400078f30ff */
[----:B------:R-:W-:Y:S02]  /*0bf0*/  LEA.HI R0, R0, R5, RZ, 0x3 ;  /* 0x0000000500007211 */ /* 0x000fe400078f18ff */
[----:B------:R-:W-:Y:S01]  /*0c00*/  MOV R220, RZ ;  /* 0x000000ff00dc7202 */ /* 0x000fe20000000f00 */
[----:B------:R-:W-:Y:S01]  /*0c10*/  IMAD.SHL.U32 R4, R3, 0x8, RZ ;  /* 0x0000000803047824 */ /* 0x000fe200078e00ff */
[----:B------:R-:W-:Y:S01]  /*0c20*/  UIADD3 UR4, UR4, 0x16400, URZ ;  /* 0x0001640004047890 */ /* 0x000fe2000fffe03f */
[----:B------:R-:W-:Y:S02]  /*0c30*/  LOP3.LUT R3, R0, 0xfffffff8, RZ, 0xc0, !PT ;  /* 0xfffffff800037812 */ /* 0x000fe400078ec0ff */
[----:B------:R-:W-:Y:S02]  /*0c40*/  SHF.R.S32.HI R22, RZ, 0x3, R0 ;  /* 0x00000003ff167819 */ /* 0x000fe40000011400 */
[----:B------:R-:W-:Y:S01]  /*0c50*/  LOP3.LUT R14, R4, 0xfffffe00, RZ, 0xc0, !PT ;  /* 0xfffffe00040e7812 */ /* 0x000fe200078ec0ff */
[----:B------:R-:W-:Y:S01]  /*0c60*/  IMAD.IADD R3, R5, 0x1, -R3 ;  /* 0x0000000105037824 */ /* 0x000fe200078e0a03 */
[C---:B------:R-:W-:Y:S01]  /*0c70*/  IADD3 R223, R22.reuse, 0x20, RZ ;  /* 0x0000002016df7810 */ /* 0x040fe20007ffe0ff */
[----:B------:R-:W-:Y:S01]  /*0c80*/  IMAD.U32 R4, RZ, RZ, UR4 ;  /* 0x00000004ff047e24 */ /* 0x000fe2000f8e00ff */
[----:B------:R-:W-:Y:S01]  /*0c90*/  SHF.R.S32.HI R23, RZ, 0x1f, R22 ;  /* 0x0000001fff177819 */ /* 0x000fe20000011416 */
[C---:B------:R-:W-:Y:S01]  /*0ca0*/  IMAD.SHL.U32 R0, R22.reuse, 0x40, RZ ;  /* 0x0000004016007824 */ /* 0x040fe200078e00ff */
[C---:B------:R-:W-:Y:S01]  /*0cb0*/  SHF.L.U32 R16, R3.reuse, 0x3, RZ ;  /* 0x0000000303107819 */ /* 0x040fe200000006ff */
[----:B------:R-:W-:Y:S01]  /*0cc0*/  VIADD R222, R22, 0x40 ;  /* 0x0000004016de7836 */ /* 0x000fe20000000000 */
[----:B------:R0:W-:Y:S01]  /*0cd0*/  STL [R1+0x8c], R4 ;  /* 0x00008c0401007387 */ /* 0x0001e20000100800 */
[----:B------:R-:W-:Y:S01]  /*0ce0*/  IMAD.SHL.U32 R18, R3, 0x4, RZ ;  /* 0x0000000403127824 */ /* 0x000fe200078e00ff */
[----:B------:R-:W-:Y:S01]  /*0cf0*/  LOP3.LUT R3, R0, 0x1c0, RZ, 0xc0, !PT ;  /* 0x000001c000037812 */ /* 0x000fe200078ec0ff */
[C---:B------:R-:W-:Y:S01]  /*0d00*/  VIADD R225, R22.reuse, 0x80 ;  /* 0x0000008016e17836 */ /* 0x040fe20000000000 */
[----:B------:R1:W-:Y:S01]  /*0d10*/  STL [R1+0x3c], R0 ;  /* 0x00003c0001007387 */ /* 0x0003e20000100800 */
[C---:B------:R-:W-:Y:S01]  /*0d20*/  VIADD R224, R22.reuse, 0x60 ;  /* 0x0000006016e07836 */ /* 0x040fe20000000000 */
[----:B------:R-:W-:Y:S01]  /*0d30*/  SHF.R.S32.HI R15, RZ, 0x1f, R222 ;  /* 0x0000001fff0f7819 */ /* 0x000fe200000114de */
[----:B------:R-:W-:Y:S01]  /*0d40*/  VIADD R226, R22, 0xa0 ;  /* 0x000000a016e27836 */ /* 0x000fe20000000000 */
[----:B------:R-:W-:Y:S01]  /*0d50*/  SHF.L.U32 R10, R225, 0x6, RZ ;  /* 0x00000006e10a7819 */ /* 0x000fe200000006ff */
[----:B------:R-:W-:Y:S01]  /*0d60*/  IMAD.SHL.U32 R5, R222, 0x40, RZ ;  /* 0x00000040de057824 */ /* 0x000fe200078e00ff */
[----:B------:R-:W-:Y:S01]  /*0d70*/  SHF.R.S32.HI R20, RZ, 0x1f, R224 ;  /* 0x0000001fff147819 */ /* 0x000fe200000114e0 */
[----:B0-----:R-:W-:Y:S01]  /*0d80*/  IMAD.SHL.U32 R4, R223, 0x40, RZ ;  /* 0x00000040df047824 */ /* 0x001fe200078e00ff */
[----:B------:R-:W-:Y:S01]  /*0d90*/  LOP3.LUT R10, R10, 0x1c0, RZ, 0xc0, !PT ;  /* 0x000001c00a0a7812 */ /* 0x000fe200078ec0ff */
[----:B------:R-:W-:Y:S01]  /*0da0*/  IMAD.SHL.U32 R11, R226, 0x40, RZ ;  /* 0x00000040e20b7824 */ /* 0x000fe200078e00ff */
[--C-:B-1----:R-:W-:Y:S01]  /*0db0*/  SHF.R.S32.HI R0, RZ, 0x1f, R223.reuse ;  /* 0x0000001fff007819 */ /* 0x102fe200000114df */
[----:B------:R-:W-:Y:S01]  /*0dc0*/  IMAD.SHL.U32 R8, R224, 0x40, RZ ;  /* 0x00000040e0087824 */ /* 0x000fe200078e00ff */
[----:B------:R-:W-:Y:S01]  /*0dd0*/  LOP3.LUT R4, R4, 0x1c0, RZ, 0xc0, !PT ;  /* 0x000001c004047812 */ /* 0x000fe200078ec0ff */
[----:B------:R-:W-:Y:S01]  /*0de0*/  VIADD R221, R18, 0x20 ;  /* 0x0000002012dd7836 */ /* 0x000fe20000000000 */
[----:B------:R-:W-:Y:S01]  /*0df0*/  SHF.R.S32.HI R6, RZ, 0x1f, R223 ;  /* 0x0000001fff067819 */ /* 0x000fe200000114df */
[----:B------:R0:W-:Y:S01]  /*0e00*/  STL [R1+0x78], R0 ;  /* 0x0000780001007387 */ /* 0x0001e20000100800 */
[----:B------:R-:W-:Y:S01]  /*0e10*/  LOP3.LUT R5, R5, 0x1c0, RZ, 0xc0, !PT ;  /* 0x000001c005057812 */ /* 0x000fe200078ec0ff */
[----:B------:R-:W-:Y:S01]  /*0e20*/  VIADD R227, R16, 0x40 ;  /* 0x0000004010e37836 */ /* 0x000fe20000000000 */
[----:B------:R-:W-:Y:S01]  /*0e30*/  LOP3.LUT R8, R8, 0x1c0, RZ, 0xc0, !PT ;  /* 0x000001c008087812 */ /* 0x000fe200078ec0ff */
[----:B------:R1:W-:Y:S01]  /*0e40*/  STL [R1+0x74], R15 ;  /* 0x0000740f01007387 */ /* 0x0003e20000100800 */
[----:B------:R-:W-:-:S02]  /*0e50*/  SHF.R.S32.HI R7, RZ, 0x1f, R222 ;  /* 0x0000001fff077819 */ /* 0x000fc400000114de */
[----:B------:R-:W-:Y:S01]  /*0e60*/  LEA.HI R6, R6, R223, RZ, 0x3 ;  /* 0x000000df06067211 */ /* 0x000fe200078f18ff */
[----:B------:R-:W-:Y:S01]  /*0e70*/  STL [R1+0x70], R20 ;  /* 0x0000701401007387 */ /* 0x000fe20000100800 */
[----:B------:R-:W-:Y:S02]  /*0e80*/  SHF.R.S32.HI R9, RZ, 0x1f, R224 ;  /* 0x0000001fff097819 */ /* 0x000fe400000114e0 */
[----:B0-----:R-:W-:Y:S01]  /*0e90*/  LOP3.LUT R0, R3, 0x38, R16, 0xf8, !PT ;  /* 0x0000003803007812 */ /* 0x001fe200078ef810 */
[----:B------:R-:W-:Y:S01]  /*0ea0*/  IMAD.SHL.U32 R6, R6, 0x40, RZ ;  /* 0x0000004006067824 */ /* 0x000fe200078e00ff */
[----:B------:R-:W-:Y:S02]  /*0eb0*/  SHF.R.S32.HI R13, RZ, 0x1f, R226 ;  /* 0x0000001fff0d7819 */ /* 0x000fe400000114e2 */
[----:B-1----:R-:W-:Y:S02]  /*0ec0*/  SHF.R.U32.HI R15, RZ, 0x3, R3 ;  /* 0x00000003ff0f7819 */ /* 0x002fe40000011603 */
[----:B------:R-:W-:-:S02]  /*0ed0*/  LOP3.LUT R3, R11, 0x1c0, RZ, 0xc0, !PT ;  /* 0x000001c00b037812 */ /* 0x000fc400078ec0ff */
[----:B------:R-:W-:Y:S01]  /*0ee0*/  LOP3.LUT R0, R14, R0, R15, 0xf6, !PT ;  /* 0x000000000e007212 */ /* 0x000fe200078ef60f */
[----:B------:R-:W-:Y:S01]  /*0ef0*/  STL [R1+0x64], R15 ;  /* 0x0000640f01007387 */ /* 0x000fe20000100800 */
[----:B------:R-:W-:Y:S02]  /*0f00*/  LEA.HI R7, R7, R222, RZ, 0x3 ;  /* 0x000000de07077211 */ /* 0x000fe400078f18ff */
[----:B------:R-:W-:Y:S01]  /*0f10*/  SHF.R.S32.HI R12, RZ, 0x1f, R225 ;  /* 0x0000001fff0c7819 */ /* 0x000fe200000114e1 */
[----:B------:R-:W-:Y:S01]  /*0f20*/  STL [R1+0x38], R4 ;  /* 0x0000380401007387 */ /* 0x000fe20000100800 */
[----:B------:R-:W-:Y:S02]  /*0f30*/  LEA.HI R9, R9, R224, RZ, 0x3 ;  /* 0x000000e009097211 */ /* 0x000fe400078f18ff */
[----:B------:R-:W-:Y:S01]  /*0f40*/  LEA.HI R13, R13, R226, RZ, 0x3 ;  /* 0x000000e20d0d7211 */ /* 0x000fe200078f18ff */
[----:B------:R-:W-:Y:S01]  /*0f50*/  STL [R1+0x44], R10 ;  /* 0x0000440a01007387 */ /* 0x000fe20000100800 */
[----:B------:R-:W-:Y:S01]  /*0f60*/  SHF.L.U32 R7, R7, 0x6, RZ ;  /* 0x0000000607077819 */ /* 0x000fe200000006ff */
[----:B------:R-:W-:Y:S01]  /*0f70*/  IMAD.SHL.U32 R9, R9, 0x40, RZ ;  /* 0x0000004009097824 */ /* 0x000fe200078e00ff */
[----:B------:R-:W-:Y:S01]  /*0f80*/  LEA.HI R12, R12, R225, RZ, 0x3 ;  /* 0x000000e10c0c7211 */ /* 0x000fe200078f18ff */
[----:B------:R-:W-:Y:S01]  /*0f90*/  STL [R1+0x34], R5 ;  /* 0x0000340501007387 */ /* 0x000fe20000100800 */
[----:B------:R-:W-:Y:S01]  /*0fa0*/  IMAD.SHL.U32 R13, R13, 0x40, RZ ;  /* 0x000000400d0d7824 */ /* 0x000fe200078e00ff */
[----:B------:R-:W-:-:S02]  /*0fb0*/  SHF.R.S32.HI R17, RZ, 0x1f, R16 ;  /* 0x0000001fff117819 */ /* 0x000fc40000011410 */
[----:B------:R0:W-:Y:S01]  /*0fc0*/  STL [R1+0x40], R3 ;  /* 0x0000400301007387 */ /* 0x0001e20000100800 */
[----:B------:R-:W-:-:S03]  /*0fd0*/  IMAD.SHL.U32 R12, R12, 0x40, RZ ;  /* 0x000000400c0c7824 */ /* 0x000fc600078e00ff */
[----:B------:R-:W-:Y:S04]  /*0fe0*/  STL [R1+0x30], R8 ;  /* 0x0000300801007387 */ /* 0x000fe80000100800 */
[----:B------:R1:W-:Y:S01]  /*0ff0*/  STL [R1+0x60], R0 ;  /* 0x0000600001007387 */ /* 0x0003e20000100800 */
[----:B0-----:R-:W-:Y:S02]  /*1000*/  SHF.R.U32.HI R3, RZ, 0x3, R4 ;  /* 0x00000003ff037819 */ /* 0x001fe40000011604 */
[----:B------:R-:W-:-:S03]  /*1010*/  SHF.R.U32.HI R4, RZ, 0x3, R8 ;  /* 0x00000003ff047819 */ /* 0x000fc60000011608 */
[----:B------:R0:W-:Y:S01]  /*1020*/  STL [R1+0x5c], R3 ;  /* 0x00005c0301007387 */ /* 0x0001e20000100800 */
[----:B-1----:R-:W-:-:S05]  /*1030*/  SHF.R.U32.HI R0, RZ, 0x3, R5 ;  /* 0x00000003ff007819 */ /* 0x002fca0000011605 */
[----:B------:R1:W-:Y:S01]  /*1040*/  STL [R1+0x58], R0 ;  /* 0x0000580001007387 */ /* 0x0003e20000100800 */
[----:B0-----:R-:W-:-:S03]  /*1050*/  LOP3.LUT R3, R6, 0xfffffe00, RZ, 0xc0, !PT ;  /* 0xfffffe0006037812 */ /* 0x001fc600078ec0ff */
[----:B------:R0:W-:Y:S04]  /*1060*/  STL [R1+0x50], R4 ;  /* 0x0000500401007387 */ /* 0x0001e80000100800 */
[----:B------:R2:W-:Y:S01]  /*1070*/  STL [R1+0x4c], R3 ;  /* 0x00004c0301007387 */ /* 0x0005e20000100800 */
[----:B-1----:R-:W-:Y:S02]  /*1080*/  LOP3.LUT R0, R7, 0xfffffe00, RZ, 0xc0, !PT ;  /* 0xfffffe0007007812 */ /* 0x002fe400078ec0ff */
[----:B0-----:R-:W-:-:S03]  /*1090*/  LOP3.LUT R4, R9, 0xfffffe00, RZ, 0xc0, !PT ;  /* 0xfffffe0009047812 */ /* 0x001fc600078ec0ff */
[----:B------:R0:W-:Y:S01]  /*10a0*/  STL [R1+0x48], R0 ;  /* 0x0000480001007387 */ /* 0x0001e20000100800 */
[----:B--2---:R-:W-:-:S03]  /*10b0*/  LOP3.LUT R3, R12, 0xfffffe00, RZ, 0xc0, !PT ;  /* 0xfffffe000c037812 */ /* 0x004fc600078ec0ff */
[----:B------:R1:W-:Y:S01]  /*10c0*/  STL [R1+0x54], R4 ;  /* 0x0000540401007387 */ /* 0x0003e20000100800 */
[----:B0-----:R-:W-:-:S05]  /*10d0*/  LOP3.LUT R0, R13, 0xfffffe00, RZ, 0xc0, !PT ;  /* 0xfffffe000d007812 */ /* 0x001fca00078ec0ff */
[----:B------:R1:W-:Y:S04]  /*10e0*/  STL [R1+0x68], R0 ;  /* 0x0000680001007387 */ /* 0x0003e80000100800 */
[----:B------:R1:W-:Y:S02]  /*10f0*/  STL [R1+0x6c], R3 ;  /* 0x00006c0301007387 */ /* 0x0003e40000100800 */
.L_x_663:
[----:B01---5:R-:W0:Y:S01]  /*1100*/  LDC.64 R4, c[0x0][0xc60] ;  /* 0x00031800ff047b82 */ /* 0x023e220000000a00 */
[----:B------:R-:W-:Y:S01]  /*1110*/  ULDC.64 UR4, c[0x0][0x208] ;  /* 0x0000820000047ab9 */ /* 0x000fe20000000a00 */
[----:B0-----:R-:W-:-:S05]  /*1120*/  IMAD.WIDE R4, R159, 0x4, R4 ;  /* 0x000000049f047825 */ /* 0x001fca00078e0204 */
[----:B--2---:R-:W2:Y:S01]  /*1130*/  LDG.E R10, desc[UR4][R4.64] ;  /* 0x00000004040a7981 */ /* 0x004ea2000c1e1900 */
[----:B------:R-:W-:Y:S05]  /*1140*/  YIELD ;  /* 0x0000000000007946 */ /* 0x000fea0003800000 */
[----:B------:R-:W-:Y:S01]  /*1150*/  ULDC.64 UR4, c[0x0][0xa28] ;  /* 0x00028a0000047ab9 */ /* 0x000fe20000000a00 */
[----:B------:R-:W-:Y:S01]  /*1160*/  ULDC.64 UR8, c[0x0][0xa18] ;  /* 0x0002860000087ab9 */ /* 0x000fe20000000a00 */
[----:B------:R-:W-:Y:S01]  /*1170*/  ISETP.NE.U32.AND P1, PT, RZ, UR4, PT ;  /* 0x00000004ff007c0c */ /* 0x000fe2000bf25070 */
[----:B------:R-:W-:Y:S01]  /*1180*/  ULDC.64 UR6, c[0x0][0xa08] ;  /* 0x0002820000067ab9 */ /* 0x000fe20000000a00 */
[----:B------:R-:W-:Y:S01]  /*1190*/  MOV R3, RZ ;  /* 0x000000ff00037202 */ /* 0x000fe20000000f00 */
[----:B------:R-:W-:Y:S01]  /*11a0*/  ULDC.64 UR10, c[0x0][0x208] ;  /* 0x00008200000a7ab9 */ /* 0x000fe20000000a00 */
[----:B------:R-:W-:Y:S01]  /*11b0*/  ISETP.NE.AND.EX P1, PT, RZ, UR5, PT, P1 ;  /* 0x00000005ff007c0c */ /* 0x000fe2000bf25310 */
[----:B------:R-:W-:Y:S01]  /*11c0*/  IMAD.MOV.U32 R29, RZ, RZ, RZ ;  /* 0x000000ffff1d7224 */ /* 0x000fe200078e00ff */
[----:B------:R-:W-:-:S04]  /*11d0*/  ISETP.NE.U32.AND P0, PT, RZ, UR6, PT ;  /* 0x00000006ff007c0c */ /* 0x000fc8000bf05070 */
[----:B------:R-:W-:Y:S02]  /*11e0*/  ISETP.NE.AND.EX P0, PT, RZ, UR7, PT, P0 ;  /* 0x00000007ff007c0c */ /* 0x000fe4000bf05300 */
[----:B--2---:R-:W-:Y:S01]  /*11f0*/  SHF.R.S32.HI R0, RZ, 0x1f, R10 ;  /* 0x0000001fff007819 */ /* 0x004fe2000001140a */
[----:B------:R0:W-:Y:S04]  /*1200*/  STL [R1+0x7c], R10 ;  /* 0x00007c0a01007387 */ /* 0x0001e80000100800 */
[C---:B---34-:R-:W-:Y:S01]  /*1210*/  @P1 LEA R6, P2, R10.reuse, UR4, 0x2 ;  /* 0x000000040a061c11 */ /* 0x058fe2000f8410ff */
[C---:B------:R-:W-:Y:S01]  /*1220*/  IMAD.SHL.U32 R28, R10.reuse, 0x4, RZ ;  /* 0x000000040a1c7824 */ /* 0x040fe200078e00ff */
[C-C-:B------:R-:W-:Y:S02]  /*1230*/  SHF.L.U64.HI R30, R10.reuse, 0x2, R0.reuse ;  /* 0x000000020a1e7819 */ /* 0x140fe40000010200 */
[----:B------:R-:W-:-:S02]  /*1240*/  @P1 LEA.HI.X R7, R10, UR5, R0, 0x2, P2 ;  /* 0x000000050a071c11 */ /* 0x000fc400090f1400 */
[----:B------:R-:W-:Y:S01]  /*1250*/  ISETP.NE.U32.AND P2, PT, RZ, UR8, PT ;  /* 0x00000008ff007c0c */ /* 0x000fe2000bf45070 */
[----:B------:R-:W-:Y:S01]  /*1260*/  ULDC UR4, c[0x0][0x288] ;  /* 0x0000a20000047ab9 */ /* 0x000fe20000000800 */
[----:B------:R-:W-:Y:S01]  /*1270*/  IADD3 R8, P3, R28, UR6, RZ ;  /* 0x000000061c087c10 */ /* 0x000fe2000ff7e0ff */
[----:B------:R-:W-:Y:S01]  /*1280*/  IMAD.U32 R160, RZ, RZ, UR4 ;  /* 0x00000004ffa07e24 */ /* 0x000fe2000f8e00ff */
[----:B------:R-:W-:Y:S01]  /*1290*/  ISETP.NE.AND.EX P2, PT, RZ, UR9, PT, P2 ;  /* 0x00000009ff007c0c */ /* 0x000fe2000bf45320 */
[----:B------:R-:W-:Y:S01]  /*12a0*/  ULDC.64 UR4, c[0x0][0x3f8] ;  /* 0x0000fe0000047ab9 */ /* 0x000fe20000000a00 */
[----:B------:R0:W5:Y:S01]  /*12b0*/  @P1 LDG.E R3, desc[UR10][R6.64] ;  /* 0x0000000a06031981 */ /* 0x000162000c1e1900 */
[----:B------:R-:W-:Y:S01]  /*12c0*/  UISETP.NE.U32.AND UP0, UPT, UR4, URZ, UPT ;  /* 0x0000003f0400728c */ /* 0x000fe2000bf05070 */
[----:B------:R-:W-:Y:S02]  /*12d0*/  IADD3.X R9, R30, UR7, RZ, P3, !PT ;  /* 0x000000071e097c10 */ /* 0x000fe40009ffe4ff */
[----:B------:R-:W-:Y:S01]  /*12e0*/  ULDC UR4, c[0x0][0x404] ;  /* 0x0001010000047ab9 */ /* 0x000fe20000000800 */
[----:B------:R-:W-:-:S02]  /*12f0*/  UISETP.NE.AND.EX UP0, UPT, UR5, URZ, UPT, UP0 ;  /* 0x0000003f0500728c */ /* 0x000fc4000bf05300 */
[----:B------:R0:W5:Y:S01]  /*1300*/  @P0 LDG.E R29, desc[UR10][R8.64] ;  /* 0x0000000a081d0981 */ /* 0x000162000c1e1900 */
[----:B------:R-:W-:Y:S01]  /*1310*/  ULDC UR5, c[0x0][0x2e0] ;  /* 0x0000b80000057ab9 */ /* 0x000fe20000000800 */
[----:B------:R-:W-:Y:S02]  /*1320*/  USEL UR4, UR4, 0x1, UP0 ;  /* 0x0000000104047887 */ /* 0x000fe40008000000 */
[----:B------:R-:W-:Y:S02]  /*1330*/  @P2 IADD3 R4, P1, R28, UR8, RZ ;  /* 0x000000081c042c10 */ /* 0x000fe4000ff3e0ff */
[----:B------:R-:W-:Y:S02]  /*1340*/  UIMAD UR4, UR4, UR5, URZ ;  /* 0x00000005040472a4 */ /* 0x000fe4000f8e023f */
[----:B------:R-:W-:Y:S01]  /*1350*/  @P2 IADD3.X R5, R30, UR9, RZ, P1, !PT ;  /* 0x000000091e052c10 */ /* 0x000fe20008ffe4ff */
[----:B------:R-:W-:Y:S02]  /*1360*/  ULDC UR5, c[0x0][0x338] ;  /* 0x0000ce0000057ab9 */ /* 0x000fe40000000800 */
[----:B------:R-:W-:Y:S01]  /*1370*/  IMAD.U32 R25, RZ, RZ, UR5 ;  /* 0x00000005ff197e24 */ /* 0x000fe2000f8e00ff */
[----:B------:R-:W-:Y:S01]  /*1380*/  MOV R26, UR4 ;  /* 0x00000004001a7c02 */ /* 0x000fe20008000f00 */
[----:B------:R0:W5:Y:S01]  /*1390*/  @P2 LDG.E R160, desc[UR10][R4.64] ;  /* 0x0000000a04a02981 */ /* 0x000162000c1e1900 */
[----:B------:R-:W-:Y:S01]  /*13a0*/  IMAD.MOV.U32 R27, RZ, RZ, R10 ;  /* 0x000000ffff1b7224 */ /* 0x000fe200078e000a */
[----:B------:R-:W-:Y:S06]  /*13b0*/  @P2 BRA `(.L_x_446) ;  /* 0x0000000000282947 */ /* 0x000fec0003800000 */
[----:B------:R-:W-:Y:S02]  /*13c0*/  ULDC.64 UR4, c[0x0][0xa00] ;  /* 0x0002800000047ab9 */ /* 0x000fe40000000a00 */
[----:B------:R-:W-:-:S04]  /*13d0*/  ISETP.NE.U32.AND P1, PT, RZ, UR4, PT ;  /* 0x00000004ff007c0c */ /* 0x000fc8000bf25070 */
[----:B------:R-:W-:-:S13]  /*13e0*/  ISETP.NE.AND.EX P1, PT, RZ, UR5, PT, P1 ;  /* 0x00000005ff007c0c */ /* 0x000fda000bf25310 */
[----:B------:R-:W-:Y:S05]  /*13f0*/  @!P1 BRA `(.L_x_446) ;  /* 0x0000000000189947 */ /* 0x000fea0003800000 */
[----:B0-----:R-:W0:Y:S01]  /*1400*/  LDC.64 R4, c[0x0][0xa00] ;  /* 0x00028000ff047b82 */ /* 0x001e220000000a00 */
[----:B------:R-:W-:Y:S01]  /*1410*/  ULDC.64 UR4, c[0x0][0x208] ;  /* 0x0000820000047ab9 */ /* 0x000fe20000000a00 */
[----:B0-----:R-:W-:-:S05]  /*1420*/  IMAD.WIDE R4, R27, 0x4, R4 ;  /* 0x000000041b047825 */ /* 0x001fca00078e0204 */
[----:B-----5:R-:W2:Y:S04]  /*1430*/  LDG.E R160, desc[UR4][R4.64] ;  /* 0x0000000404a07981 */ /* 0x020ea8000c1e1900 */
[----:B------:R-:W2:Y:S02]  /*1440*/  LDG.E R7, desc[UR4][R4.64+0x4] ;  /* 0x0000040404077981 */ /* 0x000ea4000c1e1900 */
[----:B--2---:R-:W-:-:S07]  /*1450*/  IMAD.IADD R160, R7, 0x1, -R160 ;  /* 0x0000000107a07824 */ /* 0x004fce00078e0aa0 */
.L_x_446:
[----:B------:R-:W-:Y:S01]  /*1460*/  ULDC.64 UR4, c[0x0][0xa20] ;  /* 0x0002880000047ab9 */ /* 0x000fe20000000a00 */
[----:B------:R1:W-:Y:S01]  /*1470*/  STL [R1+0x88], R157 ;  /* 0x0000889d01007387 */ /* 0x0003e20000100800 */
[----:B------:R-:W-:-:S03]  /*1480*/  ISETP.NE.U32.AND P1, PT, RZ, UR4, PT ;  /* 0x00000004ff007c0c */ /* 0x000fc6000bf25070 */
[----:B------:R1:W-:Y:S01]  /*1490*/  STL [R1+0x80], R158 ;  /* 0x0000809e01007387 */ /* 0x0003e20000100800 */
[----:B------:R-:W-:-:S13]  /*14a0*/  ISETP.NE.AND.EX P1, PT, RZ, UR5, PT, P1 ;  /* 0x00000005ff007c0c */ /* 0x000fda000bf25310 */
[----:B-1----:R-:W-:Y:S05]  /*14b0*/  @!P1 BRA `(.L_x_447) ;  /* 0x0000000000149947 */ /* 0x002fea0003800000 */
[----:B0-----:R-:W-:Y:S01]  /*14c0*/  IADD3 R4, P0, R28, UR4, RZ ;  /* 0x000000041c047c10 */ /* 0x001fe2000ff1e0ff */
[----:B------:R-:W-:-:S03]  /*14d0*/  ULDC.64 UR6, c[0x0][0x208] ;  /* 0x0000820000067ab9 */ /* 0x000fc60000000a00 */
[----:B------:R-:W-:-:S05]  /*14e0*/  IADD3.X R5, R30, UR5, RZ, P0, !PT ;  /* 0x000000051e057c10 */ /* 0x000fca00087fe4ff */
[----:B------:R1:W5:Y:S01]  /*14f0*/  LDG.E R26, desc[UR6][R4.64] ;  /* 0x00000006041a7981 */ /* 0x000362000c1e1900 */
[----:B------:R-:W-:Y:S05]  /*1500*/  BRA `(.L_x_448) ;  /* 0x0000000000147947 */ /* 0x000fea0003800000 */
.L_x_447:
[----:B------:R-:W-:Y:S05]  /*1510*/  @!P0 BRA `(.L_x_448) ;  /* 0x0000000000108947 */ /* 0x000fea0003800000 */
[----:B------:R-:W-:Y:S02]  /*1520*/  ULDC.64 UR4, c[0x0][0x208] ;  /* 0x0000820000047ab9 */ /* 0x000fe40000000a00 */
[----:B0-----:R-:W2:Y:S04]  /*1530*/  LDG.E R5, desc[UR4][R8.64] ;  /* 0x0000000408057981 */ /* 0x001ea8000c1e1900 */
[----:B------:R-:W2:Y:S02]  /*1540*/  LDG.E R26, desc[UR4][R8.64+0x4] ;  /* 0x00000404081a7981 */ /* 0x000ea4000c1e1900 */
[----:B--2---:R-:W-:-:S07]  /*1550*/  IMAD.IADD R26, R26, 0x1, -R5 ;  /* 0x000000011a1a7824 */ /* 0x004fce00078e0a05 */
.L_x_448:
[----:B------:R-:W-:Y:S01]  /*1560*/  ULDC.64 UR4, c[0x0][0xa10] ;  /* 0x0002840000047ab9 */ /* 0x000fe20000000a00 */
[----:B------:R-:W-:Y:S01]  /*1570*/  ULDC.64 UR6, c[0x0][0x208] ;  /* 0x0000820000067ab9 */ /* 0x000fe20000000a00 */
[----:B------:R-:W-:-:S04]  /*1580*/  ISETP.NE.U32.AND P0, PT, RZ, UR4, PT ;  /* 0x00000004ff007c0c */ /* 0x000fc8000bf05070 */
[----:B------:R-:W-:Y:S01]  /*1590*/  ISETP.NE.AND.EX P0, PT, RZ, UR5, PT, P0 ;  /* 0x00000005ff007c0c */ /* 0x000fe2000bf05300 */
[----:B0----5:R-:W-:Y:S01]  /*15a0*/  IMAD.IADD R8, R26, 0x1, -R3 ;  /* 0x000000011a087824 */ /* 0x021fe200078e0a03 */
[----:B------:R-:W-:-:S11]  /*15b0*/  ULDC.64 UR4, c[0x0][0xa30] ;  /* 0x00028c0000047ab9 */ /* 0x000fd60000000a00 */
[----:B-1----:R-:W0:Y:S02]  /*15c0*/  @P0 LDC.64 R4, c[0x0][0xa10] ;  /* 0x00028400ff040b82 */ /* 0x002e240000000a00 */
[----:B0-----:R-:W-:-:S05]  /*15d0*/  @P0 IMAD.WIDE R4, R27, 0x4, R4 ;  /* 0x000000041b040825 */ /* 0x001fca00078e0204 */
[----:B------:R-:W2:Y:S04]  /*15e0*/  @P0 LDG.E R0, desc[UR6][R4.64] ;  /* 0x0000000604000981 */ /* 0x000ea8000c1e1900 */
[----:B------:R0:W2:Y:S01]  /*15f0*/  @P0 LDG.E R9, desc[UR6][R4.64+0x4] ;  /* 0x0000040604090981 */ /* 0x0000a2000c1e1900 */
[----:B------:R-:W-:Y:S01]  /*1600*/  ISETP.NE.U32.AND P1, PT, RZ, UR4, PT ;  /* 0x00000004ff007c0c */ /* 0x000fe2000bf25070 */
[----:B------:R-:W-:-:S03]  /*1610*/  IMAD.MOV.U32 R155, RZ, RZ, R26 ;  /* 0x000000ffff9b7224 */ /* 0x000fc600078e001a */
[----:B------:R-:W-:Y:S01]  /*1620*/  ISETP.NE.AND.EX P1, PT, RZ, UR5, PT, P1 ;  /* 0x00000005ff007c0c */ /* 0x000fe2000bf25310 */
[----:B0-----:R-:W-:-:S05]  /*1630*/  IMAD.MOV R4, RZ, RZ, -R8 ;  /* 0x000000ffff047224 */ /* 0x001fca00078e0a08 */
[----:B------:R-:W-:-:S07]  /*1640*/  VIMNMX R4, RZ, R4, !PT ;  /* 0x00000004ff047248 */ /* 0x000fce0007fe0100 */
[----:B------:R-:W-:-:S04]  /*1650*/  @P1 IADD3 R6, P2, R28, UR4, RZ ;  /* 0x000000041c061c10 */ /* 0x000fc8000ff5e0ff */
[----:B------:R-:W-:-:S05]  /*1660*/  @P1 IADD3.X R7, R30, UR5, RZ, P2, !PT ;  /* 0x000000051e071c10 */ /* 0x000fca00097fe4ff */
[----:B------:R0:W5:Y:S01]  /*1670*/  @P1 LDG.E R155, desc[UR6][R6.64] ;  /* 0x00000006069b1981 */ /* 0x000162000c1e1900 */
[----:B--2---:R-:W-:-:S05]  /*1680*/  @P0 IADD3 R25, -R0, R9, RZ ;  /* 0x0000000900190210 */ /* 0x004fca0007ffe1ff */
[----:B------:R-:W-:-:S04]  /*1690*/  IMAD.IADD R161, R8, 0x1, R25 ;  /* 0x0000000108a17824 */ /* 0x000fc800078e0219 */
[----:B------:R-:W-:-:S04]  /*16a0*/  VIADD R0, R161, 0xaf ;  /* 0x000000afa1007836 */ /* 0x000fc80000000000 */
[----:B------:R-:W-:-:S05]  /*16b0*/  IMAD.HI R0, R0, 0x2e8ba2e9, RZ ;  /* 0x2e8ba2e900007827 */ /* 0x000fca00078e02ff */
[----:B------:R-:W-:-:S04]  /*16c0*/  SHF.R.U32.HI R163, RZ, 0x1f, R0 ;  /* 0x0000001fffa37819 */ /* 0x000fc80000011600 */
[----:B------:R-:W-:-:S05]  /*16d0*/  LEA.HI.SX32 R163, R0, R163, 0x1b ;  /* 0x000000a300a37211 */ /* 0x000fca00078fdaff */
[----:B------:R-:W-:-:S05]  /*16e0*/  IMAD R0, R163, 0xb0, -R8 ;  /* 0x000000b0a3007824 */ /* 0x000fca00078e0a08 */
[----:B------:R-:W-:-:S04]  /*16f0*/  VIMNMX R3, R0, R25, PT ;  /* 0x0000001900037248 */ /* 0x000fc80003fe0100 */
[----:B------:R-:W-:Y:S01]  /*1700*/  ISETP.GT.AND P0, PT, R3, R4, PT ;  /* 0x000000040300720c */ /* 0x000fe20003f04270 */
[----:B------:R-:W-:-:S05]  /*1710*/  IMAD.WIDE.U32 R4, R4, -0x45d1745d, RZ ;  /* 0xba2e8ba304047825 */ /* 0x000fca00078e00ff */
[----:B------:R-:W-:-:S04]  /*1720*/  SHF.R.U32.HI R129, RZ, 0x7, R5 ;  /* 0x00000007ff817819 */ /* 0x000fc80000011605 */
[----:B------:R-:W-:-:S03]  /*1730*/  MOV R24, R129 ;  /* 0x0000008100187202 */ /* 0x000fc60000000f00 */
[----:B------:R-:W-:-:S04]  /*1740*/  @P0 VIADD R0, R3, 0xaf ;  /* 0x000000af03000836 */ /* 0x000fc80000000000 */
[----:B------:R-:W-:-:S05]  /*1750*/  @P0 IMAD.HI R0, R0, 0x2e8ba2e9, RZ ;  /* 0x2e8ba2e900000827 */ /* 0x000fca00078e02ff */
[----:B------:R-:W-:-:S04]  /*1760*/  @P0 SHF.R.U32.HI R3, RZ, 0x1f, R0 ;  /* 0x0000001fff030819 */ /* 0x000fc80000011600 */
[----:B------:R-:W-:Y:S02]  /*1770*/  @P0 LEA.HI.SX32 R24, R0, R3, 0x1b ;  /* 0x0000000300180211 */ /* 0x000fe400078fdaff */
[----:B------:R-:W-:Y:S02]  /*1780*/  PLOP3.LUT P0, PT, PT, PT, PT, 0x80, 0x0 ;  /* 0x000000000000781c */ /* 0x000fe40003f0f070 */
[----:B------:R-:W-:-:S13]  /*1790*/  ISETP.GT.AND P1, PT, R24, R129, PT ;  /* 0x000000811800720c */ /* 0x000fda0003f24270 */
[----:B0-----:R-:W-:Y:S05]  /*17a0*/  @!P1 BRA `(.L_x_449) ;  /* 0x000000a000ec9947 */ /* 0x001fea0003800000 */
[----:B------:R-:W-:Y:S01]  /*17b0*/  VIADD R0, R2, 0x1e400 ;  /* 0x0001e40002007836 */ /* 0x000fe20000000000 */
[----:B------:R-:W-:Y:S04]  /*17c0*/  BSSY B6, `(.L_x_450) ;  /* 0x0000013000067945 */ /* 0x000fe80003800000 */
[----:B------:R-:W-:-:S13]  /*17d0*/  LOP3.LUT P0, RZ, R0, 0x3ff, RZ, 0xc0, !PT ;  /* 0x000003ff00ff7812 */ /* 0x000fda000780c0ff */
[----:B------:R-:W-:Y:S05]  /*17e0*/  @!P0 BRA `(.L_x_451) ;  /* 0x0000000000408947 */ /* 0x000fea0003800000 */
[----:B------:R-:W-:Y:S01]  /*17f0*/  MOV R0, 0x0 ;  /* 0x0000000000007802 */ /* 0x000fe20000000f00 */
[----:B------:R-:W-:Y:S01]  /*1800*/  ULDC.64 UR4, c[0x4][0xa0] ;  /* 0x0100280000047ab9 */ /* 0x000fe20000000a00 */
[----:B------:R-:W-:Y:S01]  /*1810*/  ULDC.64 UR6, c[0x4][0x38] ;  /* 0x01000e0000067ab9 */ /* 0x000fe20000000a00 */
[----:B------:R-:W-:Y:S01]  /*1820*/  IMAD.U32 R4, RZ, RZ, UR4 ;  /* 0x00000004ff047e24 */ /* 0x000fe2000f8e00ff */
[----:B------:R0:W1:Y:S01]  /*1830*/  LDC.64 R14, c[0x4][R0] ;  /* 0x01000000000e7b82 */ /* 0x0000620000000a00 */
[----:B------:R-:W-:Y:S01]  /*1840*/  IMAD.U32 R5, RZ, RZ, UR5 ;  /* 0x00000005ff057e24 */ /* 0x000fe2000f8e00ff */
[----:B------:R-:W-:Y:S01]  /*1850*/  ULDC.64 UR4, c[0x4][0xa8] ;  /* 0x01002a0000047ab9 */ /* 0x000fe20000000a00 */
[----:B------:R-:W-:Y:S01]  /*1860*/  IMAD.U32 R10, RZ, RZ, UR6 ;  /* 0x00000006ff0a7e24 */ /* 0x000fe2000f8e00ff */
[----:B------:R-:W-:Y:S01]  /*1870*/  MOV R7, UR5 ;  /* 0x0000000500077c02 */ /* 0x000fe20008000f00 */
[----:B------:R-:W-:Y:S01]  /*1880*/  IMAD.U32 R6, RZ, RZ, UR4 ;  /* 0x00000004ff067e24 */ /* 0x000fe2000f8e00ff */
[----:B------:R-:W-:Y:S01]  /*1890*/  MOV R13, RZ ;  /* 0x000000ff000d7202 */ /* 0x000fe20000000f00 */
[----:B------:R-:W-:-:S02]  /*18a0*/  IMAD.U32 R11, RZ, RZ, UR7 ;  /* 0x00000007ff0b7e24 */ /* 0x000fc4000f8e00ff */
[----:B------:R-:W-:Y:S02]  /*18b0*/  IMAD.MOV.U32 R8, RZ, RZ, 0x70 ;  /* 0x00000070ff087424 */ /* 0x000fe400078e00ff */
[----:B0-----:R-:W-:-:S07]  /*18c0*/  IMAD.MOV.U32 R12, RZ, RZ, 0x1 ;  /* 0x00000001ff0c7424 */ /* 0x001fce00078e00ff */
[----:B------:R-:W-:-:S07]  /*18d0*/  LEPC R20, `(.L_x_451) ;  /* 0x000000001014794e */ /* 0x000fce0000000000 */
[----:B-1---5:R-:W-:Y:S05]  /*18e0*/  CALL.ABS.NOINC R14 ;  /* 0x000000000e007343 */ /* 0x022fea0003c00000 */
.L_x_451:
[----:B------:R-:W-:Y:S05]  /*18f0*/  BSYNC B6 ;  /* 0x0000000000067941 */ /* 0x000fea0003800000 */
.L_x_450:
        /* <DEDUP_REMOVED lines=20> */
.L_x_453:
[----:B------:R-:W-:Y:S05]  /*1a40*/  BSYNC B6 ;  /* 0x0000000000067941 */ /* 0x000fea0003800000 */
.L_x_452:
[----:B------:R-:W2:Y:S01]  /*1a50*/  LDL.LU R21, [R1] ;  /* 0x0000000001157983 */ /* 0x000ea20000300800 */
[----:B------:R-:W-:Y:S01]  /*1a60*/  ULDC.64 UR4, c[0x0][0x9f8] ;  /* 0x00027e0000047ab9 */ /* 0x000fe20000000a00 */
[----:B------:R-:W-:Y:S01]  /*1a70*/  ULDC.64 UR6, c[0x0][0x208] ;  /* 0x0000820000067ab9 */ /* 0x000fe20000000a00 */
[----:B------:R-:W-:Y:S01]  /*1a80*/  ISETP.NE.U32.AND P0, PT, RZ, UR4, PT ;  /* 0x00000004ff007c0c */ /* 0x000fe2000bf05070 */
[----:B------:R-:W0:Y:S01]  /*1a90*/  LDC R11, c[0x0][0x3d4] ;  /* 0x0000f500ff0b7b82 */ /* 0x000e220000000800 */
[----:B------:R-:W3:Y:S02]  /*1aa0*/  LDL R36, [R1+0x34] ;  /* 0x0000340001247983 */ /* 0x000ee40000100800 */
[----:B------:R-:W-:Y:S02]  /*1ab0*/  ISETP.NE.AND.EX P0, PT, RZ, UR5, PT, P0 ;  /* 0x00000005ff007c0c */ /* 0x000fe4000bf05300 */
[----:B------:R-:W4:Y:S03]  /*1ac0*/  LDL R37, [R1+0x38] ;  /* 0x0000380001257983 */ /* 0x000f260000100800 */
[----:B------:R-:W1:Y:S01]  /*1ad0*/  LDC R0, c[0x0][0x428] ;  /* 0x00010a00ff007b82 */ /* 0x000e620000000800 */
[----:B------:R-:W4:Y:S07]  /*1ae0*/  LDL R35, [R1+0x5c] ;  /* 0x00005c0001237983 */ /* 0x000f2e0000100800 */
[----:B------:R-:W-:Y:S01]  /*1af0*/  @P0 IADD3 R4, P1, R28, UR4, RZ ;  /* 0x000000041c040c10 */ /* 0x000fe2000ff3e0ff */
[----:B------:R-:W-:Y:S01]  /*1b00*/  IMAD.IADD R123, R29, 0x1, R26 ;  /* 0x000000011d7b7824 */ /* 0x000fe200078e021a */
[----:B------:R-:W1:Y:S01]  /*1b10*/  S2R R20, SR_TID.X ;  /* 0x0000000000147919 */ /* 0x000e620000002100 */
[----:B------:R-:W1:Y:S01]  /*1b20*/  LDC.64 R96, c[0x0][0x2f0] ;  /* 0x0000bc00ff607b82 */ /* 0x000e620000000a00 */
[----:B------:R-:W-:Y:S01]  /*1b30*/  @P0 IADD3.X R5, R30, UR5, RZ, P1, !PT ;  /* 0x000000051e050c10 */ /* 0x000fe20008ffe4ff */
[----:B------:R-:W-:-:S04]  /*1b40*/  ULDC.64 UR4, c[0x0][0x2f8] ;  /* 0x0000be0000047ab9 */ /* 0x000fc80000000a00 */
[----:B------:R1:W3:Y:S01]  /*1b50*/  @P0 LDG.E R27, desc[UR6][R4.64] ;  /* 0x00000006041b0981 */ /* 0x0002e2000c1e1900 */
[----:B0-----:R-:W-:Y:S01]  /*1b60*/  ISETP.GE.AND P2, PT, R16, R11, PT ;  /* 0x0000000b1000720c */ /* 0x001fe20003f46270 */
[----:B------:R-:W-:Y:S01]  /*1b70*/  ULDC.64 UR6, c[0x0][0xa08] ;  /* 0x0002820000067ab9 */ /* 0x000fe20000000a00 */
[----:B------:R-:W-:Y:S01]  /*1b80*/  SHF.R.S32.HI R13, RZ, 0x1f, R123 ;  /* 0x0000001fff0d7819 */ /* 0x000fe2000001147b */
[----:B------:R-:W0:Y:S01]  /*1b90*/  LDC.64 R106, c[0x0][0x3d8] ;  /* 0x0000f600ff6a7b82 */ /* 0x000e220000000a00 */
[----:B------:R-:W-:Y:S02]  /*1ba0*/  SHF.R.S32.HI R19, RZ, 0x1f, R18 ;  /* 0x0000001fff137819 */ /* 0x000fe40000011412 */
[----:B-1----:R-:W-:-:S05]  /*1bb0*/  ISETP.NE.AND P0, PT, R0, 0x1, PT ;  /* 0x000000010000780c */ /* 0x002fca0003f05270 */
[----:B------:R-:W1:Y:S01]  /*1bc0*/  LDC.64 R112, c[0x0][0x3e8] ;  /* 0x0000fa00ff707b82 */ /* 0x000e620000000a00 */
[----:B------:R-:W-:-:S07]  /*1bd0*/  IMAD R6, R13, R96, RZ ;  /* 0x000000600d067224 */ /* 0x000fce00078e02ff */
[----:B------:R-:W1:Y:S01]  /*1be0*/  @P0 LDC R3, c[0x0][0x42c] ;  /* 0x00010b00ff030b82 */ /* 0x000e620000000800 */
[----:B------:R-:W-:Y:S01]  /*1bf0*/  IMAD.WIDE.U32 R4, R123, R96, RZ ;  /* 0x000000607b047225 */ /* 0x000fe200078e00ff */
[----:B------:R-:W-:-:S06]  /*1c00*/  SHF.R.U32.HI R20, RZ, 0x7, R20 ;  /* 0x00000007ff147819 */ /* 0x000fcc0000011614 */
[----:B------:R-:W1:Y:S01]  /*1c10*/  @P0 LDC R7, c[0x0][0x430] ;  /* 0x00010c00ff070b82 */ /* 0x000e620000000800 */
[----:B------:R-:W-:Y:S01]  /*1c20*/  ISETP.NE.AND P6, PT, R20, 0x1, PT ;  /* 0x000000011400780c */ /* 0x000fe20003fc5270 */
[----:B0-----:R-:W-:-:S04]  /*1c30*/  IMAD.WIDE.U32 R102, R22, R106, R18 ;  /* 0x0000006a16667225 */ /* 0x001fc800078e0012 */
[----:B-1----:R-:W-:-:S04]  /*1c40*/  @P0 IMAD.HI.U32 R0, R158, R3, RZ ;  /* 0x000000039e000227 */ /* 0x002fc800078e00ff */
[----:B------:R-:W-:Y:S01]  /*1c50*/  IMAD R3, R123, R97, R6 ;  /* 0x000000617b037224 */ /* 0x000fe200078e0206 */
[----:B------:R-:W-:-:S03]  /*1c60*/  @P0 SHF.R.U32.HI R158, RZ, R7, R0 ;  /* 0x00000007ff9e0219 */ /* 0x000fc60000011600 */
[----:B------:R-:W-:Y:S01]  /*1c70*/  IMAD.IADD R5, R5, 0x1, R3 ;  /* 0x0000000105057824 */ /* 0x000fe200078e0203 */
[----:B------:R-:W-:Y:S02]  /*1c80*/  ISETP.NE.U32.AND P0, PT, RZ, UR6, PT ;  /* 0x00000006ff007c0c */ /* 0x000fe4000bf05070 */
[----:B------:R-:W-:Y:S01]  /*1c90*/  SHF.R.S32.HI R6, RZ, 0x1f, R158 ;  /* 0x0000001fff067819 */ /* 0x000fe2000001149e */
[----:B------:R-:W-:Y:S01]  /*1ca0*/  IMAD.WIDE.U32 R4, R158, UR4, R4 ;  /* 0x000000049e047c25 */ /* 0x000fe2000f8e0004 */
[----:B------:R-:W-:-:S03]  /*1cb0*/  ISETP.NE.AND.EX P0, PT, RZ, UR7, PT, P0 ;  /* 0x00000007ff007c0c */ /* 0x000fc6000bf05300 */
[----:B------:R-:W-:-:S04]  /*1cc0*/  IMAD R3, R6, UR4, RZ ;  /* 0x0000000406037c24 */ /* 0x000fc8000f8e02ff */
[----:B------:R-:W-:Y:S01]  /*1cd0*/  IMAD R3, R158, UR5, R3 ;  /* 0x000000059e037c24 */ /* 0x000fe2000f8e0203 */
[----:B------:R-:W-:-:S03]  /*1ce0*/  ULDC.64 UR4, c[0x0][0x300] ;  /* 0x0000c00000047ab9 */ /* 0x000fc60000000a00 */
[----:B------:R-:W-:Y:S01]  /*1cf0*/  IMAD.IADD R5, R5, 0x1, R3 ;  /* 0x0000000105057824 */ /* 0x000fe200078e0203 */
[----:B--2---:R-:W-:-:S04]  /*1d00*/  LOP3.LUT R21, R21, 0xfffffffe, RZ, 0xc0, !PT ;  /* 0xfffffffe15157812 */ /* 0x004fc800078ec0ff */
[----:B------:R-:W-:-:S05]  /*1d10*/  @P2 LOP3.LUT R21, R21, 0x1, RZ, 0xfc, !PT ;  /* 0x0000000115152812 */ /* 0x000fca00078efcff */
[----:B------:R0:W-:Y:S04]  /*1d20*/  STL [R1], R21 ;  /* 0x0000001501007387 */ /* 0x0001e80000100800 */
[----:B------:R-:W2:Y:S04]  /*1d30*/  LDL R31, [R1+0x58] ;  /* 0x00005800011f7983 */ /* 0x000ea80000100800 */
[----:B------:R-:W2:Y:S04]  /*1d40*/  LDL R33, [R1+0x48] ;  /* 0x0000480001217983 */ /* 0x000ea80000100800 */
[----:B------:R-:W2:Y:S04]  /*1d50*/  LDL R34, [R1+0x4c] ;  /* 0x00004c0001227983 */ /* 0x000ea80000100800 */
[----:B------:R-:W2:Y:S01]  /*1d60*/  LDL R29, [R1+0x3c] ;  /* 0x00003c00011d7983 */ /* 0x000ea20000100800 */
[----:B---3--:R-:W-:-:S03]  /*1d70*/  SHF.R.S32.HI R0, RZ, 0x1f, R27 ;  /* 0x0000001fff007819 */ /* 0x008fc6000001141b */
[----:B------:R-:W3:Y:S01]  /*1d80*/  LDL R26, [R1+0x54] ;  /* 0x00005400011a7983 */ /* 0x000ee20000100800 */
[----:B------:R-:W-:Y:S02]  /*1d90*/  SEL R9, R27, RZ, !P0 ;  /* 0x000000ff1b097207 */ /* 0x000fe40004000000 */
[----:B------:R-:W-:Y:S01]  /*1da0*/  SEL R8, R0, RZ, !P0 ;  /* 0x000000ff00087207 */ /* 0x000fe20004000000 */
[----:B------:R-:W3:Y:S02]  /*1db0*/  LDL R27, [R1+0x44] ;  /* 0x00004400011b7983 */ /* 0x000ee40000100800 */
[----:B------:R-:W-:Y:S02]  /*1dc0*/  IMAD.WIDE.U32 R98, R9, UR4, R4 ;  /* 0x0000000409627c25 */ /* 0x000fe4000f8e0004 */
[----:B0-----:R-:W3:Y:S02]  /*1dd0*/  LDL R21, [R1+0x6c] ;  /* 0x00006c0001157983 */ /* 0x001ee40000100800 */
[----:B------:R-:W-:-:S02]  /*1de0*/  IMAD R0, R8, UR4, RZ ;  /* 0x0000000408007c24 */ /* 0x000fc4000f8e02ff */
[----:B------:R-:W3:Y:S02]  /*1df0*/  LDL R14, [R1+0x68] ;  /* 0x00006800010e7983 */ /* 0x000ee40000100800 */
[----:B------:R-:W-:Y:S01]  /*1e00*/  IMAD R15, R9, UR5, R0 ;  /* 0x00000005090f7c24 */ /* 0x000fe2000f8e0200 */
[----:B------:R-:W-:Y:S05]  /*1e10*/  @!P6 WARPSYNC.ALL ;  /* 0x000000000000e948 */ /* 0x000fea0003800000 */
[----:B------:R-:W3:Y:S01]  /*1e20*/  LDL R12, [R1+0x64] ;  /* 0x00006400010c7983 */ /* 0x000ee20000100800 */
[----:B------:R-:W-:Y:S01]  /*1e30*/  ULDC.64 UR4, c[0x0][0x320] ;  /* 0x0000c80000047ab9 */ /* 0x000fe20000000a00 */
[----:B------:R-:W-:-:S02]  /*1e40*/  IMAD R0, R23, R106, RZ ;  /* 0x0000006a17007224 */ /* 0x000fc400078e02ff */
[----:B------:R-:W3:Y:S01]  /*1e50*/  LDL R30, [R1+0x40] ;  /* 0x00004000011e7983 */ /* 0x000ee20000100800 */
[----:B------:R-:W-:Y:S02]  /*1e60*/  IMAD R3, R6, UR4, RZ ;  /* 0x0000000406037c24 */ /* 0x000fe4000f8e02ff */
[C---:B------:R-:W-:Y:S01]  /*1e70*/  IMAD.WIDE.U32 R4, R158.reuse, UR4, R16 ;  /* 0x000000049e047c25 */ /* 0x040fe2000f8e0010 */
[----:B------:R-:W3:Y:S03]  /*1e80*/  LDL R32, [R1+0x30] ;  /* 0x0000300001207983 */ /* 0x000ee60000100800 */
[----:B------:R-:W-:Y:S01]  /*1e90*/  IMAD R3, R158, UR5, R3 ;  /* 0x000000059e037c24 */ /* 0x000fe2000f8e0203 */
[----:B------:R-:W3:Y:S01]  /*1ea0*/  LDL R28, [R1+0x50] ;  /* 0x00005000011c7983 */ /* 0x000ee20000100800 */
[----:B------:R-:W-:Y:S01]  /*1eb0*/  ULDC.64 UR4, c[0x0][0x328] ;  /* 0x0000ca0000047ab9 */ /* 0x000fe20000000a00 */
[----:B------:R-:W-:-:S02]  /*1ec0*/  IMAD R7, R22, R107, R0 ;  /* 0x0000006b16077224 */ /* 0x000fc400078e0200 */
[----:B------:R-:W-:Y:S01]  /*1ed0*/  IMAD.IADD R101, R5, 0x1, R3 ;  /* 0x0000000105657824 */ /* 0x000fe200078e0203 */
[----:B------:R-:W-:Y:S01]  /*1ee0*/  SEL R3, R11, RZ, P2 ;  /* 0x000000ff0b037207 */ /* 0x000fe20001000000 */
[----:B------:R-:W-:-:S04]  /*1ef0*/  IMAD R0, R8, UR4, RZ ;  /* 0x0000000408007c24 */ /* 0x000fc8000f8e02ff */
[----:B------:R-:W-:Y:S01]  /*1f00*/  IMAD.IADD R3, R16, 0x1, R3 ;  /* 0x0000000110037824 */ /* 0x000fe200078e0203 */
[----:B------:R-:W-:Y:S01]  /*1f10*/  MOV R100, R4 ;  /* 0x0000000400647202 */ /* 0x000fe20000000f00 */
[----:B------:R-:W-:Y:S02]  /*1f20*/  IMAD R41, R9, UR5, R0 ;  /* 0x0000000509297c24 */ /* 0x000fe4000f8e0200 */
[----:B------:R-:W-:Y:S01]  /*1f30*/  IMAD.WIDE.U32 R4, R22, R106, R16 ;  /* 0x0000006a16047225 */ /* 0x000fe200078e0010 */
[----:B------:R-:W-:-:S03]  /*1f40*/  SHF.R.S32.HI R0, RZ, 0x1f, R3 ;  /* 0x0000001fff007819 */ /* 0x000fc60000011403 */
[-C--:B------:R-:W-:Y:S01]  /*1f50*/  IMAD R6, R23, R112.reuse, RZ ;  /* 0x0000007017067224 */ /* 0x080fe200078e02ff */
[----:B------:R-:W-:Y:S01]  /*1f60*/  LEA.HI R10, R0, R3, RZ, 0x3 ;  /* 0x00000003000a7211 */ /* 0x000fe200078f18ff */
[----:B------:R-:W-:Y:S02]  /*1f70*/  IMAD.IADD R103, R103, 0x1, R7 ;  /* 0x0000000167677824 */ /* 0x000fe400078e0207 */
[----:B------:R-:W-:Y:S02]  /*1f80*/  IMAD.IADD R5, R7, 0x1, R5 ;  /* 0x0000000107057824 */ /* 0x000fe400078e0205 */
[C---:B------:R-:W-:Y:S02]  /*1f90*/  IMAD R7, R22.reuse, R113, R6 ;  /* 0x0000007116077224 */ /* 0x040fe400078e0206 */
[----:B------:R-:W-:Y:S01]  /*1fa0*/  IMAD.WIDE.U32 R110, R22, R112, R16 ;  /* 0x00000070166e7225 */ /* 0x000fe200078e0010 */
[----:B------:R-:W-:-:S03]  /*1fb0*/  LOP3.LUT R6, R36, 0x38, R10, 0xf8, !PT ;  /* 0x0000003824067812 */ /* 0x000fc600078ef80a */
[----:B------:R-:W-:Y:S01]  /*1fc0*/  IMAD.WIDE.U32 R108, R22, R112, R18 ;  /* 0x00000070166c7225 */ /* 0x000fe200078e0012 */
[----:B------:R-:W-:-:S03]  /*1fd0*/  IADD3 R111, R7, R111, RZ ;  /* 0x0000006f076f7210 */ /* 0x000fc60007ffe0ff */
[----:B------:R-:W-:Y:S01]  /*1fe0*/  IMAD.IADD R109, R109, 0x1, R7 ;  /* 0x000000016d6d7824 */ /* 0x000fe200078e0207 */
[----:B------:R-:W-:-:S04]  /*1ff0*/  LEA.HI R0, R0, R3, RZ, 0x6 ;  /* 0x0000000300007211 */ /* 0x000fc800078f30ff */
[----:B------:R-:W-:Y:S02]  /*2000*/  SHF.R.S32.HI R3, RZ, 0x6, R0 ;  /* 0x00000006ff037819 */ /* 0x000fe40000011400 */
[----:B----4-:R-:W-:-:S04]  /*2010*/  LOP3.LUT R0, R37, 0x38, R10, 0xf8, !PT ;  /* 0x0000003825007812 */ /* 0x010fc800078ef80a */
[----:B------:R-:W-:Y:S01]  /*2020*/  LOP3.LUT R0, R0, R35, RZ, 0x3c, !PT ;  /* 0x0000002300007212 */ /* 0x000fe200078e3cff */
[----:B------:R-:W-:Y:S01]  /*2030*/  IMAD.WIDE.U32 R100, R9, UR4, R100 ;  /* 0x0000000409647c25 */ /* 0x000fe2000f8e0064 */
[----:B-----5:R-:W-:Y:S01]  /*2040*/  SHF.R.S32.HI R9, RZ, 0x1f, R155 ;  /* 0x0000001fff097819 */ /* 0x020fe2000001149b */
[----:B------:R-:W-:Y:S01]  /*2050*/  ULDC UR4, c[0x0][0x2e4] ;  /* 0x0000b90000047ab9 */ /* 0x000fe20000000800 */
[C---:B------:R-:W-:Y:S02]  /*2060*/  SHF.L.U64.HI R115, R96.reuse, 0x5, R97 ;  /* 0x0000000560737819 */ /* 0x040fe40000010261 */
[----:B------:R-:W-:-:S05]  /*2070*/  SHF.L.U32 R114, R96, 0x5, RZ ;  /* 0x0000000560727819 */ /* 0x000fca00000006ff */
[C---:B------:R-:W-:Y:S01]  /*2080*/  IMAD.WIDE.U32 R116, R22.reuse, R96, R114 ;  /* 0x0000006016747225 */ /* 0x040fe200078e0072 */
[----:B------:R-:W-:Y:S02]  /*2090*/  IADD3 R122, P0, R22, R123, RZ ;  /* 0x0000007b167a7210 */ /* 0x000fe40007f1e0ff */
[----:B------:R-:W-:-:S03]  /*20a0*/  IADD3 R127, P1, R114, R116, RZ ;  /* 0x00000074727f7210 */ /* 0x000fc60007f3e0ff */
[----:B------:R-:W-:Y:S01]  /*20b0*/  IMAD.X R123, R23, 0x1, R13, P0 ;  /* 0x00000001177b7824 */ /* 0x000fe200000e060d */
[----:B------:R-:W-:Y:S01]  /*20c0*/  IADD3 R130, P0, R127, R114, RZ ;  /* 0x000000727f827210 */ /* 0x000fe20007f1e0ff */
[----:B------:R-:W-:Y:S01]  /*20d0*/  IMAD.WIDE.U32 R118, R22, R96, R16 ;  /* 0x0000006016767225 */ /* 0x000fe200078e0010 */
[----:B------:R-:W-:-:S03]  /*20e0*/  SHF.L.U64.HI R144, R96, 0x6, R97 ;  /* 0x0000000660907819 */ /* 0x000fc60000010261 */
[----:B------:R-:W-:Y:S01]  /*20f0*/  IMAD.IADD R15, R99, 0x1, R15 ;  /* 0x00000001630f7824 */ /* 0x000fe200078e020f */
[----:B------:R-:W-:Y:S01]  /*2100*/  SHF.L.U64.HI R139, R96, 0x7, R97 ;  /* 0x00000007608b7819 */ /* 0x000fe20000010261 */
[-C--:B------:R-:W-:Y:S01]  /*2110*/  IMAD.WIDE.U32 R104, R155, R106.reuse, R4 ;  /* 0x0000006a9b687225 */ /* 0x080fe200078e0004 */
[C-C-:B------:R-:W-:Y:S02]  /*2120*/  SHF.L.U64.HI R38, R106.reuse, 0x5, R107.reuse ;  /* 0x000000056a267819 */ /* 0x140fe4000001026b */
[C-C-:B------:R-:W-:Y:S01]  /*2130*/  SHF.L.U64.HI R37, R106.reuse, 0x6, R107.reuse ;  /* 0x000000066a257819 */ /* 0x140fe2000001026b */
[----:B------:R-:W-:Y:S01]  /*2140*/  IMAD R39, R97, 0xb0, RZ ;  /* 0x000000b061277824 */ /* 0x000fe200078e02ff */
[----:B------:R-:W-:Y:S01]  /*2150*/  SHF.L.U64.HI R36, R106, 0x7, R107 ;  /* 0x000000076a247819 */ /* 0x000fe2000001026b */
[----:B------:R-:W-:Y:S01]  /*2160*/  IMAD R143, R107, 0xb0, RZ ;  /* 0x000000b06b8f7824 */ /* 0x000fe200078e02ff */
[----:B------:R-:W-:Y:S01]  /*2170*/  SHF.L.U64.HI R120, R112, 0x7, R113 ;  /* 0x0000000770787819 */ /* 0x000fe20000010271 */
[----:B------:R-:W-:Y:S01]  /*2180*/  IMAD.SHL.U32 R35, R106, 0x20, RZ ;  /* 0x000000206a237824 */ /* 0x000fe200078e00ff */
[----:B------:R-:W-:Y:S01]  /*2190*/  IADD3 R13, P2, R98, 0x40, RZ ;  /* 0x00000040620d7810 */ /* 0x000fe20007f5e0ff */
[----:B------:R-:W-:-:S04]  /*21a0*/  IMAD.WIDE.U32 R102, R155, R106, R102 ;  /* 0x0000006a9b667225 */ /* 0x000fc800078e0066 */
[----:B------:R-:W-:Y:S02]  /*21b0*/  IMAD R5, R113, 0xb0, RZ ;  /* 0x000000b071057824 */ /* 0x000fe400078e02ff */
[----:B------:R-:W-:Y:S02]  /*21c0*/  IMAD.SHL.U32 R121, R112, 0x80, RZ ;  /* 0x0000008070797824 */ /* 0x000fe400078e00ff */
[----:B------:R-:W-:-:S04]  /*21d0*/  IMAD.WIDE.U32 R108, R155, R112, R108 ;  /* 0x000000709b6c7225 */ /* 0x000fc800078e006c */
[----:B------:R-:W-:-:S04]  /*21e0*/  IMAD.WIDE.U32 R110, R155, R112, R110 ;  /* 0x000000709b6e7225 */ /* 0x000fc800078e006e */
[----:B------:R-:W-:Y:S01]  /*21f0*/  VIADD R162, R20, 0x8 ;  /* 0x0000000814a27836 */ /* 0x000fe20000000000 */
[----:B------:R-:W-:Y:S01]  /*2200*/  LOP3.LUT R20, R10, 0xfffffff8, RZ, 0xc0, !PT ;  /* 0xfffffff80a147812 */ /* 0x000fe200078ec0ff */
[----:B------:R-:W-:Y:S01]  /*2210*/  IMAD.WIDE.U32 R158, R96, 0xb0, RZ ;  /* 0x000000b0609e7825 */ /* 0x000fe200078e00ff */
[----:B------:R-:W-:Y:S02]  /*2220*/  SHF.R.S32.HI R146, RZ, 0x1f, R225 ;  /* 0x0000001fff927819 */ /* 0x000fe400000114e1 */
[----:B------:R-:W-:Y:S02]  /*2230*/  SHF.R.S32.HI R145, RZ, 0x1f, R226 ;  /* 0x0000001fff917819 */ /* 0x000fe400000114e2 */
[----:B------:R-:W-:Y:S02]  /*2240*/  IADD3 R39, R159, R39, RZ ;  /* 0x000000279f277210 */ /* 0x000fe40007ffe0ff */
[----:B--2---:R-:W-:Y:S02]  /*2250*/  LOP3.LUT R7, R6, R31, RZ, 0x3c, !PT ;  /* 0x0000001f06077212 */ /* 0x004fe400078e3cff */
[----:B------:R-:W0:Y:S01]  /*2260*/  S2R R31, SR_TID.X ;  /* 0x00000000001f7919 */ /* 0x000e220000002100 */
[----:B------:R-:W-:-:S04]  /*2270*/  IMAD R150, R3, 0x2c00, R33 ;  /* 0x00002c0003967824 */ /* 0x000fc800078e0221 */
[----:B------:R-:W-:Y:S02]  /*2280*/  IMAD.IADD R150, R150, 0x1, R7 ;  /* 0x0000000196967824 */ /* 0x000fe400078e0207 */
[----:B------:R-:W-:Y:S01]  /*2290*/  IMAD R151, R3, 0x2c00, R34 ;  /* 0x00002c0003977824 */ /* 0x000fe200078e0222 */
[----:B---3--:R-:W-:Y:S02]  /*22a0*/  SHF.R.U32.HI R138, RZ, 0x3, R27 ;  /* 0x00000003ff8a7819 */ /* 0x008fe4000001161b */
[----:B------:R-:W-:Y:S01]  /*22b0*/  LOP3.LUT R7, R27, 0x38, R10, 0xf8, !PT ;  /* 0x000000381b077812 */ /* 0x000fe200078ef80a */
[----:B0-----:R-:W-:-:S05]  /*22c0*/  VIADD R31, R31, 0xffffff80 ;  /* 0xffffff801f1f7836 */ /* 0x001fca0000000000 */
[----:B------:R-:W-:-:S04]  /*22d0*/  SHF.R.S32.HI R27, RZ, 0x1f, R31 ;  /* 0x0000001fff1b7819 */ /* 0x000fc8000001141f */
[----:B------:R-:W-:Y:S01]  /*22e0*/  LEA.HI R27, R27, R31, RZ, 0x6 ;  /* 0x0000001f1b1b7211 */ /* 0x000fe200078f30ff */
[----:B------:R-:W-:Y:S01]  /*22f0*/  IMAD.IADD R151, R151, 0x1, R0 ;  /* 0x0000000197977824 */ /* 0x000fe200078e0200 */
[----:B------:R-:W-:-:S03]  /*2300*/  LOP3.LUT R0, R10, 0x38, RZ, 0xc0, !PT ;  /* 0x000000380a007812 */ /* 0x000fc600078ec0ff */
[----:B------:R-:W-:Y:S01]  /*2310*/  IMAD.SHL.U32 R27, R27, 0x8, RZ ;  /* 0x000000081b1b7824 */ /* 0x000fe200078e00ff */
[----:B------:R-:W-:-:S04]  /*2320*/  LOP3.LUT R0, R0, 0x1c0, R29, 0xf8, !PT ;  /* 0x000001c000007812 */ /* 0x000fc800078ef81d */
[----:B------:R-:W-:Y:S01]  /*2330*/  LOP3.LUT R27, R27, 0xfffffe00, RZ, 0xc0, !PT ;  /* 0xfffffe001b1b7812 */ /* 0x000fe200078ec0ff */
[C---:B------:R-:W-:Y:S02]  /*2340*/  IMAD R149, R3.reuse, 0x2c00, R26 ;  /* 0x00002c0003957824 */ /* 0x040fe400078e021a */
[C---:B------:R-:W-:Y:S02]  /*2350*/  IMAD R148, R3.reuse, 0x2c00, R21 ;  /* 0x00002c0003947824 */ /* 0x040fe400078e0215 */
[C---:B------:R-:W-:Y:S02]  /*2360*/  IMAD R154, R3.reuse, 0x2c00, R27 ;  /* 0x00002c00039a7824 */ /* 0x040fe400078e021b */
[----:B------:R-:W-:Y:S01]  /*2370*/  IMAD R147, R3, 0x2c00, R14 ;  /* 0x00002c0003937824 */ /* 0x000fe200078e020e */
[----:B------:R-:W-:Y:S01]  /*2380*/  LOP3.LUT R3, R0, R12, RZ, 0x3c, !PT ;  /* 0x0000000c00037212 */ /* 0x000fe200078e3cff */
[----:B------:R-:W-:-:S04]  /*2390*/  IMAD R0, R9, R106, RZ ;  /* 0x0000006a09007224 */ /* 0x000fc800078e02ff */
[----:B------:R-:W-:Y:S02]  /*23a0*/  IMAD R27, R155, R107, R0 ;  /* 0x0000006b9b1b7224 */ /* 0x000fe400078e0200 */
[----:B------:R-:W-:-:S04]  /*23b0*/  IMAD R0, R9, R112, RZ ;  /* 0x0000007009007224 */ /* 0x000fc800078e02ff */
[----:B------:R-:W-:Y:S02]  /*23c0*/  IMAD R21, R155, R113, R0 ;  /* 0x000000719b157224 */ /* 0x000fe400078e0200 */
[----:B------:R-:W-:Y:S02]  /*23d0*/  IMAD R0, R23, R96, RZ ;  /* 0x0000006017007224 */ /* 0x000fe400078e02ff */
[----:B------:R-:W-:Y:S02]  /*23e0*/  IMAD.IADD R154, R154, 0x1, R3 ;  /* 0x000000019a9a7824 */ /* 0x000fe400078e0203 */
[----:B------:R-:W-:-:S04]  /*23f0*/  IMAD R3, R22, R97, R0 ;  /* 0x0000006116037224 */ /* 0x000fc800078e0200 */
[----:B------:R-:W-:-:S04]  /*2400*/  IMAD.IADD R125, R3, 0x1, R117 ;  /* 0x00000001037d7824 */ /* 0x000fc800078e0275 */
[----:B------:R-:W-:-:S05]  /*2410*/  IMAD.X R126, R125, 0x1, R115, P1 ;  /* 0x000000017d7e7824 */ /* 0x000fca00008e0673 */
[-C--:B------:R-:W-:Y:S02]  /*2420*/  IADD3.X R128, R126, R115.reuse, RZ, P0, !PT ;  /* 0x000000737e807210 */ /* 0x080fe400007fe4ff */
[----:B------:R-:W-:Y:S01]  /*2430*/  IADD3 R136, P0, R130, R114, RZ ;  /* 0x0000007282887210 */ /* 0x000fe20007f1e0ff */
[----:B------:R-:W-:Y:S01]  /*2440*/  IMAD.IADD R124, R119, 0x1, R3 ;  /* 0x00000001777c7824 */ /* 0x000fe200078e0203 */
[----:B------:R-:W-:Y:S02]  /*2450*/  SHF.R.U32.HI R137, RZ, 0x3, R30 ;  /* 0x00000003ff897819 */ /* 0x000fe4000001161e */
[----:B------:R-:W-:Y:S02]  /*2460*/  IADD3.X R131, R128, R115, RZ, P0, !PT ;  /* 0x0000007380837210 */ /* 0x000fe400007fe4ff */
[----:B------:R-:W-:Y:S02]  /*2470*/  LOP3.LUT R8, R30, 0x38, R10, 0xf8, !PT ;  /* 0x000000381e087812 */ /* 0x000fe400078ef80a */
[----:B------:R-:W-:-:S02]  /*2480*/  IADD3 R14, P0, R98, R118, RZ ;  /* 0x00000076620e7210 */ /* 0x000fc40007f1e0ff */
[----:B------:R-:W-:Y:S01]  /*2490*/  LOP3.LUT R6, R32, 0x38, R10, 0xf8, !PT ;  /* 0x0000003820067812 */ /* 0x000fe200078ef80a */
[----:B------:R-:W-:Y:S01]  /*24a0*/  IMAD.SHL.U32 R33, R106, 0x80, RZ ;  /* 0x000000806a217824 */ /* 0x000fe200078e00ff */
[----:B------:R-:W-:Y:S01]  /*24b0*/  LOP3.LUT R7, R7, R138, RZ, 0x3c, !PT ;  /* 0x0000008a07077212 */ /* 0x000fe200078e3cff */
[----:B------:R-:W-:Y:S01]  /*24c0*/  IMAD.SHL.U32 R30, R112, 0x20, RZ ;  /* 0x00000020701e7824 */ /* 0x000fe200078e00ff */
[----:B------:R-:W-:Y:S01]  /*24d0*/  LOP3.LUT R8, R8, R137, RZ, 0x3c, !PT ;  /* 0x0000008908087212 */ /* 0x000fe200078e3cff */
[----:B------:R-:W-:Y:S01]  /*24e0*/  IMAD.SHL.U32 R29, R112, 0x40, RZ ;  /* 0x00000040701d7824 */ /* 0x000fe200078e00ff */
[----:B------:R-:W-:Y:S01]  /*24f0*/  LOP3.LUT R6, R6, R28, RZ, 0x3c, !PT ;  /* 0x0000001c06067212 */ /* 0x000fe200078e3cff */
[----:B------:R-:W-:Y:S01]  /*2500*/  IMAD.SHL.U32 R97, R11, 0x2, RZ ;  /* 0x000000020b617824 */ /* 0x000fe200078e00ff */
[----:B------:R-:W-:Y:S01]  /*2510*/  SHF.L.U32 R34, R106, 0x6, RZ ;  /* 0x000000066a227819 */ /* 0x000fe200000006ff */
[----:B------:R-:W-:Y:S01]  /*2520*/  IMAD.X R12, R124, 0x1, R15, P0 ;  /* 0x000000017c0c7824 */ /* 0x000fe200000e060f */
[--C-:B------:R-:W-:Y:S01]  /*2530*/  SHF.L.U64.HI R32, R112, 0x5, R113.reuse ;  /* 0x0000000570207819 */ /* 0x100fe20000010271 */
[----:B------:R-:W-:Y:S01]  /*2540*/  IMAD.WIDE.U32 R106, R106, 0xb0, RZ ;  /* 0x000000b06a6a7825 */ /* 0x000fe200078e00ff */
[----:B------:R-:W-:-:S02]  /*2550*/  SHF.L.U64.HI R31, R112, 0x6, R113 ;  /* 0x00000006701f7819 */ /* 0x000fc40000010271 */
[----:B------:R-:W-:Y:S01]  /*2560*/  IADD3 R141, P3, R136, R114, RZ ;  /* 0x00000072888d7210 */ /* 0x000fe20007f7e0ff */
[----:B------:R-:W-:Y:S01]  /*2570*/  IMAD.WIDE.U32 R112, R112, 0xb0, RZ ;  /* 0x000000b070707825 */ /* 0x000fe200078e00ff */
[----:B------:R-:W-:Y:S02]  /*2580*/  IADD3 R11, P4, R14, 0x40, RZ ;  /* 0x000000400e0b7810 */ /* 0x000fe40007f9e0ff */
[----:B------:R-:W-:Y:S01]  /*2590*/  IADD3 R149, R149, R6, RZ ;  /* 0x0000000695957210 */ /* 0x000fe20007ffe0ff */
[----:B------:R-:W-:Y:S01]  /*25a0*/  IMAD.IADD R148, R148, 0x1, R7 ;  /* 0x0000000194947824 */ /* 0x000fe200078e0207 */
[----:B------:R-:W-:Y:S01]  /*25b0*/  ISETP.GE.AND P0, PT, R16, UR4, PT ;  /* 0x0000000410007c0c */ /* 0x000fe2000bf06270 */
[----:B------:R-:W-:Y:S01]  /*25c0*/  IMAD.IADD R147, R147, 0x1, R8 ;  /* 0x0000000193937824 */ /* 0x000fe200078e0208 */
[----:B------:R-:W-:Y:S01]  /*25d0*/  ISETP.GE.AND P1, PT, R227, UR4, PT ;  /* 0x00000004e3007c0c */ /* 0x000fe2000bf26270 */
[----:B------:R-:W-:Y:S01]  /*25e0*/  IMAD.IADD R28, R103, 0x1, R27 ;  /* 0x00000001671c7824 */ /* 0x000fe200078e021b */
[----:B------:R-:W-:Y:S01]  /*25f0*/  SHF.R.S32.HI R10, RZ, 0x3, R10 ;  /* 0x00000003ff0a7819 */ /* 0x000fe2000001140a */
[----:B------:R-:W-:Y:S01]  /*2600*/  IMAD.IADD R26, R109, 0x1, R21 ;  /* 0x000000016d1a7824 */ /* 0x000fe200078e0215 */
[----:B------:R-:W-:Y:S01]  /*2610*/  SHF.R.S32.HI R9, RZ, 0x1f, R20 ;  /* 0x0000001fff097819 */ /* 0x000fe20000011414 */
[----:B------:R-:W-:Y:S01]  /*2620*/  IMAD.IADD R143, R107, 0x1, R143 ;  /* 0x000000016b8f7824 */ /* 0x000fe200078e028f */
[----:B------:R-:W-:Y:S01]  /*2630*/  IADD3.X R7, RZ, R12, RZ, P4, !PT ;  /* 0x0000000cff077210 */ /* 0x000fe200027fe4ff */
[----:B------:R-:W-:-:S02]  /*2640*/  IMAD.IADD R142, R113, 0x1, R5 ;  /* 0x00000001718e7824 */ /* 0x000fc400078e0205 */
[----:B------:R-:W-:Y:S02]  /*2650*/  IMAD.IADD R27, R27, 0x1, R105 ;  /* 0x000000011b1b7824 */ /* 0x000fe400078e0269 */
[----:B------:R-:W-:Y:S02]  /*2660*/  IMAD.IADD R21, R21, 0x1, R111 ;  /* 0x0000000115157824 */ /* 0x000fe400078e026f */
[----:B------:R-:W-:Y:S02]  /*2670*/  IMAD.X R140, R131, 0x1, R115, P3 ;  /* 0x00000001838c7824 */ /* 0x000fe400018e0673 */
[----:B------:R-:W-:Y:S02]  /*2680*/  IMAD.X R8, RZ, RZ, R15, P2 ;  /* 0x000000ffff087224 */ /* 0x000fe400010e060f */
[----:B------:R-:W-:Y:S01]  /*2690*/  IMAD.IADD R6, R101, 0x1, R41 ;  /* 0x0000000165067824 */ /* 0x000fe200078e0229 */
[----:B------:R-:W-:Y:S06]  /*26a0*/  @!P6 BAR.SYNC.DEFER_BLOCKING 0x9, 0x100 ;  /* 0x024400000000eb1d */ /* 0x000fec0000010000 */
.L_x_577:
[----:B------:R-:W2:Y:S01]  /*26b0*/  LDL R3, [R1+0x60] ;  /* 0x0000600001037983 */ /* 0x000ea20000100800 */
[----:B------:R-:W0:Y:S03]  /*26c0*/  LDC R80, c[0x0][0x3d4] ;  /* 0x0000f500ff507b82 */ /* 0x000e260000000800 */
[----:B---3--:R-:W3:Y:S01]  /*26d0*/  LDL.LU R0, [R1] ;  /* 0x0000000001007983 */ /* 0x008ee20000300800 */
[----:B------:R-:W-:Y:S01]  /*26e0*/  VIADD R24, R24, 0xffffffff ;  /* 0xffffffff18187836 */ /* 0x000fe20000000000 */
[----:B------:R-:W-:Y:S05]  /*26f0*/  YIELD ;  /* 0x0000000000007946 */ /* 0x000fea0003800000 */
[----:B------:R-:W-:Y:S01]  /*2700*/  ISETP.GT.AND P3, PT, R24, R129, PT ;  /* 0x000000811800720c */ /* 0x000fe20003f64270 */
[----:B------:R-:W-:Y:S01]  /*2710*/  BSSY B0, `(.L_x_454) ;  /* 0x0000897000007945 */ /* 0x000fe20003800000 */
[----:B0-----:R-:W-:Y:S01]  /*2720*/  ISETP.GE.AND P2, PT, R80, 0x1, PT ;  /* 0x000000015000780c */ /* 0x001fe20003f46270 */
[----:B--2---:R-:W-:Y:S01]  /*2730*/  IMAD R5, R220, 0x5800, R3 ;  /* 0x00005800dc057824 */ /* 0x004fe200078e0203 */
[----:B---3--:R-:W-:-:S03]  /*2740*/  LOP3.LUT R0, R0, 0xffffffef, RZ, 0xc0, !PT ;  /* 0xffffffef00007812 */ /* 0x008fc600078ec0ff */
[----:B------:R-:W-:-:S06]  /*2750*/  IMAD R5, R5, 0x2, R2 ;  /* 0x0000000205057824 */ /* 0x000fcc00078e0202 */
[----:B------:R-:W-:-:S05]  /*2760*/  @P3 LOP3.LUT R0, R0, 0x10, RZ, 0xfc, !PT ;  /* 0x0000001000003812 */ /* 0x000fca00078efcff */
[----:B------:R0:W-:Y:S01]  /*2770*/  STL [R1], R0 ;  /* 0x0000000001007387 */ /* 0x0001e20000100800 */
[----:B-1--4-:R-:W-:Y:S05]  /*2780*/  @!P2 BRA `(.L_x_455) ;  /* 0x0000007c00f0a947 */ /* 0x012fea0003800000 */
[----:B------:R-:W-:Y:S01]  /*2790*/  ULDC.U8 UR4, c[0x0][0x3f0] ;  /* 0x0000fc0000047ab9 */ /* 0x000fe20000000000 */
[----:B------:R-:W-:Y:S01]  /*27a0*/  SHF.R.S32.HI R3, RZ, 0x1f, R24 ;  /* 0x0000001fff037819 */ /* 0x000fe20000011418 */
[-C--:B------:R-:W-:Y:S01]  /*27b0*/  IMAD R4, R143, R24.reuse, RZ ;  /* 0x000000188f047224 */ /* 0x080fe200078e02ff */
[----:B------:R-:W-:Y:S01]  /*27c0*/  ISETP.NE.AND P2, PT, RZ, UR4, PT ;  /* 0x00000004ff007c0c */ /* 0x000fe2000bf45270 */
[-C--:B0-----:R-:W-:Y:S02]  /*27d0*/  IMAD R0, R39, R24.reuse, RZ ;  /* 0x0000001827007224 */ /* 0x081fe400078e02ff */
[----:B------:R-:W-:Y:S02]  /*27e0*/  IMAD R40, R142, R24, RZ ;  /* 0x000000188e287224 */ /* 0x000fe400078e02ff */
[----:B------:R-:W-:Y:S02]  /*27f0*/  IMAD R43, R3, R106, R4 ;  /* 0x0000006a032b7224 */ /* 0x000fe400078e0204 */
[----:B------:R-:W-:-:S02]  /*2800*/  IMAD R4, R24, -0xb0, R25 ;  /* 0xffffff5018047824 */ /* 0x000fc400078e0219 */
[----:B------:R-:W-:-:S03]  /*2810*/  IMAD.WIDE.U32 R92, R106, R24, RZ ;  /* 0x000000186a5c7225 */ /* 0x000fc600078e00ff */
[----:B------:R-:W-:Y:S01]  /*2820*/  VIMNMX R4, R4, 0xb0, PT ;  /* 0x000000b004047848 */ /* 0x000fe20003fe0100 */
[C---:B------:R-:W-:Y:S02]  /*2830*/  IMAD R41, R3.reuse, R158, R0 ;  /* 0x0000009e03297224 */ /* 0x040fe400078e0200 */
[----:B------:R-:W-:Y:S01]  /*2840*/  IMAD R45, R3, R112, R40 ;  /* 0x00000070032d7224 */ /* 0x000fe200078e0228 */
[----:B------:R-:W-:Y:S01]  /*2850*/  IADD3 R3, R93, R43, RZ ;  /* 0x0000002b5d037210 */ /* 0x000fe20007ffe0ff */
[----:B------:R-:W-:-:S04]  /*2860*/  IMAD.WIDE.U32 R132, R158, R24, RZ ;  /* 0x000000189e847225 */ /* 0x000fc800078e00ff */
[----:B------:R-:W-:-:S04]  /*2870*/  IMAD.WIDE.U32 R90, R112, R24, RZ ;  /* 0x00000018705a7225 */ /* 0x000fc800078e00ff */
[----:B------:R-:W-:Y:S02]  /*2880*/  IMAD.IADD R88, R133, 0x1, R41 ;  /* 0x0000000185587824 */ /* 0x000fe400078e0229 */
[----:B------:R-:W-:Y:S01]  /*2890*/  IMAD.IADD R0, R91, 0x1, R45 ;  /* 0x000000015b007824 */ /* 0x000fe200078e022d */
[----:B------:R-:W-:Y:S06]  /*28a0*/  @!P2 BRA `(.L_x_456) ;  /* 0x0000003c0054a947 */ /* 0x000fec0003800000 */
[----:B------:R-:W-:Y:S01]  /*28b0*/  ISETP.GE.AND P3, PT, R22, R4, PT ;  /* 0x000000041600720c */ /* 0x000fe20003f66270 */
[----:B------:R-:W-:Y:S01]  /*28c0*/  BSSY B1, `(.L_x_457) ;  /* 0x000001c000017945 */ /* 0x000fe20003800000 */
[----:B------:R-:W-:Y:S02]  /*28d0*/  CS2R R76, SRZ ;  /* 0x00000000004c7805 */ /* 0x000fe4000001ff00 */
[----:B------:R-:W-:Y:S02]  /*28e0*/  CS2R R86, SRZ ;  /* 0x0000000000567805 */ /* 0x000fe4000001ff00 */
[----:B------:R-:W-:Y:S02]  /*28f0*/  CS2R R134, SRZ ;  /* 0x0000000000867805 */ /* 0x000fe4000001ff00 */
[----:B------:R-:W-:Y:S02]  /*2900*/  CS2R R94, SRZ ;  /* 0x00000000005e7805 */ /* 0x000fe4000001ff00 */
[----:B------:R-:W-:-:S03]  /*2910*/  CS2R R152, SRZ ;  /* 0x0000000000987805 */ /* 0x000fc6000001ff00 */
[----:B------:R-:W-:Y:S05]  /*2920*/  @P3 BRA `(.L_x_458) ;  /* 0x0000000000543947 */ /* 0x000fea0003800000 */
[----:B------:R-:W-:Y:S01]  /*2930*/  IADD3 R41, P2, R102, R92, RZ ;  /* 0x0000005c66297210 */ /* 0x000fe20007f5e0ff */
[----:B------:R-:W-:Y:S01]  /*2940*/  ULDC.64 UR4, c[0x0][0x3c8] ;  /* 0x0000f20000047ab9 */ /* 0x000fe20000000a00 */
[----:B------:R-:W-:Y:S02]  /*2950*/  CS2R R134, SRZ ;  /* 0x0000000000867805 */ /* 0x000fe4000001ff00 */
[----:B------:R-:W-:Y:S01]  /*2960*/  CS2R R152, SRZ ;  /* 0x0000000000987805 */ /* 0x000fe2000001ff00 */
[----:B------:R-:W-:Y:S01]  /*2970*/  ULDC.64 UR6, c[0x0][0x208] ;  /* 0x0000820000067ab9 */ /* 0x000fe20000000a00 */
[----:B------:R-:W-:Y:S01]  /*2980*/  IMAD.X R42, R3, 0x1, R28, P2 ;  /* 0x00000001032a7824 */ /* 0x000fe200010e061c */
[----:B------:R-:W-:-:S04]  /*2990*/  LEA R40, P2, R41, UR4, 0x1 ;  /* 0x0000000429287c11 */ /* 0x000fc8000f8408ff */
[----:B------:R-:W-:Y:S01]  /*29a0*/  LEA.HI.X R41, R41, UR5, R42, 0x1, P2 ;  /* 0x0000000529297c11 */ /* 0x000fe200090f0c2a */
[----:B------:R-:W-:Y:S01]  /*29b0*/  ULDC.64 UR4, c[0x0][0x3e0] ;  /* 0x0000f80000047ab9 */ /* 0x000fe20000000a00 */
[----:B------:R-:W-:-:S05]  /*29c0*/  IADD3 R43, P2, R108, R90, RZ ;  /* 0x0000005a6c2b7210 */ /* 0x000fca0007f5e0ff */
[----:B------:R-:W-:Y:S01]  /*29d0*/  IMAD.X R44, R0, 0x1, R26, P2 ;  /* 0x00000001002c7824 */ /* 0x000fe200010e061a */
[----:B------:R-:W-:-:S04]  /*29e0*/  LEA R42, P2, R43, UR4, 0x1 ;  /* 0x000000042b2a7c11 */ /* 0x000fc8000f8408ff */
[----:B------:R-:W-:Y:S02]  /*29f0*/  LEA.HI.X R43, R43, UR5, R44, 0x1, P2 ;  /* 0x000000052b2b7c11 */ /* 0x000fe400090f0c2c */
[----:B------:R-:W-:Y:S02]  /*2a00*/  ISETP.GE.AND P2, PT, R18, R80, PT ;  /* 0x000000501200720c */ /* 0x000fe40003f46270 */
[----:B------:R-:W-:Y:S02]  /*2a10*/  CS2R R86, SRZ ;  /* 0x0000000000567805 */ /* 0x000fe4000001ff00 */
[----:B------:R-:W-:-:S09]  /*2a20*/  CS2R R94, SRZ ;  /* 0x00000000005e7805 */ /* 0x000fd2000001ff00 */
[----:B------:R0:W5:Y:S04]  /*2a30*/  @!P2 LDG.E.64 R134, desc[UR6][R40.64] ;  /* 0x000000062886a981 */ /* 0x000168000c1e1b00 */
[----:B------:R0:W5:Y:S01]  /*2a40*/  @!P2 LDG.E.64 R152, desc[UR6][R42.64] ;  /* 0x000000062a98a981 */ /* 0x000162000c1e1b00 */
[----:B------:R-:W-:-:S13]  /*2a50*/  ISETP.GE.AND P2, PT, R221, R80, PT ;  /* 0x00000050dd00720c */ /* 0x000fda0003f46270 */
[----:B------:R0:W5:Y:S04]  /*2a60*/  @!P2 LDG.E.64 R86, desc[UR6][R40.64+0x40] ;  /* 0x000040062856a981 */ /* 0x000168000c1e1b00 */
[----:B------:R0:W5:Y:S02]  /*2a70*/  @!P2 LDG.E.64 R94, desc[UR6][R42.64+0x40] ;  /* 0x000040062a5ea981 */ /* 0x000164000c1e1b00 */
.L_x_458:
[----:B------:R-:W-:Y:S05]  /*2a80*/  BSYNC B1 ;  /* 0x0000000000017941 */ /* 0x000fea0003800000 */
.L_x_457:
[----:B------:R-:W-:Y:S01]  /*2a90*/  ISETP.GE.AND P4, PT, R223, R4, PT ;  /* 0x00000004df00720c */ /* 0x000fe20003f86270 */
[----:B0----5:R-:W-:Y:S01]  /*2aa0*/  IMAD.MOV.U32 R40, RZ, RZ, R86 ;  /* 0x000000ffff287224 */ /* 0x021fe200078e0056 */
[----:B------:R-:W-:Y:S01]  /*2ab0*/  MOV R41, R87 ;  /* 0x0000005700297202 */ /* 0x000fe20000000f00 */
[----:B------:R-:W-:Y:S01]  /*2ac0*/  IMAD.MOV.U32 R42, RZ, RZ, R134 ;  /* 0x000000ffff2a7224 */ /* 0x000fe200078e0086 */
[----:B------:R-:W-:Y:S01]  /*2ad0*/  BSSY B1, `(.L_x_459) ;  /* 0x0000024000017945 */ /* 0x000fe20003800000 */
[----:B------:R-:W-:Y:S01]  /*2ae0*/  IMAD.MOV.U32 R43, RZ, RZ, R135 ;  /* 0x000000ffff2b7224 */ /* 0x000fe200078e0087 */
[----:B------:R-:W-:Y:S01]  /*2af0*/  PRMT R189, R40, 0x5410, R41 ;  /* 0x0000541028bd7816 */ /* 0x000fe20000000029 */
[----:B------:R-:W-:Y:S01]  /*2b00*/  IMAD.MOV.U32 R40, RZ, RZ, R94 ;  /* 0x000000ffff287224 */ /* 0x000fe200078e005e */
[----:B------:R-:W-:Y:S01]  /*2b10*/  CS2R R82, SRZ ;  /* 0x0000000000527805 */ /* 0x000fe2000001ff00 */
[----:B------:R-:W-:Y:S01]  /*2b20*/  IMAD.MOV.U32 R41, RZ, RZ, R95 ;  /* 0x000000ffff297224 */ /* 0x000fe200078e005f */
[----:B------:R-:W-:Y:S01]  /*2b30*/  PRMT R190, R42, 0x5410, R43 ;  /* 0x000054102abe7816 */ /* 0x000fe2000000002b */
[----:B------:R-:W-:Y:S01]  /*2b40*/  IMAD.MOV.U32 R43, RZ, RZ, R153 ;  /* 0x000000ffff2b7224 */ /* 0x000fe200078e0099 */
[----:B------:R-:W-:-:S02]  /*2b50*/  MOV R42, R152 ;  /* 0x00000098002a7202 */ /* 0x000fc40000000f00 */
[----:B------:R-:W-:Y:S02]  /*2b60*/  CS2R R78, SRZ ;  /* 0x00000000004e7805 */ /* 0x000fe4000001ff00 */
[----:B------:R-:W-:Y:S02]  /*2b70*/  PRMT R191, R40, 0x5410, R41 ;  /* 0x0000541028bf7816 */ /* 0x000fe40000000029 */
[----:B------:R-:W-:Y:S02]  /*2b80*/  CS2R R84, SRZ ;  /* 0x0000000000547805 */ /* 0x000fe4000001ff00 */
[----:B------:R-:W-:Y:S02]  /*2b90*/  PRMT R181, R42, 0x7610, R181 ;  /* 0x000076102ab57816 */ /* 0x000fe400000000b5 */
[----:B------:R-:W-:Y:S01]  /*2ba0*/  PRMT R192, R43, 0x7610, R192 ;  /* 0x000076102bc07816 */ /* 0x000fe200000000c0 */
[----:B------:R-:W-:Y:S06]  /*2bb0*/  @P4 BRA `(.L_x_460) ;  /* 0x0000000000544947 */ /* 0x000fec0003800000 */
[----:B------:R-:W-:Y:S01]  /*2bc0*/  IADD3 R41, P2, P5, R102, R92, R35 ;  /* 0x0000005c66297210 */ /* 0x000fe20007d5e023 */
[----:B------:R-:W-:Y:S01]  /*2bd0*/  ULDC.64 UR4, c[0x0][0x3c8] ;  /* 0x0000f20000047ab9 */ /* 0x000fe20000000a00 */
[----:B------:R-:W-:Y:S02]  /*2be0*/  CS2R R82, SRZ ;  /* 0x0000000000527805 */ /* 0x000fe4000001ff00 */
[----:B------:R-:W-:Y:S02]  /*2bf0*/  CS2R R84, SRZ ;  /* 0x0000000000547805 */ /* 0x000fe4000001ff00 */
[----:B------:R-:W-:Y:S01]  /*2c00*/  IADD3.X R42, R28, R3, R38, P2, P5 ;  /* 0x000000031c2a7210 */ /* 0x000fe200017ea426 */
[----:B------:R-:W-:Y:S01]  /*2c10*/  ULDC.64 UR6, c[0x0][0x208] ;  /* 0x0000820000067ab9 */ /* 0x000fe20000000a00 */
[----:B------:R-:W-:-:S04]  /*2c20*/  IADD3 R43, P2, P5, R108, R90, R30 ;  /* 0x0000005a6c2b7210 */ /* 0x000fc80007d5e01e */
[----:B------:R-:W-:Y:S02]  /*2c30*/  IADD3.X R44, R26, R0, R32, P2, P5 ;  /* 0x000000001a2c7210 */ /* 0x000fe400017ea420 */
[----:B------:R-:W-:-:S04]  /*2c40*/  LEA R40, P2, R41, UR4, 0x1 ;  /* 0x0000000429287c11 */ /* 0x000fc8000f8408ff */
[----:B------:R-:W-:Y:S01]  /*2c50*/  LEA.HI.X R41, R41, UR5, R42, 0x1, P2 ;  /* 0x0000000529297c11 */ /* 0x000fe200090f0c2a */
[----:B------:R-:W-:Y:S02]  /*2c60*/  ULDC.64 UR4, c[0x0][0x3e0] ;  /* 0x0000f80000047ab9 */ /* 0x000fe40000000a00 */
        /* <DEDUP_REMOVED lines=10> */
.L_x_460:
[----:B------:R-:W-:Y:S05]  /*2d10*/  BSYNC B1 ;  /* 0x0000000000017941 */ /* 0x000fea0003800000 */
.L_x_459:
[----:B------:R-:W-:Y:S01]  /*2d20*/  ISETP.GE.AND P2, PT, R222, R4, PT ;  /* 0x00000004de00720c */ /* 0x000fe20003f46270 */
[----:B0----5:R-:W-:Y:S01]  /*2d30*/  IMAD.MOV.U32 R40, RZ, RZ, R76 ;  /* 0x000000ffff287224 */ /* 0x021fe200078e004c */
[----:B------:R-:W-:Y:S01]  /*2d40*/  MOV R43, R83 ;  /* 0x00000053002b7202 */ /* 0x000fe20000000f00 */
[----:B------:R-:W-:Y:S01]  /*2d50*/  IMAD.MOV.U32 R41, RZ, RZ, R77 ;  /* 0x000000ffff297224 */ /* 0x000fe200078e004d */
[----:B------:R-:W-:Y:S01]  /*2d60*/  BSSY B1, `(.L_x_461) ;  /* 0x0000026000017945 */ /* 0x000fe20003800000 */
[----:B------:R-:W-:Y:S01]  /*2d70*/  IMAD.MOV.U32 R42, RZ, RZ, R82 ;  /* 0x000000ffff2a7224 */ /* 0x000fe200078e0052 */
[----:B------:R-:W-:Y:S02]  /*2d80*/  CS2R R60, SRZ ;  /* 0x00000000003c7805 */ /* 0x000fe4000001ff00 */
[----:B------:R-:W-:Y:S02]  /*2d90*/  CS2R R68, SRZ ;  /* 0x0000000000447805 */ /* 0x000fe4000001ff00 */
[----:B------:R-:W-:Y:S01]  /*2da0*/  PRMT R185, R41, 0x5410, R40 ;  /* 0x0000541029b97816 */ /* 0x000fe20000000028 */
[----:B------:R-:W-:Y:S01]  /*2db0*/  IMAD.MOV.U32 R40, RZ, RZ, R78 ;  /* 0x000000ffff287224 */ /* 0x000fe200078e004e */
[----:B------:R-:W-:Y:S01]  /*2dc0*/  PRMT R187, R43, 0x5410, R42 ;  /* 0x000054102bbb7816 */ /* 0x000fe2000000002a */
[----:B------:R-:W-:Y:S01]  /*2dd0*/  IMAD.MOV.U32 R41, RZ, RZ, R79 ;  /* 0x000000ffff297224 */ /* 0x000fe200078e004f */
[----:B------:R-:W-:Y:S01]  /*2de0*/  CS2R R72, SRZ ;  /* 0x0000000000487805 */ /* 0x000fe2000001ff00 */
[----:B------:R-:W-:Y:S01]  /*2df0*/  IMAD.MOV.U32 R42, RZ, RZ, R84 ;  /* 0x000000ffff2a7224 */ /* 0x000fe200078e0054 */
[----:B------:R-:W-:Y:S01]  /*2e00*/  CS2R R70, SRZ ;  /* 0x0000000000467805 */ /* 0x000fe2000001ff00 */
[----:B------:R-:W-:Y:S01]  /*2e10*/  IMAD.MOV.U32 R43, RZ, RZ, R85 ;  /* 0x000000ffff2b7224 */ /* 0x000fe200078e0055 */
[----:B------:R-:W-:-:S02]  /*2e20*/  PRMT R186, R41, 0x5410, R40 ;  /* 0x0000541029ba7816 */ /* 0x000fc40000000028 */
[----:B------:R-:W-:Y:S02]  /*2e30*/  CS2R R74, SRZ ;  /* 0x00000000004a7805 */ /* 0x000fe4000001ff00 */
[----:B------:R-:W-:Y:S02]  /*2e40*/  P2R R89, PR, RZ, 0x4 ;  /* 0x00000004ff597803 */ /* 0x000fe40000000000 */
        /* <DEDUP_REMOVED lines=23> */
.L_x_462:
[----:B------:R-:W-:Y:S05]  /*2fc0*/  BSYNC B1 ;  /* 0x0000000000017941 */ /* 0x000fea0003800000 */
.L_x_461:
        /* <DEDUP_REMOVED lines=8> */
[----:B------:R-:W-:Y:S01]  /*3050*/  PRMT R168, R42, 0x7610, R168 ;  /* 0x000076102aa87816 */ /* 0x000fe200000000a8 */
[----:B------:R-:W-:Y:S01]  /*3060*/  IMAD.MOV.U32 R42, RZ, RZ, R74 ;  /* 0x000000ffff2a7224 */ /* 0x000fe200078e004a */
[----:B------:R-:W-:Y:S01]  /*3070*/  PRMT R170, R170, 0x5410, R43 ;  /* 0x00005410aaaa7816 */ /* 0x000fe2000000002b */
[----:B------:R-:W-:Y:S01]  /*3080*/  IMAD.MOV.U32 R43, RZ, RZ, R75 ;  /* 0x000000ffff2b7224 */ /* 0x000fe200078e004b */
[----:B------:R-:W-:-:S02]  /*3090*/  MOV R41, R71 ;  /* 0x0000004700297202 */ /* 0x000fc40000000f00 */
[----:B------:R-:W-:Y:S02]  /*30a0*/  CS2R R64, SRZ ;  /* 0x0000000000407805 */ /* 0x000fe4000001ff00 */
[----:B------:R-:W-:Y:S02]  /*30b0*/  CS2R R62, SRZ ;  /* 0x00000000003e7805 */ /* 0x000fe4000001ff00 */
[----:B------:R-:W-:Y:S02]  /*30c0*/  CS2R R66, SRZ ;  /* 0x0000000000427805 */ /* 0x000fe4000001ff00 */
[----:B------:R-:W-:Y:S02]  /*30d0*/  PRMT R164, R41, 0x5410, R40 ;  /* 0x0000541029a47816 */ /* 0x000fe40000000028 */
[----:B------:R-:W-:Y:S02]  /*30e0*/  PRMT R171, R42, 0x5410, R43 ;  /* 0x000054102aab7816 */ /* 0x000fe4000000002b */
[----:B------:R-:W-:Y:S01]  /*30f0*/  P2R R81, PR, RZ, 0x4 ;  /* 0x00000004ff517803 */ /* 0x000fe20000000000 */
[----:B------:R-:W-:Y:S06]  /*3100*/  @P2 BRA `(.L_x_464) ;  /* 0x00000000007c2947 */ /* 0x000fec0003800000 */
[----:B------:R-:W0:Y:S01]  /*3110*/  LDC.64 R40, c[0x0][0x3d8] ;  /* 0x0000f600ff287b82 */ /* 0x000e220000000a00 */
[----:B------:R-:W-:Y:S01]  /*3120*/  IMAD.MOV.U32 R42, RZ, RZ, R92 ;  /* 0x000000ffff2a7224 */ /* 0x000fe200078e005c */
[----:B------:R-:W-:Y:S01]  /*3130*/  ULDC.64 UR4, c[0x0][0x3c8] ;  /* 0x0000f20000047ab9 */ /* 0x000fe20000000a00 */
[----:B------:R-:W-:Y:S01]  /*3140*/  IMAD.MOV.U32 R43, RZ, RZ, R3 ;  /* 0x000000ffff2b7224 */ /* 0x000fe200078e0003 */
[----:B------:R-:W-:Y:S02]  /*3150*/  CS2R R64, SRZ ;  /* 0x0000000000407805 */ /* 0x000fe4000001ff00 */
[----:B------:R-:W-:Y:S01]  /*3160*/  CS2R R66, SRZ ;  /* 0x0000000000427805 */ /* 0x000fe2000001ff00 */
[----:B------:R-:W-:Y:S01]  /*3170*/  ULDC.64 UR6, c[0x0][0x208] ;  /* 0x0000820000067ab9 */ /* 0x000fe20000000a00 */
[----:B0-----:R-:W-:-:S04]  /*3180*/  IMAD.WIDE.U32 R42, R40, 0x60, R42 ;  /* 0x00000060282a7825 */ /* 0x001fc800078e002a */
[----:B------:R-:W-:Y:S01]  /*3190*/  IMAD R41, R41, 0x60, RZ ;  /* 0x0000006029297824 */ /* 0x000fe200078e02ff */
[----:B------:R-:W-:Y:S02]  /*31a0*/  IADD3 R45, P2, R102, R42, RZ ;  /* 0x0000002a662d7210 */ /* 0x000fe40007f5e0ff */
[----:B------:R-:W-:Y:S02]  /*31b0*/  MOV R42, R90 ;  /* 0x0000005a002a7202 */ /* 0x000fe40000000f00 */
[----:B------:R-:W-:Y:S01]  /*31c0*/  IADD3.X R46, R28, R43, R41, P2, !PT ;  /* 0x0000002b1c2e7210 */ /* 0x000fe200017fe429 */
[----:B------:R-:W-:Y:S01]  /*31d0*/  IMAD.MOV.U32 R43, RZ, RZ, R0 ;  /* 0x000000ffff2b7224 */ /* 0x000fe200078e0000 */
[----:B------:R-:W0:Y:S02]  /*31e0*/  LDC.64 R40, c[0x0][0x3e8] ;  /* 0x0000fa00ff287b82 */ /* 0x000e240000000a00 */
[----:B0-----:R-:W-:-:S04]  /*31f0*/  IMAD.WIDE.U32 R42, R40, 0x60, R42 ;  /* 0x00000060282a7825 */ /* 0x001fc800078e002a */
[----:B------:R-:W-:Y:S01]  /*3200*/  IMAD R41, R41, 0x60, RZ ;  /* 0x0000006029297824 */ /* 0x000fe200078e02ff */
[----:B------:R-:W-:-:S04]  /*3210*/  IADD3 R44, P2, R108, R42, RZ ;  /* 0x0000002a6c2c7210 */ /* 0x000fc80007f5e0ff */
[----:B------:R-:W-:Y:S02]  /*3220*/  IADD3.X R43, R26, R43, R41, P2, !PT ;  /* 0x0000002b1a2b7210 */ /* 0x000fe400017fe429 */
        /* <DEDUP_REMOVED lines=13> */
.L_x_464:
[----:B------:R-:W-:Y:S05]  /*3300*/  BSYNC B1 ;  /* 0x0000000000017941 */ /* 0x000fea0003800000 */
.L_x_463:
        /* <DEDUP_REMOVED lines=12> */
[----:B------:R-:W-:Y:S01]  /*33d0*/  PRMT R170, R43, 0x7610, R170 ;  /* 0x000076102baa7816 */ /* 0x000fe200000000aa */
[----:B------:R-:W-:Y:S01]  /*33e0*/  IMAD.MOV.U32 R42, RZ, RZ, R66 ;  /* 0x000000ffff2a7224 */ /* 0x000fe200078e0042 */
[----:B------:R-:W-:-:S02]  /*33f0*/  CS2R R44, SRZ ;  /* 0x00000000002c7805 */ /* 0x000fc4000001ff00 */
[----:B------:R-:W-:Y:S02]  /*3400*/  CS2R R52, SRZ ;  /* 0x0000000000347805 */ /* 0x000fe4000001ff00 */
[----:B------:R-:W-:Y:S02]  /*3410*/  PRMT R166, R41, 0x5410, R40 ;  /* 0x0000541029a67816 */ /* 0x000fe40000000028 */
[----:B------:R-:W-:Y:S02]  /*3420*/  CS2R R56, SRZ ;  /* 0x0000000000387805 */ /* 0x000fe4000001ff00 */
[----:B------:R-:W-:Y:S02]  /*3430*/  PRMT R169, R169, 0x5410, R42 ;  /* 0x00005410a9a97816 */ /* 0x000fe4000000002a */
[----:B------:R-:W-:Y:S02]  /*3440*/  CS2R R54, SRZ ;  /* 0x0000000000367805 */ /* 0x000fe4000001ff00 */
[----:B------:R-:W-:-:S02]  /*3450*/  CS2R R58, SRZ ;  /* 0x00000000003a7805 */ /* 0x000fc4000001ff00 */
[----:B------:R-:W-:Y:S02]  /*3460*/  CS2R R48, SRZ ;  /* 0x0000000000307805 */ /* 0x000fe4000001ff00 */
[----:B------:R-:W-:Y:S02]  /*3470*/  CS2R R46, SRZ ;  /* 0x00000000002e7805 */ /* 0x000fe4000001ff00 */
[----:B------:R-:W-:Y:S02]  /*3480*/  CS2R R50, SRZ ;  /* 0x0000000000327805 */ /* 0x000fe4000001ff00 */
[----:B------:R-:W-:Y:S01]  /*3490*/  P2R R156, PR, RZ, 0x4 ;  /* 0x00000004ff9c7803 */ /* 0x000fe20000000000 */
        /* <DEDUP_REMOVED lines=22> */
.L_x_466:
[----:B------:R-:W-:Y:S05]  /*3600*/  BSYNC B1 ;  /* 0x0000000000017941 */ /* 0x000fea0003800000 */
.L_x_465:
[----:B------:R-:W-:Y:S01]  /*3610*/  ISETP.GE.AND P5, PT, R226, R4, PT ;  /* 0x00000004e200720c */ /* 0x000fe20003fa6270 */
[----:B------:R-:W-:-:S12]  /*3620*/  BSSY B1, `(.L_x_467) ;  /* 0x000001f000017945 */ /* 0x000fd80003800000 */
[----:B------:R-:W-:Y:S05]  /*3630*/  @P5 BRA `(.L_x_468) ;  /* 0x0000000000745947 */ /* 0x000fea0003800000 */
[----:B0-----:R-:W0:Y:S01]  /*3640*/  LDC.64 R40, c[0x0][0x3d8] ;  /* 0x0000f600ff287b82 */ /* 0x001e220000000a00 */
[----:B------:R-:W-:Y:S01]  /*3650*/  MOV R93, R3 ;  /* 0x00000003005d7202 */ /* 0x000fe20000000f00 */
[----:B------:R-:W-:Y:S01]  /*3660*/  IMAD.MOV.U32 R91, RZ, RZ, R0 ;  /* 0x000000ffff5b7224 */ /* 0x000fe200078e0000 */
[----:B------:R-:W-:Y:S01]  /*3670*/  ULDC.64 UR4, c[0x0][0x3c8] ;  /* 0x0000f20000047ab9 */ /* 0x000fe20000000a00 */
[----:B------:R-:W-:Y:S02]  /*3680*/  CS2R R48, SRZ ;  /* 0x0000000000307805 */ /* 0x000fe4000001ff00 */
[----:B------:R-:W-:Y:S01]  /*3690*/  CS2R R50, SRZ ;  /* 0x0000000000327805 */ /* 0x000fe2000001ff00 */
[----:B------:R-:W-:Y:S01]  /*36a0*/  ULDC.64 UR6, c[0x0][0x208] ;  /* 0x0000820000067ab9 */ /* 0x000fe20000000a00 */
[----:B0-----:R-:W-:-:S04]  /*36b0*/  IMAD.WIDE.U32 R92, R40, 0xa0, R92 ;  /* 0x000000a0285c7825 */ /* 0x001fc800078e005c */
[----:B------:R-:W-:Y:S01]  /*36c0*/  IMAD R41, R41, 0xa0, RZ ;  /* 0x000000a029297824 */ /* 0x000fe200078e02ff */
[----:B------:R-:W-:-:S04]  /*36d0*/  IADD3 R3, P2, R102, R92, RZ ;  /* 0x0000005c66037210 */ /* 0x000fc80007f5e0ff */
[----:B------:R-:W-:Y:S02]  /*36e0*/  IADD3.X R92, R28, R93, R41, P2, !PT ;  /* 0x0000005d1c5c7210 */ /* 0x000fe400017fe429 */
        /* <DEDUP_REMOVED lines=18> */
.L_x_468:
[----:B------:R-:W-:Y:S05]  /*3810*/  BSYNC B1 ;  /* 0x0000000000017941 */ /* 0x000fea0003800000 */
.L_x_467:
[----:B------:R-:W-:Y:S01]  /*3820*/  ULOP3.LUT UR4, UR60, 0x1, URZ, 0xfc, !UPT ;  /* 0x000000013c047892 */ /* 0x000fe2000f8efc3f */
[----:B-----5:R-:W-:Y:S01]  /*3830*/  IMAD.MOV.U32 R0, RZ, RZ, R52 ;  /* 0x000000ffff007224 */ /* 0x020fe200078e0034 */
[----:B01----:R-:W-:Y:S01]  /*3840*/  MOV R41, R57 ;  /* 0x0000003900297202 */ /* 0x003fe20000000f00 */
[----:B------:R-:W-:Y:S01]  /*3850*/  IMAD.MOV.U32 R3, RZ, RZ, R53 ;  /* 0x000000ffff037224 */ /* 0x000fe200078e0035 */
[----:B------:R-:W-:Y:S01]  /*3860*/  UISETP.NE.AND UP0, UPT, UR4, 0x3, UPT ;  /* 0x000000030400788c */ /* 0x000fe2000bf05270 */
[----:B------:R-:W-:Y:S01]  /*3870*/  IMAD.MOV.U32 R40, RZ, RZ, R56 ;  /* 0x000000ffff287224 */ /* 0x000fe200078e0038 */
[----:B------:R-:W-:Y:S01]  /*3880*/  PRMT R174, R0, 0x7610, R174 ;  /* 0x0000761000ae7816 */ /* 0x000fe200000000ae */
[----:B------:R-:W-:Y:S01]  /*3890*/  IMAD.MOV.U32 R0, RZ, RZ, R54 ;  /* 0x000000ffff007224 */ /* 0x000fe200078e0036 */
[----:B------:R-:W-:Y:S01]  /*38a0*/  PRMT R173, R173, 0x5410, R3 ;  /* 0x00005410adad7816 */ /* 0x000fe20000000003 */
[----:B------:R-:W-:Y:S01]  /*38b0*/  IMAD.MOV.U32 R3, RZ, RZ, R55 ;  /* 0x000000ffff037224 */ /* 0x000fe200078e0037 */
[----:B------:R-:W-:Y:S01]  /*38c0*/  PRMT R180, R40, 0x5410, R41 ;  /* 0x0000541028b47816 */ /* 0x000fe20000000029 */
[----:B------:R-:W-:Y:S01]  /*38d0*/  IMAD.MOV.U32 R40, RZ, RZ, R58 ;  /* 0x000000ffff287224 */ /* 0x000fe200078e003a */
[----:B------:R-:W-:Y:S01]  /*38e0*/  PLOP3.LUT P2, PT, PT, PT, UP0, 0x80, 0x0 ;  /* 0x000000000000781c */ /* 0x000fe20003f4f008 */
        /* <DEDUP_REMOVED lines=8> */
[----:B------:R-:W-:Y:S01]  /*3970*/  PRMT R172, R3, 0x5410, R0 ;  /* 0x0000541003ac7816 */ /* 0x000fe20000000000 */
[----:B------:R-:W-:Y:S01]  /*3980*/  IMAD.MOV.U32 R3, RZ, RZ, R50 ;  /* 0x000000ffff037224 */ /* 0x000fe200078e0032 */
[----:B------:R-:W-:Y:S01]  /*3990*/  PRMT R92, R41, 0x5410, R40 ;  /* 0x00005410295c7816 */ /* 0x000fe20000000028 */
[----:B------:R-:W-:Y:S01]  /*39a0*/  IMAD.MOV.U32 R41, RZ, RZ, R46 ;  /* 0x000000ffff297224 */ /* 0x000fe200078e002e */
[----:B------:R-:W-:Y:S01]  /*39b0*/  MOV R40, R47 ;  /* 0x0000002f00287202 */ /* 0x000fe20000000f00 */
[----:B------:R-:W-:-:S03]  /*39c0*/  IMAD.MOV.U32 R0, RZ, RZ, R51 ;  /* 0x000000ffff007224 */ /* 0x000fc600078e0033 */
[----:B------:R-:W-:Y:S02]  /*39d0*/  PRMT R93, R41, 0x5410, R40 ;  /* 0x00005410295d7816 */ /* 0x000fe40000000028 */
[----:B------:R-:W-:Y:S01]  /*39e0*/  PRMT R175, R3, 0x5410, R0 ;  /* 0x0000541003af7816 */ /* 0x000fe20000000000 */
[----:B------:R-:W-:Y:S06]  /*39f0*/  @!P2 BRA `(.L_x_469) ;  /* 0x000000000004a947 */ /* 0x000fec0003800000 */
[----:B------:R-:W-:Y:S01]  /*3a00*/  BPT.TRAP 0x1 ;  /* 0x000000040000795c */ /* 0x000fe20000300000 */
.L_x_469:
[----:B------:R-:W-:Y:S01]  /*3a10*/  IMAD R3, R220, 0x8, R2 ;  /* 0x00000008dc037824 */ /* 0x000fe200078e0202 */
[----:B------:R-:W-:Y:S01]  /*3a20*/  SHF.L.U32 R0, R229, 0x1f, RZ ;  /* 0x0000001fe5007819 */ /* 0x000fe200000006ff */
[----:B------:R-:W-:Y:S03]  /*3a30*/  BSSY B1, `(.L_x_470) ;  /* 0x0000003000017945 */ /* 0x000fe60003800000 */
[----:B------:R-:W0:Y:S02]  /*3a40*/  SYNCS.PHASECHK.TRANS64.TRYWAIT P6, [R3+URZ+0x34890], R0 ;  /* 0x03489000030075a7 */ /* 0x000e2400080c017f */
[----:B0-----:R-:W-:Y:S05]  /*3a50*/  @!P6 BRA `(.L_x_471) ;  /* 0x000002000008e947 */ /* 0x001fea0003800000 */
.L_x_765:
[----:B------:R-:W-:Y:S05]  /*3a60*/  BSYNC B1 ;  /* 0x0000000000017941 */ /* 0x000fea0003800000 */
.L_x_470:
[----:B------:R-:W-:Y:S04]  /*3a70*/  BSSY B1, `(.L_x_472) ;  /* 0x0000075000017945 */ /* 0x000fe80003800000 */
[----:B------:R-:W-:Y:S05]  /*3a80*/  @P3 BRA `(.L_x_473) ;  /* 0x0000000400cc3947 */ /* 0x000fea0003800000 */
[----:B------:R-:W-:Y:S01]  /*3a90*/  IADD3 R176, P3, R118, R132, RZ ;  /* 0x0000008476b07210 */ /* 0x000fe20007f7e0ff */
[----:B------:R-:W-:Y:S04]  /*3aa0*/  BSSY B2, `(.L_x_474) ;  /* 0x000003b000027945 */ /* 0x000fe80003800000 */
[----:B------:R-:W-:Y:S01]  /*3ab0*/  IMAD.X R177, R88, 0x1, R124, P3 ;  /* 0x0000000158b17824 */ /* 0x000fe200018e067c */
[----:B------:R-:W-:Y:S07]  /*3ac0*/  @P0 BRA `(.L_x_475) ;  /* 0x0000000000e00947 */ /* 0x000fee0003800000 */
[----:B------:R1:W2:Y:S01]  /*3ad0*/  LDS.128 R40, [R5+0x1e400] ;  /* 0x01e4000005287984 */ /* 0x0002a20000000c00 */
[----:B------:R-:W-:Y:S01]  /*3ae0*/  IADD3 R91, P3, R176, R98, RZ ;  /* 0x00000062b05b7210 */ /* 0x000fe20007f7e0ff */
[----:B------:R-:W-:Y:S03]  /*3af0*/  BSSY B3, `(.L_x_476) ;  /* 0x0000030000037945 */ /* 0x000fe60003800000 */
[----:B------:R-:W-:Y:S02]  /*3b00*/  IADD3.X R178, R177, R15, RZ, P3, !PT ;  /* 0x0000000fb1b27210 */ /* 0x000fe40001ffe4ff */
[----:B------:R-:W-:-:S13]  /*3b10*/  ISETP.GE.AND P3, PT, R18, R80, PT ;  /* 0x000000501200720c */ /* 0x000fda0003f66270 */
[----:B-1----:R-:W-:Y:S05]  /*3b20*/  @P3 BRA `(.L_x_477) ;  /* 0x0000000000b03947 */ /* 0x002fea0003800000 */
[----:B------:R-:W-:Y:S01]  /*3b30*/  SHF.R.U64 R152, R152, 0x10, R153 ;  /* 0x0000001098987819 */ /* 0x000fe20000001299 */
[----:B--2---:R-:W-:Y:S01]  /*3b40*/  IMAD.MOV.U32 R179, RZ, RZ, R41 ;  /* 0x000000ffffb37224 */ /* 0x004fe200078e0029 */
[--C-:B------:R-:W-:Y:S01]  /*3b50*/  SHF.R.U64 R90, R134, 0x10, R135.reuse ;  /* 0x00000010865a7819 */ /* 0x100fe20000001287 */
[----:B------:R-:W-:Y:S01]  /*3b60*/  HADD2.F32 R181, -RZ, R181.H0_H0 ;  /* 0x200000b5ffb57230 */ /* 0x000fe20000004100 */
[----:B------:R-:W-:Y:S01]  /*3b70*/  SHF.R.U32.HI R135, RZ, 0x10, R135 ;  /* 0x00000010ff877819 */ /* 0x000fe20000011687 */
[----:B------:R-:W-:Y:S02]  /*3b80*/  HADD2.F32 R152, -RZ, R152.H0_H0 ;  /* 0x20000098ff987230 */ /* 0x000fe40000004100 */
[--C-:B------:R-:W-:Y:S02]  /*3b90*/  HADD2.F32 R41, -RZ, R179.reuse.H1_H1 ;  /* 0x300000b3ff297230 */ /* 0x100fe40000004100 */
[----:B------:R-:W-:Y:S02]  /*3ba0*/  HADD2.F32 R179, -RZ, R179.H0_H0 ;  /* 0x200000b3ffb37230 */ /* 0x000fe40000004100 */
[----:B------:R-:W-:-:S02]  /*3bb0*/  HADD2.F32 R90, -RZ, R90.H0_H0 ;  /* 0x2000005aff5a7230 */ /* 0x000fc40000004100 */
[-C--:B------:R-:W-:Y:S01]  /*3bc0*/  FMUL.FTZ R134, R41, R152.reuse ;  /* 0x0000009829867220 */ /* 0x080fe20000410000 */
[----:B------:R-:W-:-:S03]  /*3bd0*/  FMUL.FTZ R152, R179, R152 ;  /* 0x00000098b3987220 */ /* 0x000fc60000410000 */
[-C--:B------:R-:W-:Y:S01]  /*3be0*/  FFMA.FTZ R134, R179, R90.reuse, -R134 ;  /* 0x0000005ab3867223 */ /* 0x080fe20000010886 */
[----:B------:R-:W-:Y:S02]  /*3bf0*/  HADD2.F32 R179, -RZ, R190.H0_H0 ;  /* 0x200000beffb37230 */ /* 0x000fe40000004100 */
[----:B------:R-:W-:Y:S01]  /*3c00*/  FFMA.FTZ R41, R41, R90, R152 ;  /* 0x0000005a29297223 */ /* 0x000fe20000010098 */
[----:B------:R-:W-:Y:S01]  /*3c10*/  SHF.R.U32.HI R152, RZ, 0x10, R153 ;  /* 0x00000010ff987819 */ /* 0x000fe20000011699 */
[----:B------:R-:W-:Y:S02]  /*3c20*/  IMAD.MOV.U32 R153, RZ, RZ, R43 ;  /* 0x000000ffff997224 */ /* 0x000fe400078e002b */
[----:B------:R-:W-:Y:S01]  /*3c30*/  IMAD.MOV.U32 R90, RZ, RZ, R40 ;  /* 0x000000ffff5a7224 */ /* 0x000fe200078e0028 */
[----:B------:R-:W-:Y:S01]  /*3c40*/  F2FP.F16.F32.PACK_AB R41, R41, R134 ;  /* 0x000000862929723e */ /* 0x000fe200000000ff */
[----:B------:R-:W-:Y:S02]  /*3c50*/  HADD2.F32 R40, -RZ, R152.H0_H0 ;  /* 0x20000098ff287230 */ /* 0x000fe40000004100 */
[----:B------:R-:W-:-:S02]  /*3c60*/  HADD2.F32 R43, -RZ, R153.H1_H1 ;  /* 0x30000099ff2b7230 */ /* 0x000fc40000004100 */
[----:B------:R-:W-:Y:S02]  /*3c70*/  HADD2.F32 R153, -RZ, R153.H0_H0 ;  /* 0x20000099ff997230 */ /* 0x000fe40000004100 */
[----:B------:R-:W-:Y:S02]  /*3c80*/  HADD2.F32 R152, -RZ, R135.H0_H0 ;  /* 0x20000087ff987230 */ /* 0x000fe40000004100 */
[-C--:B------:R-:W-:Y:S01]  /*3c90*/  FMUL.FTZ R182, R43, R40.reuse ;  /* 0x000000282bb67220 */ /* 0x080fe20000410000 */
[----:B------:R-:W-:-:S03]  /*3ca0*/  FMUL.FTZ R184, R153, R40 ;  /* 0x0000002899b87220 */ /* 0x000fc60000410000 */
[-C--:B------:R-:W-:Y:S01]  /*3cb0*/  FFMA.FTZ R40, R153, R152.reuse, -R182 ;  /* 0x0000009899287223 */ /* 0x080fe200000108b6 */
[----:B------:R-:W-:Y:S02]  /*3cc0*/  IMAD.MOV.U32 R153, RZ, RZ, R42 ;  /* 0x000000ffff997224 */ /* 0x000fe400078e002a */
[----:B------:R-:W-:Y:S01]  /*3cd0*/  FFMA.FTZ R43, R43, R152, R184 ;  /* 0x000000982b2b7223 */ /* 0x000fe200000100b8 */
[--C-:B------:R-:W-:Y:S02]  /*3ce0*/  HADD2.F32 R42, -RZ, R90.reuse.H1_H1 ;  /* 0x3000005aff2a7230 */ /* 0x100fe40000004100 */
[----:B------:R-:W-:Y:S02]  /*3cf0*/  HADD2.F32 R152, -RZ, R90.H0_H0 ;  /* 0x2000005aff987230 */ /* 0x000fe40000004100 */
[----:B------:R-:W-:Y:S02]  /*3d00*/  HADD2.F32 R90, -RZ, R153.H1_H1 ;  /* 0x30000099ff5a7230 */ /* 0x000fe40000004100 */
[-C--:B------:R-:W-:Y:S01]  /*3d10*/  FMUL.FTZ R135, R42, R181.reuse ;  /* 0x000000b52a877220 */ /* 0x080fe20000410000 */
[----:B------:R-:W-:Y:S01]  /*3d20*/  F2FP.F16.F32.PACK_AB R43, R43, R40 ;  /* 0x000000282b2b723e */ /* 0x000fe200000000ff */
[----:B------:R-:W-:-:S02]  /*3d30*/  FMUL.FTZ R181, R152, R181 ;  /* 0x000000b598b57220 */ /* 0x000fc40000410000 */
[-C--:B------:R-:W-:Y:S01]  /*3d40*/  FFMA.FTZ R135, R152, R179.reuse, -R135 ;  /* 0x000000b398877223 */ /* 0x080fe20000010887 */
[----:B------:R-:W-:Y:S02]  /*3d50*/  HADD2.F32 R152, -RZ, R153.H0_H0 ;  /* 0x20000099ff987230 */ /* 0x000fe40000004100 */
[----:B------:R-:W-:Y:S01]  /*3d60*/  FFMA.FTZ R42, R42, R179, R181 ;  /* 0x000000b32a2a7223 */ /* 0x000fe200000100b5 */
[----:B------:R-:W-:Y:S02]  /*3d70*/  HADD2.F32 R181, -RZ, R192.H0_H0 ;  /* 0x200000c0ffb57230 */ /* 0x000fe40000004100 */
[----:B------:R-:W-:Y:S02]  /*3d80*/  HADD2.F32 R153, -RZ, R190.H1_H1 ;  /* 0x300000beff997230 */ /* 0x000fe40000004100 */
[----:B------:R-:W-:Y:S01]  /*3d90*/  F2FP.F16.F32.PACK_AB R40, R42, R135 ;  /* 0x000000872a28723e */ /* 0x000fe200000000ff */
[-C--:B------:R-:W-:Y:S01]  /*3da0*/  FMUL.FTZ R179, R90, R181.reuse ;  /* 0x000000b55ab37220 */ /* 0x080fe20000410000 */
[----:B------:R-:W-:-:S03]  /*3db0*/  FMUL.FTZ R181, R152, R181 ;  /* 0x000000b598b57220 */ /* 0x000fc60000410000 */
[-C--:B------:R-:W-:Y:S01]  /*3dc0*/  FFMA.FTZ R179, R152, R153.reuse, -R179 ;  /* 0x0000009998b37223 */ /* 0x080fe200000108b3 */
[----:B------:R-:W-:-:S05]  /*3dd0*/  FFMA.FTZ R90, R90, R153, R181 ;  /* 0x000000995a5a7223 */ /* 0x000fca00000100b5 */
[----:B------:R-:W-:-:S07]  /*3de0*/  F2FP.F16.F32.PACK_AB R42, R90, R179 ;  /* 0x000000b35a2a723e */ /* 0x000fce00000000ff */
.L_x_477:
[----:B------:R-:W-:Y:S05]  /*3df0*/  BSYNC B3 ;  /* 0x0000000000037941 */ /* 0x000fea0003800000 */
.L_x_476:
[----:B------:R-:W-:Y:S01]  /*3e00*/  ULDC.64 UR4, c[0x0][0x2d8] ;  /* 0x0000b60000047ab9 */ /* 0x000fe20000000a00 */
[----:B------:R-:W-:Y:S01]  /*3e10*/  ULDC.64 UR6, c[0x0][0x208] ;  /* 0x0000820000067ab9 */ /* 0x000fe20000000a00 */
[----:B------:R-:W-:-:S04]  /*3e20*/  LEA R90, P3, R91, UR4, 0x1 ;  /* 0x000000045b5a7c11 */ /* 0x000fc8000f8608ff */
[----:B------:R-:W-:-:S05]  /*3e30*/  LEA.HI.X R91, R91, UR5, R178, 0x1, P3 ;  /* 0x000000055b5b7c11 */ /* 0x000fca00098f0cb2 */
[----:B--2---:R1:W-:Y:S04]  /*3e40*/  STG.E.128 desc[UR6][R90.64], R40 ;  /* 0x000000285a007986 */ /* 0x0043e8000c101d06 */
.L_x_475:
[----:B------:R-:W-:Y:S05]  /*3e50*/  BSYNC B2 ;  /* 0x0000000000027941 */ /* 0x000fea0003800000 */
.L_x_474:
[----:B------:R-:W-:Y:S05]  /*3e60*/  @P1 BRA `(.L_x_473) ;  /* 0x0000000000d41947 */ /* 0x000fea0003800000 */
[----:B-1----:R1:W2:Y:S01]  /*3e70*/  LDS.128 R40, [R5+0x23c00] ;  /* 0x023c000005287984 */ /* 0x0022a20000000c00 */
[----:B------:R-:W-:Y:S01]  /*3e80*/  IADD3 R176, P3, R176, R13, RZ ;  /* 0x0000000db0b07210 */ /* 0x000fe20007f7e0ff */
[----:B------:R-:W-:Y:S03]  /*3e90*/  BSSY B2, `(.L_x_478) ;  /* 0x000002d000027945 */ /* 0x000fe60003800000 */
[----:B------:R-:W-:Y:S02]  /*3ea0*/  IADD3.X R177, R177, R8, RZ, P3, !PT ;  /* 0x00000008b1b17210 */ /* 0x000fe40001ffe4ff */
[----:B------:R-:W-:-:S13]  /*3eb0*/  ISETP.GE.AND P3, PT, R221, R80, PT ;  /* 0x00000050dd00720c */ /* 0x000fda0003f66270 */
[----:B-1----:R-:W-:Y:S05]  /*3ec0*/  @P3 BRA `(.L_x_479) ;  /* 0x0000000000a43947 */ /* 0x002fea0003800000 */
[--C-:B------:R-:W-:Y:S01]  /*3ed0*/  SHF.R.U64 R90, R86, 0x10, R87.reuse ;  /* 0x00000010565a7819 */ /* 0x100fe20000001257 */
[--C-:B--2---:R-:W-:Y:S01]  /*3ee0*/  HADD2.F32 R91, -RZ, R41.reuse.H1_H1 ;  /* 0x30000029ff5b7230 */ /* 0x104fe20000004100 */
[----:B------:R-:W-:Y:S01]  /*3ef0*/  SHF.R.U32.HI R86, RZ, 0x10, R87 ;  /* 0x00000010ff567819 */ /* 0x000fe20000011657 */
[----:B------:R-:W-:Y:S01]  /*3f00*/  HADD2.F32 R41, -RZ, R41.H0_H0 ;  /* 0x20000029ff297230 */ /* 0x000fe20000004100 */
[--C-:B------:R-:W-:Y:S01]  /*3f10*/  SHF.R.U64 R87, R94, 0x10, R95.reuse ;  /* 0x000000105e577819 */ /* 0x100fe2000000125f */
[----:B------:R-:W-:Y:S01]  /*3f20*/  HADD2.F32 R90, -RZ, R90.H0_H0 ;  /* 0x2000005aff5a7230 */ /* 0x000fe20000004100 */
[----:B------:R-:W-:Y:S01]  /*3f30*/  SHF.R.U32.HI R134, RZ, 0x10, R95 ;  /* 0x00000010ff867819 */ /* 0x000fe2000001165f */
[----:B------:R-:W-:Y:S02]  /*3f40*/  HADD2.F32 R94, -RZ, R86.H0_H0 ;  /* 0x20000056ff5e7230 */ /* 0x000fe40000004100 */
[----:B------:R-:W-:Y:S02]  /*3f50*/  HADD2.F32 R152, -RZ, R87.H0_H0 ;  /* 0x20000057ff987230 */ /* 0x000fe40000004100 */
[----:B------:R-:W-:-:S02]  /*3f60*/  HADD2.F32 R134, -RZ, R134.H0_H0 ;  /* 0x20000086ff867230 */ /* 0x000fc40000004100 */
[--C-:B------:R-:W-:Y:S02]  /*3f70*/  HADD2.F32 R87, -RZ, R43.reuse.H1_H1 ;  /* 0x3000002bff577230 */ /* 0x100fe40000004100 */
[-C--:B------:R-:W-:Y:S01]  /*3f80*/  FMUL.FTZ R86, R91, R152.reuse ;  /* 0x000000985b567220 */ /* 0x080fe20000410000 */
[----:B------:R-:W-:Y:S02]  /*3f90*/  HADD2.F32 R43, -RZ, R43.H0_H0 ;  /* 0x2000002bff2b7230 */ /* 0x000fe40000004100 */
[----:B------:R-:W-:Y:S01]  /*3fa0*/  FMUL.FTZ R178, R41, R152 ;  /* 0x0000009829b27220 */ /* 0x000fe20000410000 */
[----:B------:R-:W-:Y:S02]  /*3fb0*/  HADD2.F32 R95, -RZ, R40.H1_H1 ;  /* 0x30000028ff5f7230 */ /* 0x000fe40000004100 */
[----:B------:R-:W-:Y:S01]  /*3fc0*/  FMUL.FTZ R152, R87, R134 ;  /* 0x0000008657987220 */ /* 0x000fe20000410000 */
[----:B------:R-:W-:Y:S01]  /*3fd0*/  FFMA.FTZ R41, R41, R90, -R86 ;  /* 0x0000005a29297223 */ /* 0x000fe20000010856 */
[----:B------:R-:W-:Y:S01]  /*3fe0*/  FMUL.FTZ R134, R43, R134 ;  /* 0x000000862b867220 */ /* 0x000fe20000410000 */
[----:B------:R-:W-:Y:S01]  /*3ff0*/  FFMA.FTZ R86, R91, R90, R178 ;  /* 0x0000005a5b567223 */ /* 0x000fe200000100b2 */
[----:B------:R-:W-:-:S02]  /*4000*/  HADD2.F32 R91, -RZ, R191.H0_H0 ;  /* 0x200000bfff5b7230 */ /* 0x000fc40000004100 */
[-C--:B------:R-:W-:Y:S01]  /*4010*/  FFMA.FTZ R43, R43, R94.reuse, -R152 ;  /* 0x0000005e2b2b7223 */ /* 0x080fe20000010898 */
[----:B------:R-:W-:Y:S01]  /*4020*/  FFMA.FTZ R90, R87, R94, R134 ;  /* 0x0000005e575a7223 */ /* 0x000fe20000010086 */
[----:B------:R-:W-:Y:S01]  /*4030*/  HADD2.F32 R134, -RZ, R40.H0_H0 ;  /* 0x20000028ff867230 */ /* 0x000fe20000004100 */
[----:B------:R-:W-:Y:S01]  /*4040*/  F2FP.F16.F32.PACK_AB R41, R86, R41 ;  /* 0x000000295629723e */ /* 0x000fe200000000ff */
[----:B------:R-:W-:Y:S02]  /*4050*/  HADD2.F32 R87, -RZ, R191.H1_H1 ;  /* 0x300000bfff577230 */ /* 0x000fe40000004100 */
[-C--:B------:R-:W-:Y:S01]  /*4060*/  FMUL.FTZ R135, R95, R91.reuse ;  /* 0x0000005b5f877220 */ /* 0x080fe20000410000 */
[--C-:B------:R-:W-:Y:S02]  /*4070*/  HADD2.F32 R40, -RZ, R42.reuse.H1_H1 ;  /* 0x3000002aff287230 */ /* 0x100fe40000004100 */
[----:B------:R-:W-:Y:S01]  /*4080*/  FMUL.FTZ R152, R134, R91 ;  /* 0x0000005b86987220 */ /* 0x000fe20000410000 */
[----:B------:R-:W-:Y:S01]  /*4090*/  HADD2.F32 R94, -RZ, R189.H0_H0 ;  /* 0x200000bdff5e7230 */ /* 0x000fe20000004100 */
[----:B------:R-:W-:Y:S01]  /*40a0*/  F2FP.F16.F32.PACK_AB R43, R90, R43 ;  /* 0x0000002b5a2b723e */ /* 0x000fe200000000ff */
[----:B------:R-:W-:-:S02]  /*40b0*/  HADD2.F32 R42, -RZ, R42.H0_H0 ;  /* 0x2000002aff2a7230 */ /* 0x000fc40000004100 */
[-C--:B------:R-:W-:Y:S01]  /*40c0*/  FMUL.FTZ R91, R40, R87.reuse ;  /* 0x00000057285b7220 */ /* 0x080fe20000410000 */
[----:B------:R-:W-:Y:S02]  /*40d0*/  HADD2.F32 R153, -RZ, R189.H1_H1 ;  /* 0x300000bdff997230 */ /* 0x000fe40000004100 */
[-C--:B------:R-:W-:Y:S01]  /*40e0*/  FFMA.FTZ R135, R134, R94.reuse, -R135 ;  /* 0x0000005e86877223 */ /* 0x080fe20000010887 */
[----:B------:R-:W-:Y:S01]  /*40f0*/  FFMA.FTZ R152, R95, R94, R152 ;  /* 0x0000005e5f987223 */ /* 0x000fe20000010098 */
[C---:B------:R-:W-:Y:S01]  /*4100*/  FMUL.FTZ R87, R42.reuse, R87 ;  /* 0x000000572a577220 */ /* 0x040fe20000410000 */
[----:B------:R-:W-:-:S03]  /*4110*/  FFMA.FTZ R91, R42, R153, -R91 ;  /* 0x000000992a5b7223 */ /* 0x000fc6000001085b */
[----:B------:R-:W-:Y:S01]  /*4120*/  FFMA.FTZ R40, R40, R153, R87 ;  /* 0x0000009928287223 */ /* 0x000fe20000010057 */
[----:B------:R-:W-:-:S04]  /*4130*/  F2FP.F16.F32.PACK_AB R152, R152, R135 ;  /* 0x000000879898723e */ /* 0x000fc800000000ff */
[----:B------:R-:W-:Y:S01]  /*4140*/  F2FP.F16.F32.PACK_AB R42, R40, R91 ;  /* 0x0000005b282a723e */ /* 0x000fe200000000ff */
[----:B------:R-:W-:-:S07]  /*4150*/  IMAD.MOV.U32 R40, RZ, RZ, R152 ;  /* 0x000000ffff287224 */ /* 0x000fce00078e0098 */
.L_x_479:
[----:B------:R-:W-:Y:S05]  /*4160*/  BSYNC B2 ;  /* 0x0000000000027941 */ /* 0x000fea0003800000 */
.L_x_478:
[----:B------:R-:W-:Y:S01]  /*4170*/  ULDC.64 UR4, c[0x0][0x2d8] ;  /* 0x0000b60000047ab9 */ /* 0x000fe20000000a00 */
[----:B------:R-:W-:Y:S01]  /*4180*/  ULDC.64 UR6, c[0x0][0x208] ;  /* 0x0000820000067ab9 */ /* 0x000fe20000000a00 */
[----:B------:R-:W-:-:S04]  /*4190*/  LEA R86, P3, R176, UR4, 0x1 ;  /* 0x00000004b0567c11 */ /* 0x000fc8000f8608ff */
[----:B------:R-:W-:-:S05]  /*41a0*/  LEA.HI.X R87, R176, UR5, R177, 0x1, P3 ;  /* 0x00000005b0577c11 */ /* 0x000fca00098f0cb1 */
[----:B--2---:R2:W-:Y:S04]  /*41b0*/  STG.E.128 desc[UR6][R86.64], R40 ;  /* 0x0000002856007986 */ /* 0x0045e8000c101d06 */
.L_x_473:
[----:B------:R-:W-:Y:S05]  /*41c0*/  BSYNC B1 ;  /* 0x0000000000017941 */ /* 0x000fea0003800000 */
.L_x_472:
[----:B------:R-:W-:Y:S04]  /*41d0*/  BSSY B1, `(.L_x_480) ;  /* 0x0000072000017945 */ /* 0x000fe80003800000 */
[----:B------:R-:W-:Y:S05]  /*41e0*/  @P4 BRA `(.L_x_481) ;  /* 0x0000000400c04947 */ /* 0x000fea0003800000 */
[----:B--2---:R-:W-:Y:S01]  /*41f0*/  IADD3 R86, P3, P4, R116, R132, R16 ;  /* 0x0000008474567210 */ /* 0x004fe20007c7e010 */
[----:B------:R-:W-:Y:S03]  /*4200*/  BSSY B2, `(.L_x_482) ;  /* 0x0000038000027945 */ /* 0x000fe60003800000 */
[----:B------:R-:W-:Y:S01]  /*4210*/  IADD3.X R87, R125, R88, R17, P3, P4 ;  /* 0x000000587d577210 */ /* 0x000fe20001fe8411 */
[----:B------:R-:W-:Y:S08]  /*4220*/  @P0 BRA `(.L_x_483) ;  /* 0x0000000000d40947 */ /* 0x000ff00003800000 */
[----:B-1----:R1:W2:Y:S01]  /*4230*/  LDS.128 R40, [R5+0x1f400] ;  /* 0x01f4000005287984 */ /* 0x0022a20000000c00 */
[----:B------:R-:W-:Y:S01]  /*4240*/  IADD3 R90, P3, R86, R98, RZ ;  /* 0x00000062565a7210 */ /* 0x000fe20007f7e0ff */
[----:B------:R-:W-:Y:S04]  /*4250*/  BSSY B3, `(.L_x_484) ;  /* 0x000002d000037945 */ /* 0x000fe80003800000 */
[----:B------:R-:W-:Y:S01]  /*4260*/  IMAD.X R91, R87, 0x1, R15, P3 ;  /* 0x00000001575b7824 */ /* 0x000fe200018e060f */
[----:B------:R-:W-:-:S13]  /*4270*/  ISETP.GE.AND P3, PT, R18, R80, PT ;  /* 0x000000501200720c */ /* 0x000fda0003f66270 */
[----:B-1----:R-:W-:Y:S05]  /*4280*/  @P3 BRA `(.L_x_485) ;  /* 0x0000000000a43947 */ /* 0x002fea0003800000 */
[----:B------:R-:W-:Y:S01]  /*4290*/  SHF.R.U64 R94, R82, 0x10, R83 ;  /* 0x00000010525e7819 */ /* 0x000fe20000001253 */
[----:B--2---:R-:W-:Y:S01]  /*42a0*/  HADD2.F32 R134, -RZ, R43.H0_H0 ;  /* 0x2000002bff867230 */ /* 0x004fe20000004100 */
[----:B------:R-:W-:Y:S01]  /*42b0*/  SHF.R.U32.HI R95, RZ, 0x10, R85 ;  /* 0x00000010ff5f7819 */ /* 0x000fe20000011655 */
[----:B------:R-:W-:Y:S01]  /*42c0*/  HADD2.F32 R153, -RZ, R187.H0_H0 ;  /* 0x200000bbff997230 */ /* 0x000fe20000004100 */
[----:B------:R-:W-:Y:S01]  /*42d0*/  SHF.R.U32.HI R82, RZ, 0x10, R83 ;  /* 0x00000010ff527819 */ /* 0x000fe20000011653 */
[----:B------:R-:W-:Y:S01]  /*42e0*/  HADD2.F32 R94, -RZ, R94.H0_H0 ;  /* 0x2000005eff5e7230 */ /* 0x000fe20000004100 */
[----:B------:R-:W-:Y:S01]  /*42f0*/  SHF.R.U64 R83, R84, 0x10, R85 ;  /* 0x0000001054537819 */ /* 0x000fe20000001255 */
[----:B------:R-:W-:Y:S02]  /*4300*/  HADD2.F32 R95, -RZ, R95.H0_H0 ;  /* 0x2000005fff5f7230 */ /* 0x000fe40000004100 */
[----:B------:R-:W-:Y:S02]  /*4310*/  HADD2.F32 R84, -RZ, R43.H1_H1 ;  /* 0x3000002bff547230 */ /* 0x000fe40000004100 */
[----:B------:R-:W-:-:S02]  /*4320*/  HADD2.F32 R152, -RZ, R83.H0_H0 ;  /* 0x20000053ff987230 */ /* 0x000fc40000004100 */
[--C-:B------:R-:W-:Y:S02]  /*4330*/  HADD2.F32 R83, -RZ, R41.reuse.H1_H1 ;  /* 0x30000029ff537230 */ /* 0x100fe40000004100 */
[-C--:B------:R-:W-:Y:S01]  /*4340*/  FMUL.FTZ R43, R84, R95.reuse ;  /* 0x0000005f542b7220 */ /* 0x080fe20000410000 */
[----:B------:R-:W-:Y:S02]  /*4350*/  HADD2.F32 R41, -RZ, R41.H0_H0 ;  /* 0x20000029ff297230 */ /* 0x000fe40000004100 */
[C---:B------:R-:W-:Y:S01]  /*4360*/  FMUL.FTZ R95, R134.reuse, R95 ;  /* 0x0000005f865f7220 */ /* 0x040fe20000410000 */
[----:B------:R-:W-:Y:S02]  /*4370*/  HADD2.F32 R85, -RZ, R82.H0_H0 ;  /* 0x20000052ff557230 */ /* 0x000fe40000004100 */
[-C--:B------:R-:W-:Y:S01]  /*4380*/  FMUL.FTZ R82, R83, R152.reuse ;  /* 0x0000009853527220 */ /* 0x080fe20000410000 */
[----:B------:R-:W-:Y:S02]  /*4390*/  FMUL.FTZ R152, R41, R152 ;  /* 0x0000009829987220 */ /* 0x000fe40000410000 */
[-C--:B------:R-:W-:Y:S01]  /*43a0*/  FFMA.FTZ R43, R134, R85.reuse, -R43 ;  /* 0x00000055862b7223 */ /* 0x080fe2000001082b */
[----:B------:R-:W-:Y:S01]  /*43b0*/  FFMA.FTZ R84, R84, R85, R95 ;  /* 0x0000005554547223 */ /* 0x000fe2000001005f */
[----:B------:R-:W-:-:S02]  /*43c0*/  HADD2.F32 R85, -RZ, R188.H0_H0 ;  /* 0x200000bcff557230 */ /* 0x000fc40000004100 */
[-C--:B------:R-:W-:Y:S01]  /*43d0*/  FFMA.FTZ R41, R41, R94.reuse, -R82 ;  /* 0x0000005e29297223 */ /* 0x080fe20000010852 */
[--C-:B------:R-:W-:Y:S02]  /*43e0*/  HADD2.F32 R95, -RZ, R40.reuse.H1_H1 ;  /* 0x30000028ff5f7230 */ /* 0x100fe40000004100 */
[----:B------:R-:W-:Y:S01]  /*43f0*/  FFMA.FTZ R82, R83, R94, R152 ;  /* 0x0000005e53527223 */ /* 0x000fe20000010098 */
[----:B------:R-:W-:Y:S01]  /*4400*/  HADD2.F32 R134, -RZ, R40.H0_H0 ;  /* 0x20000028ff867230 */ /* 0x000fe20000004100 */
[----:B------:R-:W-:Y:S01]  /*4410*/  F2FP.F16.F32.PACK_AB R43, R84, R43 ;  /* 0x0000002b542b723e */ /* 0x000fe200000000ff */
[----:B------:R-:W-:Y:S02]  /*4420*/  HADD2.F32 R83, -RZ, R188.H1_H1 ;  /* 0x300000bcff537230 */ /* 0x000fe40000004100 */
[-C--:B------:R-:W-:Y:S01]  /*4430*/  FMUL.FTZ R135, R95, R85.reuse ;  /* 0x000000555f877220 */ /* 0x080fe20000410000 */
[--C-:B------:R-:W-:Y:S02]  /*4440*/  HADD2.F32 R40, -RZ, R42.reuse.H1_H1 ;  /* 0x3000002aff287230 */ /* 0x100fe40000004100 */
[----:B------:R-:W-:Y:S01]  /*4450*/  FMUL.FTZ R152, R134, R85 ;  /* 0x0000005586987220 */ /* 0x000fe20000410000 */
[----:B------:R-:W-:Y:S01]  /*4460*/  HADD2.F32 R94, -RZ, R187.H1_H1 ;  /* 0x300000bbff5e7230 */ /* 0x000fe20000004100 */
[----:B------:R-:W-:Y:S01]  /*4470*/  F2FP.F16.F32.PACK_AB R41, R82, R41 ;  /* 0x000000295229723e */ /* 0x000fe200000000ff */
[----:B------:R-:W-:-:S02]  /*4480*/  HADD2.F32 R42, -RZ, R42.H0_H0 ;  /* 0x2000002aff2a7230 */ /* 0x000fc40000004100 */
[-C--:B------:R-:W-:Y:S01]  /*4490*/  FMUL.FTZ R85, R40, R83.reuse ;  /* 0x0000005328557220 */ /* 0x080fe20000410000 */
        /* <DEDUP_REMOVED lines=8> */
.L_x_485:
[----:B------:R-:W-:Y:S05]  /*4520*/  BSYNC B3 ;  /* 0x0000000000037941 */ /* 0x000fea0003800000 */
.L_x_484:
[----:B------:R-:W-:Y:S01]  /*4530*/  ULDC.64 UR4, c[0x0][0x2d8] ;  /* 0x0000b60000047ab9 */ /* 0x000fe20000000a00 */
[----:B------:R-:W-:Y:S01]  /*4540*/  ULDC.64 UR6, c[0x0][0x208] ;  /* 0x0000820000067ab9 */ /* 0x000fe20000000a00 */
[----:B------:R-:W-:-:S04]  /*4550*/  LEA R82, P3, R90, UR4, 0x1 ;  /* 0x000000045a527c11 */ /* 0x000fc8000f8608ff */
[----:B------:R-:W-:-:S05]  /*4560*/  LEA.HI.X R83, R90, UR5, R91, 0x1, P3 ;  /* 0x000000055a537c11 */ /* 0x000fca00098f0c5b */
[----:B--2---:R2:W-:Y:S04]  /*4570*/  STG.E.128 desc[UR6][R82.64], R40 ;  /* 0x0000002852007986 */ /* 0x0045e8000c101d06 */
.L_x_483:
[----:B------:R-:W-:Y:S05]  /*4580*/  BSYNC B2 ;  /* 0x0000000000027941 */ /* 0x000fea0003800000 */
.L_x_482:
[----:B------:R-:W-:Y:S05]  /*4590*/  @P1 BRA `(.L_x_481) ;  /* 0x0000000000d41947 */ /* 0x000fea0003800000 */
[----:B-12---:R1:W2:Y:S01]  /*45a0*/  LDS.128 R40, [R5+0x24c00] ;  /* 0x024c000005287984 */ /* 0x0062a20000000c00 */
[----:B------:R-:W-:Y:S01]  /*45b0*/  IADD3 R86, P3, R86, R13, RZ ;  /* 0x0000000d56567210 */ /* 0x000fe20007f7e0ff */
[----:B------:R-:W-:Y:S04]  /*45c0*/  BSSY B2, `(.L_x_486) ;  /* 0x000002d000027945 */ /* 0x000fe80003800000 */
[----:B------:R-:W-:Y:S01]  /*45d0*/  IMAD.X R87, R87, 0x1, R8, P3 ;  /* 0x0000000157577824 */ /* 0x000fe200018e0608 */
[----:B------:R-:W-:-:S13]  /*45e0*/  ISETP.GE.AND P3, PT, R221, R80, PT ;  /* 0x00000050dd00720c */ /* 0x000fda0003f66270 */
[----:B-1----:R-:W-:Y:S05]  /*45f0*/  @P3 BRA `(.L_x_487) ;  /* 0x0000000000a43947 */ /* 0x002fea0003800000 */
[----:B------:R-:W-:Y:S02]  /*4600*/  SHF.R.U64 R82, R76, 0x10, R77 ;  /* 0x000000104c527819 */ /* 0x000fe4000000124d */
[----:B------:R-:W-:Y:S01]  /*4610*/  SHF.R.U64 R83, R78, 0x10, R79 ;  /* 0x000000104e537819 */ /* 0x000fe2000000124f */
[----:B--2---:R-:W-:Y:S01]  /*4620*/  HADD2.F32 R78, -RZ, R41.H0_H0 ;  /* 0x20000029ff4e7230 */ /* 0x004fe20000004100 */
[----:B------:R-:W-:Y:S02]  /*4630*/  SHF.R.U32.HI R76, RZ, 0x10, R77 ;  /* 0x00000010ff4c7819 */ /* 0x000fe4000001164d */
[----:B------:R-:W-:Y:S01]  /*4640*/  SHF.R.U32.HI R90, RZ, 0x10, R79 ;  /* 0x00000010ff5a7819 */ /* 0x000fe2000001164f */
[----:B------:R-:W-:Y:S01]  /*4650*/  HADD2.F32 R83, -RZ, R83.H0_H0 ;  /* 0x20000053ff537230 */ /* 0x000fe20000004100 */
[----:B------:R-:W-:Y:S01]  /*4660*/  MOV R77, R43 ;  /* 0x0000002b004d7202 */ /* 0x000fe20000000f00 */
[----:B------:R-:W-:Y:S02]  /*4670*/  HADD2.F32 R43, -RZ, R82.H0_H0 ;  /* 0x20000052ff2b7230 */ /* 0x000fe40000004100 */
[----:B------:R-:W-:-:S02]  /*4680*/  HADD2.F32 R82, -RZ, R41.H1_H1 ;  /* 0x30000029ff527230 */ /* 0x000fc40000004100 */
[----:B------:R-:W-:Y:S02]  /*4690*/  HADD2.F32 R90, -RZ, R90.H0_H0 ;  /* 0x2000005aff5a7230 */ /* 0x000fe40000004100 */
[--C-:B------:R-:W-:Y:S02]  /*46a0*/  HADD2.F32 R79, -RZ, R77.reuse.H1_H1 ;  /* 0x3000004dff4f7230 */ /* 0x100fe40000004100 */
[-C--:B------:R-:W-:Y:S01]  /*46b0*/  FMUL.FTZ R41, R82, R83.reuse ;  /* 0x0000005352297220 */ /* 0x080fe20000410000 */
[----:B------:R-:W-:Y:S02]  /*46c0*/  HADD2.F32 R77, -RZ, R77.H0_H0 ;  /* 0x2000004dff4d7230 */ /* 0x000fe40000004100 */
[C---:B------:R-:W-:Y:S01]  /*46d0*/  FMUL.FTZ R83, R78.reuse, R83 ;  /* 0x000000534e537220 */ /* 0x040fe20000410000 */
[----:B------:R-:W-:Y:S02]  /*46e0*/  HADD2.F32 R84, -RZ, R76.H0_H0 ;  /* 0x2000004cff547230 */ /* 0x000fe40000004100 */
[-C--:B------:R-:W-:Y:S01]  /*46f0*/  FMUL.FTZ R94, R79, R90.reuse ;  /* 0x0000005a4f5e7220 */ /* 0x080fe20000410000 */
[-C--:B------:R-:W-:Y:S01]  /*4700*/  FFMA.FTZ R41, R78, R43.reuse, -R41 ;  /* 0x0000002b4e297223 */ /* 0x080fe20000010829 */
[C---:B------:R-:W-:Y:S01]  /*4710*/  FMUL.FTZ R90, R77.reuse, R90 ;  /* 0x0000005a4d5a7220 */ /* 0x040fe20000410000 */
[----:B------:R-:W-:Y:S01]  /*4720*/  FFMA.FTZ R76, R82, R43, R83 ;  /* 0x0000002b524c7223 */ /* 0x000fe20000010053 */
[----:B------:R-:W-:Y:S01]  /*4730*/  FFMA.FTZ R43, R77, R84, -R94 ;  /* 0x000000544d2b7223 */ /* 0x000fe2000001085e */
[----:B------:R-:W-:-:S02]  /*4740*/  HADD2.F32 R77, -RZ, R40.H1_H1 ;  /* 0x30000028ff4d7230 */ /* 0x000fc40000004100 */
[----:B------:R-:W-:Y:S01]  /*4750*/  FFMA.FTZ R78, R79, R84, R90 ;  /* 0x000000544f4e7223 */ /* 0x000fe2000001005a */
[----:B------:R-:W-:Y:S01]  /*4760*/  HADD2.F32 R83, -RZ, R186.H1_H1 ;  /* 0x300000baff537230 */ /* 0x000fe20000004100 */
[----:B------:R-:W-:Y:S01]  /*4770*/  F2FP.F16.F32.PACK_AB R41, R76, R41 ;  /* 0x000000294c29723e */ /* 0x000fe200000000ff */
[----:B------:R-:W-:Y:S02]  /*4780*/  HADD2.F32 R40, -RZ, R40.H0_H0 ;  /* 0x20000028ff287230 */ /* 0x000fe40000004100 */
[----:B------:R-:W-:Y:S02]  /*4790*/  HADD2.F32 R186, -RZ, R186.H0_H0 ;  /* 0x200000baffba7230 */ /* 0x000fe40000004100 */
[-C--:B------:R-:W-:Y:S01]  /*47a0*/  FMUL.FTZ R85, R77, R83.reuse ;  /* 0x000000534d557220 */ /* 0x080fe20000410000 */
[--C-:B------:R-:W-:Y:S02]  /*47b0*/  HADD2.F32 R79, -RZ, R42.reuse.H1_H1 ;  /* 0x3000002aff4f7230 */ /* 0x100fe40000004100 */
[----:B------:R-:W-:Y:S01]  /*47c0*/  FMUL.FTZ R84, R40, R83 ;  /* 0x0000005328547220 */ /* 0x000fe20000410000 */
[----:B------:R-:W-:Y:S01]  /*47d0*/  HADD2.F32 R42, -RZ, R42.H0_H0 ;  /* 0x2000002aff2a7230 */ /* 0x000fe20000004100 */
[----:B------:R-:W-:Y:S01]  /*47e0*/  F2FP.F16.F32.PACK_AB R43, R78, R43 ;  /* 0x0000002b4e2b723e */ /* 0x000fe200000000ff */
[----:B------:R-:W-:-:S02]  /*47f0*/  HADD2.F32 R82, -RZ, R185.H1_H1 ;  /* 0x300000b9ff527230 */ /* 0x000fc40000004100 */
[-C--:B------:R-:W-:Y:S01]  /*4800*/  FMUL.FTZ R83, R79, R186.reuse ;  /* 0x000000ba4f537220 */ /* 0x080fe20000410000 */
[----:B------:R-:W-:Y:S02]  /*4810*/  HADD2.F32 R185, -RZ, R185.H0_H0 ;  /* 0x200000b9ffb97230 */ /* 0x000fe40000004100 */
[----:B------:R-:W-:Y:S01]  /*4820*/  FMUL.FTZ R186, R42, R186 ;  /* 0x000000ba2aba7220 */ /* 0x000fe20000410000 */
[-C--:B------:R-:W-:Y:S01]  /*4830*/  FFMA.FTZ R85, R40, R82.reuse, -R85 ;  /* 0x0000005228557223 */ /* 0x080fe20000010855 */
[----:B------:R-:W-:Y:S01]  /*4840*/  FFMA.FTZ R84, R77, R82, R84 ;  /* 0x000000524d547223 */ /* 0x000fe20000010054 */
[-C--:B------:R-:W-:Y:S01]  /*4850*/  FFMA.FTZ R83, R42, R185.reuse, -R83 ;  /* 0x000000b92a537223 */ /* 0x080fe20000010853 */
[----:B------:R-:W-:-:S03]  /*4860*/  FFMA.FTZ R186, R79, R185, R186 ;  /* 0x000000b94fba7223 */ /* 0x000fc600000100ba */
[----:B------:R-:W-:Y:S02]  /*4870*/  F2FP.F16.F32.PACK_AB R40, R84, R85 ;  /* 0x000000555428723e */ /* 0x000fe400000000ff */
[----:B------:R-:W-:-:S07]  /*4880*/  F2FP.F16.F32.PACK_AB R42, R186, R83 ;  /* 0x00000053ba2a723e */ /* 0x000fce00000000ff */
.L_x_487:
[----:B------:R-:W-:Y:S05]  /*4890*/  BSYNC B2 ;  /* 0x0000000000027941 */ /* 0x000fea0003800000 */
.L_x_486:
[----:B------:R-:W-:Y:S01]  /*48a0*/  ULDC.64 UR4, c[0x0][0x2d8] ;  /* 0x0000b60000047ab9 */ /* 0x000fe20000000a00 */
[----:B------:R-:W-:Y:S01]  /*48b0*/  ULDC.64 UR6, c[0x0][0x208] ;  /* 0x0000820000067ab9 */ /* 0x000fe20000000a00 */
[----:B------:R-:W-:-:S04]  /*48c0*/  LEA R76, P3, R86, UR4, 0x1 ;  /* 0x00000004564c7c11 */ /* 0x000fc8000f8608ff */
[----:B------:R-:W-:-:S05]  /*48d0*/  LEA.HI.X R77, R86, UR5, R87, 0x1, P3 ;  /* 0x00000005564d7c11 */ /* 0x000fca00098f0c57 */
[----:B--2---:R3:W-:Y:S04]  /*48e0*/  STG.E.128 desc[UR6][R76.64], R40 ;  /* 0x000000284c007986 */ /* 0x0047e8000c101d06 */
.L_x_481:
[----:B------:R-:W-:Y:S05]  /*48f0*/  BSYNC B1 ;  /* 0x0000000000017941 */ /* 0x000fea0003800000 */
.L_x_480:
[----:B------:R-:W-:Y:S01]  /*4900*/  ISETP.NE.AND P3, PT, R89, RZ, PT ;  /* 0x000000ff5900720c */ /* 0x000fe20003f65270 */
[----:B------:R-:W-:-:S12]  /*4910*/  BSSY B1, `(.L_x_488) ;  /* 0x0000073000017945 */ /* 0x000fd80003800000 */
[----:B------:R-:W-:Y:S05]  /*4920*/  @P3 BRA `(.L_x_489) ;  /* 0x0000000400c43947 */ /* 0x000fea0003800000 */
[----:B---3--:R-:W-:Y:S01]  /*4930*/  IADD3 R77, P3, P4, R127, R132, R16 ;  /* 0x000000847f4d7210 */ /* 0x008fe20007c7e010 */
[----:B------:R-:W-:Y:S03]  /*4940*/  BSSY B2, `(.L_x_490) ;  /* 0x0000039000027945 */ /* 0x000fe60003800000 */
[----:B------:R-:W-:Y:S01]  /*4950*/  IADD3.X R76, R126, R88, R17, P3, P4 ;  /* 0x000000587e4c7210 */ /* 0x000fe20001fe8411 */
[----:B------:R-:W-:Y:S08]  /*4960*/  @P0 BRA `(.L_x_491) ;  /* 0x0000000000d80947 */ /* 0x000ff00003800000 */
[----:B-12---:R1:W2:Y:S01]  /*4970*/  LDS.128 R40, [R5+0x20400] ;  /* 0x0204000005287984 */ /* 0x0062a20000000c00 */
[----:B------:R-:W-:Y:S01]  /*4980*/  IADD3 R78, P3, R77, R98, RZ ;  /* 0x000000624d4e7210 */ /* 0x000fe20007f7e0ff */
[----:B------:R-:W-:Y:S04]  /*4990*/  BSSY B3, `(.L_x_492) ;  /* 0x000002e000037945 */ /* 0x000fe80003800000 */
[----:B------:R-:W-:Y:S01]  /*49a0*/  IMAD.X R79, R76, 0x1, R15, P3 ;  /* 0x000000014c4f7824 */ /* 0x000fe200018e060f */
[----:B------:R-:W-:-:S13]  /*49b0*/  ISETP.GE.AND P3, PT, R18, R80, PT ;  /* 0x000000501200720c */ /* 0x000fda0003f66270 */
[----:B-1----:R-:W-:Y:S05]  /*49c0*/  @P3 BRA `(.L_x_493) ;  /* 0x0000000000a83947 */ /* 0x002fea0003800000 */
[--C-:B------:R-:W-:Y:S01]  /*49d0*/  SHF.R.U64 R85, R72, 0x10, R73.reuse ;  /* 0x0000001048557819 */ /* 0x100fe20000001249 */
[----:B--2---:R-:W-:Y:S01]  /*49e0*/  IMAD.MOV.U32 R72, RZ, RZ, R40 ;  /* 0x000000ffff487224 */ /* 0x004fe200078e0028 */
[----:B------:R-:W-:Y:S01]  /*49f0*/  SHF.R.U32.HI R82, RZ, 0x10, R73 ;  /* 0x00000010ff527819 */ /* 0x000fe20000011649 */
[----:B------:R-:W-:Y:S01]  /*4a00*/  IMAD.MOV.U32 R73, RZ, RZ, R43 ;  /* 0x000000ffff497224 */ /* 0x000fe200078e002b */
[--C-:B------:R-:W-:Y:S01]  /*4a10*/  SHF.R.U64 R83, R74, 0x10, R75.reuse ;  /* 0x000000104a537819 */ /* 0x100fe2000000124b */
[--C-:B------:R-:W-:Y:S01]  /*4a20*/  HADD2.F32 R43, -RZ, R41.reuse.H1_H1 ;  /* 0x30000029ff2b7230 */ /* 0x100fe20000004100 */
[----:B------:R-:W-:Y:S01]  /*4a30*/  SHF.R.U32.HI R84, RZ, 0x10, R75 ;  /* 0x00000010ff547819 */ /* 0x000fe2000001164b */
[----:B------:R-:W-:Y:S02]  /*4a40*/  HADD2.F32 R40, -RZ, R41.H0_H0 ;  /* 0x20000029ff287230 */ /* 0x000fe40000004100 */
[----:B------:R-:W-:Y:S02]  /*4a50*/  HADD2.F32 R83, -RZ, R83.H0_H0 ;  /* 0x20000053ff537230 */ /* 0x000fe40000004100 */
[----:B------:R-:W-:-:S02]  /*4a60*/  HADD2.F32 R74, -RZ, R73.H1_H1 ;  /* 0x30000049ff4a7230 */ /* 0x000fc40000004100 */
[----:B------:R-:W-:Y:S02]  /*4a70*/  HADD2.F32 R84, -RZ, R84.H0_H0 ;  /* 0x20000054ff547230 */ /* 0x000fe40000004100 */
[-C--:B------:R-:W-:Y:S01]  /*4a80*/  FMUL.FTZ R41, R43, R83.reuse ;  /* 0x000000532b297220 */ /* 0x080fe20000410000 */
[----:B------:R-:W-:Y:S02]  /*4a90*/  HADD2.F32 R73, -RZ, R73.H0_H0 ;  /* 0x20000049ff497230 */ /* 0x000fe40000004100 */
[----:B------:R-:W-:Y:S01]  /*4aa0*/  FMUL.FTZ R86, R40, R83 ;  /* 0x0000005328567220 */ /* 0x000fe20000410000 */
[----:B------:R-:W-:Y:S02]  /*4ab0*/  HADD2.F32 R75, -RZ, R85.H0_H0 ;  /* 0x20000055ff4b7230 */ /* 0x000fe40000004100 */
[-C--:B------:R-:W-:Y:S01]  /*4ac0*/  FMUL.FTZ R90, R74, R84.reuse ;  /* 0x000000544a5a7220 */ /* 0x080fe20000410000 */
[----:B------:R-:W-:Y:S02]  /*4ad0*/  HADD2.F32 R82, -RZ, R82.H0_H0 ;  /* 0x20000052ff527230 */ /* 0x000fe40000004100 */
[----:B------:R-:W-:Y:S01]  /*4ae0*/  FMUL.FTZ R83, R73, R84 ;  /* 0x0000005449537220 */ /* 0x000fe20000410000 */
[-C--:B------:R-:W-:Y:S01]  /*4af0*/  FFMA.FTZ R40, R40, R75.reuse, -R41 ;  /* 0x0000004b28287223 */ /* 0x080fe20000010829 */
[----:B------:R-:W-:Y:S01]  /*4b00*/  FFMA.FTZ R41, R43, R75, R86 ;  /* 0x0000004b2b297223 */ /* 0x000fe20000010056 */
[-C--:B------:R-:W-:Y:S01]  /*4b10*/  FFMA.FTZ R90, R73, R82.reuse, -R90 ;  /* 0x00000052495a7223 */ /* 0x080fe2000001085a */
[----:B------:R-:W-:Y:S01]  /*4b20*/  FFMA.FTZ R87, R74, R82, R83 ;  /* 0x000000524a577223 */ /* 0x000fe20000010053 */
[----:B------:R-:W-:-:S02]  /*4b30*/  HADD2.F32 R82, -RZ, R171.H0_H0 ;  /* 0x200000abff527230 */ /* 0x000fc40000004100 */
[----:B------:R-:W-:Y:S01]  /*4b40*/  HADD2.F32 R43, -RZ, R72.H1_H1 ;  /* 0x30000048ff2b7230 */ /* 0x000fe20000004100 */
[----:B------:R-:W-:Y:S01]  /*4b50*/  F2FP.F16.F32.PACK_AB R41, R41, R40 ;  /* 0x000000282929723e */ /* 0x000fe200000000ff */
[----:B------:R-:W-:Y:S02]  /*4b60*/  HADD2.F32 R73, -RZ, R42.H1_H1 ;  /* 0x3000002aff497230 */ /* 0x000fe40000004100 */
[----:B------:R-:W-:Y:S02]  /*4b70*/  HADD2.F32 R171, -RZ, R171.H1_H1 ;  /* 0x300000abffab7230 */ /* 0x000fe40000004100 */
[----:B------:R-:W-:Y:S01]  /*4b80*/  FMUL.FTZ R83, R43, R82 ;  /* 0x000000522b537220 */ /* 0x000fe20000410000 */
[----:B------:R-:W-:Y:S02]  /*4b90*/  HADD2.F32 R72, -RZ, R72.H0_H0 ;  /* 0x20000048ff487230 */ /* 0x000fe40000004100 */
[----:B------:R-:W-:Y:S02]  /*4ba0*/  HADD2.F32 R42, -RZ, R42.H0_H0 ;  /* 0x2000002aff2a7230 */ /* 0x000fe40000004100 */
[----:B------:R-:W-:Y:S01]  /*4bb0*/  FMUL.FTZ R85, R73, R171 ;  /* 0x000000ab49557220 */ /* 0x000fe20000410000 */
[----:B------:R-:W-:-:S02]  /*4bc0*/  HADD2.F32 R74, -RZ, R168.H0_H0 ;  /* 0x200000a8ff4a7230 */ /* 0x000fc40000004100 */
[----:B------:R-:W-:Y:S01]  /*4bd0*/  FMUL.FTZ R82, R72, R82 ;  /* 0x0000005248527220 */ /* 0x000fe20000410000 */
[----:B------:R-:W-:Y:S02]  /*4be0*/  HADD2.F32 R75, -RZ, R170.H1_H1 ;  /* 0x300000aaff4b7230 */ /* 0x000fe40000004100 */
[----:B------:R-:W-:Y:S01]  /*4bf0*/  FMUL.FTZ R84, R42, R171 ;  /* 0x000000ab2a547220 */ /* 0x000fe20000410000 */
[-C--:B------:R-:W-:Y:S01]  /*4c00*/  FFMA.FTZ R83, R72, R74.reuse, -R83 ;  /* 0x0000004a48537223 */ /* 0x080fe20000010853 */
[----:B------:R-:W-:Y:S01]  /*4c10*/  FFMA.FTZ R82, R43, R74, R82 ;  /* 0x0000004a2b527223 */ /* 0x000fe20000010052 */
[-C--:B------:R-:W-:Y:S01]  /*4c20*/  FFMA.FTZ R85, R42, R75.reuse, -R85 ;  /* 0x0000004b2a557223 */ /* 0x080fe20000010855 */
[----:B------:R-:W-:Y:S01]  /*4c30*/  FFMA.FTZ R84, R73, R75, R84 ;  /* 0x0000004b49547223 */ /* 0x000fe20000010054 */
[----:B------:R-:W-:Y:S02]  /*4c40*/  F2FP.F16.F32.PACK_AB R43, R87, R90 ;  /* 0x0000005a572b723e */ /* 0x000fe400000000ff */
[----:B------:R-:W-:-:S02]  /*4c50*/  F2FP.F16.F32.PACK_AB R40, R82, R83 ;  /* 0x000000535228723e */ /* 0x000fc400000000ff */
[----:B------:R-:W-:-:S07]  /*4c60*/  F2FP.F16.F32.PACK_AB R42, R84, R85 ;  /* 0x00000055542a723e */ /* 0x000fce00000000ff */
.L_x_493:
[----:B------:R-:W-:Y:S05]  /*4c70*/  BSYNC B3 ;  /* 0x0000000000037941 */ /* 0x000fea0003800000 */
.L_x_492:
[----:B------:R-:W-:Y:S01]  /*4c80*/  ULDC.64 UR4, c[0x0][0x2d8] ;  /* 0x0000b60000047ab9 */ /* 0x000fe20000000a00 */
[----:B------:R-:W-:Y:S01]  /*4c90*/  ULDC.64 UR6, c[0x0][0x208] ;  /* 0x0000820000067ab9 */ /* 0x000fe20000000a00 */
[----:B------:R-:W-:-:S04]  /*4ca0*/  LEA R72, P3, R78, UR4, 0x1 ;  /* 0x000000044e487c11 */ /* 0x000fc8000f8608ff */
[----:B------:R-:W-:-:S05]  /*4cb0*/  LEA.HI.X R73, R78, UR5, R79, 0x1, P3 ;  /* 0x000000054e497c11 */ /* 0x000fca00098f0c4f */
[----:B--2---:R3:W-:Y:S04]  /*4cc0*/  STG.E.128 desc[UR6][R72.64], R40 ;  /* 0x0000002848007986 */ /* 0x0047e8000c101d06 */
.L_x_491:
[----:B------:R-:W-:Y:S05]  /*4cd0*/  BSYNC B2 ;  /* 0x0000000000027941 */ /* 0x000fea0003800000 */
.L_x_490:
[----:B------:R-:W-:Y:S05]  /*4ce0*/  @P1 BRA `(.L_x_489) ;  /* 0x0000000000d41947 */ /* 0x000fea0003800000 */
[----:B-123--:R1:W2:Y:S01]  /*4cf0*/  LDS.128 R40, [R5+0x25c00] ;  /* 0x025c000005287984 */ /* 0x00e2a20000000c00 */
[----:B------:R-:W-:Y:S01]  /*4d00*/  IADD3 R77, P3, R77, R13, RZ ;  /* 0x0000000d4d4d7210 */ /* 0x000fe20007f7e0ff */
[----:B------:R-:W-:Y:S04]  /*4d10*/  BSSY B2, `(.L_x_494) ;  /* 0x000002d000027945 */ /* 0x000fe80003800000 */
[----:B------:R-:W-:Y:S01]  /*4d20*/  IMAD.X R76, R76, 0x1, R8, P3 ;  /* 0x000000014c4c7824 */ /* 0x000fe200018e0608 */
[----:B------:R-:W-:-:S13]  /*4d30*/  ISETP.GE.AND P3, PT, R221, R80, PT ;  /* 0x00000050dd00720c */ /* 0x000fda0003f66270 */
[----:B-1----:R-:W-:Y:S05]  /*4d40*/  @P3 BRA `(.L_x_495) ;  /* 0x0000000000a43947 */ /* 0x002fea0003800000 */
[--C-:B------:R-:W-:Y:S02]  /*4d50*/  SHF.R.U64 R73, R68, 0x10, R69.reuse ;  /* 0x0000001044497819 */ /* 0x100fe40000001245 */
[----:B------:R-:W-:Y:S02]  /*4d60*/  SHF.R.U32.HI R72, RZ, 0x10, R69 ;  /* 0x00000010ff487819 */ /* 0x000fe40000011645 */
[--C-:B------:R-:W-:Y:S01]  /*4d70*/  SHF.R.U64 R69, R70, 0x10, R71.reuse ;  /* 0x0000001046457819 */ /* 0x100fe20000001247 */
[----:B------:R-:W-:Y:S01]  /*4d80*/  HADD2.F32 R70, -RZ, R73.H0_H0 ;  /* 0x20000049ff467230 */ /* 0x000fe20000004100 */
[----:B------:R-:W-:Y:S01]  /*4d90*/  SHF.R.U32.HI R74, RZ, 0x10, R71 ;  /* 0x00000010ff4a7819 */ /* 0x000fe20000011647 */
[----:B------:R-:W-:Y:S01]  /*4da0*/  HADD2.F32 R72, -RZ, R72.H0_H0 ;  /* 0x20000048ff487230 */ /* 0x000fe20000004100 */
[----:B--2---:R-:W-:Y:S01]  /*4db0*/  MOV R68, R42 ;  /* 0x0000002a00447202 */ /* 0x004fe20000000f00 */
[----:B------:R-:W-:Y:S02]  /*4dc0*/  HADD2.F32 R71, -RZ, R69.H0_H0 ;  /* 0x20000045ff477230 */ /* 0x000fe40000004100 */
[----:B------:R-:W-:-:S02]  /*4dd0*/  HADD2.F32 R74, -RZ, R74.H0_H0 ;  /* 0x2000004aff4a7230 */ /* 0x000fc40000004100 */
[----:B------:R-:W-:Y:S02]  /*4de0*/  HADD2.F32 R42, -RZ, R41.H1_H1 ;  /* 0x30000029ff2a7230 */ /* 0x000fe40000004100 */
[--C-:B------:R-:W-:Y:S02]  /*4df0*/  HADD2.F32 R69, -RZ, R43.reuse.H1_H1 ;  /* 0x3000002bff457230 */ /* 0x100fe40000004100 */
[----:B------:R-:W-:Y:S02]  /*4e00*/  HADD2.F32 R43, -RZ, R43.H0_H0 ;  /* 0x2000002bff2b7230 */ /* 0x000fe40000004100 */
[----:B------:R-:W-:Y:S01]  /*4e10*/  FMUL.FTZ R78, R42, R71 ;  /* 0x000000472a4e7220 */ /* 0x000fe20000410000 */
[----:B------:R-:W-:Y:S02]  /*4e20*/  HADD2.F32 R41, -RZ, R41.H0_H0 ;  /* 0x20000029ff297230 */ /* 0x000fe40000004100 */
[-C--:B------:R-:W-:Y:S01]  /*4e30*/  FMUL.FTZ R82, R69, R74.reuse ;  /* 0x0000004a45527220 */ /* 0x080fe20000410000 */
[----:B------:R-:W-:-:S02]  /*4e40*/  FMUL.FTZ R74, R43, R74 ;  /* 0x0000004a2b4a7220 */ /* 0x000fc40000410000 */
[C---:B------:R-:W-:Y:S01]  /*4e50*/  FMUL.FTZ R71, R41.reuse, R71 ;  /* 0x0000004729477220 */ /* 0x040fe20000410000 */
[----:B------:R-:W-:Y:S01]  /*4e60*/  FFMA.FTZ R78, R41, R70, -R78 ;  /* 0x00000046294e7223 */ /* 0x000fe2000001084e */
[----:B------:R-:W-:Y:S01]  /*4e70*/  FFMA.FTZ R79, R69, R72, R74 ;  /* 0x00000048454f7223 */ /* 0x000fe2000001004a */
[----:B------:R-:W-:Y:S02]  /*4e80*/  HADD2.F32 R41, -RZ, R40.H1_H1 ;  /* 0x30000028ff297230 */ /* 0x000fe40000004100 */
[----:B------:R-:W-:Y:S01]  /*4e90*/  FFMA.FTZ R75, R42, R70, R71 ;  /* 0x000000462a4b7223 */ /* 0x000fe20000010047 */
[----:B------:R-:W-:Y:S02]  /*4ea0*/  HADD2.F32 R69, -RZ, R164.H1_H1 ;  /* 0x300000a4ff457230 */ /* 0x000fe40000004100 */
[----:B------:R-:W-:Y:S01]  /*4eb0*/  FFMA.FTZ R82, R43, R72, -R82 ;  /* 0x000000482b527223 */ /* 0x000fe20000010852 */
[----:B------:R-:W-:Y:S02]  /*4ec0*/  HADD2.F32 R40, -RZ, R40.H0_H0 ;  /* 0x20000028ff287230 */ /* 0x000fe40000004100 */
[----:B------:R-:W-:-:S02]  /*4ed0*/  HADD2.F32 R71, -RZ, R164.H0_H0 ;  /* 0x200000a4ff477230 */ /* 0x000fc40000004100 */
[CC--:B------:R-:W-:Y:S01]  /*4ee0*/  FMUL.FTZ R73, R41.reuse, R69.reuse ;  /* 0x0000004529497220 */ /* 0x0c0fe20000410000 */
[--C-:B------:R-:W-:Y:S02]  /*4ef0*/  HADD2.F32 R42, -RZ, R68.reuse.H1_H1 ;  /* 0x30000044ff2a7230 */ /* 0x100fe40000004100 */
[----:B------:R-:W-:Y:S01]  /*4f00*/  FMUL.FTZ R70, R40, R69 ;  /* 0x0000004528467220 */ /* 0x000fe20000410000 */
[----:B------:R-:W-:Y:S02]  /*4f10*/  HADD2.F32 R68, -RZ, R68.H0_H0 ;  /* 0x20000044ff447230 */ /* 0x000fe40000004100 */
[--C-:B------:R-:W-:Y:S02]  /*4f20*/  HADD2.F32 R43, -RZ, R165.reuse.H1_H1 ;  /* 0x300000a5ff2b7230 */ /* 0x100fe40000004100 */
[-C--:B------:R-:W-:Y:S01]  /*4f30*/  FMUL.FTZ R69, R42, R71.reuse ;  /* 0x000000472a457220 */ /* 0x080fe20000410000 */
[----:B------:R-:W-:Y:S02]  /*4f40*/  HADD2.F32 R165, -RZ, R165.H0_H0 ;  /* 0x200000a5ffa57230 */ /* 0x000fe40000004100 */
[----:B------:R-:W-:Y:S01]  /*4f50*/  FMUL.FTZ R71, R68, R71 ;  /* 0x0000004744477220 */ /* 0x000fe20000410000 */
[-C--:B------:R-:W-:Y:S01]  /*4f60*/  FFMA.FTZ R73, R40, R43.reuse, -R73 ;  /* 0x0000002b28497223 */ /* 0x080fe20000010849 */
[----:B------:R-:W-:Y:S01]  /*4f70*/  FFMA.FTZ R70, R41, R43, R70 ;  /* 0x0000002b29467223 */ /* 0x000fe20000010046 */
[-C--:B------:R-:W-:Y:S01]  /*4f80*/  FFMA.FTZ R69, R68, R165.reuse, -R69 ;  /* 0x000000a544457223 */ /* 0x080fe20000010845 */
[----:B------:R-:W-:Y:S01]  /*4f90*/  FFMA.FTZ R42, R42, R165, R71 ;  /* 0x000000a52a2a7223 */ /* 0x000fe20000010047 */
[----:B------:R-:W-:-:S02]  /*4fa0*/  F2FP.F16.F32.PACK_AB R41, R75, R78 ;  /* 0x0000004e4b29723e */ /* 0x000fc400000000ff */
[----:B------:R-:W-:Y:S02]  /*4fb0*/  F2FP.F16.F32.PACK_AB R43, R79, R82 ;  /* 0x000000524f2b723e */ /* 0x000fe400000000ff */
[----:B------:R-:W-:Y:S02]  /*4fc0*/  F2FP.F16.F32.PACK_AB R40, R70, R73 ;  /* 0x000000494628723e */ /* 0x000fe400000000ff */
[----:B------:R-:W-:-:S07]  /*4fd0*/  F2FP.F16.F32.PACK_AB R42, R42, R69 ;  /* 0x000000452a2a723e */ /* 0x000fce00000000ff */
.L_x_495:
[----:B------:R-:W-:Y:S05]  /*4fe0*/  BSYNC B2 ;  /* 0x0000000000027941 */ /* 0x000fea0003800000 */
.L_x_494:
[----:B------:R-:W-:Y:S01]  /*4ff0*/  ULDC.64 UR4, c[0x0][0x2d8] ;  /* 0x0000b60000047ab9 */ /* 0x000fe20000000a00 */
[----:B------:R-:W-:Y:S01]  /*5000*/  ULDC.64 UR6, c[0x0][0x208] ;  /* 0x0000820000067ab9 */ /* 0x000fe20000000a00 */
[----:B------:R-:W-:-:S04]  /*5010*/  LEA R68, P3, R77, UR4, 0x1 ;  /* 0x000000044d447c11 */ /* 0x000fc8000f8608ff */
[----:B------:R-:W-:-:S05]  /*5020*/  LEA.HI.X R69, R77, UR5, R76, 0x1, P3 ;  /* 0x000000054d457c11 */ /* 0x000fca00098f0c4c */
[----:B--2---:R4:W-:Y:S04]  /*5030*/  STG.E.128 desc[UR6][R68.64], R40 ;  /* 0x0000002844007986 */ /* 0x0049e8000c101d06 */
.L_x_489:
[----:B------:R-:W-:Y:S05]  /*5040*/  BSYNC B1 ;  /* 0x0000000000017941 */ /* 0x000fea0003800000 */
.L_x_488:
[----:B------:R-:W-:Y:S01]  /*5050*/  ISETP.NE.AND P3, PT, R81, RZ, PT ;  /* 0x000000ff5100720c */ /* 0x000fe20003f65270 */
[----:B------:R-:W-:-:S12]  /*5060*/  BSSY B1, `(.L_x_496) ;  /* 0x0000073000017945 */ /* 0x000fd80003800000 */
[----:B------:R-:W-:Y:S05]  /*5070*/  @P3 BRA `(.L_x_497) ;  /* 0x0000000400c43947 */ /* 0x000fea0003800000 */
[----:B----4-:R-:W-:Y:S01]  /*5080*/  IADD3 R69, P3, P4, R130, R132, R16 ;  /* 0x0000008482457210 */ /* 0x010fe20007c7e010 */
[----:B------:R-:W-:Y:S03]  /*5090*/  BSSY B2, `(.L_x_498) ;  /* 0x0000039000027945 */ /* 0x000fe60003800000 */
[----:B------:R-:W-:Y:S01]  /*50a0*/  IADD3.X R68, R128, R88, R17, P3, P4 ;  /* 0x0000005880447210 */ /* 0x000fe20001fe8411 */
[----:B------:R-:W-:Y:S08]  /*50b0*/  @P0 BRA `(.L_x_499) ;  /* 0x0000000000d80947 */ /* 0x000ff00003800000 */
[----:B-123--:R1:W2:Y:S01]  /*50c0*/  LDS.128 R40, [R5+0x21400] ;  /* 0x0214000005287984 */ /* 0x00e2a20000000c00 */
        /* <DEDUP_REMOVED lines=8> */
[--C-:B------:R-:W-:Y:S01]  /*5150*/  HADD2.F32 R42, -RZ, R41.reuse.H1_H1 ;  /* 0x30000029ff2a7230 */ /* 0x100fe20000004100 */
        /* <DEDUP_REMOVED lines=10> */
[----:B------:R-:W-:Y:S02]  /*5200*/  HADD2.F32 R72, -RZ, R72.H0_H0 ;  /* 0x20000048ff487230 */ /* 0x000fe40000004100 */
[----:B------:R-:W-:Y:S01]  /*5210*/  FMUL.FTZ R78, R65, R74 ;  /* 0x0000004a414e7220 */ /* 0x000fe20000410000 */
[----:B------:R-:W-:Y:S01]  /*5220*/  FFMA.FTZ R76, R41, R66, -R76 ;  /* 0x00000042294c7223 */ /* 0x000fe2000001084c */
[----:B------:R-:W-:Y:S01]  /*5230*/  FMUL.FTZ R74, R43, R74 ;  /* 0x0000004a2b4a7220 */ /* 0x000fe20000410000 */
[----:B------:R-:W-:-:S02]  /*5240*/  HADD2.F32 R41, -RZ, R40.H1_H1 ;  /* 0x30000028ff297230 */ /* 0x000fc40000004100 */
[----:B------:R-:W-:Y:S01]  /*5250*/  FFMA.FTZ R78, R43, R72, -R78 ;  /* 0x000000482b4e7223 */ /* 0x000fe2000001084e */
[----:B------:R-:W-:Y:S01]  /*5260*/  FFMA.FTZ R73, R42, R66, R67 ;  /* 0x000000422a497223 */ /* 0x000fe20000010043 */
[----:B------:R-:W-:Y:S01]  /*5270*/  FFMA.FTZ R75, R65, R72, R74 ;  /* 0x00000048414b7223 */ /* 0x000fe2000001004a */
[----:B------:R-:W-:Y:S02]  /*5280*/  HADD2.F32 R43, -RZ, R169.H1_H1 ;  /* 0x300000a9ff2b7230 */ /* 0x000fe40000004100 */
[----:B------:R-:W-:Y:S02]  /*5290*/  HADD2.F32 R40, -RZ, R40.H0_H0 ;  /* 0x20000028ff287230 */ /* 0x000fe40000004100 */
[----:B------:R-:W-:Y:S02]  /*52a0*/  HADD2.F32 R65, -RZ, R170.H0_H0 ;  /* 0x200000aaff417230 */ /* 0x000fe40000004100 */
[----:B------:R-:W-:Y:S01]  /*52b0*/  FMUL.FTZ R67, R41, R43 ;  /* 0x0000002b29437220 */ /* 0x000fe20000410000 */
[----:B------:R-:W-:-:S02]  /*52c0*/  HADD2.F32 R42, -RZ, R64.H1_H1 ;  /* 0x30000040ff2a7230 */ /* 0x000fc40000004100 */
[----:B------:R-:W-:Y:S01]  /*52d0*/  FMUL.FTZ R66, R40, R43 ;  /* 0x0000002b28427220 */ /* 0x000fe20000410000 */
[----:B------:R-:W-:Y:S01]  /*52e0*/  HADD2.F32 R64, -RZ, R64.H0_H0 ;  /* 0x20000040ff407230 */ /* 0x000fe20000004100 */
[----:B------:R-:W-:Y:S01]  /*52f0*/  F2FP.F16.F32.PACK_AB R75, R75, R78 ;  /* 0x0000004e4b4b723e */ /* 0x000fe200000000ff */
[----:B------:R-:W-:Y:S02]  /*5300*/  HADD2.F32 R169, -RZ, R169.H0_H0 ;  /* 0x200000a9ffa97230 */ /* 0x000fe40000004100 */
[-C--:B------:R-:W-:Y:S01]  /*5310*/  FMUL.FTZ R43, R42, R65.reuse ;  /* 0x000000412a2b7220 */ /* 0x080fe20000410000 */
[----:B------:R-:W-:Y:S02]  /*5320*/  HADD2.F32 R168, -RZ, R168.H1_H1 ;  /* 0x300000a8ffa87230 */ /* 0x000fe40000004100 */
[C---:B------:R-:W-:Y:S01]  /*5330*/  FMUL.FTZ R65, R64.reuse, R65 ;  /* 0x0000004140417220 */ /* 0x040fe20000410000 */
[----:B------:R-:W-:-:S03]  /*5340*/  FFMA.FTZ R43, R64, R169, -R43 ;  /* 0x000000a9402b7223 */ /* 0x000fc6000001082b */
[----:B------:R-:W-:Y:S01]  /*5350*/  FFMA.FTZ R42, R42, R169, R65 ;  /* 0x000000a92a2a7223 */ /* 0x000fe20000010041 */
[-C--:B------:R-:W-:Y:S01]  /*5360*/  FFMA.FTZ R67, R40, R168.reuse, -R67 ;  /* 0x000000a828437223 */ /* 0x080fe20000010843 */
[----:B------:R-:W-:Y:S01]  /*5370*/  FFMA.FTZ R66, R41, R168, R66 ;  /* 0x000000a829427223 */ /* 0x000fe20000010042 */
[----:B------:R-:W-:Y:S02]  /*5380*/  F2FP.F16.F32.PACK_AB R41, R73, R76 ;  /* 0x0000004c4929723e */ /* 0x000fe400000000ff */
[----:B------:R-:W-:Y:S01]  /*5390*/  F2FP.F16.F32.PACK_AB R42, R42, R43 ;  /* 0x0000002b2a2a723e */ /* 0x000fe200000000ff */
[----:B------:R-:W-:Y:S01]  /*53a0*/  IMAD.MOV.U32 R43, RZ, RZ, R75 ;  /* 0x000000ffff2b7224 */ /* 0x000fe200078e004b */
[----:B------:R-:W-:-:S07]  /*53b0*/  F2FP.F16.F32.PACK_AB R40, R66, R67 ;  /* 0x000000434228723e */ /* 0x000fce00000000ff */
.L_x_501:
[----:B------:R-:W-:Y:S05]  /*53c0*/  BSYNC B3 ;  /* 0x0000000000037941 */ /* 0x000fea0003800000 */
.L_x_500:
[----:B------:R-:W-:Y:S01]  /*53d0*/  ULDC.64 UR4, c[0x0][0x2d8] ;  /* 0x0000b60000047ab9 */ /* 0x000fe20000000a00 */
[----:B------:R-:W-:Y:S01]  /*53e0*/  ULDC.64 UR6, c[0x0][0x208] ;  /* 0x0000820000067ab9 */ /* 0x000fe20000000a00 */
[----:B------:R-:W-:-:S04]  /*53f0*/  LEA R64, P3, R70, UR4, 0x1 ;  /* 0x0000000446407c11 */ /* 0x000fc8000f8608ff */
[----:B------:R-:W-:-:S05]  /*5400*/  LEA.HI.X R65, R70, UR5, R71, 0x1, P3 ;  /* 0x0000000546417c11 */ /* 0x000fca00098f0c47 */
[----:B--2---:R4:W-:Y:S04]  /*5410*/  STG.E.128 desc[UR6][R64.64], R40 ;  /* 0x0000002840007986 */ /* 0x0049e8000c101d06 */
.L_x_499:
[----:B------:R-:W-:Y:S05]  /*5420*/  BSYNC B2 ;  /* 0x0000000000027941 */ /* 0x000fea0003800000 */
.L_x_498:
[----:B------:R-:W-:Y:S05]  /*5430*/  @P1 BRA `(.L_x_497) ;  /* 0x0000000000d41947 */ /* 0x000fea0003800000 */
[----:B-1234-:R1:W2:Y:S01]  /*5440*/  LDS.128 R40, [R5+0x26c00] ;  /* 0x026c000005287984 */ /* 0x01e2a20000000c00 */
        /* <DEDUP_REMOVED lines=46> */
.L_x_503:
[----:B------:R-:W-:Y:S05]  /*5730*/  BSYNC B2 ;  /* 0x0000000000027941 */ /* 0x000fea0003800000 */
.L_x_502:
[----:B------:R-:W-:Y:S01]  /*5740*/  ULDC.64 UR4, c[0x0][0x2d8] ;  /* 0x0000b60000047ab9 */ /* 0x000fe20000000a00 */
[----:B------:R-:W-:Y:S01]  /*5750*/  ULDC.64 UR6, c[0x0][0x208] ;  /* 0x0000820000067ab9 */ /* 0x000fe20000000a00 */
[----:B------:R-:W-:-:S04]  /*5760*/  LEA R60, P3, R69, UR4, 0x1 ;  /* 0x00000004453c7c11 */ /* 0x000fc8000f8608ff */
[----:B------:R-:W-:-:S05]  /*5770*/  LEA.HI.X R61, R69, UR5, R68, 0x1, P3 ;  /* 0x00000005453d7c11 */ /* 0x000fca00098f0c44 */
[----:B--2---:R1:W-:Y:S04]  /*5780*/  STG.E.128 desc[UR6][R60.64], R40 ;  /* 0x000000283c007986 */ /* 0x0043e8000c101d06 */
.L_x_497:
[----:B------:R-:W-:Y:S05]  /*5790*/  BSYNC B1 ;  /* 0x0000000000017941 */ /* 0x000fea0003800000 */
.L_x_496:
        /* <DEDUP_REMOVED lines=24> */
[CC--:B------:R-:W-:Y:S01]  /*5920*/  FMUL.FTZ R64, R42.reuse, R59.reuse ;  /* 0x0000003b2a407220 */ /* 0x0c0fe20000410000 */
[C---:B------:R-:W-:Y:S01]  /*5930*/  FMUL.FTZ R59, R41.reuse, R59 ;  /* 0x0000003b293b7220 */ /* 0x040fe20000410000 */
[----:B------:R-:W-:Y:S02]  /*5940*/  HADD2.F32 R43, -RZ, R43.H0_H0 ;  /* 0x2000002bff2b7230 */ /* 0x000fe40000004100 */
[-C--:B------:R-:W-:Y:S01]  /*5950*/  FFMA.FTZ R64, R41, R58.reuse, -R64 ;  /* 0x0000003a29407223 */ /* 0x080fe20000010840 */
[----:B------:R-:W-:Y:S01]  /*5960*/  FFMA.FTZ R61, R42, R58, R59 ;  /* 0x0000003a2a3d7223 */ /* 0x000fe2000001003b */
[----:B------:R-:W-:Y:S02]  /*5970*/  HADD2.F32 R60, -RZ, R60.H0_H0 ;  /* 0x2000003cff3c7230 */ /* 0x000fe40000004100 */
[----:B------:R-:W-:Y:S01]  /*5980*/  FMUL.FTZ R66, R57, R62 ;  /* 0x0000003e39427220 */ /* 0x000fe20000410000 */
[----:B------:R-:W-:-:S02]  /*5990*/  HADD2.F32 R58, -RZ, R183.H0_H0 ;  /* 0x200000b7ff3a7230 */ /* 0x000fc40000004100 */
[C---:B------:R-:W-:Y:S01]  /*59a0*/  FMUL.FTZ R62, R43.reuse, R62 ;  /* 0x0000003e2b3e7220 */ /* 0x040fe20000410000 */
[----:B------:R-:W-:Y:S02]  /*59b0*/  HADD2.F32 R183, -RZ, R183.H1_H1 ;  /* 0x300000b7ffb77230 */ /* 0x000fe40000004100 */
[-C--:B------:R-:W-:Y:S01]  /*59c0*/  FFMA.FTZ R66, R43, R60.reuse, -R66 ;  /* 0x0000003c2b427223 */ /* 0x080fe20000010842 */
[----:B------:R-:W-:Y:S02]  /*59d0*/  HADD2.F32 R41, -RZ, R40.H1_H1 ;  /* 0x30000028ff297230 */ /* 0x000fe40000004100 */
[----:B------:R-:W-:Y:S01]  /*59e0*/  FFMA.FTZ R65, R57, R60, R62 ;  /* 0x0000003c39417223 */ /* 0x000fe2000001003e */
[----:B------:R-:W-:Y:S02]  /*59f0*/  HADD2.F32 R42, -RZ, R56.H1_H1 ;  /* 0x30000038ff2a7230 */ /* 0x000fe40000004100 */
[----:B------:R-:W-:Y:S02]  /*5a00*/  HADD2.F32 R40, -RZ, R40.H0_H0 ;  /* 0x20000028ff287230 */ /* 0x000fe40000004100 */
[----:B------:R-:W-:Y:S01]  /*5a10*/  FMUL.FTZ R59, R41, R58 ;  /* 0x0000003a293b7220 */ /* 0x000fe20000410000 */
[----:B------:R-:W-:-:S02]  /*5a20*/  HADD2.F32 R56, -RZ, R56.H0_H0 ;  /* 0x20000038ff387230 */ /* 0x000fc40000004100 */
[-C--:B------:R-:W-:Y:S01]  /*5a30*/  FMUL.FTZ R63, R42, R183.reuse ;  /* 0x000000b72a3f7220 */ /* 0x080fe20000410000 */
[--C-:B------:R-:W-:Y:S02]  /*5a40*/  HADD2.F32 R43, -RZ, R180.reuse.H0_H0 ;  /* 0x200000b4ff2b7230 */ /* 0x100fe40000004100 */
[----:B------:R-:W-:Y:S01]  /*5a50*/  FMUL.FTZ R58, R40, R58 ;  /* 0x0000003a283a7220 */ /* 0x000fe20000410000 */
[----:B------:R-:W-:Y:S02]  /*5a60*/  HADD2.F32 R57, -RZ, R180.H1_H1 ;  /* 0x300000b4ff397230 */ /* 0x000fe40000004100 */
        /* <DEDUP_REMOVED lines=9> */
.L_x_509:
[----:B------:R-:W-:Y:S05]  /*5b00*/  BSYNC B3 ;  /* 0x0000000000037941 */ /* 0x000fea0003800000 */
.L_x_508:
[----:B------:R-:W-:Y:S01]  /*5b10*/  ULDC.64 UR4, c[0x0][0x2d8] ;  /* 0x0000b60000047ab9 */ /* 0x000fe20000000a00 */
[----:B------:R-:W-:Y:S01]  /*5b20*/  ULDC.64 UR6, c[0x0][0x208] ;  /* 0x0000820000067ab9 */ /* 0x000fe20000000a00 */
[----:B------:R-:W-:-:S04]  /*5b30*/  LEA R56, P3, R67, UR4, 0x1 ;  /* 0x0000000443387c11 */ /* 0x000fc8000f8608ff */
[----:B------:R-:W-:-:S05]  /*5b40*/  LEA.HI.X R57, R67, UR5, R68, 0x1, P3 ;  /* 0x0000000543397c11 */ /* 0x000fca00098f0c44 */
[----:B--2---:R4:W-:Y:S04]  /*5b50*/  STG.E.128 desc[UR6][R56.64], R40 ;  /* 0x0000002838007986 */ /* 0x0049e8000c101d06 */
.L_x_507:
[----:B------:R-:W-:Y:S05]  /*5b60*/  BSYNC B2 ;  /* 0x0000000000027941 */ /* 0x000fea0003800000 */
.L_x_506:
[----:B------:R-:W-:Y:S05]  /*5b70*/  @P1 BRA `(.L_x_505) ;  /* 0x0000000000d41947 */ /* 0x000fea0003800000 */
[----:B-1234-:R1:W2:Y:S01]  /*5b80*/  LDS.128 R40, [R5+0x27c00] ;  /* 0x027c000005287984 */ /* 0x01e2a20000000c00 */
        /* <DEDUP_REMOVED lines=24> */
[----:B------:R-:W-:Y:S01]  /*5d10*/  FFMA.FTZ R59, R42, R54, R55 ;  /* 0x000000362a3b7223 */ /* 0x000fe20000010037 */
[----:B------:R-:W-:Y:S02]  /*5d20*/  HADD2.F32 R40, -RZ, R40.H0_H0 ;  /* 0x20000028ff287230 */ /* 0x000fe40000004100 */
[-C--:B------:R-:W-:Y:S01]  /*5d30*/  FFMA.FTZ R61, R53, R56.reuse, R58 ;  /* 0x00000038353d7223 */ /* 0x080fe2000001003a */
[----:B------:R-:W-:Y:S02]  /*5d40*/  HADD2.F32 R53, -RZ, R173.H0_H0 ;  /* 0x200000adff357230 */ /* 0x000fe40000004100 */
[----:B------:R-:W-:Y:S01]  /*5d50*/  FFMA.FTZ R62, R43, R56, -R62 ;  /* 0x000000382b3e7223 */ /* 0x000fe2000001083e */
[----:B------:R-:W-:Y:S02]  /*5d60*/  HADD2.F32 R55, -RZ, R174.H1_H1 ;  /* 0x300000aeff377230 */ /* 0x000fe40000004100 */
[--C-:B------:R-:W-:Y:S02]  /*5d70*/  HADD2.F32 R42, -RZ, R52.reuse.H1_H1 ;  /* 0x30000034ff2a7230 */ /* 0x100fe40000004100 */
[----:B------:R-:W-:Y:S01]  /*5d80*/  FMUL.FTZ R57, R41, R53 ;  /* 0x0000003529397220 */ /* 0x000fe20000410000 */
[----:B------:R-:W-:-:S02]  /*5d90*/  HADD2.F32 R52, -RZ, R52.H0_H0 ;  /* 0x20000034ff347230 */ /* 0x000fc40000004100 */
[----:B------:R-:W-:Y:S01]  /*5da0*/  FMUL.FTZ R54, R40, R53 ;  /* 0x0000003528367220 */ /* 0x000fe20000410000 */
[----:B------:R-:W-:Y:S02]  /*5db0*/  HADD2.F32 R43, -RZ, R174.H0_H0 ;  /* 0x200000aeff2b7230 */ /* 0x000fe40000004100 */
[-C--:B------:R-:W-:Y:S01]  /*5dc0*/  FMUL.FTZ R53, R42, R55.reuse ;  /* 0x000000372a357220 */ /* 0x080fe20000410000 */
        /* <DEDUP_REMOVED lines=10> */
.L_x_511:
[----:B------:R-:W-:Y:S05]  /*5e70*/  BSYNC B2 ;  /* 0x0000000000027941 */ /* 0x000fea0003800000 */
.L_x_510:
[----:B------:R-:W-:Y:S01]  /*5e80*/  ULDC.64 UR4, c[0x0][0x2d8] ;  /* 0x0000b60000047ab9 */ /* 0x000fe20000000a00 */
[----:B------:R-:W-:Y:S01]  /*5e90*/  ULDC.64 UR6, c[0x0][0x208] ;  /* 0x0000820000067ab9 */ /* 0x000fe20000000a00 */
[----:B------:R-:W-:-:S04]  /*5ea0*/  LEA R52, P3, R63, UR4, 0x1 ;  /* 0x000000043f347c11 */ /* 0x000fc8000f8608ff */
[----:B------:R-:W-:-:S05]  /*5eb0*/  LEA.HI.X R53, R63, UR5, R64, 0x1, P3 ;  /* 0x000000053f357c11 */ /* 0x000fca00098f0c40 */
[----:B--2---:R1:W-:Y:S04]  /*5ec0*/  STG.E.128 desc[UR6][R52.64], R40 ;  /* 0x0000002834007986 */ /* 0x0043e8000c101d06 */
.L_x_505:
[----:B------:R-:W-:Y:S05]  /*5ed0*/  BSYNC B1 ;  /* 0x0000000000017941 */ /* 0x000fea0003800000 */
.L_x_504:
[----:B------:R-:W-:Y:S05]  /*5ee0*/  @P5 BRA `(.L_x_512) ;  /* 0x0000005000645947 */ /* 0x000fea0003800000 */
[----:B------:R-:W-:Y:S01]  /*5ef0*/  IADD3 R132, P3, P4, R141, R132, R16 ;  /* 0x000000848d847210 */ /* 0x000fe20007c7e010 */
[----:B------:R-:W-:Y:S03]  /*5f00*/  BSSY B1, `(.L_x_513) ;  /* 0x0000038000017945 */ /* 0x000fe60003800000 */
[----:B------:R-:W-:Y:S01]  /*5f10*/  IADD3.X R88, R140, R88, R17, P3, P4 ;  /* 0x000000588c587210 */ /* 0x000fe20001fe8411 */
[----:B------:R-:W-:Y:S08]  /*5f20*/  @P0 BRA `(.L_x_514) ;  /* 0x0000000000d40947 */ /* 0x000ff00003800000 */
[----:B-1234-:R1:W2:Y:S01]  /*5f30*/  LDS.128 R40, [R5+0x23400] ;  /* 0x0234000005287984 */ /* 0x01e2a20000000c00 */
[----:B------:R-:W-:Y:S01]  /*5f40*/  ISETP.GE.AND P4, PT, R18, R80, PT ;  /* 0x000000501200720c */ /* 0x000fe20003f86270 */
[----:B------:R-:W-:Y:S01]  /*5f50*/  BSSY B2, `(.L_x_515) ;  /* 0x000002c000027945 */ /* 0x000fe20003800000 */
[----:B------:R-:W-:-:S11]  /*5f60*/  IADD3 R59, P3, R132, R98, RZ ;  /* 0x00000062843b7210 */ /* 0x000fd60007f7e0ff */
        /* <DEDUP_REMOVED lines=9> */
[----:B------:R-:W-:-:S02]  /*6000*/  HADD2.F32 R42, -RZ, R41.H1_H1 ;  /* 0x30000029ff2a7230 */ /* 0x000fc40000004100 */
[----:B------:R-:W-:Y:S02]  /*6010*/  HADD2.F32 R41, -RZ, R41.H0_H0 ;  /* 0x20000029ff297230 */ /* 0x000fe40000004100 */
[----:B------:R-:W-:Y:S02]  /*6020*/  HADD2.F32 R54, -RZ, R54.H0_H0 ;  /* 0x20000036ff367230 */ /* 0x000fe40000004100 */
[-C--:B------:R-:W-:Y:S01]  /*6030*/  FMUL.FTZ R56, R42, R51.reuse ;  /* 0x000000332a387220 */ /* 0x080fe20000410000 */
[--C-:B------:R-:W-:Y:S02]  /*6040*/  HADD2.F32 R49, -RZ, R43.reuse.H1_H1 ;  /* 0x3000002bff317230 */ /* 0x100fe40000004100 */
[C---:B------:R-:W-:Y:S01]  /*6050*/  FMUL.FTZ R51, R41.reuse, R51 ;  /* 0x0000003329337220 */ /* 0x040fe20000410000 */
[----:B------:R-:W-:Y:S02]  /*6060*/  HADD2.F32 R43, -RZ, R43.H0_H0 ;  /* 0x2000002bff2b7230 */ /* 0x000fe40000004100 */
[----:B------:R-:W-:Y:S01]  /*6070*/  FFMA.FTZ R56, R41, R50, -R56 ;  /* 0x0000003229387223 */ /* 0x000fe20000010838 */
[----:B------:R-:W-:-:S02]  /*6080*/  HADD2.F32 R41, -RZ, R40.H1_H1 ;  /* 0x30000028ff297230 */ /* 0x000fc40000004100 */
[----:B------:R-:W-:Y:S01]  /*6090*/  FFMA.FTZ R53, R42, R50, R51 ;  /* 0x000000322a357223 */ /* 0x000fe20000010033 */
[-C--:B------:R-:W-:Y:S01]  /*60a0*/  FMUL.FTZ R58, R49, R54.reuse ;  /* 0x00000036313a7220 */ /* 0x080fe20000410000 */
[--C-:B------:R-:W-:Y:S02]  /*60b0*/  HADD2.F32 R50, -RZ, R175.reuse.H0_H0 ;  /* 0x200000afff327230 */ /* 0x100fe40000004100 */
[C---:B------:R-:W-:Y:S01]  /*60c0*/  FMUL.FTZ R54, R43.reuse, R54 ;  /* 0x000000362b367220 */ /* 0x040fe20000410000 */
[----:B------:R-:W-:Y:S02]  /*60d0*/  HADD2.F32 R175, -RZ, R175.H1_H1 ;  /* 0x300000afffaf7230 */ /* 0x000fe40000004100 */
[-C--:B------:R-:W-:Y:S01]  /*60e0*/  FFMA.FTZ R58, R43, R52.reuse, -R58 ;  /* 0x000000342b3a7223 */ /* 0x080fe2000001083a */
[----:B------:R-:W-:Y:S02]  /*60f0*/  HADD2.F32 R42, -RZ, R48.H1_H1 ;  /* 0x30000030ff2a7230 */ /* 0x000fe40000004100 */
[----:B------:R-:W-:Y:S01]  /*6100*/  FFMA.FTZ R57, R49, R52, R54 ;  /* 0x0000003431397223 */ /* 0x000fe20000010036 */
[----:B------:R-:W-:-:S02]  /*6110*/  HADD2.F32 R40, -RZ, R40.H0_H0 ;  /* 0x20000028ff287230 */ /* 0x000fc40000004100 */
[CC--:B------:R-:W-:Y:S01]  /*6120*/  FMUL.FTZ R51, R41.reuse, R50.reuse ;  /* 0x0000003229337220 */ /* 0x0c0fe20000410000 */
[----:B------:R-:W-:Y:S02]  /*6130*/  HADD2.F32 R48, -RZ, R48.H0_H0 ;  /* 0x20000030ff307230 */ /* 0x000fe40000004100 */
        /* <DEDUP_REMOVED lines=13> */
.L_x_516:
[----:B------:R-:W-:Y:S05]  /*6210*/  BSYNC B2 ;  /* 0x0000000000027941 */ /* 0x000fea0003800000 */
.L_x_515:
[----:B------:R-:W-:Y:S01]  /*6220*/  ULDC.64 UR4, c[0x0][0x2d8] ;  /* 0x0000b60000047ab9 */ /* 0x000fe20000000a00 */
[----:B------:R-:W-:Y:S01]  /*6230*/  IMAD.X R50, R88, 0x1, R15, P3 ;  /* 0x0000000158327824 */ /* 0x000fe200018e060f */
[----:B------:R-:W-:Y:S01]  /*6240*/  LEA R48, P3, R59, UR4, 0x1 ;  /* 0x000000043b307c11 */ /* 0x000fe2000f8608ff */
[----:B------:R-:W-:-:S03]  /*6250*/  ULDC.64 UR6, c[0x0][0x208] ;  /* 0x0000820000067ab9 */ /* 0x000fc60000000a00 */
[----:B------:R-:W-:-:S05]  /*6260*/  LEA.HI.X R49, R59, UR5, R50, 0x1, P3 ;  /* 0x000000053b317c11 */ /* 0x000fca00098f0c32 */
[----:B--2---:R1:W-:Y:S04]  /*6270*/  STG.E.128 desc[UR6][R48.64], R40 ;  /* 0x0000002830007986 */ /* 0x0043e8000c101d06 */
.L_x_514:
[----:B------:R-:W-:Y:S05]  /*6280*/  BSYNC B1 ;  /* 0x0000000000017941 */ /* 0x000fea0003800000 */
.L_x_513:
[----:B------:R-:W-:Y:S05]  /*6290*/  @P1 BRA `(.L_x_512) ;  /* 0x0000004c00781947 */ /* 0x000fea0003800000 */
[----:B-1234-:R1:W2:Y:S01]  /*62a0*/  LDS.128 R40, [R5+0x28c00] ;  /* 0x028c000005287984 */ /* 0x01e2a20000000c00 */
[----:B------:R-:W-:Y:S01]  /*62b0*/  ISETP.GE.AND P4, PT, R221, R80, PT ;  /* 0x00000050dd00720c */ /* 0x000fe20003f86270 */
[----:B------:R-:W-:Y:S01]  /*62c0*/  BSSY B1, `(.L_x_517) ;  /* 0x000002c000017945 */ /* 0x000fe20003800000 */
[----:B------:R-:W-:-:S11]  /*62d0*/  IADD3 R55, P3, R132, R13, RZ ;  /* 0x0000000d84377210 */ /* 0x000fd60007f7e0ff */
        /* <DEDUP_REMOVED lines=42> */
.L_x_518:
[----:B------:R-:W-:Y:S05]  /*6580*/  BSYNC B1 ;  /* 0x0000000000017941 */ /* 0x000fea0003800000 */
.L_x_517:
[----:B------:R-:W-:Y:S01]  /*6590*/  ULDC.64 UR4, c[0x0][0x2d8] ;  /* 0x0000b60000047ab9 */ /* 0x000fe20000000a00 */
[----:B------:R-:W-:Y:S01]  /*65a0*/  IMAD.X R88, R88, 0x1, R8, P3 ;  /* 0x0000000158587824 */ /* 0x000fe200018e0608 */
[----:B------:R-:W-:Y:S01]  /*65b0*/  LEA R44, P3, R55, UR4, 0x1 ;  /* 0x00000004372c7c11 */ /* 0x000fe2000f8608ff */
[----:B------:R-:W-:-:S03]  /*65c0*/  ULDC.64 UR6, c[0x0][0x208] ;  /* 0x0000820000067ab9 */ /* 0x000fc60000000a00 */
[----:B------:R-:W-:-:S05]  /*65d0*/  LEA.HI.X R45, R55, UR5, R88, 0x1, P3 ;  /* 0x00000005372d7c11 */ /* 0x000fca00098f0c58 */
[----:B--2---:R1:W-:Y:S01]  /*65e0*/  STG.E.128 desc[UR6][R44.64], R40 ;  /* 0x000000282c007986 */ /* 0x0043e2000c101d06 */
[----:B------:R-:W-:Y:S05]  /*65f0*/  BRA `(.L_x_512) ;  /* 0x0000004800a07947 */ /* 0x000fea0003800000 */
.L_x_456:
[----:B------:R-:W-:Y:S01]  /*6600*/  ISETP.GE.AND P4, PT, R223, R4, PT ;  /* 0x00000004df00720c */ /* 0x000fe20003f86270 */
[----:B------:R-:W-:-:S03]  /*6610*/  ULDC.64 UR4, c[0x0][0x208] ;  /* 0x0000820000047ab9 */ /* 0x000fc60000000a00 */
[----:B------:R-:W-:-:S13]  /*6620*/  ISETP.GE.OR P4, PT, R16, R80, P4 ;  /* 0x000000501000720c */ /* 0x000fda0002786670 */
[----:B------:R-:W-:Y:S01]  /*6630*/  @!P4 IADD3 R46, P2, P3, R104, R92, R35 ;  /* 0x0000005c682ec210 */ /* 0x000fe20007b5e023 */
[----:B------:R-:W0:Y:S03]  /*6640*/  @!P4 LDC.64 R56, c[0x0][0x3c8] ;  /* 0x0000f200ff38cb82 */ /* 0x000e260000000a00 */
[----:B------:R-:W-:Y:S02]  /*6650*/  @!P4 IADD3.X R47, R27, R3, R38, P2, P3 ;  /* 0x000000031b2fc210 */ /* 0x000fe400017e6426 */
[----:B------:R-:W-:-:S03]  /*6660*/  @!P4 IADD3 R44, P2, P3, R110, R90, R30 ;  /* 0x0000005a6e2cc210 */ /* 0x000fc60007b5e01e */
[----:B------:R-:W1:Y:S01]  /*6670*/  @!P4 LDC.64 R58, c[0x0][0x3e0] ;  /* 0x0000f800ff3acb82 */ /* 0x000e620000000a00 */
[----:B------:R-:W-:Y:S02]  /*6680*/  @!P4 IADD3.X R45, R21, R0, R32, P2, P3 ;  /* 0x00000000152dc210 */ /* 0x000fe400017e6420 */
[----:B------:R-:W-:-:S04]  /*6690*/  ISETP.GE.AND P3, PT, R222, R4, PT ;  /* 0x00000004de00720c */ /* 0x000fc80003f66270 */
[----:B------:R-:W-:-:S13]  /*66a0*/  ISETP.GE.OR P3, PT, R16, R80, P3 ;  /* 0x000000501000720c */ /* 0x000fda0001f66670 */
[----:B------:R-:W-:Y:S01]  /*66b0*/  @!P3 IADD3 R42, P2, P5, R104, R34, R92 ;  /* 0x00000022682ab210 */ /* 0x000fe20007d5e05c */
[----:B------:R-:W2:Y:S03]  /*66c0*/  @!P3 LDC.64 R64, c[0x0][0x3c8] ;  /* 0x0000f200ff40bb82 */ /* 0x000ea60000000a00 */
[----:B------:R-:W-:Y:S02]  /*66d0*/  @!P3 IADD3.X R43, R27, R37, R3, P2, P5 ;  /* 0x000000251b2bb210 */ /* 0x000fe400017ea403 */
[----:B------:R-:W-:-:S03]  /*66e0*/  @!P3 IADD3 R40, P2, P5, R110, R29, R90 ;  /* 0x0000001d6e28b210 */ /* 0x000fc60007d5e05a */
[----:B------:R-:W3:Y:S01]  /*66f0*/  @!P3 LDC.64 R66, c[0x0][0x3e0] ;  /* 0x0000f800ff42bb82 */ /* 0x000ee20000000a00 */
[----:B------:R-:W-:Y:S02]  /*6700*/  @!P3 IADD3.X R41, R21, R31, R0, P2, P5 ;  /* 0x0000001f1529b210 */ /* 0x000fe400017ea400 */
[----:B------:R-:W-:-:S04]  /*6710*/  ISETP.GE.AND P2, PT, R225, R4, PT ;  /* 0x00000004e100720c */ /* 0x000fc80003f46270 */
[----:B------:R-:W-:-:S13]  /*6720*/  ISETP.GE.OR P2, PT, R16, R80, P2 ;  /* 0x000000501000720c */ /* 0x000fda0001746670 */
[----:B------:R-:W-:Y:S01]  /*6730*/  @!P2 IADD3 R70, P5, P6, R104, R33, R92 ;  /* 0x000000216846a210 */ /* 0x000fe20007ebe05c */
[----:B------:R-:W4:Y:S03]  /*6740*/  @!P2 LDC.64 R72, c[0x0][0x3c8] ;  /* 0x0000f200ff48ab82 */ /* 0x000f260000000a00 */
[----:B------:R-:W-:Y:S02]  /*6750*/  @!P2 IADD3.X R71, R27, R36, R3, P5, P6 ;  /* 0x000000241b47a210 */ /* 0x000fe40002fec403 */
[----:B------:R-:W-:-:S03]  /*6760*/  @!P2 IADD3 R68, P5, P6, R110, R121, R90 ;  /* 0x000000796e44a210 */ /* 0x000fc60007ebe05a */
[----:B------:R-:W4:Y:S01]  /*6770*/  @!P2 LDC.64 R74, c[0x0][0x3e0] ;  /* 0x0000f800ff4aab82 */ /* 0x000f220000000a00 */
[----:B------:R-:W-:Y:S02]  /*6780*/  @!P2 IADD3.X R69, R21, R120, R0, P5, P6 ;  /* 0x000000781545a210 */ /* 0x000fe40002fec400 */
[----:B------:R-:W-:-:S04]  /*6790*/  ISETP.GE.AND P5, PT, R22, R4, PT ;  /* 0x000000041600720c */ /* 0x000fc80003fa6270 */
[----:B------:R-:W-:-:S13]  /*67a0*/  ISETP.GE.OR P5, PT, R16, R80, P5 ;  /* 0x000000501000720c */ /* 0x000fda0002fa6670 */
[----:B------:R-:W0:Y:S01]  /*67b0*/  @!P5 LDC.64 R48, c[0x0][0x3c8] ;  /* 0x0000f200ff30db82 */ /* 0x000e220000000a00 */
[----:B------:R-:W-:-:S05]  /*67c0*/  @!P5 IADD3 R50, P6, R104, R92, RZ ;  /* 0x0000005c6832d210 */ /* 0x000fca0007fde0ff */
[----:B------:R-:W-:Y:S01]  /*67d0*/  @!P5 IMAD.X R51, R3, 0x1, R27, P6 ;  /* 0x000000010333d824 */ /* 0x000fe200030e061b */
[----:B0-----:R-:W-:-:S04]  /*67e0*/  @!P5 LEA R48, P6, R50, R48, 0x1 ;  /* 0x000000303230d211 */ /* 0x001fc800078c08ff */
[----:B------:R-:W-:Y:S02]  /*67f0*/  @!P5 LEA.HI.X R49, R50, R49, R51, 0x1, P6 ;  /* 0x000000313231d211 */ /* 0x000fe400030f0c33 */
[----:B------:R-:W0:Y:S01]  /*6800*/  @!P5 LDC.64 R50, c[0x0][0x3e0] ;  /* 0x0000f800ff32db82 */ /* 0x000e220000000a00 */
[----:B------:R-:W-:-:S04]  /*6810*/  @!P5 IADD3 R52, P6, R110, R90, RZ ;  /* 0x0000005a6e34d210 */ /* 0x000fc80007fde0ff */
[----:B------:R-:W-:Y:S02]  /*6820*/  @!P5 IADD3.X R53, R0, R21, RZ, P6, !PT ;  /* 0x000000150035d210 */ /* 0x000fe400037fe4ff */
[----:B0-----:R-:W-:-:S04]  /*6830*/  @!P5 LEA R50, P6, R52, R50, 0x1 ;  /* 0x000000323432d211 */ /* 0x001fc800078c08ff */
[----:B------:R-:W-:Y:S02]  /*6840*/  @!P5 LEA.HI.X R51, R52, R51, R53, 0x1, P6 ;  /* 0x000000333433d211 */ /* 0x000fe400030f0c35 */
[----:B------:R-:W-:-:S04]  /*6850*/  @!P4 LEA R56, P6, R46, R56, 0x1 ;  /* 0x000000382e38c211 */ /* 0x000fc800078c08ff */
[----:B------:R-:W-:Y:S02]  /*6860*/  @!P4 LEA.HI.X R57, R46, R57, R47, 0x1, P6 ;  /* 0x000000392e39c211 */ /* 0x000fe400030f0c2f */
[----:B------:R-:W-:Y:S02]  /*6870*/  CS2R R46, SRZ ;  /* 0x00000000002e7805 */ /* 0x000fe4000001ff00 */
[----:B-1----:R-:W-:-:S04]  /*6880*/  @!P4 LEA R58, P6, R44, R58, 0x1 ;  /* 0x0000003a2c3ac211 */ /* 0x002fc800078c08ff */
[----:B------:R-:W-:Y:S02]  /*6890*/  @!P4 LEA.HI.X R59, R44, R59, R45, 0x1, P6 ;  /* 0x0000003b2c3bc211 */ /* 0x000fe400030f0c2d */
[----:B------:R-:W-:Y:S02]  /*68a0*/  CS2R R44, SRZ ;  /* 0x00000000002c7805 */ /* 0x000fe4000001ff00 */
[----:B--2---:R-:W-:-:S04]  /*68b0*/  @!P3 LEA R64, P6, R42, R64, 0x1 ;  /* 0x000000402a40b211 */ /* 0x004fc800078c08ff */
[----:B------:R-:W-:Y:S02]  /*68c0*/  @!P3 LEA.HI.X R65, R42, R65, R43, 0x1, P6 ;  /* 0x000000412a41b211 */ /* 0x000fe400030f0c2b */
[----:B------:R-:W-:Y:S02]  /*68d0*/  CS2R R42, SRZ ;  /* 0x00000000002a7805 */ /* 0x000fe4000001ff00 */
[C---:B---3--:R-:W-:Y:S01]  /*68e0*/  @!P3 LEA R66, P6, R40.reuse, R66, 0x1 ;  /* 0x000000422842b211 */ /* 0x048fe200078c08ff */
[----:B------:R0:W5:Y:S03]  /*68f0*/  @!P5 LDG.E.128 R44, desc[UR4][R50.64] ;  /* 0x00000004322cd981 */ /* 0x000166000c1e1d00 */
[----:B------:R-:W-:Y:S02]  /*6900*/  @!P3 LEA.HI.X R67, R40, R67, R41, 0x1, P6 ;  /* 0x000000432843b211 */ /* 0x000fe400030f0c29 */
[----:B------:R-:W-:-:S02]  /*6910*/  CS2R R40, SRZ ;  /* 0x0000000000287805 */ /* 0x000fc4000001ff00 */
[----:B------:R-:W-:Y:S02]  /*6920*/  CS2R R54, SRZ ;  /* 0x0000000000367805 */ /* 0x000fe4000001ff00 */
[----:B------:R-:W-:Y:S02]  /*6930*/  CS2R R52, SRZ ;  /* 0x0000000000347805 */ /* 0x000fe4000001ff00 */
[----:B------:R1:W5:Y:S01]  /*6940*/  @!P5 LDG.E.128 R40, desc[UR4][R48.64] ;  /* 0x000000043028d981 */ /* 0x000362000c1e1d00 */
[----:B0-----:R-:W-:Y:S02]  /*6950*/  CS2R R50, SRZ ;  /* 0x0000000000327805 */ /* 0x001fe4000001ff00 */
[----:B------:R-:W-:Y:S02]  /*6960*/  CS2R R62, SRZ ;  /* 0x00000000003e7805 */ /* 0x000fe4000001ff00 */
[----:B------:R-:W-:Y:S01]  /*6970*/  CS2R R60, SRZ ;  /* 0x00000000003c7805 */ /* 0x000fe2000001ff00 */
[----:B------:R0:W5:Y:S05]  /*6980*/  @!P4 LDG.E.128 R52, desc[UR4][R58.64] ;  /* 0x000000043a34c981 */ /* 0x00016a000c1e1d00 */
[----:B------:R-:W5:Y:S01]  /*6990*/  @!P3 LDG.E.128 R60, desc[UR4][R66.64] ;  /* 0x00000004423cb981 */ /* 0x000f62000c1e1d00 */
[----:B-1----:R-:W-:-:S02]  /*69a0*/  CS2R R48, SRZ ;  /* 0x0000000000307805 */ /* 0x002fc4000001ff00 */
[----:B0-----:R-:W-:-:S04]  /*69b0*/  CS2R R58, SRZ ;  /* 0x00000000003a7805 */ /* 0x001fc8000001ff00 */
[----:B------:R0:W5:Y:S02]  /*69c0*/  @!P4 LDG.E.128 R48, desc[UR4][R56.64] ;  /* 0x000000043830c981 */ /* 0x000164000c1e1d00 */
[----:B0-----:R-:W-:-:S06]  /*69d0*/  CS2R R56, SRZ ;  /* 0x0000000000387805 */ /* 0x001fcc000001ff00 */
[----:B------:R0:W5:Y:S01]  /*69e0*/  @!P3 LDG.E.128 R56, desc[UR4][R64.64] ;  /* 0x000000044038b981 */ /* 0x000162000c1e1d00 */
[----:B----4-:R-:W-:-:S04]  /*69f0*/  @!P2 LEA R72, P3, R70, R72, 0x1 ;  /* 0x000000484648a211 */ /* 0x010fc800078608ff */
[----:B------:R-:W-:Y:S02]  /*6a00*/  @!P2 LEA.HI.X R73, R70, R73, R71, 0x1, P3 ;  /* 0x000000494649a211 */ /* 0x000fe400018f0c47 */
[----:B------:R-:W-:-:S04]  /*6a10*/  @!P2 LEA R74, P3, R68, R74, 0x1 ;  /* 0x0000004a444aa211 */ /* 0x000fc800078608ff */
[----:B------:R-:W-:Y:S02]  /*6a20*/  @!P2 LEA.HI.X R75, R68, R75, R69, 0x1, P3 ;  /* 0x0000004b444ba211 */ /* 0x000fe400018f0c45 */
[----:B------:R-:W-:-:S04]  /*6a30*/  ISETP.GE.AND P3, PT, R224, R4, PT ;  /* 0x00000004e000720c */ /* 0x000fc80003f66270 */
[----:B------:R-:W-:Y:S02]  /*6a40*/  ISETP.GE.OR P3, PT, R16, R80, P3 ;  /* 0x000000501000720c */ /* 0x000fe40001f66670 */
[----:B------:R-:W-:Y:S02]  /*6a50*/  CS2R R66, SRZ ;  /* 0x0000000000427805 */ /* 0x000fe4000001ff00 */
[----:B0-----:R-:W-:Y:S02]  /*6a60*/  CS2R R64, SRZ ;  /* 0x0000000000407805 */ /* 0x001fe4000001ff00 */
[----:B------:R-:W-:Y:S02]  /*6a70*/  CS2R R70, SRZ ;  /* 0x0000000000467805 */ /* 0x000fe4000001ff00 */
[----:B------:R-:W-:Y:S01]  /*6a80*/  CS2R R68, SRZ ;  /* 0x0000000000447805 */ /* 0x000fe2000001ff00 */
[----:B------:R-:W-:Y:S01]  /*6a90*/  BSSY B1, `(.L_x_519) ;  /* 0x0000021000017945 */ /* 0x000fe20003800000 */
[----:B------:R0:W5:Y:S04]  /*6aa0*/  @!P2 LDG.E.128 R64, desc[UR4][R72.64] ;  /* 0x000000044840a981 */ /* 0x000168000c1e1d00 */
[----:B------:R1:W5:Y:S01]  /*6ab0*/  @!P2 LDG.E.128 R68, desc[UR4][R74.64] ;  /* 0x000000044a44a981 */ /* 0x000362000c1e1d00 */
[----:B------:R-:W-:-:S02]  /*6ac0*/  ISETP.GE.AND P2, PT, R226, R4, PT ;  /* 0x00000004e200720c */ /* 0x000fc40003f46270 */
[----:B------:R-:W-:Y:S02]  /*6ad0*/  CS2R R78, SRZ ;  /* 0x00000000004e7805 */ /* 0x000fe4000001ff00 */
[----:B------:R-:W-:Y:S02]  /*6ae0*/  CS2R R76, SRZ ;  /* 0x00000000004c7805 */ /* 0x000fe4000001ff00 */
[----:B------:R-:W-:Y:S02]  /*6af0*/  ISETP.GE.OR P2, PT, R16, R80, P2 ;  /* 0x000000501000720c */ /* 0x000fe40001746670 */
[----:B0-----:R-:W-:Y:S02]  /*6b00*/  CS2R R72, SRZ ;  /* 0x0000000000487805 */ /* 0x001fe4000001ff00 */
[----:B-1----:R-:W-:Y:S01]  /*6b10*/  CS2R R74, SRZ ;  /* 0x00000000004a7805 */ /* 0x002fe2000001ff00 */
[----:B------:R-:W-:Y:S08]  /*6b20*/  @P3 BRA `(.L_x_520) ;  /* 0x00000000005c3947 */ /* 0x000ff00003800000 */
[----:B------:R-:W0:Y:S01]  /*6b30*/  LDC.64 R76, c[0x0][0x3d8] ;  /* 0x0000f600ff4c7b82 */ /* 0x000e220000000a00 */
[----:B------:R-:W-:Y:S01]  /*6b40*/  IMAD.MOV.U32 R74, RZ, RZ, R92 ;  /* 0x000000ffff4a7224 */ /* 0x000fe200078e005c */
[----:B------:R-:W-:Y:S01]  /*6b50*/  ULDC.64 UR4, c[0x0][0x3c8] ;  /* 0x0000f20000047ab9 */ /* 0x000fe20000000a00 */
[----:B------:R-:W-:Y:S01]  /*6b60*/  IMAD.MOV.U32 R75, RZ, RZ, R3 ;  /* 0x000000ffff4b7224 */ /* 0x000fe200078e0003 */
[----:B------:R-:W-:Y:S01]  /*6b70*/  ULDC.64 UR6, c[0x0][0x3e0] ;  /* 0x0000f80000067ab9 */ /* 0x000fe20000000a00 */
[----:B------:R-:W-:Y:S01]  /*6b80*/  IMAD.MOV.U32 R78, RZ, RZ, R90 ;  /* 0x000000ffff4e7224 */ /* 0x000fe200078e005a */
[----:B------:R-:W-:Y:S01]  /*6b90*/  ULDC.64 UR8, c[0x0][0x208] ;  /* 0x0000820000087ab9 */ /* 0x000fe20000000a00 */
[----:B------:R-:W-:Y:S01]  /*6ba0*/  IMAD.MOV.U32 R79, RZ, RZ, R0 ;  /* 0x000000ffff4f7224 */ /* 0x000fe200078e0000 */
[----:B------:R-:W1:Y:S01]  /*6bb0*/  LDC.64 R72, c[0x0][0x3e8] ;  /* 0x0000fa00ff487b82 */ /* 0x000e620000000a00 */
[----:B0-----:R-:W-:-:S04]  /*6bc0*/  IMAD.WIDE.U32 R74, R76, 0x60, R74 ;  /* 0x000000604c4a7825 */ /* 0x001fc800078e004a */
[----:B------:R-:W-:Y:S01]  /*6bd0*/  IMAD R77, R77, 0x60, RZ ;  /* 0x000000604d4d7824 */ /* 0x000fe200078e02ff */
[----:B------:R-:W-:Y:S01]  /*6be0*/  IADD3 R76, P3, R104, R74, RZ ;  /* 0x0000004a684c7210 */ /* 0x000fe20007f7e0ff */
[----:B-1----:R-:W-:-:S03]  /*6bf0*/  IMAD.WIDE.U32 R78, R72, 0x60, R78 ;  /* 0x00000060484e7825 */ /* 0x002fc600078e004e */
[----:B------:R-:W-:Y:S01]  /*6c00*/  IADD3.X R75, R27, R75, R77, P3, !PT ;  /* 0x0000004b1b4b7210 */ /* 0x000fe20001ffe44d */
[----:B------:R-:W-:Y:S01]  /*6c10*/  IMAD R73, R73, 0x60, RZ ;  /* 0x0000006049497824 */ /* 0x000fe200078e02ff */
[----:B------:R-:W-:-:S04]  /*6c20*/  IADD3 R74, P3, R110, R78, RZ ;  /* 0x0000004e6e4a7210 */ /* 0x000fc80007f7e0ff */
[----:B------:R-:W-:Y:S02]  /*6c30*/  IADD3.X R79, R21, R79, R73, P3, !PT ;  /* 0x0000004f154f7210 */ /* 0x000fe40001ffe449 */
[----:B------:R-:W-:-:S04]  /*6c40*/  LEA R72, P3, R76, UR4, 0x1 ;  /* 0x000000044c487c11 */ /* 0x000fc8000f8608ff */
[----:B------:R-:W-:Y:S02]  /*6c50*/  LEA.HI.X R73, R76, UR5, R75, 0x1, P3 ;  /* 0x000000054c497c11 */ /* 0x000fe400098f0c4b */
[----:B------:R-:W-:-:S04]  /*6c60*/  LEA R76, P3, R74, UR6, 0x1 ;  /* 0x000000064a4c7c11 */ /* 0x000fc8000f8608ff */
[----:B------:R-:W-:Y:S02]  /*6c70*/  LEA.HI.X R77, R74, UR7, R79, 0x1, P3 ;  /* 0x000000074a4d7c11 */ /* 0x000fe400098f0c4f */
[----:B------:R-:W5:Y:S04]  /*6c80*/  LDG.E.128 R72, desc[UR8][R72.64] ;  /* 0x0000000848487981 */ /* 0x000f68000c1e1d00 */
[----:B------:R-:W5:Y:S03]  /*6c90*/  LDG.E.128 R76, desc[UR8][R76.64] ;  /* 0x000000084c4c7981 */ /* 0x000f66000c1e1d00 */
.L_x_520:
[----:B------:R-:W-:Y:S05]  /*6ca0*/  BSYNC B1 ;  /* 0x0000000000017941 */ /* 0x000fea0003800000 */
.L_x_519:
[----:B------:R-:W-:Y:S01]  /*6cb0*/  BSSY B1, `(.L_x_521) ;  /* 0x000001d000017945 */ /* 0x000fe20003800000 */
[----:B------:R-:W-:Y:S02]  /*6cc0*/  ISETP.GE.AND P3, PT, R16, R80, PT ;  /* 0x000000501000720c */ /* 0x000fe40003f66270 */
[----:B------:R-:W-:Y:S02]  /*6cd0*/  CS2R R82, SRZ ;  /* 0x0000000000527805 */ /* 0x000fe4000001ff00 */
[----:B------:R-:W-:Y:S02]  /*6ce0*/  CS2R R80, SRZ ;  /* 0x0000000000507805 */ /* 0x000fe4000001ff00 */
[----:B------:R-:W-:Y:S02]  /*6cf0*/  CS2R R86, SRZ ;  /* 0x0000000000567805 */ /* 0x000fe4000001ff00 */
[----:B-----5:R-:W-:Y:S02]  /*6d00*/  MOV R89, R74 ;  /* 0x0000004a00597202 */ /* 0x020fe40000000f00 */
[----:B------:R-:W-:Y:S01]  /*6d10*/  CS2R R84, SRZ ;  /* 0x0000000000547805 */ /* 0x000fe2000001ff00 */
[----:B------:R-:W-:Y:S06]  /*6d20*/  @P2 BRA `(.L_x_522) ;  /* 0x0000000000542947 */ /* 0x000fec0003800000 */
[----:B------:R-:W0:Y:S01]  /*6d30*/  LDC.64 R82, c[0x0][0x3d8] ;  /* 0x0000f600ff527b82 */ /* 0x000e220000000a00 */
[----:B------:R-:W-:Y:S01]  /*6d40*/  IMAD.MOV.U32 R93, RZ, RZ, R3 ;  /* 0x000000ffff5d7224 */ /* 0x000fe200078e0003 */
[----:B------:R-:W-:Y:S01]  /*6d50*/  ULDC.64 UR4, c[0x0][0x3c8] ;  /* 0x0000f20000047ab9 */ /* 0x000fe20000000a00 */
[----:B------:R-:W-:Y:S01]  /*6d60*/  IMAD.MOV.U32 R91, RZ, RZ, R0 ;  /* 0x000000ffff5b7224 */ /* 0x000fe200078e0000 */
[----:B------:R-:W-:Y:S01]  /*6d70*/  ULDC.64 UR6, c[0x0][0x3e0] ;  /* 0x0000f80000067ab9 */ /* 0x000fe20000000a00 */
[----:B------:R-:W-:-:S03]  /*6d80*/  ULDC.64 UR8, c[0x0][0x208] ;  /* 0x0000820000087ab9 */ /* 0x000fc60000000a00 */
        /* <DEDUP_REMOVED lines=12> */
[----:B------:R-:W-:Y:S01]  /*6e50*/  LEA.HI.X R85, R0, UR7, R91, 0x1, P2 ;  /* 0x0000000700557c11 */ /* 0x000fe200090f0c5b */
[----:B------:R-:W5:Y:S05]  /*6e60*/  LDG.E.128 R80, desc[UR8][R80.64] ;  /* 0x0000000850507981 */ /* 0x000f6a000c1e1d00 */
[----:B------:R-:W5:Y:S03]  /*6e70*/  LDG.E.128 R84, desc[UR8][R84.64] ;  /* 0x0000000854547981 */ /* 0x000f66000c1e1d00 */
.L_x_522:
[----:B------:R-:W-:Y:S05]  /*6e80*/  BSYNC B1 ;  /* 0x0000000000017941 */ /* 0x000fea0003800000 */
.L_x_521:
[----:B------:R-:W-:Y:S01]  /*6e90*/  IMAD.MOV.U32 R0, RZ, RZ, R75 ;  /* 0x000000ffff007224 */ /* 0x000fe200078e004b */
[----:B------:R-:W-:Y:S01]  /*6ea0*/  PRMT R171, R89, 0x7610, R171 ;  /* 0x0000761059ab7816 */ /* 0x000fe200000000ab */
[----:B------:R-:W-:Y:S01]  /*6eb0*/  IMAD.MOV.U32 R3, RZ, RZ, R72 ;  /* 0x000000ffff037224 */ /* 0x000fe200078e0048 */
[----:B------:R-:W-:Y:S01]  /*6ec0*/  MOV R89, R73 ;  /* 0x0000004900597202 */ /* 0x000fe20000000f00 */
[----:B------:R-:W-:Y:S01]  /*6ed0*/  IMAD.MOV.U32 R90, RZ, RZ, R78 ;  /* 0x000000ffff5a7224 */ /* 0x000fe200078e004e */
[----:B------:R-:W-:Y:S01]  /*6ee0*/  PRMT R171, R171, 0x5410, R0 ;  /* 0x00005410abab7816 */ /* 0x000fe20000000000 */
[----:B------:R-:W-:Y:S01]  /*6ef0*/  IMAD.MOV.U32 R0, RZ, RZ, R79 ;  /* 0x000000ffff007224 */ /* 0x000fe200078e004f */
[----:B------:R-:W-:Y:S01]  /*6f00*/  PRMT R172, R3, 0x5410, R89 ;  /* 0x0000541003ac7816 */ /* 0x000fe20000000059 */
[----:B------:R-:W-:Y:S01]  /*6f10*/  IMAD.MOV.U32 R3, RZ, RZ, R76 ;  /* 0x000000ffff037224 */ /* 0x000fe200078e004c */
[----:B------:R-:W-:Y:S01]  /*6f20*/  PRMT R173, R90, 0x7610, R173 ;  /* 0x000076105aad7816 */ /* 0x000fe200000000ad */
[----:B------:R-:W-:Y:S01]  /*6f30*/  IMAD.MOV.U32 R89, RZ, RZ, R77 ;  /* 0x000000ffff597224 */ /* 0x000fe200078e004d */
[----:B-----5:R-:W-:Y:S01]  /*6f40*/  MOV R90, R82 ;  /* 0x00000052005a7202 */ /* 0x020fe20000000f00 */
[----:B------:R-:W-:Y:S01]  /*6f50*/  ULOP3.LUT UR4, UR60, 0x1, URZ, 0xfc, !UPT ;  /* 0x000000013c047892 */ /* 0x000fe2000f8efc3f */
[----:B------:R-:W-:Y:S01]  /*6f60*/  PRMT R173, R173, 0x5410, R0 ;  /* 0x00005410adad7816 */ /* 0x000fe20000000000 */
[----:B------:R-:W-:Y:S01]  /*6f70*/  IMAD.MOV.U32 R0, RZ, RZ, R83 ;  /* 0x000000ffff007224 */ /* 0x000fe200078e0053 */
[----:B------:R-:W-:Y:S01]  /*6f80*/  PRMT R183, R3, 0x5410, R89 ;  /* 0x0000541003b77816 */ /* 0x000fe20000000059 */
[----:B------:R-:W-:Y:S01]  /*6f90*/  IMAD.MOV.U32 R3, RZ, RZ, R80 ;  /* 0x000000ffff037224 */ /* 0x000fe200078e0050 */
[----:B------:R-:W-:Y:S01]  /*6fa0*/  PRMT R156, R90, 0x7610, R156 ;  /* 0x000076105a9c7816 */ /* 0x000fe2000000009c */
        /* <DEDUP_REMOVED lines=12> */
[----:B------:R-:W-:Y:S02]  /*7070*/  PRMT R165, R165, 0x5410, R3 ;  /* 0x00005410a5a57816 */ /* 0x000fe40000000003 */
[----:B------:R-:W-:Y:S01]  /*7080*/  PRMT R166, R89, 0x5410, R90 ;  /* 0x0000541059a67816 */ /* 0x000fe2000000005a */
[----:B------:R-:W-:Y:S01]  /*7090*/  IMAD.MOV.U32 R89, RZ, RZ, R41 ;  /* 0x000000ffff597224 */ /* 0x000fe200078e0029 */
[----:B------:R-:W-:Y:S01]  /*70a0*/  MOV R3, R40 ;  /* 0x0000002800037202 */ /* 0x000fe20000000f00 */
[----:B------:R-:W-:Y:S01]  /*70b0*/  IMAD.MOV.U32 R90, RZ, RZ, R46 ;  /* 0x000000ffff5a7224 */ /* 0x000fe200078e002e */
[----:B------:R-:W-:Y:S02]  /*70c0*/  PLOP3.LUT P2, PT, PT, PT, UP0, 0x80, 0x0 ;  /* 0x000000000000781c */ /* 0x000fe40003f4f008 */
        /* <DEDUP_REMOVED lines=13> */
[----:B------:R-:W-:Y:S02]  /*71a0*/  MOV R90, R54 ;  /* 0x00000036005a7202 */ /* 0x000fe40000000f00 */
[----:B------:R-:W-:Y:S01]  /*71b0*/  PRMT R192, R0, 0x5410, R3 ;  /* 0x0000541000c07816 */ /* 0x000fe20000000003 */
[----:B------:R-:W-:Y:S01]  /*71c0*/  IMAD.MOV.U32 R3, RZ, RZ, R52 ;  /* 0x000000ffff037224 */ /* 0x000fe200078e0034 */
[----:B------:R-:W-:Y:S01]  /*71d0*/  PRMT R193, R89, 0x7610, R193 ;  /* 0x0000761059c17816 */ /* 0x000fe200000000c1 */
[----:B------:R-:W-:Y:S01]  /*71e0*/  IMAD.MOV.U32 R89, RZ, RZ, R53 ;  /* 0x000000ffff597224 */ /* 0x000fe200078e0035 */
[----:B------:R-:W-:Y:S01]  /*71f0*/  PRMT R190, R190, 0x5410, R90 ;  /* 0x00005410bebe7816 */ /* 0x000fe2000000005a */
[----:B------:R-:W-:-:S02]  /*7200*/  IMAD.MOV.U32 R0, RZ, RZ, R55 ;  /* 0x000000ffff007224 */ /* 0x000fc400078e0037 */
        /* <DEDUP_REMOVED lines=27> */
[----:B------:R-:W-:Y:S02]  /*73c0*/  PRMT R168, R90, 0x7610, R168 ;  /* 0x000076105aa87816 */ /* 0x000fe400000000a8 */
[----:B------:R-:W-:Y:S02]  /*73d0*/  PRMT R167, R3, 0x5410, R89 ;  /* 0x0000541003a77816 */ /* 0x000fe40000000059 */
[----:B------:R-:W-:Y:S01]  /*73e0*/  PRMT R170, R170, 0x5410, R0 ;  /* 0x00005410aaaa7816 */ /* 0x000fe20000000000 */
[----:B------:R-:W-:Y:S06]  /*73f0*/  @!P2 BRA `(.L_x_523) ;  /* 0x000000000004a947 */ /* 0x000fec0003800000 */
[----:B------:R-:W-:Y:S01]  /*7400*/  BPT.TRAP 0x1 ;  /* 0x000000040000795c */ /* 0x000fe20000300000 */
.L_x_523:
[----:B------:R-:W-:Y:S01]  /*7410*/  LEA R3, R220, R2, 0x3 ;  /* 0x00000002dc037211 */ /* 0x000fe200078e18ff */
[----:B------:R-:W0:Y:S01]  /*7420*/  LDC R152, c[0x0][0x2e4] ;  /* 0x0000b900ff987b82 */ /* 0x000e220000000800 */
[----:B------:R-:W-:Y:S01]  /*7430*/  SHF.L.U32 R0, R229, 0x1f, RZ ;  /* 0x0000001fe5007819 */ /* 0x000fe200000006ff */
[----:B------:R-:W-:Y:S01]  /*7440*/  BSSY B1, `(.L_x_524) ;  /* 0x0000006000017945 */ /* 0x000fe20003800000 */
[----:B------:R-:W-:Y:S02]  /*7450*/  IMAD.MOV.U32 R133, RZ, RZ, R88 ;  /* 0x000000ffff857224 */ /* 0x000fe400078e0058 */
[----:B------:R-:W1:Y:S03]  /*7460*/  SYNCS.PHASECHK.TRANS64.TRYWAIT P4, [R3+URZ+0x34890], R0 ;  /* 0x03489000030075a7 */ /* 0x000e66000808017f */
[----:B------:R-:W2:Y:S01]  /*7470*/  LDC.64 R134, c[0x0][0x2f0] ;  /* 0x0000bc00ff867b82 */ /* 0x000ea20000000a00 */
[----:B0-----:R-:W-:Y:S01]  /*7480*/  IMAD.IADD R153, R152, 0x1, -R97 ;  /* 0x0000000198997824 */ /* 0x001fe200078e0a61 */
[----:B-1----:R-:W-:Y:S06]  /*7490*/  @!P4 BRA `(.L_x_525) ;  /* 0x000001c4008cc947 */ /* 0x002fec0003800000 */
.L_x_766:
[----:B------:R-:W-:Y:S05]  /*74a0*/  BSYNC B1 ;  /* 0x0000000000017941 */ /* 0x000fea0003800000 */
.L_x_524:
[----:B------:R-:W-:Y:S01]  /*74b0*/  ISETP.GE.OR P4, PT, R22, R4, P0 ;  /* 0x000000041600720c */ /* 0x000fe20000786670 */
[----:B------:R-:W-:-:S12]  /*74c0*/  BSSY B1, `(.L_x_526) ;  /* 0x000008b000017945 */ /* 0x000fd80003800000 */
[----:B------:R-:W-:Y:S05]  /*74d0*/  @P4 BRA `(.L_x_527) ;  /* 0x0000000800244947 */ /* 0x000fea0003800000 */
[----:B------:R-:W3:Y:S04]  /*74e0*/  LDL R88, [R1] ;  /* 0x0000000001587983 */ /* 0x000ee80000100800 */
[----:B------:R-:W4:Y:S04]  /*74f0*/  LDL R92, [R1+0x3c] ;  /* 0x00003c00015c7983 */ /* 0x000f280000100800 */
[----:B------:R-:W5:Y:S01]  /*7500*/  LDL R90, [R1+0x64] ;  /* 0x00006400015a7983 */ /* 0x000f620000100800 */
[----:B------:R-:W-:Y:S01]  /*7510*/  BSSY B2, `(.L_x_528) ;  /* 0x0000073000027945 */ /* 0x000fe20003800000 */
[----:B------:R-:W1:Y:S02]  /*7520*/  S2R R93, SR_TID.X ;  /* 0x00000000005d7919 */ /* 0x000e640000002100 */
[----:B-1----:R-:W-:-:S05]  /*7530*/  VIADD R93, R93, 0xffffff80 ;  /* 0xffffff805d5d7836 */ /* 0x002fca0000000000 */
[----:B------:R-:W-:-:S04]  /*7540*/  SHF.R.S32.HI R91, RZ, 0x1f, R93 ;  /* 0x0000001fff5b7819 */ /* 0x000fc8000001145d */
[----:B------:R-:W-:-:S04]  /*7550*/  LEA.HI R91, R91, R93, RZ, 0x6 ;  /* 0x0000005d5b5b7211 */ /* 0x000fc800078f30ff */
[----:B------:R-:W-:-:S04]  /*7560*/  SHF.L.U32 R91, R91, 0x3, RZ ;  /* 0x000000035b5b7819 */ /* 0x000fc800000006ff */
[----:B------:R-:W-:Y:S02]  /*7570*/  LOP3.LUT R91, R91, 0xfffffe00, RZ, 0xc0, !PT ;  /* 0xfffffe005b5b7812 */ /* 0x000fe400078ec0ff */
[----:B---3--:R-:W-:-:S04]  /*7580*/  LOP3.LUT P5, RZ, R88, 0x1, RZ, 0xc0, !PT ;  /* 0x0000000158ff7812 */ /* 0x008fc800078ac0ff */
[----:B------:R-:W-:-:S04]  /*7590*/  SEL R88, R97, R153, !P5 ;  /* 0x0000009961587207 */ /* 0x000fc80006800000 */
[----:B------:R-:W-:-:S04]  /*75a0*/  SHF.R.S32.HI R89, RZ, 0x1f, R88 ;  /* 0x0000001fff597819 */ /* 0x000fc80000011458 */
[----:B------:R-:W-:-:S04]  /*75b0*/  LEA.HI R89, R89, R88, RZ, 0x4 ;  /* 0x0000005859597211 */ /* 0x000fc800078f20ff */
[----:B------:R-:W-:-:S04]  /*75c0*/  LEA.HI.SX32 R88, R89, R10, 0x1c ;  /* 0x0000000a59587211 */ /* 0x000fc800078fe2ff */
[----:B------:R-:W-:Y:S01]  /*75d0*/  SHF.R.S32.HI R89, RZ, 0x1f, R88 ;  /* 0x0000001fff597819 */ /* 0x000fe20000011458 */
[----:B------:R-:W-:-:S03]  /*75e0*/  IMAD.SHL.U32 R175, R88, 0x8, RZ ;  /* 0x0000000858af7824 */ /* 0x000fc600078e00ff */
[----:B------:R-:W-:Y:S02]  /*75f0*/  LEA.HI R88, R89, R88, RZ, 0x3 ;  /* 0x0000005859587211 */ /* 0x000fe400078f18ff */
[----:B------:R-:W-:Y:S02]  /*7600*/  LOP3.LUT R89, R175, 0x38, RZ, 0xc0, !PT ;  /* 0x00000038af597812 */ /* 0x000fe400078ec0ff */
[----:B------:R-:W-:Y:S02]  /*7610*/  SHF.R.S32.HI R88, RZ, 0x3, R88 ;  /* 0x00000003ff587819 */ /* 0x000fe40000011458 */
[----:B----4-:R-:W-:-:S03]  /*7620*/  LOP3.LUT R89, R89, 0x1c0, R92, 0xf8, !PT ;  /* 0x000001c059597812 */ /* 0x010fc600078ef85c */
[----:B------:R-:W-:Y:S01]  /*7630*/  IMAD R88, R88, 0x2c00, R91 ;  /* 0x00002c0058587824 */ /* 0x000fe200078e025b */
[----:B-----5:R-:W-:Y:S01]  /*7640*/  LOP3.LUT R89, R89, R90, RZ, 0x3c, !PT ;  /* 0x0000005a59597212 */ /* 0x020fe200078e3cff */
[----:B------:R-:W-:-:S04]  /*7650*/  IMAD R91, R220, 0x5800, R154 ;  /* 0x00005800dc5b7824 */ /* 0x000fc800078e029a */
[----:B------:R-:W-:Y:S02]  /*7660*/  IMAD.IADD R89, R88, 0x1, R89 ;  /* 0x0000000158597824 */ /* 0x000fe400078e0259 */
[----:B------:R-:W-:Y:S02]  /*7670*/  IMAD R88, R91, 0x2, R2 ;  /* 0x000000025b587824 */ /* 0x000fe400078e0202 */
[----:B------:R-:W-:-:S04]  /*7680*/  IMAD R89, R220, 0x5800, R89 ;  /* 0x00005800dc597824 */ /* 0x000fc800078e0259 */
[----:B------:R-:W-:Y:S02]  /*7690*/  IMAD R92, R89, 0x2, R2 ;  /* 0x00000002595c7824 */ /* 0x000fe400078e0202 */
[----:B------:R-:W1:Y:S04]  /*76a0*/  LDS.128 R88, [R88+0x1e400] ;  /* 0x01e4000058587984 */ /* 0x000e680000000c00 */
[----:B------:R-:W3:Y:S01]  /*76b0*/  LDS.128 R92, [R92+0x1e400] ;  /* 0x01e400005c5c7984 */ /* 0x000ee20000000c00 */
[----:B------:R-:W-:Y:S05]  /*76c0*/  @P3 BRA `(.L_x_529) ;  /* 0x00000004005c3947 */ /* 0x000fea0003800000 */
[----:B---3--:R-:W-:Y:S01]  /*76d0*/  IMAD.MOV.U32 R177, RZ, RZ, R93 ;  /* 0x000000ffffb17224 */ /* 0x008fe200078e005d */
[----:B-1----:R-:W-:Y:S01]  /*76e0*/  MOV R93, R89 ;  /* 0x00000059005d7202 */ /* 0x002fe20000000f00 */
[----:B------:R-:W-:Y:S01]  /*76f0*/  HADD2.F32 R179, -RZ, R179.H0_H0 ;  /* 0x200000b3ffb37230 */ /* 0x000fe20000004100 */
[----:B------:R-:W-:Y:S01]  /*7700*/  SHF.R.U32.HI R180, RZ, 0x10, R45 ;  /* 0x00000010ffb47819 */ /* 0x000fe2000001162d */
[----:B------:R-:W-:Y:S01]  /*7710*/  HADD2.F32 R89, -RZ, R178.H0_H0 ;  /* 0x200000b2ff597230 */ /* 0x000fe20000004100 */
[----:B------:R-:W-:Y:S01]  /*7720*/  SHF.R.U32.HI R178, RZ, 0x10, R41 ;  /* 0x00000010ffb27819 */ /* 0x000fe20000011629 */
[----:B------:R-:W-:Y:S01]  /*7730*/  HADD2.F32 R174, -RZ, R177.H0_H0 ;  /* 0x200000b1ffae7230 */ /* 0x000fe20000004100 */
[----:B------:R-:W-:Y:S01]  /*7740*/  SHF.R.U64 R44, R44, 0x10, R45 ;  /* 0x000000102c2c7819 */ /* 0x000fe2000000122d */
[----:B------:R-:W-:Y:S01]  /*7750*/  HADD2.F32 R176, -RZ, R93.H0_H0 ;  /* 0x2000005dffb07230 */ /* 0x000fe20000004100 */
[----:B------:R-:W-:Y:S01]  /*7760*/  SHF.R.U64 R40, R40, 0x10, R41 ;  /* 0x0000001028287819 */ /* 0x000fe20000001229 */
[----:B------:R-:W-:-:S02]  /*7770*/  HADD2.F32 R180, -RZ, R180.H0_H0 ;  /* 0x200000b4ffb47230 */ /* 0x000fc40000004100 */
[-C--:B------:R-:W-:Y:S01]  /*7780*/  FMUL.FTZ R181, R174, R179.reuse ;  /* 0x000000b3aeb57220 */ /* 0x080fe20000410000 */
[----:B------:R-:W-:Y:S02]  /*7790*/  HADD2.F32 R93, -RZ, R93.H1_H1 ;  /* 0x3000005dff5d7230 */ /* 0x000fe40000004100 */
[C---:B------:R-:W-:Y:S01]  /*77a0*/  FMUL.FTZ R179, R176.reuse, R179 ;  /* 0x000000b3b0b37220 */ /* 0x040fe20000410000 */
[----:B------:R-:W-:Y:S02]  /*77b0*/  HADD2.F32 R178, -RZ, R178.H0_H0 ;  /* 0x200000b2ffb27230 */ /* 0x000fe40000004100 */
[-C--:B------:R-:W-:Y:S01]  /*77c0*/  FFMA.FTZ R176, R176, R89.reuse, -R181 ;  /* 0x00000059b0b07223 */ /* 0x080fe200000108b5 */
[----:B------:R-:W-:Y:S02]  /*77d0*/  HADD2.F32 R181, -RZ, R186.H0_H0 ;  /* 0x200000baffb57230 */ /* 0x000fe40000004100 */
[----:B------:R-:W-:Y:S01]  /*77e0*/  FFMA.FTZ R174, R174, R89, R179 ;  /* 0x00000059aeae7223 */ /* 0x000fe200000100b3 */
[----:B------:R-:W-:Y:S01]  /*77f0*/  HADD2.F32 R89, -RZ, R177.H1_H1 ;  /* 0x300000b1ff597230 */ /* 0x000fe20000004100 */
[----:B------:R-:W-:Y:S01]  /*7800*/  SHF.R.U64 R46, R46, 0x10, R47 ;  /* 0x000000102e2e7819 */ /* 0x000fe2000000122f */
[----:B------:R-:W-:Y:S01]  /*7810*/  IMAD.MOV.U32 R177, RZ, RZ, R95 ;  /* 0x000000ffffb17224 */ /* 0x000fe200078e005f */
[----:B------:R-:W-:Y:S01]  /*7820*/  SHF.R.U64 R42, R42, 0x10, R43 ;  /* 0x000000102a2a7819 */ /* 0x000fe2000000122b */
[----:B------:R-:W-:-:S02]  /*7830*/  HADD2.F32 R179, -RZ, R184.H1_H1 ;  /* 0x300000b8ffb37230 */ /* 0x000fc40000004100 */
[-C--:B------:R-:W-:Y:S01]  /*7840*/  FMUL.FTZ R182, R89, R180.reuse ;  /* 0x000000b459b67220 */ /* 0x080fe20000410000 */
[C---:B------:R-:W-:Y:S01]  /*7850*/  FMUL.FTZ R180, R93.reuse, R180 ;  /* 0x000000b45db47220 */ /* 0x040fe20000410000 */
[----:B------:R-:W-:Y:S02]  /*7860*/  HADD2.F32 R186, -RZ, R186.H1_H1 ;  /* 0x300000baffba7230 */ /* 0x000fe40000004100 */
[-C--:B------:R-:W-:Y:S01]  /*7870*/  FFMA.FTZ R93, R93, R178.reuse, -R182 ;  /* 0x000000b25d5d7223 */ /* 0x080fe200000108b6 */
[----:B------:R-:W-:Y:S01]  /*7880*/  FFMA.FTZ R89, R89, R178, R180 ;  /* 0x000000b259597223 */ /* 0x000fe200000100b4 */
[----:B------:R-:W-:Y:S02]  /*7890*/  HADD2.F32 R178, -RZ, R177.H0_H0 ;  /* 0x200000b1ffb27230 */ /* 0x000fe40000004100 */
[----:B------:R-:W-:Y:S01]  /*78a0*/  HADD2.F32 R180, -RZ, R91.H0_H0 ;  /* 0x2000005bffb47230 */ /* 0x000fe20000004100 */
[----:B------:R-:W-:Y:S01]  /*78b0*/  F2FP.F16.F32.PACK_AB R93, R93, R176 ;  /* 0x000000b05d5d723e */ /* 0x000fe200000000ff */
[----:B------:R-:W-:-:S02]  /*78c0*/  HADD2.F32 R177, -RZ, R177.H1_H1 ;  /* 0x300000b1ffb17230 */ /* 0x000fc40000004100 */
[-C--:B------:R-:W-:Y:S01]  /*78d0*/  FMUL.FTZ R95, R178, R181.reuse ;  /* 0x000000b5b25f7220 */ /* 0x080fe20000410000 */
[----:B------:R-:W-:Y:S02]  /*78e0*/  HADD2.F32 R91, -RZ, R91.H1_H1 ;  /* 0x3000005bff5b7230 */ /* 0x000fe40000004100 */
[C---:B------:R-:W-:Y:S01]  /*78f0*/  FMUL.FTZ R181, R180.reuse, R181 ;  /* 0x000000b5b4b57220 */ /* 0x040fe20000410000 */
[----:B------:R-:W-:Y:S02]  /*7900*/  HADD2.F32 R45, -RZ, R92.H0_H0 ;  /* 0x2000005cff2d7230 */ /* 0x000fe40000004100 */
[-C--:B------:R-:W-:Y:S01]  /*7910*/  FFMA.FTZ R95, R180, R179.reuse, -R95 ;  /* 0x000000b3b45f7223 */ /* 0x080fe2000001085f */
[----:B------:R-:W-:Y:S01]  /*7920*/  SHF.R.U32.HI R180, RZ, 0x10, R43 ;  /* 0x00000010ffb47819 */ /* 0x000fe2000001162b */
[----:B------:R-:W-:Y:S01]  /*7930*/  FFMA.FTZ R181, R178, R179, R181 ;  /* 0x000000b3b2b57223 */ /* 0x000fe200000100b5 */
[----:B------:R-:W-:Y:S01]  /*7940*/  SHF.R.U32.HI R178, RZ, 0x10, R47 ;  /* 0x00000010ffb27819 */ /* 0x000fe2000001162f */
[----:B------:R-:W-:Y:S01]  /*7950*/  HADD2.F32 R44, -RZ, R44.H0_H0 ;  /* 0x2000002cff2c7230 */ /* 0x000fe20000004100 */
[----:B------:R-:W-:Y:S01]  /*7960*/  F2FP.F16.F32.PACK_AB R174, R89, R174 ;  /* 0x000000ae59ae723e */ /* 0x000fe200000000ff */
[----:B------:R-:W-:-:S02]  /*7970*/  HADD2.F32 R180, -RZ, R180.H0_H0 ;  /* 0x200000b4ffb47230 */ /* 0x000fc40000004100 */
[----:B------:R-:W-:Y:S02]  /*7980*/  HADD2.F32 R178, -RZ, R178.H0_H0 ;  /* 0x200000b2ffb27230 */ /* 0x000fe40000004100 */
[----:B------:R-:W-:Y:S02]  /*7990*/  HADD2.F32 R41, -RZ, R92.H1_H1 ;  /* 0x3000005cff297230 */ /* 0x000fe40000004100 */
[----:B------:R-:W-:Y:S02]  /*79a0*/  HADD2.F32 R40, -RZ, R40.H0_H0 ;  /* 0x20000028ff287230 */ /* 0x000fe40000004100 */
[-C--:B------:R-:W-:Y:S01]  /*79b0*/  FMUL.FTZ R182, R177, R178.reuse ;  /* 0x000000b2b1b67220 */ /* 0x080fe20000410000 */
[C---:B------:R-:W-:Y:S01]  /*79c0*/  FMUL.FTZ R178, R91.reuse, R178 ;  /* 0x000000b25bb27220 */ /* 0x040fe20000410000 */
[----:B------:R-:W-:Y:S02]  /*79d0*/  HADD2.F32 R47, -RZ, R191.H0_H0 ;  /* 0x200000bfff2f7230 */ /* 0x000fe40000004100 */
[----:B------:R-:W-:Y:S01]  /*79e0*/  FFMA.FTZ R182, R91, R180, -R182 ;  /* 0x000000b45bb67223 */ /* 0x000fe200000108b6 */
[----:B------:R-:W-:-:S02]  /*79f0*/  HADD2.F32 R91, -RZ, R88.H0_H0 ;  /* 0x20000058ff5b7230 */ /* 0x000fc40000004100 */
[----:B------:R-:W-:Y:S01]  /*7a00*/  FFMA.FTZ R178, R177, R180, R178 ;  /* 0x000000b4b1b27223 */ /* 0x000fe200000100b2 */
[----:B------:R-:W-:Y:S02]  /*7a10*/  HADD2.F32 R180, -RZ, R184.H0_H0 ;  /* 0x200000b8ffb47230 */ /* 0x000fe40000004100 */
[-C--:B------:R-:W-:Y:S01]  /*7a20*/  FMUL.FTZ R184, R45, R186.reuse ;  /* 0x000000ba2db87220 */ /* 0x080fe20000410000 */
[----:B------:R-:W-:Y:S02]  /*7a30*/  HADD2.F32 R177, -RZ, R191.H1_H1 ;  /* 0x300000bfffb17230 */ /* 0x000fe40000004100 */
[C---:B------:R-:W-:Y:S01]  /*7a40*/  FMUL.FTZ R186, R91.reuse, R186 ;  /* 0x000000ba5bba7220 */ /* 0x040fe20000410000 */
[----:B------:R-:W-:Y:S02]  /*7a50*/  HADD2.F32 R46, -RZ, R46.H0_H0 ;  /* 0x2000002eff2e7230 */ /* 0x000fe40000004100 */
[----:B------:R-:W-:Y:S01]  /*7a60*/  FFMA.FTZ R184, R91, R180, -R184 ;  /* 0x000000b45bb87223 */ /* 0x000fe200000108b8 */
[----:B------:R-:W-:-:S02]  /*7a70*/  HADD2.F32 R43, -RZ, R94.H1_H1 ;  /* 0x3000005eff2b7230 */ /* 0x000fc40000004100 */
[----:B------:R-:W-:Y:S01]  /*7a80*/  FFMA.FTZ R186, R45, R180, R186 ;  /* 0x000000b42dba7223 */ /* 0x000fe200000100ba */
[----:B------:R-:W-:Y:S02]  /*7a90*/  HADD2.F32 R45, -RZ, R88.H1_H1 ;  /* 0x30000058ff2d7230 */ /* 0x000fe40000004100 */
[-C--:B------:R-:W-:Y:S01]  /*7aa0*/  FMUL.FTZ R88, R41, R44.reuse ;  /* 0x0000002c29587220 */ /* 0x080fe20000410000 */
[----:B------:R-:W-:Y:S01]  /*7ab0*/  HADD2.F32 R42, -RZ, R42.H0_H0 ;  /* 0x2000002aff2a7230 */ /* 0x000fe20000004100 */
[----:B------:R-:W-:Y:S01]  /*7ac0*/  F2FP.F16.F32.PACK_AB R95, R182, R95 ;  /* 0x0000005fb65f723e */ /* 0x000fe200000000ff */
[----:B------:R-:W-:Y:S02]  /*7ad0*/  IMAD.MOV.U32 R89, RZ, RZ, R93 ;  /* 0x000000ffff597224 */ /* 0x000fe400078e005d */
[C---:B------:R-:W-:Y:S01]  /*7ae0*/  FMUL.FTZ R44, R45.reuse, R44 ;  /* 0x0000002c2d2c7220 */ /* 0x040fe20000410000 */
[----:B------:R-:W-:Y:S01]  /*7af0*/  FFMA.FTZ R45, R45, R40, -R88 ;  /* 0x000000282d2d7223 */ /* 0x000fe20000010858 */
[----:B------:R-:W-:Y:S01]  /*7b00*/  F2FP.F16.F32.PACK_AB R178, R178, R181 ;  /* 0x000000b5b2b2723e */ /* 0x000fe200000000ff */
[----:B------:R-:W-:-:S02]  /*7b10*/  IMAD.MOV.U32 R93, RZ, RZ, R174 ;  /* 0x000000ffff5d7224 */ /* 0x000fc400078e00ae */
[----:B------:R-:W-:Y:S01]  /*7b20*/  FFMA.FTZ R41, R41, R40, R44 ;  /* 0x0000002829297223 */ /* 0x000fe2000001002c */
[----:B------:R-:W-:Y:S01]  /*7b30*/  HADD2.F32 R40, -RZ, R94.H0_H0 ;  /* 0x2000005eff287230 */ /* 0x000fe20000004100 */
[----:B------:R-:W-:Y:S01]  /*7b40*/  F2FP.F16.F32.PACK_AB R88, R45, R184 ;  /* 0x000000b82d58723e */ /* 0x000fe200000000ff */
[----:B------:R-:W-:Y:S02]  /*7b50*/  HADD2.F32 R44, -RZ, R90.H0_H0 ;  /* 0x2000005aff2c7230 */ /* 0x000fe40000004100 */
[----:B------:R-:W-:Y:S01]  /*7b60*/  F2FP.F16.F32.PACK_AB R92, R41, R186 ;  /* 0x000000ba295c723e */ /* 0x000fe200000000ff */
[-C--:B------:R-:W-:Y:S02]  /*7b70*/  FMUL.FTZ R91, R40, R177.reuse ;  /* 0x000000b1285b7220 */ /* 0x080fe40000410000 */
[C---:B------:R-:W-:Y:S02]  /*7b80*/  FMUL.FTZ R177, R44.reuse, R177 ;  /* 0x000000b12cb17220 */ /* 0x040fe40000410000 */
[----:B------:R-:W-:-:S02]  /*7b90*/  FFMA.FTZ R91, R44, R47, -R91 ;  /* 0x0000002f2c5b7223 */ /* 0x000fc4000001085b */
[----:B------:R-:W-:Y:S01]  /*7ba0*/  FFMA.FTZ R177, R40, R47, R177 ;  /* 0x0000002f28b17223 */ /* 0x000fe200000100b1 */
[----:B------:R-:W-:Y:S02]  /*7bb0*/  HADD2.F32 R47, -RZ, R90.H1_H1 ;  /* 0x3000005aff2f7230 */ /* 0x000fe40000004100 */
[----:B------:R-:W-:-:S03]  /*7bc0*/  FMUL.FTZ R40, R43, R46 ;  /* 0x0000002e2b287220 */ /* 0x000fc60000410000 */
[C---:B------:R-:W-:Y:S01]  /*7bd0*/  FMUL.FTZ R46, R47.reuse, R46 ;  /* 0x0000002e2f2e7220 */ /* 0x040fe20000410000 */
[----:B------:R-:W-:-:S03]  /*7be0*/  FFMA.FTZ R40, R47, R42, -R40 ;  /* 0x0000002a2f287223 */ /* 0x000fc60000010828 */
[----:B------:R-:W-:Y:S02]  /*7bf0*/  FFMA.FTZ R46, R43, R42, R46 ;  /* 0x0000002a2b2e7223 */ /* 0x000fe4000001002e */
[----:B------:R-:W-:Y:S01]  /*7c00*/  F2FP.F16.F32.PACK_AB R90, R40, R91 ;  /* 0x0000005b285a723e */ /* 0x000fe200000000ff */
[----:B------:R-:W-:Y:S01]  /*7c10*/  IMAD.MOV.U32 R91, RZ, RZ, R95 ;  /* 0x000000ffff5b7224 */ /* 0x000fe200078e005f */
[----:B------:R-:W-:Y:S02]  /*7c20*/  MOV R95, R178 ;  /* 0x000000b2005f7202 */ /* 0x000fe40000000f00 */
[----:B------:R-:W-:-:S07]  /*7c30*/  F2FP.F16.F32.PACK_AB R94, R46, R177 ;  /* 0x000000b12e5e723e */ /* 0x000fce00000000ff */
.L_x_529:
[----:B------:R-:W-:Y:S05]  /*7c40*/  BSYNC B2 ;  /* 0x0000000000027941 */ /* 0x000fea0003800000 */
.L_x_528:
[-C--:B--2---:R-:W-:Y:S01]  /*7c50*/  IMAD R42, R23, R134.reuse, RZ ;  /* 0x00000086172a7224 */ /* 0x084fe200078e02ff */
[----:B------:R-:W-:Y:S01]  /*7c60*/  ULDC.64 UR4, c[0x0][0x2d8] ;  /* 0x0000b60000047ab9 */ /* 0x000fe20000000a00 */
[----:B------:R-:W-:Y:S01]  /*7c70*/  IMAD.WIDE.U32 R40, R22, R134, R132 ;  /* 0x0000008616287225 */ /* 0x000fe200078e0084 */
[----:B------:R-:W-:-:S03]  /*7c80*/  ULDC.64 UR6, c[0x0][0x208] ;  /* 0x0000820000067ab9 */ /* 0x000fc60000000a00 */
[----:B------:R-:W-:-:S04]  /*7c90*/  IMAD R43, R22, R135, R42 ;  /* 0x00000087162b7224 */ /* 0x000fc800078e022a */
[----:B------:R-:W-:Y:S01]  /*7ca0*/  IMAD.IADD R44, R43, 0x1, R41 ;  /* 0x000000012b2c7824 */ /* 0x000fe200078e0229 */
[----:B------:R-:W-:-:S04]  /*7cb0*/  IADD3 R41, P4, P5, R98, R40, R20 ;  /* 0x0000002862297210 */ /* 0x000fc80007d9e014 */
[----:B------:R-:W-:Y:S02]  /*7cc0*/  IADD3.X R42, R15, R44, R9, P4, P5 ;  /* 0x0000002c0f2a7210 */ /* 0x000fe400027ea409 */
[----:B------:R-:W-:-:S13]  /*7cd0*/  ISETP.GE.AND P4, PT, R175, R152, PT ;  /* 0x00000098af00720c */ /* 0x000fda0003f86270 */
[--C-:B------:R-:W-:Y:S02]  /*7ce0*/  @!P4 SHF.R.S32.HI R43, RZ, 0x1f, R175.reuse ;  /* 0x0000001fff2bc819 */ /* 0x100fe400000114af */
[----:B------:R-:W-:-:S04]  /*7cf0*/  @!P4 IADD3 R175, P5, P6, R98, R40, R175 ;  /* 0x0000002862afc210 */ /* 0x000fc80007ebe0af */
[----:B------:R-:W-:Y:S02]  /*7d00*/  @!P4 IADD3.X R44, R15, R44, R43, P5, P6 ;  /* 0x0000002c0f2cc210 */ /* 0x000fe40002fec42b */
[----:B------:R-:W-:-:S04]  /*7d10*/  LEA R40, P5, R41, UR4, 0x1 ;  /* 0x0000000429287c11 */ /* 0x000fc8000f8a08ff */
[----:B------:R-:W-:Y:S02]  /*7d20*/  LEA.HI.X R41, R41, UR5, R42, 0x1, P5 ;  /* 0x0000000529297c11 */ /* 0x000fe4000a8f0c2a */
[----:B------:R-:W-:-:S03]  /*7d30*/  @!P4 LEA R42, P5, R175, UR4, 0x1 ;  /* 0x00000004af2acc11 */ /* 0x000fc6000f8a08ff */
[----:B-1----:R1:W-:Y:S01]  /*7d40*/  STG.E.128 desc[UR6][R40.64], R88 ;  /* 0x0000005828007986 */ /* 0x0023e2000c101d06 */
[----:B------:R-:W-:-:S05]  /*7d50*/  @!P4 LEA.HI.X R43, R175, UR5, R44, 0x1, P5 ;  /* 0x00000005af2bcc11 */ /* 0x000fca000a8f0c2c */
[----:B---3--:R1:W-:Y:S04]  /*7d60*/  @!P4 STG.E.128 desc[UR6][R42.64], R92 ;  /* 0x0000005c2a00c986 */ /* 0x0083e8000c101d06 */
.L_x_527:
[----:B------:R-:W-:Y:S05]  /*7d70*/  BSYNC B1 ;  /* 0x0000000000017941 */ /* 0x000fea0003800000 */
.L_x_526:
[----:B------:R-:W-:Y:S01]  /*7d80*/  ISETP.GE.OR P4, PT, R223, R4, P0 ;  /* 0x00000004df00720c */ /* 0x000fe20000786670 */
[----:B------:R-:W-:-:S12]  /*7d90*/  BSSY B1, `(.L_x_530) ;  /* 0x0000083000017945 */ /* 0x000fd80003800000 */
[----:B------:R-:W-:Y:S05]  /*7da0*/  @P4 BRA `(.L_x_531) ;  /* 0x0000000800044947 */ /* 0x000fea0003800000 */
[----:B-1----:R-:W3:Y:S04]  /*7db0*/  LDL R40, [R1+0x78] ;  /* 0x0000780001287983 */ /* 0x002ee80000100800 */
[----:B------:R-:W4:Y:S04]  /*7dc0*/  LDL R41, [R1] ;  /* 0x0000000001297983 */ /* 0x000f280000100800 */
[----:B------:R-:W5:Y:S04]  /*7dd0*/  LDL R44, [R1+0x38] ;  /* 0x00003800012c7983 */ /* 0x000f680000100800 */
[----:B------:R-:W5:Y:S04]  /*7de0*/  LDL R42, [R1+0x5c] ;  /* 0x00005c00012a7983 */ /* 0x000f680000100800 */
[----:B------:R-:W5:Y:S01]  /*7df0*/  LDL R43, [R1+0x4c] ;  /* 0x00004c00012b7983 */ /* 0x000f620000100800 */
[----:B--2---:R-:W-:Y:S01]  /*7e00*/  IMAD.WIDE.U32 R88, R223, R134, R132 ;  /* 0x00000086df587225 */ /* 0x004fe200078e0084 */
[----:B------:R-:W-:Y:S02]  /*7e10*/  BSSY B2, `(.L_x_532) ;  /* 0x000006e000027945 */ /* 0x000fe40003800000 */
[----:B------:R-:W-:Y:S01]  /*7e20*/  IADD3 R90, P4, P5, R98, R88, R20 ;  /* 0x00000058625a7210 */ /* 0x000fe20007d9e014 */
[----:B---3--:R-:W-:Y:S01]  /*7e30*/  IMAD R40, R40, R134, RZ ;  /* 0x0000008628287224 */ /* 0x008fe200078e02ff */
[----:B----4-:R-:W-:-:S03]  /*7e40*/  LOP3.LUT P6, RZ, R41, 0x1, RZ, 0xc0, !PT ;  /* 0x0000000129ff7812 */ /* 0x010fc600078cc0ff */
[----:B------:R-:W-:Y:S01]  /*7e50*/  IMAD R41, R223, R135, R40 ;  /* 0x00000087df297224 */ /* 0x000fe200078e0228 */
[----:B------:R-:W-:-:S03]  /*7e60*/  SEL R40, R97, R153, !P6 ;  /* 0x0000009961287207 */ /* 0x000fc60007000000 */
[----:B------:R-:W-:Y:S01]  /*7e70*/  IMAD.IADD R92, R89, 0x1, R41 ;  /* 0x00000001595c7824 */ /* 0x000fe200078e0229 */
[----:B------:R-:W-:-:S04]  /*7e80*/  SHF.R.S32.HI R41, RZ, 0x1f, R40 ;  /* 0x0000001fff297819 */ /* 0x000fc80000011428 */
[----:B------:R-:W-:-:S04]  /*7e90*/  LEA.HI R41, R41, R40, RZ, 0x4 ;  /* 0x0000002829297211 */ /* 0x000fc800078f20ff */
[----:B------:R-:W-:-:S04]  /*7ea0*/  LEA.HI.SX32 R41, R41, R10, 0x1c ;  /* 0x0000000a29297211 */ /* 0x000fc800078fe2ff */
[----:B------:R-:W-:Y:S01]  /*7eb0*/  SHF.R.S32.HI R40, RZ, 0x1f, R41 ;  /* 0x0000001fff287819 */ /* 0x000fe20000011429 */
[----:B------:R-:W-:-:S03]  /*7ec0*/  IMAD.SHL.U32 R93, R41, 0x8, RZ ;  /* 0x00000008295d7824 */ /* 0x000fc600078e00ff */
[----:B------:R-:W-:-:S04]  /*7ed0*/  LEA.HI R40, R40, R41, RZ, 0x3 ;  /* 0x0000002928287211 */ /* 0x000fc800078f18ff */
[----:B------:R-:W-:Y:S02]  /*7ee0*/  SHF.R.S32.HI R41, RZ, 0x3, R40 ;  /* 0x00000003ff297819 */ /* 0x000fe40000011428 */
[----:B-----5:R-:W-:-:S03]  /*7ef0*/  LOP3.LUT R40, R44, 0x38, R93, 0xf8, !PT ;  /* 0x000000382c287812 */ /* 0x020fc600078ef85d */
[----:B------:R-:W-:Y:S01]  /*7f00*/  IMAD R41, R41, 0x2c00, R43 ;  /* 0x00002c0029297824 */ /* 0x000fe200078e022b */
[----:B------:R-:W-:-:S05]  /*7f10*/  LOP3.LUT R40, R40, R42, RZ, 0x3c, !PT ;  /* 0x0000002a28287212 */ /* 0x000fca00078e3cff */
[----:B------:R-:W-:Y:S02]  /*7f20*/  IMAD.IADD R43, R41, 0x1, R40 ;  /* 0x00000001292b7824 */ /* 0x000fe400078e0228 */
[C---:B------:R-:W-:Y:S02]  /*7f30*/  IMAD R41, R220.reuse, 0x5800, R151 ;  /* 0x00005800dc297824 */ /* 0x040fe400078e0297 */
[----:B------:R-:W-:-:S03]  /*7f40*/  IMAD R43, R220, 0x5800, R43 ;  /* 0x00005800dc2b7824 */ /* 0x000fc600078e022b */
[----:B------:R-:W-:Y:S01]  /*7f50*/  LEA R41, R41, R2, 0x1 ;  /* 0x0000000229297211 */ /* 0x000fe200078e08ff */
[----:B------:R-:W-:-:S05]  /*7f60*/  IMAD R44, R43, 0x2, R2 ;  /* 0x000000022b2c7824 */ /* 0x000fca00078e0202 */
[----:B------:R-:W1:Y:S04]  /*7f70*/  LDS.128 R40, [R41+0x1e400] ;  /* 0x01e4000029287984 */ /* 0x000e680000000c00 */
[----:B------:R-:W2:Y:S01]  /*7f80*/  LDS.128 R44, [R44+0x1e400] ;  /* 0x01e400002c2c7984 */ /* 0x000ea20000000c00 */
[----:B------:R-:W-:Y:S01]  /*7f90*/  IADD3.X R91, R15, R92, R9, P4, P5 ;  /* 0x0000005c0f5b7210 */ /* 0x000fe200027ea409 */
[----:B------:R-:W-:Y:S06]  /*7fa0*/  @P3 BRA `(.L_x_533) ;  /* 0x0000000400503947 */ /* 0x000fec0003800000 */
[----:B--2---:R-:W-:Y:S01]  /*7fb0*/  IMAD.MOV.U32 R95, RZ, RZ, R45 ;  /* 0x000000ffff5f7224 */ /* 0x004fe200078e002d */
[----:B------:R-:W-:Y:S01]  /*7fc0*/  SHF.R.U32.HI R178, RZ, 0x10, R53 ;  /* 0x00000010ffb27819 */ /* 0x000fe20000011635 */
[----:B-1----:R-:W-:Y:S01]  /*7fd0*/  IMAD.MOV.U32 R45, RZ, RZ, R41 ;  /* 0x000000ffff2d7224 */ /* 0x002fe200078e0029 */
[--C-:B------:R-:W-:Y:S01]  /*7fe0*/  SHF.R.U32.HI R176, RZ, 0x10, R49.reuse ;  /* 0x00000010ffb07819 */ /* 0x100fe20000011631 */
[----:B------:R-:W-:Y:S01]  /*7ff0*/  HADD2.F32 R175, -RZ, R194.H1_H1 ;  /* 0x300000c2ffaf7230 */ /* 0x000fe20000004100 */
[----:B------:R-:W-:Y:S01]  /*8000*/  SHF.R.U64 R48, R48, 0x10, R49 ;  /* 0x0000001030307819 */ /* 0x000fe20000001231 */
[----:B------:R-:W-:Y:S01]  /*8010*/  HADD2.F32 R94, -RZ, R95.H0_H0 ;  /* 0x2000005fff5e7230 */ /* 0x000fe20000004100 */
[--C-:B------:R-:W-:Y:S01]  /*8020*/  SHF.R.U64 R49, R50, 0x10, R51.reuse ;  /* 0x0000001032317819 */ /* 0x100fe20000001233 */
[----:B------:R-:W-:Y:S01]  /*8030*/  HADD2.F32 R174, -RZ, R45.H0_H0 ;  /* 0x2000002dffae7230 */ /* 0x000fe20000004100 */
[----:B------:R-:W-:Y:S01]  /*8040*/  SHF.R.U32.HI R50, RZ, 0x10, R51 ;  /* 0x00000010ff327819 */ /* 0x000fe20000011633 */
[----:B------:R-:W-:-:S02]  /*8050*/  HADD2.F32 R41, -RZ, R193.H0_H0 ;  /* 0x200000c1ff297230 */ /* 0x000fc40000004100 */
[-C--:B------:R-:W-:Y:S01]  /*8060*/  FMUL.FTZ R177, R94, R175.reuse ;  /* 0x000000af5eb17220 */ /* 0x080fe20000410000 */
[----:B------:R-:W-:Y:S02]  /*8070*/  HADD2.F32 R178, -RZ, R178.H0_H0 ;  /* 0x200000b2ffb27230 */ /* 0x000fe40000004100 */
[C---:B------:R-:W-:Y:S01]  /*8080*/  FMUL.FTZ R175, R174.reuse, R175 ;  /* 0x000000afaeaf7220 */ /* 0x040fe20000410000 */
[----:B------:R-:W-:Y:S02]  /*8090*/  HADD2.F32 R45, -RZ, R45.H1_H1 ;  /* 0x3000002dff2d7230 */ /* 0x000fe40000004100 */
[-C--:B------:R-:W-:Y:S01]  /*80a0*/  FFMA.FTZ R174, R174, R41.reuse, -R177 ;  /* 0x00000029aeae7223 */ /* 0x080fe200000108b1 */
[----:B------:R-:W-:Y:S02]  /*80b0*/  HADD2.F32 R176, -RZ, R176.H0_H0 ;  /* 0x200000b0ffb07230 */ /* 0x000fe40000004100 */
[----:B------:R-:W-:Y:S01]  /*80c0*/  FFMA.FTZ R94, R94, R41, R175 ;  /* 0x000000295e5e7223 */ /* 0x000fe200000100af */
[----:B------:R-:W-:Y:S01]  /*80d0*/  HADD2.F32 R41, -RZ, R95.H1_H1 ;  /* 0x3000005fff297230 */ /* 0x000fe20000004100 */
[----:B------:R-:W-:Y:S01]  /*80e0*/  SHF.R.U32.HI R51, RZ, 0x10, R55 ;  /* 0x00000010ff337819 */ /* 0x000fe20000011637 */
[----:B------:R-:W-:Y:S01]  /*80f0*/  HADD2.F32 R95, -RZ, R47.H0_H0 ;  /* 0x2000002fff5f7230 */ /* 0x000fe20000004100 */
[----:B------:R-:W-:Y:S01]  /*8100*/  SHF.R.U64 R52, R52, 0x10, R53 ;  /* 0x0000001034347819 */ /* 0x000fe20000001235 */
[----:B------:R-:W-:-:S02]  /*8110*/  HADD2.F32 R175, -RZ, R43.H0_H0 ;  /* 0x2000002bffaf7230 */ /* 0x000fc40000004100 */
[-C--:B------:R-:W-:Y:S01]  /*8120*/  FMUL.FTZ R180, R41, R178.reuse ;  /* 0x000000b229b47220 */ /* 0x080fe20000410000 */
[C---:B------:R-:W-:Y:S01]  /*8130*/  FMUL.FTZ R178, R45.reuse, R178 ;  /* 0x000000b22db27220 */ /* 0x040fe20000410000 */
[----:B------:R-:W-:Y:S01]  /*8140*/  HADD2.F32 R47, -RZ, R47.H1_H1 ;  /* 0x3000002fff2f7230 */ /* 0x000fe20000004100 */
[----:B------:R-:W-:Y:S01]  /*8150*/  SHF.R.U64 R54, R54, 0x10, R55 ;  /* 0x0000001036367819 */ /* 0x000fe20000001237 */
[-C--:B------:R-:W-:Y:S01]  /*8160*/  FFMA.FTZ R45, R45, R176.reuse, -R180 ;  /* 0x000000b02d2d7223 */ /* 0x080fe200000108b4 */
[----:B------:R-:W-:Y:S02]  /*8170*/  HADD2.F32 R180, -RZ, R193.H1_H1 ;  /* 0x300000c1ffb47230 */ /* 0x000fe40000004100 */
[----:B------:R-:W-:Y:S01]  /*8180*/  FFMA.FTZ R41, R41, R176, R178 ;  /* 0x000000b029297223 */ /* 0x000fe200000100b2 */
[----:B------:R-:W-:Y:S02]  /*8190*/  HADD2.F32 R176, -RZ, R192.H0_H0 ;  /* 0x200000c0ffb07230 */ /* 0x000fe40000004100 */
[----:B------:R-:W-:-:S02]  /*81a0*/  HADD2.F32 R43, -RZ, R43.H1_H1 ;  /* 0x3000002bff2b7230 */ /* 0x000fc40000004100 */
[-C--:B------:R-:W-:Y:S01]  /*81b0*/  FMUL.FTZ R178, R95, R180.reuse ;  /* 0x000000b45fb27220 */ /* 0x080fe20000410000 */
[----:B------:R-:W-:Y:S01]  /*81c0*/  FMUL.FTZ R180, R175, R180 ;  /* 0x000000b4afb47220 */ /* 0x000fe20000410000 */
[----:B------:R-:W-:Y:S01]  /*81d0*/  HADD2.F32 R182, -RZ, R50.H0_H0 ;  /* 0x20000032ffb67230 */ /* 0x000fe20000004100 */
[----:B------:R-:W-:Y:S01]  /*81e0*/  F2FP.F16.F32.PACK_AB R45, R45, R174 ;  /* 0x000000ae2d2d723e */ /* 0x000fe200000000ff */
[-C--:B------:R-:W-:Y:S01]  /*81f0*/  FFMA.FTZ R178, R175, R176.reuse, -R178 ;  /* 0x000000b0afb27223 */ /* 0x080fe200000108b2 */
[----:B------:R-:W-:Y:S01]  /*8200*/  FFMA.FTZ R180, R95, R176, R180 ;  /* 0x000000b05fb47223 */ /* 0x000fe200000100b4 */
[----:B------:R-:W-:Y:S01]  /*8210*/  HADD2.F32 R176, -RZ, R51.H0_H0 ;  /* 0x20000033ffb07230 */ /* 0x000fe20000004100 */
[----:B------:R-:W-:Y:S01]  /*8220*/  F2FP.F16.F32.PACK_AB R94, R41, R94 ;  /* 0x0000005e295e723e */ /* 0x000fe200000000ff */
[----:B------:R-:W-:Y:S02]  /*8230*/  HADD2.F32 R51, -RZ, R44.H0_H0 ;  /* 0x2000002cff337230 */ /* 0x000fe40000004100 */
[----:B------:R-:W-:-:S02]  /*8240*/  HADD2.F32 R53, -RZ, R40.H0_H0 ;  /* 0x20000028ff357230 */ /* 0x000fc40000004100 */
[-C--:B------:R-:W-:Y:S01]  /*8250*/  FMUL.FTZ R50, R47, R176.reuse ;  /* 0x000000b02f327220 */ /* 0x080fe20000410000 */
[C---:B------:R-:W-:Y:S01]  /*8260*/  FMUL.FTZ R176, R43.reuse, R176 ;  /* 0x000000b02bb07220 */ /* 0x040fe20000410000 */
[----:B------:R-:W-:Y:S02]  /*8270*/  HADD2.F32 R55, -RZ, R52.H0_H0 ;  /* 0x20000034ff377230 */ /* 0x000fe40000004100 */
[-C--:B------:R-:W-:Y:S01]  /*8280*/  FFMA.FTZ R43, R43, R182.reuse, -R50 ;  /* 0x000000b62b2b7223 */ /* 0x080fe20000010832 */
[----:B------:R-:W-:Y:S02]  /*8290*/  HADD2.F32 R50, -RZ, R194.H0_H0 ;  /* 0x200000c2ff327230 */ /* 0x000fe40000004100 */
[----:B------:R-:W-:Y:S01]  /*82a0*/  FFMA.FTZ R47, R47, R182, R176 ;  /* 0x000000b62f2f7223 */ /* 0x000fe200000100b0 */
[----:B------:R-:W-:Y:S02]  /*82b0*/  HADD2.F32 R176, -RZ, R192.H1_H1 ;  /* 0x300000c0ffb07230 */ /* 0x000fe40000004100 */
[----:B------:R-:W-:-:S02]  /*82c0*/  HADD2.F32 R44, -RZ, R44.H1_H1 ;  /* 0x3000002cff2c7230 */ /* 0x000fc40000004100 */
[-C--:B------:R-:W-:Y:S01]  /*82d0*/  FMUL.FTZ R52, R51, R50.reuse ;  /* 0x0000003233347220 */ /* 0x080fe20000410000 */
[----:B------:R-:W-:Y:S02]  /*82e0*/  HADD2.F32 R40, -RZ, R40.H1_H1 ;  /* 0x30000028ff287230 */ /* 0x000fe40000004100 */
[C---:B------:R-:W-:Y:S01]  /*82f0*/  FMUL.FTZ R50, R53.reuse, R50 ;  /* 0x0000003235327220 */ /* 0x040fe20000410000 */
[----:B------:R-:W-:Y:S02]  /*8300*/  HADD2.F32 R54, -RZ, R54.H0_H0 ;  /* 0x20000036ff367230 */ /* 0x000fe40000004100 */
[-C--:B------:R-:W-:Y:S01]  /*8310*/  FFMA.FTZ R52, R53, R176.reuse, -R52 ;  /* 0x000000b035347223 */ /* 0x080fe20000010834 */
[----:B------:R-:W-:Y:S02]  /*8320*/  HADD2.F32 R53, -RZ, R48.H0_H0 ;  /* 0x20000030ff357230 */ /* 0x000fe40000004100 */
[-C--:B------:R-:W-:Y:S01]  /*8330*/  FMUL.FTZ R95, R44, R55.reuse ;  /* 0x000000372c5f7220 */ /* 0x080fe20000410000 */
[----:B------:R-:W-:Y:S01]  /*8340*/  FMUL.FTZ R55, R40, R55 ;  /* 0x0000003728377220 */ /* 0x000fe20000410000 */
[----:B------:R-:W-:Y:S01]  /*8350*/  FFMA.FTZ R50, R51, R176, R50 ;  /* 0x000000b033327223 */ /* 0x000fe20000010032 */
[----:B------:R-:W-:-:S02]  /*8360*/  HADD2.F32 R51, -RZ, R42.H0_H0 ;  /* 0x2000002aff337230 */ /* 0x000fc40000004100 */
[-C--:B------:R-:W-:Y:S01]  /*8370*/  FFMA.FTZ R95, R40, R53.reuse, -R95 ;  /* 0x00000035285f7223 */ /* 0x080fe2000001085f */
[----:B------:R-:W-:Y:S01]  /*8380*/  FFMA.FTZ R55, R44, R53, R55 ;  /* 0x000000352c377223 */ /* 0x000fe20000010037 */
[----:B------:R-:W-:Y:S01]  /*8390*/  HADD2.F32 R40, -RZ, R190.H1_H1 ;  /* 0x300000beff287230 */ /* 0x000fe20000004100 */
[----:B------:R-:W-:Y:S01]  /*83a0*/  F2FP.F16.F32.PACK_AB R43, R43, R178 ;  /* 0x000000b22b2b723e */ /* 0x000fe200000000ff */
[--C-:B------:R-:W-:Y:S01]  /*83b0*/  HADD2.F32 R53, -RZ, R46.reuse.H0_H0 ;  /* 0x2000002eff357230 */ /* 0x100fe20000004100 */
[----:B------:R-:W-:Y:S01]  /*83c0*/  F2FP.F16.F32.PACK_AB R47, R47, R180 ;  /* 0x000000b42f2f723e */ /* 0x000fe200000000ff */
[----:B------:R-:W-:Y:S02]  /*83d0*/  HADD2.F32 R175, -RZ, R46.H1_H1 ;  /* 0x3000002effaf7230 */ /* 0x000fe40000004100 */
[-C--:B------:R-:W-:Y:S01]  /*83e0*/  FMUL.FTZ R48, R51, R40.reuse ;  /* 0x0000002833307220 */ /* 0x080fe20000410000 */
[----:B------:R-:W-:Y:S02]  /*83f0*/  HADD2.F32 R177, -RZ, R42.H1_H1 ;  /* 0x3000002affb17230 */ /* 0x000fe40000004100 */
[----:B------:R-:W-:Y:S01]  /*8400*/  FMUL.FTZ R42, R53, R40 ;  /* 0x00000028352a7220 */ /* 0x000fe20000410000 */
[----:B------:R-:W-:-:S02]  /*8410*/  HADD2.F32 R44, -RZ, R190.H0_H0 ;  /* 0x200000beff2c7230 */ /* 0x000fc40000004100 */
[-C--:B------:R-:W-:Y:S01]  /*8420*/  FMUL.FTZ R40, R175, R54.reuse ;  /* 0x00000036af287220 */ /* 0x080fe20000410000 */
[----:B------:R-:W-:Y:S02]  /*8430*/  HADD2.F32 R46, -RZ, R49.H0_H0 ;  /* 0x20000031ff2e7230 */ /* 0x000fe40000004100 */
[----:B------:R-:W-:Y:S01]  /*8440*/  FMUL.FTZ R54, R177, R54 ;  /* 0x00000036b1367220 */ /* 0x000fe20000410000 */
[----:B------:R-:W-:Y:S02]  /*8450*/  IMAD.MOV.U32 R41, RZ, RZ, R45 ;  /* 0x000000ffff297224 */ /* 0x000fe400078e002d */
[-C--:B------:R-:W-:Y:S01]  /*8460*/  FFMA.FTZ R42, R51, R44.reuse, -R42 ;  /* 0x0000002c332a7223 */ /* 0x080fe2000001082a */
[----:B------:R-:W-:Y:S01]  /*8470*/  FFMA.FTZ R48, R53, R44, R48 ;  /* 0x0000002c35307223 */ /* 0x000fe20000010030 */
[-C--:B------:R-:W-:Y:S01]  /*8480*/  FFMA.FTZ R177, R177, R46.reuse, -R40 ;  /* 0x0000002eb1b17223 */ /* 0x080fe20000010828 */
[----:B------:R-:W-:Y:S01]  /*8490*/  FFMA.FTZ R175, R175, R46, R54 ;  /* 0x0000002eafaf7223 */ /* 0x000fe20000010036 */
[----:B------:R-:W-:-:S02]  /*84a0*/  F2FP.F16.F32.PACK_AB R40, R95, R52 ;  /* 0x000000345f28723e */ /* 0x000fc400000000ff */
[----:B------:R-:W-:Y:S02]  /*84b0*/  F2FP.F16.F32.PACK_AB R44, R55, R50 ;  /* 0x00000032372c723e */ /* 0x000fe400000000ff */
[----:B------:R-:W-:Y:S02]  /*84c0*/  F2FP.F16.F32.PACK_AB R42, R177, R42 ;  /* 0x0000002ab12a723e */ /* 0x000fe400000000ff */
[----:B------:R-:W-:Y:S02]  /*84d0*/  F2FP.F16.F32.PACK_AB R46, R175, R48 ;  /* 0x00000030af2e723e */ /* 0x000fe400000000ff */
[----:B------:R-:W-:-:S07]  /*84e0*/  MOV R45, R94 ;  /* 0x0000005e002d7202 */ /* 0x000fce0000000f00 */
.L_x_533:
[----:B------:R-:W-:Y:S05]  /*84f0*/  BSYNC B2 ;  /* 0x0000000000027941 */ /* 0x000fea0003800000 */
.L_x_532:
[----:B------:R-:W-:Y:S01]  /*8500*/  ISETP.GE.AND P4, PT, R93, R152, PT ;  /* 0x000000985d00720c */ /* 0x000fe20003f86270 */
[----:B------:R-:W-:Y:S01]  /*8510*/  ULDC.64 UR4, c[0x0][0x2d8] ;  /* 0x0000b60000047ab9 */ /* 0x000fe20000000a00 */
[----:B------:R-:W-:-:S11]  /*8520*/  ULDC.64 UR6, c[0x0][0x208] ;  /* 0x0000820000067ab9 */ /* 0x000fd60000000a00 */
        /* <DEDUP_REMOVED lines=8> */
[----:B--2---:R3:W-:Y:S04]  /*85b0*/  @!P4 STG.E.128 desc[UR6][R50.64], R44 ;  /* 0x0000002c3200c986 */ /* 0x0047e8000c101d06 */
.L_x_531:
[----:B------:R-:W-:Y:S05]  /*85c0*/  BSYNC B1 ;  /* 0x0000000000017941 */ /* 0x000fea0003800000 */
.L_x_530:
[----:B------:R-:W-:Y:S01]  /*85d0*/  ISETP.GE.OR P4, PT, R222, R4, P0 ;  /* 0x00000004de00720c */ /* 0x000fe20000786670 */
[----:B------:R-:W-:-:S12]  /*85e0*/  BSSY B1, `(.L_x_534) ;  /* 0x0000083000017945 */ /* 0x000fd80003800000 */
[----:B------:R-:W-:Y:S05]  /*85f0*/  @P4 BRA `(.L_x_535) ;  /* 0x0000000800044947 */ /* 0x000fea0003800000 */
[----:B-1-3--:R-:W3:Y:S04]  /*8600*/  LDL R40, [R1+0x74] ;  /* 0x0000740001287983 */ /* 0x00aee80000100800 */
        /* <DEDUP_REMOVED lines=24> */
[----:B------:R-:W-:Y:S02]  /*8790*/  IMAD R43, R220, 0x5800, R43 ;  /* 0x00005800dc2b7824 */ /* 0x000fe400078e022b */
[----:B------:R-:W-:-:S03]  /*87a0*/  IMAD R41, R41, 0x2, R2 ;  /* 0x0000000229297824 */ /* 0x000fc600078e0202 */
[----:B------:R-:W-:-:S03]  /*87b0*/  LEA R44, R43, R2, 0x1 ;  /* 0x000000022b2c7211 */ /* 0x000fc600078e08ff */
[----:B------:R-:W1:Y:S04]  /*87c0*/  LDS.128 R40, [R41+0x1e400] ;  /* 0x01e4000029287984 */ /* 0x000e680000000c00 */
[----:B------:R-:W2:Y:S01]  /*87d0*/  LDS.128 R44, [R44+0x1e400] ;  /* 0x01e400002c2c7984 */ /* 0x000ea20000000c00 */
[----:B------:R-:W-:Y:S01]  /*87e0*/  IADD3.X R51, R15, R52, R9, P4, P5 ;  /* 0x000000340f337210 */ /* 0x000fe200027ea409 */
[----:B------:R-:W-:Y:S06]  /*87f0*/  @P3 BRA `(.L_x_537) ;  /* 0x0000000400503947 */ /* 0x000fec0003800000 */
[----:B------:R-:W-:Y:S01]  /*8800*/  SHF.R.U64 R54, R56, 0x10, R57 ;  /* 0x0000001038367819 */ /* 0x000fe20000001239 */
[----:B------:R-:W-:Y:S01]  /*8810*/  HADD2.F32 R92, -RZ, R189.H1_H1 ;  /* 0x300000bdff5c7230 */ /* 0x000fe20000004100 */
[--C-:B------:R-:W-:Y:S01]  /*8820*/  SHF.R.U64 R56, R58, 0x10, R59.reuse ;  /* 0x000000103a387819 */ /* 0x100fe2000000123b */
[----:B------:R-:W-:Y:S01]  /*8830*/  HADD2.F32 R90, -RZ, R187.H1_H1 ;  /* 0x300000bbff5a7230 */ /* 0x000fe20000004100 */
[----:B------:R-:W-:Y:S01]  /*8840*/  SHF.R.U32.HI R58, RZ, 0x10, R59 ;  /* 0x00000010ff3a7819 */ /* 0x000fe2000001163b */
[----:B--2---:R-:W-:Y:S01]  /*8850*/  IMAD.MOV.U32 R59, RZ, RZ, R45 ;  /* 0x000000ffff3b7224 */ /* 0x004fe200078e002d */
[----:B------:R-:W-:Y:S01]  /*8860*/  SHF.R.U64 R55, R60, 0x10, R61 ;  /* 0x000000103c377819 */ /* 0x000fe2000000123d */
[----:B-1----:R-:W-:Y:S01]  /*8870*/  IMAD.MOV.U32 R45, RZ, RZ, R43 ;  /* 0x000000ffff2d7224 */ /* 0x002fe200078e002b */
[----:B------:R-:W-:Y:S01]  /*8880*/  SHF.R.U32.HI R60, RZ, 0x10, R61 ;  /* 0x00000010ff3c7819 */ /* 0x000fe2000001163d */
[----:B------:R-:W-:Y:S01]  /*8890*/  HADD2.F32 R43, -RZ, R41.H0_H0 ;  /* 0x20000029ff2b7230 */ /* 0x000fe20000004100 */
[----:B------:R-:W-:Y:S01]  /*88a0*/  SHF.R.U32.HI R88, RZ, 0x10, R57 ;  /* 0x00000010ff587819 */ /* 0x000fe20000011639 */
[--C-:B------:R-:W-:Y:S01]  /*88b0*/  HADD2.F32 R61, -RZ, R59.reuse.H0_H0 ;  /* 0x2000003bff3d7230 */ /* 0x100fe20000004100 */
[--C-:B------:R-:W-:Y:S01]  /*88c0*/  SHF.R.U64 R57, R62, 0x10, R63.reuse ;  /* 0x000000103e397819 */ /* 0x100fe2000000123f */
[----:B------:R-:W-:Y:S01]  /*88d0*/  HADD2.F32 R94, -RZ, R60.H0_H0 ;  /* 0x2000003cff5e7230 */ /* 0x000fe20000004100 */
[----:B------:R-:W-:Y:S01]  /*88e0*/  SHF.R.U32.HI R62, RZ, 0x10, R63 ;  /* 0x00000010ff3e7819 */ /* 0x000fe2000001163f */
[----:B------:R-:W-:-:S02]  /*88f0*/  HADD2.F32 R63, -RZ, R59.H1_H1 ;  /* 0x3000003bff3f7230 */ /* 0x000fc40000004100 */
[----:B------:R-:W-:Y:S02]  /*8900*/  HADD2.F32 R59, -RZ, R41.H1_H1 ;  /* 0x30000029ff3b7230 */ /* 0x000fe40000004100 */
[----:B------:R-:W-:Y:S02]  /*8910*/  HADD2.F32 R60, -RZ, R88.H0_H0 ;  /* 0x20000058ff3c7230 */ /* 0x000fe40000004100 */
[-C--:B------:R-:W-:Y:S01]  /*8920*/  FMUL.FTZ R88, R61, R92.reuse ;  /* 0x0000005c3d587220 */ /* 0x080fe20000410000 */
[----:B------:R-:W-:Y:S01]  /*8930*/  FMUL.FTZ R92, R43, R92 ;  /* 0x0000005c2b5c7220 */ /* 0x000fe20000410000 */
[-C--:B------:R-:W-:Y:S01]  /*8940*/  FMUL.FTZ R174, R63, R94.reuse ;  /* 0x0000005e3fae7220 */ /* 0x080fe20000410000 */
[----:B------:R-:W-:Y:S01]  /*8950*/  FMUL.FTZ R94, R59, R94 ;  /* 0x0000005e3b5e7220 */ /* 0x000fe20000410000 */
[-C--:B------:R-:W-:Y:S01]  /*8960*/  FFMA.FTZ R43, R43, R90.reuse, -R88 ;  /* 0x0000005a2b2b7223 */ /* 0x080fe20000010858 */
[----:B------:R-:W-:Y:S01]  /*8970*/  FFMA.FTZ R41, R61, R90, R92 ;  /* 0x0000005a3d297223 */ /* 0x000fe2000001005c */
[-C--:B------:R-:W-:Y:S01]  /*8980*/  FFMA.FTZ R88, R59, R60.reuse, -R174 ;  /* 0x0000003c3b587223 */ /* 0x080fe200000108ae */
[----:B------:R-:W-:Y:S01]  /*8990*/  FFMA.FTZ R60, R63, R60, R94 ;  /* 0x0000003c3f3c7223 */ /* 0x000fe2000001005e */
[----:B------:R-:W-:-:S02]  /*89a0*/  HADD2.F32 R92, -RZ, R188.H1_H1 ;  /* 0x300000bcff5c7230 */ /* 0x000fc40000004100 */
[--C-:B------:R-:W-:Y:S01]  /*89b0*/  HADD2.F32 R61, -RZ, R47.reuse.H0_H0 ;  /* 0x2000002fff3d7230 */ /* 0x100fe20000004100 */
[----:B------:R-:W-:Y:S01]  /*89c0*/  F2FP.F16.F32.PACK_AB R43, R88, R43 ;  /* 0x0000002b582b723e */ /* 0x000fe200000000ff */
[----:B------:R-:W-:Y:S02]  /*89d0*/  HADD2.F32 R63, -RZ, R47.H1_H1 ;  /* 0x3000002fff3f7230 */ /* 0x000fe40000004100 */
[----:B------:R-:W-:Y:S02]  /*89e0*/  HADD2.F32 R94, -RZ, R62.H0_H0 ;  /* 0x2000003eff5e7230 */ /* 0x000fe40000004100 */
[--C-:B------:R-:W-:Y:S02]  /*89f0*/  HADD2.F32 R59, -RZ, R45.reuse.H1_H1 ;  /* 0x3000002dff3b7230 */ /* 0x100fe40000004100 */
[----:B------:R-:W-:Y:S02]  /*8a00*/  HADD2.F32 R47, -RZ, R45.H0_H0 ;  /* 0x2000002dff2f7230 */ /* 0x000fe40000004100 */
[----:B------:R-:W-:Y:S01]  /*8a10*/  FMUL.FTZ R174, R63, R94 ;  /* 0x0000005e3fae7220 */ /* 0x000fe20000410000 */
[----:B------:R-:W-:-:S02]  /*8a20*/  HADD2.F32 R90, -RZ, R185.H1_H1 ;  /* 0x300000b9ff5a7230 */ /* 0x000fc40000004100 */
[----:B------:R-:W-:Y:S01]  /*8a30*/  FMUL.FTZ R94, R59, R94 ;  /* 0x0000005e3b5e7220 */ /* 0x000fe20000410000 */
[----:B------:R-:W-:Y:S02]  /*8a40*/  HADD2.F32 R62, -RZ, R58.H0_H0 ;  /* 0x2000003aff3e7230 */ /* 0x000fe40000004100 */
[-C--:B------:R-:W-:Y:S01]  /*8a50*/  FMUL.FTZ R58, R61, R92.reuse ;  /* 0x0000005c3d3a7220 */ /* 0x080fe20000410000 */
[C---:B------:R-:W-:Y:S01]  /*8a60*/  FMUL.FTZ R92, R47.reuse, R92 ;  /* 0x0000005c2f5c7220 */ /* 0x040fe20000410000 */
[----:B------:R-:W-:Y:S02]  /*8a70*/  HADD2.F32 R54, -RZ, R54.H0_H0 ;  /* 0x20000036ff367230 */ /* 0x000fe40000004100 */
[----:B------:R-:W-:Y:S01]  /*8a80*/  FFMA.FTZ R45, R47, R90, -R58 ;  /* 0x0000005a2f2d7223 */ /* 0x000fe2000001083a */
[-C--:B------:R-:W-:Y:S01]  /*8a90*/  FFMA.FTZ R58, R59, R62.reuse, -R174 ;  /* 0x0000003e3b3a7223 */ /* 0x080fe200000108ae */
[----:B------:R-:W-:Y:S01]  /*8aa0*/  FFMA.FTZ R62, R63, R62, R94 ;  /* 0x0000003e3f3e7223 */ /* 0x000fe2000001005e */
[----:B------:R-:W-:Y:S01]  /*8ab0*/  FFMA.FTZ R47, R61, R90, R92 ;  /* 0x0000005a3d2f7223 */ /* 0x000fe2000001005c */
[----:B------:R-:W-:-:S02]  /*8ac0*/  HADD2.F32 R94, -RZ, R55.H0_H0 ;  /* 0x20000037ff5e7230 */ /* 0x000fc40000004100 */
[----:B------:R-:W-:Y:S01]  /*8ad0*/  HADD2.F32 R92, -RZ, R189.H0_H0 ;  /* 0x200000bdff5c7230 */ /* 0x000fe20000004100 */
[----:B------:R-:W-:Y:S01]  /*8ae0*/  F2FP.F16.F32.PACK_AB R58, R58, R45 ;  /* 0x0000002d3a3a723e */ /* 0x000fe200000000ff */
[----:B------:R-:W-:Y:S01]  /*8af0*/  HADD2.F32 R61, -RZ, R44.H0_H0 ;  /* 0x2000002cff3d7230 */ /* 0x000fe20000004100 */
[----:B------:R-:W-:Y:S01]  /*8b00*/  F2FP.F16.F32.PACK_AB R45, R60, R41 ;  /* 0x000000293c2d723e */ /* 0x000fe200000000ff */
[----:B------:R-:W-:Y:S01]  /*8b10*/  HADD2.F32 R55, -RZ, R40.H0_H0 ;  /* 0x20000028ff377230 */ /* 0x000fe20000004100 */
[----:B------:R-:W-:Y:S01]  /*8b20*/  F2FP.F16.F32.PACK_AB R47, R62, R47 ;  /* 0x0000002f3e2f723e */ /* 0x000fe200000000ff */
[----:B------:R-:W-:Y:S02]  /*8b30*/  HADD2.F32 R63, -RZ, R44.H1_H1 ;  /* 0x3000002cff3f7230 */ /* 0x000fe40000004100 */
[----:B------:R-:W-:Y:S02]  /*8b40*/  HADD2.F32 R59, -RZ, R40.H1_H1 ;  /* 0x30000028ff3b7230 */ /* 0x000fe40000004100 */
[----:B------:R-:W-:Y:S01]  /*8b50*/  FMUL.FTZ R40, R61, R92 ;  /* 0x0000005c3d287220 */ /* 0x000fe20000410000 */
[----:B------:R-:W-:-:S02]  /*8b60*/  HADD2.F32 R90, -RZ, R187.H0_H0 ;  /* 0x200000bbff5a7230 */ /* 0x000fc40000004100 */
[----:B------:R-:W-:Y:S01]  /*8b70*/  FMUL.FTZ R44, R55, R92 ;  /* 0x0000005c372c7220 */ /* 0x000fe20000410000 */
[-C--:B------:R-:W-:Y:S01]  /*8b80*/  FMUL.FTZ R92, R63, R94.reuse ;  /* 0x0000005e3f5c7220 */ /* 0x080fe20000410000 */
[----:B------:R-:W-:Y:S01]  /*8b90*/  FMUL.FTZ R94, R59, R94 ;  /* 0x0000005e3b5e7220 */ /* 0x000fe20000410000 */
[----:B------:R-:W-:Y:S02]  /*8ba0*/  HADD2.F32 R188, -RZ, R188.H0_H0 ;  /* 0x200000bcffbc7230 */ /* 0x000fe40000004100 */
[----:B------:R-:W-:Y:S01]  /*8bb0*/  FFMA.FTZ R40, R55, R90, -R40 ;  /* 0x0000005a37287223 */ /* 0x000fe20000010828 */
[-C--:B------:R-:W-:Y:S01]  /*8bc0*/  FFMA.FTZ R55, R59, R54.reuse, -R92 ;  /* 0x000000363b377223 */ /* 0x080fe2000001085c */
[----:B------:R-:W-:Y:S01]  /*8bd0*/  FFMA.FTZ R59, R63, R54, R94 ;  /* 0x000000363f3b7223 */ /* 0x000fe2000001005e */
[----:B------:R-:W-:Y:S02]  /*8be0*/  HADD2.F32 R63, -RZ, R57.H0_H0 ;  /* 0x20000039ff3f7230 */ /* 0x000fe40000004100 */
[----:B------:R-:W-:Y:S01]  /*8bf0*/  FFMA.FTZ R44, R61, R90, R44 ;  /* 0x0000005a3d2c7223 */ /* 0x000fe2000001002c */
[----:B------:R-:W-:Y:S01]  /*8c00*/  HADD2.F32 R57, -RZ, R46.H0_H0 ;  /* 0x2000002eff397230 */ /* 0x000fe20000004100 */
[----:B------:R-:W-:Y:S01]  /*8c10*/  F2FP.F16.F32.PACK_AB R40, R55, R40 ;  /* 0x000000283728723e */ /* 0x000fe200000000ff */
[----:B------:R-:W-:-:S02]  /*8c20*/  HADD2.F32 R54, -RZ, R42.H0_H0 ;  /* 0x2000002aff367230 */ /* 0x000fc40000004100 */
[----:B------:R-:W-:Y:S02]  /*8c30*/  HADD2.F32 R46, -RZ, R46.H1_H1 ;  /* 0x3000002eff2e7230 */ /* 0x000fe40000004100 */
[-C--:B------:R-:W-:Y:S01]  /*8c40*/  FMUL.FTZ R89, R57, R188.reuse ;  /* 0x000000bc39597220 */ /* 0x080fe20000410000 */
[----:B------:R-:W-:Y:S02]  /*8c50*/  HADD2.F32 R42, -RZ, R42.H1_H1 ;  /* 0x3000002aff2a7230 */ /* 0x000fe40000004100 */
[----:B------:R-:W-:Y:S01]  /*8c60*/  FMUL.FTZ R188, R54, R188 ;  /* 0x000000bc36bc7220 */ /* 0x000fe20000410000 */
[----:B------:R-:W-:Y:S02]  /*8c70*/  HADD2.F32 R185, -RZ, R185.H0_H0 ;  /* 0x200000b9ffb97230 */ /* 0x000fe40000004100 */
[-C--:B------:R-:W-:Y:S01]  /*8c80*/  FMUL.FTZ R91, R46, R63.reuse ;  /* 0x0000003f2e5b7220 */ /* 0x080fe20000410000 */
[----:B------:R-:W-:Y:S02]  /*8c90*/  HADD2.F32 R61, -RZ, R56.H0_H0 ;  /* 0x20000038ff3d7230 */ /* 0x000fe40000004100 */
[----:B------:R-:W-:Y:S01]  /*8ca0*/  FMUL.FTZ R63, R42, R63 ;  /* 0x0000003f2a3f7220 */ /* 0x000fe20000410000 */
[----:B------:R-:W-:-:S02]  /*8cb0*/  IMAD.MOV.U32 R41, RZ, RZ, R43 ;  /* 0x000000ffff297224 */ /* 0x000fc400078e002b */
[-C--:B------:R-:W-:Y:S01]  /*8cc0*/  FFMA.FTZ R89, R54, R185.reuse, -R89 ;  /* 0x000000b936597223 */ /* 0x080fe20000010859 */
[----:B------:R-:W-:Y:S01]  /*8cd0*/  FFMA.FTZ R188, R57, R185, R188 ;  /* 0x000000b939bc7223 */ /* 0x000fe200000100bc */
[-C--:B------:R-:W-:Y:S01]  /*8ce0*/  FFMA.FTZ R42, R42, R61.reuse, -R91 ;  /* 0x0000003d2a2a7223 */ /* 0x080fe2000001085b */
[----:B------:R-:W-:Y:S01]  /*8cf0*/  FFMA.FTZ R63, R46, R61, R63 ;  /* 0x0000003d2e3f7223 */ /* 0x000fe2000001003f */
[----:B------:R-:W-:Y:S01]  /*8d00*/  F2FP.F16.F32.PACK_AB R44, R59, R44 ;  /* 0x0000002c3b2c723e */ /* 0x000fe200000000ff */
[----:B------:R-:W-:Y:S02]  /*8d10*/  IMAD.MOV.U32 R43, RZ, RZ, R58 ;  /* 0x000000ffff2b7224 */ /* 0x000fe400078e003a */
[----:B------:R-:W-:Y:S02]  /*8d20*/  F2FP.F16.F32.PACK_AB R42, R42, R89 ;  /* 0x000000592a2a723e */ /* 0x000fe400000000ff */
[----:B------:R-:W-:-:S07]  /*8d30*/  F2FP.F16.F32.PACK_AB R46, R63, R188 ;  /* 0x000000bc3f2e723e */ /* 0x000fce00000000ff */
.L_x_537:
[----:B------:R-:W-:Y:S05]  /*8d40*/  BSYNC B2 ;  /* 0x0000000000027941 */ /* 0x000fea0003800000 */
.L_x_536:
        /* <DEDUP_REMOVED lines=12> */
.L_x_535:
[----:B------:R-:W-:Y:S05]  /*8e10*/  BSYNC B1 ;  /* 0x0000000000017941 */ /* 0x000fea0003800000 */
.L_x_534:
[----:B------:R-:W-:Y:S01]  /*8e20*/  ISETP.GE.OR P4, PT, R224, R4, P0 ;  /* 0x00000004e000720c */ /* 0x000fe20000786670 */
[----:B------:R-:W-:-:S12]  /*8e30*/  BSSY B1, `(.L_x_538) ;  /* 0x0000083000017945 */ /* 0x000fd80003800000 */
[----:B------:R-:W-:Y:S05]  /*8e40*/  @P4 BRA `(.L_x_539) ;  /* 0x0000000800044947 */ /* 0x000fea0003800000 */
[----:B-1-34-:R-:W3:Y:S04]  /*8e50*/  LDL R40, [R1+0x70] ;  /* 0x0000700001287983 */ /* 0x01aee80000100800 */
        /* <DEDUP_REMOVED lines=10> */
[----:B------:R-:W-:-:S04]  /*8f00*/  SEL R40, R97, R153, !P6 ;  /* 0x0000009961287207 */ /* 0x000fc80007000000 */
[----:B------:R-:W-:Y:S02]  /*8f10*/  IADD3 R52, R49, R41, RZ ;  /* 0x0000002931347210 */ /* 0x000fe40007ffe0ff */
        /* <DEDUP_REMOVED lines=13> */
[--C-:B------:R-:W-:Y:S02]  /*8ff0*/  IMAD R41, R41, 0x2, R2.reuse ;  /* 0x0000000229297824 */ /* 0x100fe400078e0202 */
[----:B------:R-:W-:-:S04]  /*9000*/  IMAD R44, R43, 0x2, R2 ;  /* 0x000000022b2c7824 */ /* 0x000fc800078e0202 */
[----:B------:R-:W1:Y:S04]  /*9010*/  LDS.128 R40, [R41+0x1e400] ;  /* 0x01e4000029287984 */ /* 0x000e680000000c00 */
[----:B------:R-:W2:Y:S01]  /*9020*/  LDS.128 R44, [R44+0x1e400] ;  /* 0x01e400002c2c7984 */ /* 0x000ea20000000c00 */
[----:B------:R-:W-:Y:S01]  /*9030*/  IADD3.X R51, R15, R52, R9, P4, P5 ;  /* 0x000000340f337210 */ /* 0x000fe200027ea409 */
[----:B------:R-:W-:Y:S06]  /*9040*/  @P3 BRA `(.L_x_541) ;  /* 0x0000000400503947 */ /* 0x000fec0003800000 */
[----:B------:R-:W-:Y:S01]  /*9050*/  SHF.R.U32.HI R63, RZ, 0x10, R77 ;  /* 0x00000010ff3f7819 */ /* 0x000fe2000001164d */
[----:B--2---:R-:W-:Y:S01]  /*9060*/  IMAD.MOV.U32 R59, RZ, RZ, R47 ;  /* 0x000000ffff3b7224 */ /* 0x004fe200078e002f */
[----:B------:R-:W-:Y:S01]  /*9070*/  MOV R58, R45 ;  /* 0x0000002d003a7202 */ /* 0x000fe20000000f00 */
[----:B-1----:R-:W-:Y:S01]  /*9080*/  IMAD.MOV.U32 R45, RZ, RZ, R43 ;  /* 0x000000ffff2d7224 */ /* 0x002fe200078e002b */
[--C-:B------:R-:W-:Y:S01]  /*9090*/  SHF.R.U64 R54, R72, 0x10, R73.reuse ;  /* 0x0000001048367819 */ /* 0x100fe20000001249 */
[----:B------:R-:W-:Y:S01]  /*90a0*/  HADD2.F32 R63, -RZ, R63.H0_H0 ;  /* 0x2000003fff3f7230 */ /* 0x000fe20000004100 */
[----:B------:R-:W-:Y:S01]  /*90b0*/  SHF.R.U32.HI R61, RZ, 0x10, R73 ;  /* 0x00000010ff3d7819 */ /* 0x000fe20000011649 */
[--C-:B------:R-:W-:Y:S01]  /*90c0*/  HADD2.F32 R47, -RZ, R58.reuse.H0_H0 ;  /* 0x2000003aff2f7230 */ /* 0x100fe20000004100 */
[----:B------:R-:W-:Y:S01]  /*90d0*/  SHF.R.U64 R56, R76, 0x10, R77 ;  /* 0x000000104c387819 */ /* 0x000fe2000000124d */
[----:B------:R-:W-:Y:S01]  /*90e0*/  HADD2.F32 R60, -RZ, R58.H1_H1 ;  /* 0x3000003aff3c7230 */ /* 0x000fe20000004100 */
[--C-:B------:R-:W-:Y:S01]  /*90f0*/  SHF.R.U64 R57, R78, 0x10, R79.reuse ;  /* 0x000000104e397819 */ /* 0x100fe2000000124f */
[----:B------:R-:W-:Y:S01]  /*9100*/  HADD2.F32 R72, -RZ, R183.H1_H1 ;  /* 0x300000b7ff487230 */ /* 0x000fe20000004100 */
[----:B------:R-:W-:Y:S01]  /*9110*/  SHF.R.U32.HI R78, RZ, 0x10, R79 ;  /* 0x00000010ff4e7819 */ /* 0x000fe2000001164f */
[----:B------:R-:W-:-:S02]  /*9120*/  HADD2.F32 R58, -RZ, R41.H1_H1 ;  /* 0x30000029ff3a7230 */ /* 0x000fc40000004100 */
[-C--:B------:R-:W-:Y:S01]  /*9130*/  FMUL.FTZ R73, R60, R63.reuse ;  /* 0x0000003f3c497220 */ /* 0x080fe20000410000 */
[----:B------:R-:W-:Y:S02]  /*9140*/  HADD2.F32 R43, -RZ, R41.H0_H0 ;  /* 0x20000029ff2b7230 */ /* 0x000fe40000004100 */
[-C--:B------:R-:W-:Y:S01]  /*9150*/  FMUL.FTZ R76, R47, R72.reuse ;  /* 0x000000482f4c7220 */ /* 0x080fe20000410000 */
[----:B------:R-:W-:Y:S02]  /*9160*/  HADD2.F32 R62, -RZ, R172.H1_H1 ;  /* 0x300000acff3e7230 */ /* 0x000fe40000004100 */
[----:B------:R-:W-:Y:S01]  /*9170*/  FMUL.FTZ R63, R58, R63 ;  /* 0x0000003f3a3f7220 */ /* 0x000fe20000410000 */
[----:B------:R-:W-:Y:S02]  /*9180*/  HADD2.F32 R61, -RZ, R61.H0_H0 ;  /* 0x2000003dff3d7230 */ /* 0x000fe40000004100 */
[C---:B------:R-:W-:Y:S01]  /*9190*/  FMUL.FTZ R72, R43.reuse, R72 ;  /* 0x000000482b487220 */ /* 0x040fe20000410000 */
[----:B------:R-:W-:Y:S01]  /*91a0*/  SHF.R.U64 R55, R74, 0x10, R75 ;  /* 0x000000104a377819 */ /* 0x000fe2000000124b */
[----:B------:R-:W-:Y:S01]  /*91b0*/  FFMA.FTZ R41, R43, R62, -R76 ;  /* 0x0000003e2b297223 */ /* 0x000fe2000001084c */
[----:B------:R-:W-:-:S02]  /*91c0*/  HADD2.F32 R76, -RZ, R173.H1_H1 ;  /* 0x300000adff4c7230 */ /* 0x000fc40000004100 */
[-C--:B------:R-:W-:Y:S01]  /*91d0*/  FFMA.FTZ R58, R58, R61.reuse, -R73 ;  /* 0x0000003d3a3a7223 */ /* 0x080fe20000010849 */
[----:B------:R-:W-:Y:S01]  /*91e0*/  FFMA.FTZ R60, R60, R61, R63 ;  /* 0x0000003d3c3c7223 */ /* 0x000fe2000001003f */
[----:B------:R-:W-:Y:S01]  /*91f0*/  FFMA.FTZ R43, R47, R62, R72 ;  /* 0x0000003e2f2b7223 */ /* 0x000fe20000010048 */
[--C-:B------:R-:W-:Y:S01]  /*9200*/  HADD2.F32 R61, -RZ, R59.reuse.H0_H0 ;  /* 0x2000003bff3d7230 */ /* 0x100fe20000004100 */
[----:B------:R-:W-:Y:S01]  /*9210*/  SHF.R.U32.HI R74, RZ, 0x10, R75 ;  /* 0x00000010ff4a7819 */ /* 0x000fe2000001164b */
[----:B------:R-:W-:Y:S01]  /*9220*/  HADD2.F32 R59, -RZ, R59.H1_H1 ;  /* 0x3000003bff3b7230 */ /* 0x000fe20000004100 */
[----:B------:R-:W-:Y:S01]  /*9230*/  F2FP.F16.F32.PACK_AB R41, R58, R41 ;  /* 0x000000293a29723e */ /* 0x000fe200000000ff */
[----:B------:R-:W-:Y:S02]  /*9240*/  HADD2.F32 R47, -RZ, R45.H0_H0 ;  /* 0x2000002dff2f7230 */ /* 0x000fe40000004100 */
[----:B------:R-:W-:Y:S01]  /*9250*/  FMUL.FTZ R88, R61, R76 ;  /* 0x0000004c3d587220 */ /* 0x000fe20000410000 */
[----:B------:R-:W-:-:S02]  /*9260*/  HADD2.F32 R78, -RZ, R78.H0_H0 ;  /* 0x2000004eff4e7230 */ /* 0x000fc40000004100 */
[----:B------:R-:W-:Y:S02]  /*9270*/  HADD2.F32 R62, -RZ, R45.H1_H1 ;  /* 0x3000002dff3e7230 */ /* 0x000fe40000004100 */
[----:B------:R-:W-:Y:S01]  /*9280*/  FMUL.FTZ R76, R47, R76 ;  /* 0x0000004c2f4c7220 */ /* 0x000fe20000410000 */
[----:B------:R-:W-:Y:S02]  /*9290*/  HADD2.F32 R72, -RZ, R171.H1_H1 ;  /* 0x300000abff487230 */ /* 0x000fe40000004100 */
[-C--:B------:R-:W-:Y:S01]  /*92a0*/  FMUL.FTZ R63, R59, R78.reuse ;  /* 0x0000004e3b3f7220 */ /* 0x080fe20000410000 */
[----:B------:R-:W-:Y:S02]  /*92b0*/  HADD2.F32 R74, -RZ, R74.H0_H0 ;  /* 0x2000004aff4a7230 */ /* 0x000fe40000004100 */
[C---:B------:R-:W-:Y:S01]  /*92c0*/  FMUL.FTZ R78, R62.reuse, R78 ;  /* 0x0000004e3e4e7220 */ /* 0x040fe20000410000 */
[----:B------:R-:W-:Y:S02]  /*92d0*/  HADD2.F32 R183, -RZ, R183.H0_H0 ;  /* 0x200000b7ffb77230 */ /* 0x000fe40000004100 */
[-C--:B------:R-:W-:Y:S01]  /*92e0*/  FFMA.FTZ R45, R47, R72.reuse, -R88 ;  /* 0x000000482f2d7223 */ /* 0x080fe20000010858 */
[----:B------:R-:W-:Y:S01]  /*92f0*/  FFMA.FTZ R47, R61, R72, R76 ;  /* 0x000000483d2f7223 */ /* 0x000fe2000001004c */
[-C--:B------:R-:W-:Y:S01]  /*9300*/  FFMA.FTZ R62, R62, R74.reuse, -R63 ;  /* 0x0000004a3e3e7223 */ /* 0x080fe2000001083f */
[----:B------:R-:W-:Y:S01]  /*9310*/  FFMA.FTZ R72, R59, R74, R78 ;  /* 0x0000004a3b487223 */ /* 0x000fe2000001004e */
[----:B------:R-:W-:-:S02]  /*9320*/  HADD2.F32 R63, -RZ, R56.H0_H0 ;  /* 0x20000038ff3f7230 */ /* 0x000fc40000004100 */
[----:B------:R-:W-:Y:S01]  /*9330*/  HADD2.F32 R59, -RZ, R44.H0_H0 ;  /* 0x2000002cff3b7230 */ /* 0x000fe20000004100 */
[----:B------:R-:W-:Y:S01]  /*9340*/  F2FP.F16.F32.PACK_AB R62, R62, R45 ;  /* 0x0000002d3e3e723e */ /* 0x000fe200000000ff */
[----:B------:R-:W-:Y:S01]  /*9350*/  HADD2.F32 R56, -RZ, R40.H0_H0 ;  /* 0x20000028ff387230 */ /* 0x000fe20000004100 */
[----:B------:R-:W-:Y:S01]  /*9360*/  F2FP.F16.F32.PACK_AB R45, R60, R43 ;  /* 0x0000002b3c2d723e */ /* 0x000fe200000000ff */
[----:B------:R-:W-:Y:S02]  /*9370*/  HADD2.F32 R44, -RZ, R44.H1_H1 ;  /* 0x3000002cff2c7230 */ /* 0x000fe40000004100 */
[----:B------:R-:W-:Y:S01]  /*9380*/  FMUL.FTZ R73, R59, R183 ;  /* 0x000000b73b497220 */ /* 0x000fe20000410000 */
[----:B------:R-:W-:Y:S01]  /*9390*/  HADD2.F32 R40, -RZ, R40.H1_H1 ;  /* 0x30000028ff287230 */ /* 0x000fe20000004100 */
[----:B------:R-:W-:Y:S01]  /*93a0*/  F2FP.F16.F32.PACK_AB R47, R72, R47 ;  /* 0x0000002f482f723e */ /* 0x000fe200000000ff */
[----:B------:R-:W-:Y:S02]  /*93b0*/  HADD2.F32 R172, -RZ, R172.H0_H0 ;  /* 0x200000acffac7230 */ /* 0x000fe40000004100 */
[----:B------:R-:W-:Y:S01]  /*93c0*/  FMUL.FTZ R75, R44, R63 ;  /* 0x0000003f2c4b7220 */ /* 0x000fe20000410000 */
[----:B------:R-:W-:-:S02]  /*93d0*/  HADD2.F32 R61, -RZ, R54.H0_H0 ;  /* 0x20000036ff3d7230 */ /* 0x000fc40000004100 */
[----:B------:R-:W-:Y:S01]  /*93e0*/  FMUL.FTZ R63, R40, R63 ;  /* 0x0000003f283f7220 */ /* 0x000fe20000410000 */
[C---:B------:R-:W-:Y:S01]  /*93f0*/  FMUL.FTZ R54, R56.reuse, R183 ;  /* 0x000000b738367220 */ /* 0x040fe20000410000 */
[-C--:B------:R-:W-:Y:S01]  /*9400*/  FFMA.FTZ R73, R56, R172.reuse, -R73 ;  /* 0x000000ac38497223 */ /* 0x080fe20000010849 */
[----:B------:R-:W-:Y:S02]  /*9410*/  HADD2.F32 R173, -RZ, R173.H0_H0 ;  /* 0x200000adffad7230 */ /* 0x000fe40000004100 */
[-C--:B------:R-:W-:Y:S01]  /*9420*/  FFMA.FTZ R63, R44, R61.reuse, R63 ;  /* 0x0000003d2c3f7223 */ /* 0x080fe2000001003f */
[----:B------:R-:W-:Y:S01]  /*9430*/  FFMA.FTZ R56, R40, R61, -R75 ;  /* 0x0000003d28387223 */ /* 0x000fe2000001084b */
[----:B------:R-:W-:Y:S02]  /*9440*/  HADD2.F32 R44, -RZ, R46.H0_H0 ;  /* 0x2000002eff2c7230 */ /* 0x000fe40000004100 */
[----:B------:R-:W-:Y:S01]  /*9450*/  FFMA.FTZ R54, R59, R172, R54 ;  /* 0x000000ac3b367223 */ /* 0x000fe20000010036 */
[----:B------:R-:W-:-:S02]  /*9460*/  HADD2.F32 R57, -RZ, R57.H0_H0 ;  /* 0x20000039ff397230 */ /* 0x000fc40000004100 */
[----:B------:R-:W-:Y:S02]  /*9470*/  HADD2.F32 R40, -RZ, R42.H0_H0 ;  /* 0x2000002aff287230 */ /* 0x000fe40000004100 */
[-C--:B------:R-:W-:Y:S01]  /*9480*/  FMUL.FTZ R59, R44, R173.reuse ;  /* 0x000000ad2c3b7220 */ /* 0x080fe20000410000 */
[----:B------:R-:W-:Y:S02]  /*9490*/  HADD2.F32 R46, -RZ, R46.H1_H1 ;  /* 0x3000002eff2e7230 */ /* 0x000fe40000004100 */
[----:B------:R-:W-:Y:S02]  /*94a0*/  HADD2.F32 R42, -RZ, R42.H1_H1 ;  /* 0x3000002aff2a7230 */ /* 0x000fe40000004100 */
[----:B------:R-:W-:Y:S01]  /*94b0*/  FMUL.FTZ R173, R40, R173 ;  /* 0x000000ad28ad7220 */ /* 0x000fe20000410000 */
[----:B------:R-:W-:Y:S02]  /*94c0*/  HADD2.F32 R171, -RZ, R171.H0_H0 ;  /* 0x200000abffab7230 */ /* 0x000fe40000004100 */
[----:B------:R-:W-:Y:S01]  /*94d0*/  FMUL.FTZ R61, R46, R57 ;  /* 0x000000392e3d7220 */ /* 0x000fe20000410000 */
[----:B------:R-:W-:-:S02]  /*94e0*/  HADD2.F32 R55, -RZ, R55.H0_H0 ;  /* 0x20000037ff377230 */ /* 0x000fc40000004100 */
[----:B------:R-:W-:Y:S01]  /*94f0*/  FMUL.FTZ R57, R42, R57 ;  /* 0x000000392a397220 */ /* 0x000fe20000410000 */
[----:B------:R-:W-:Y:S02]  /*9500*/  IMAD.MOV.U32 R43, RZ, RZ, R62 ;  /* 0x000000ffff2b7224 */ /* 0x000fe400078e003e */
[-C--:B------:R-:W-:Y:S01]  /*9510*/  FFMA.FTZ R59, R40, R171.reuse, -R59 ;  /* 0x000000ab283b7223 */ /* 0x080fe2000001083b */
[----:B------:R-:W-:Y:S01]  /*9520*/  FFMA.FTZ R173, R44, R171, R173 ;  /* 0x000000ab2cad7223 */ /* 0x000fe200000100ad */
[-C--:B------:R-:W-:Y:S01]  /*9530*/  FFMA.FTZ R42, R42, R55.reuse, -R61 ;  /* 0x000000372a2a7223 */ /* 0x080fe2000001083d */
[----:B------:R-:W-:Y:S01]  /*9540*/  FFMA.FTZ R46, R46, R55, R57 ;  /* 0x000000372e2e7223 */ /* 0x000fe20000010039 */
[----:B------:R-:W-:Y:S02]  /*9550*/  F2FP.F16.F32.PACK_AB R40, R56, R73 ;  /* 0x000000493828723e */ /* 0x000fe400000000ff */
[----:B------:R-:W-:Y:S02]  /*9560*/  F2FP.F16.F32.PACK_AB R44, R63, R54 ;  /* 0x000000363f2c723e */ /* 0x000fe400000000ff */
[----:B------:R-:W-:-:S02]  /*9570*/  F2FP.F16.F32.PACK_AB R42, R42, R59 ;  /* 0x0000003b2a2a723e */ /* 0x000fc400000000ff */
[----:B------:R-:W-:-:S07]  /*9580*/  F2FP.F16.F32.PACK_AB R46, R46, R173 ;  /* 0x000000ad2e2e723e */ /* 0x000fce00000000ff */
.L_x_541:
[----:B------:R-:W-:Y:S05]  /*9590*/  BSYNC B2 ;  /* 0x0000000000027941 */ /* 0x000fea0003800000 */
.L_x_540:
        /* <DEDUP_REMOVED lines=12> */
.L_x_539:
[----:B------:R-:W-:Y:S05]  /*9660*/  BSYNC B1 ;  /* 0x0000000000017941 */ /* 0x000fea0003800000 */
.L_x_538:
[----:B------:R-:W-:Y:S01]  /*9670*/  ISETP.GE.OR P4, PT, R225, R4, P0 ;  /* 0x00000004e100720c */ /* 0x000fe20000786670 */
[----:B------:R-:W-:-:S12]  /*9680*/  BSSY B1, `(.L_x_542) ;  /* 0x0000084000017945 */ /* 0x000fd80003800000 */
[----:B------:R-:W-:Y:S05]  /*9690*/  @P4 BRA `(.L_x_543) ;  /* 0x0000000800084947 */ /* 0x000fea0003800000 */
[----:B-1-34-:R-:W3:Y:S04]  /*96a0*/  LDL R40, [R1] ;  /* 0x0000000001287983 */ /* 0x01aee80000100800 */
[----:B------:R-:W4:Y:S04]  /*96b0*/  LDL R43, [R1+0x44] ;  /* 0x00004400012b7983 */ /* 0x000f280000100800 */
[----:B------:R-:W5:Y:S01]  /*96c0*/  LDL R42, [R1+0x6c] ;  /* 0x00006c00012a7983 */ /* 0x000f620000100800 */
[----:B--2---:R-:W-:Y:S01]  /*96d0*/  IMAD.WIDE.U32 R48, R225, R134, R132 ;  /* 0x00000086e1307225 */ /* 0x004fe200078e0084 */
[----:B------:R-:W-:Y:S02]  /*96e0*/  BSSY B2, `(.L_x_544) ;  /* 0x0000071000027945 */ /* 0x000fe40003800000 */
[----:B------:R-:W-:-:S02]  /*96f0*/  IADD3 R50, P4, P5, R98, R48, R20 ;  /* 0x0000003062327210 */ /* 0x000fc40007d9e014 */
[----:B---3--:R-:W-:Y:S01]  /*9700*/  LOP3.LUT P6, RZ, R40, 0x1, RZ, 0xc0, !PT ;  /* 0x0000000128ff7812 */ /* 0x008fe200078cc0ff */
[----:B------:R-:W-:-:S04]  /*9710*/  IMAD R40, R146, R134, RZ ;  /* 0x0000008692287224 */ /* 0x000fc800078e02ff */
[----:B------:R-:W-:Y:S01]  /*9720*/  IMAD R41, R225, R135, R40 ;  /* 0x00000087e1297224 */ /* 0x000fe200078e0228 */
[----:B------:R-:W-:-:S03]  /*9730*/  SEL R40, R97, R153, !P6 ;  /* 0x0000009961287207 */ /* 0x000fc60007000000 */
[----:B------:R-:W-:Y:S01]  /*9740*/  IMAD.IADD R52, R49, 0x1, R41 ;  /* 0x0000000131347824 */ /* 0x000fe200078e0229 */
[----:B------:R-:W-:-:S04]  /*9750*/  SHF.R.S32.HI R41, RZ, 0x1f, R40 ;  /* 0x0000001fff297819 */ /* 0x000fc80000011428 */
[----:B------:R-:W-:Y:S02]  /*9760*/  LEA.HI R41, R41, R40, RZ, 0x4 ;  /* 0x0000002829297211 */ /* 0x000fe400078f20ff */
[----:B------:R-:W-:Y:S02]  /*9770*/  IADD3.X R51, R15, R52, R9, P4, P5 ;  /* 0x000000340f337210 */ /* 0x000fe400027ea409 */
[----:B------:R-:W-:-:S04]  /*9780*/  LEA.HI.SX32 R41, R41, R10, 0x1c ;  /* 0x0000000a29297211 */ /* 0x000fc800078fe2ff */
[----:B------:R-:W-:Y:S02]  /*9790*/  SHF.R.S32.HI R40, RZ, 0x1f, R41 ;  /* 0x0000001fff287819 */ /* 0x000fe40000011429 */
[----:B------:R-:W-:Y:S02]  /*97a0*/  SHF.L.U32 R53, R41, 0x3, RZ ;  /* 0x0000000329357819 */ /* 0x000fe400000006ff */
[----:B------:R-:W-:Y:S02]  /*97b0*/  LEA.HI R40, R40, R41, RZ, 0x3 ;  /* 0x0000002928287211 */ /* 0x000fe400078f18ff */
[----:B----4-:R-:W-:Y:S02]  /*97c0*/  LOP3.LUT R41, R43, 0x38, R53, 0xf8, !PT ;  /* 0x000000382b297812 */ /* 0x010fe400078ef835 */
[----:B------:R-:W-:Y:S02]  /*97d0*/  SHF.R.S32.HI R40, RZ, 0x3, R40 ;  /* 0x00000003ff287819 */ /* 0x000fe40000011428 */
[----:B------:R-:W-:-:S03]  /*97e0*/  LOP3.LUT R41, R41, R138, RZ, 0x3c, !PT ;  /* 0x0000008a29297212 */ /* 0x000fc600078e3cff */
[----:B-----5:R-:W-:-:S04]  /*97f0*/  IMAD R40, R40, 0x2c00, R42 ;  /* 0x00002c0028287824 */ /* 0x020fc800078e022a */
[----:B------:R-:W-:Y:S02]  /*9800*/  IMAD.IADD R43, R40, 0x1, R41 ;  /* 0x00000001282b7824 */ /* 0x000fe400078e0229 */
[C---:B------:R-:W-:Y:S02]  /*9810*/  IMAD R41, R220.reuse, 0x5800, R148 ;  /* 0x00005800dc297824 */ /* 0x040fe400078e0294 */
[----:B------:R-:W-:Y:S02]  /*9820*/  IMAD R43, R220, 0x5800, R43 ;  /* 0x00005800dc2b7824 */ /* 0x000fe400078e022b */
[--C-:B------:R-:W-:Y:S02]  /*9830*/  IMAD R41, R41, 0x2, R2.reuse ;  /* 0x0000000229297824 */ /* 0x100fe400078e0202 */
[----:B------:R-:W-:-:S04]  /*9840*/  IMAD R44, R43, 0x2, R2 ;  /* 0x000000022b2c7824 */ /* 0x000fc800078e0202 */
[----:B------:R-:W1:Y:S04]  /*9850*/  LDS.128 R40, [R41+0x1e400] ;  /* 0x01e4000029287984 */ /* 0x000e680000000c00 */
[----:B------:R-:W2:Y:S01]  /*9860*/  LDS.128 R44, [R44+0x1e400] ;  /* 0x01e400002c2c7984 */ /* 0x000ea20000000c00 */
[----:B------:R-:W-:Y:S05]  /*9870*/  @P3 BRA `(.L_x_545) ;  /* 0x00000004005c3947 */ /* 0x000fea0003800000 */
[----:B-1----:R-:W-:Y:S01]  /*9880*/  IMAD.MOV.U32 R58, RZ, RZ, R40 ;  /* 0x000000ffff3a7224 */ /* 0x002fe200078e0028 */
[----:B------:R-:W-:Y:S01]  /*9890*/  SHF.R.U64 R56, R64, 0x10, R65 ;  /* 0x0000001040387819 */ /* 0x000fe20000001241 */
[----:B--2---:R-:W-:Y:S01]  /*98a0*/  IMAD.MOV.U32 R59, RZ, RZ, R44 ;  /* 0x000000ffff3b7224 */ /* 0x004fe200078e002c */
[----:B------:R-:W-:Y:S01]  /*98b0*/  MOV R40, R45 ;  /* 0x0000002d00287202 */ /* 0x000fe20000000f00 */
[----:B------:R-:W-:Y:S01]  /*98c0*/  IMAD.MOV.U32 R60, RZ, RZ, R47 ;  /* 0x000000ffff3c7224 */ /* 0x000fe200078e002f */
[----:B------:R-:W-:Y:S01]  /*98d0*/  SHF.R.U32.HI R64, RZ, 0x10, R69 ;  /* 0x00000010ff407819 */ /* 0x000fe20000011645 */
[----:B------:R-:W-:Y:S01]  /*98e0*/  HADD2.F32 R63, -RZ, R170.H1_H1 ;  /* 0x300000aaff3f7230 */ /* 0x000fe20000004100 */
[----:B------:R-:W-:Y:S01]  /*98f0*/  SHF.R.U32.HI R62, RZ, 0x10, R65 ;  /* 0x00000010ff3e7819 */ /* 0x000fe20000011641 */
[--C-:B------:R-:W-:Y:S01]  /*9900*/  HADD2.F32 R44, -RZ, R40.reuse.H0_H0 ;  /* 0x20000028ff2c7230 */ /* 0x100fe20000004100 */
[----:B------:R-:W-:Y:S01]  /*9910*/  SHF.R.U64 R54, R66, 0x10, R67 ;  /* 0x0000001042367819 */ /* 0x000fe20000001243 */
[----:B------:R-:W-:Y:S01]  /*9920*/  HADD2.F32 R47, -RZ, R40.H1_H1 ;  /* 0x30000028ff2f7230 */ /* 0x000fe20000004100 */
[----:B------:R-:W-:Y:S01]  /*9930*/  SHF.R.U32.HI R65, RZ, 0x10, R71 ;  /* 0x00000010ff417819 */ /* 0x000fe20000011647 */
[----:B------:R-:W-:Y:S01]  /*9940*/  IMAD.MOV.U32 R45, RZ, RZ, R43 ;  /* 0x000000ffff2d7224 */ /* 0x000fe200078e002b */
[----:B------:R-:W-:Y:S01]  /*9950*/  SHF.R.U32.HI R67, RZ, 0x10, R67 ;  /* 0x00000010ff437819 */ /* 0x000fe20000011643 */
[--C-:B------:R-:W-:Y:S01]  /*9960*/  HADD2.F32 R40, -RZ, R41.reuse.H0_H0 ;  /* 0x20000029ff287230 */ /* 0x100fe20000004100 */
[----:B------:R-:W-:Y:S01]  /*9970*/  SHF.R.U64 R57, R68, 0x10, R69 ;  /* 0x0000001044397819 */ /* 0x000fe20000001245 */
[----:B------:R-:W-:Y:S01]  /*9980*/  HADD2.F32 R64, -RZ, R64.H0_H0 ;  /* 0x20000040ff407230 */ /* 0x000fe20000004100 */
[----:B------:R-:W-:Y:S01]  /*9990*/  SHF.R.U64 R55, R70, 0x10, R71 ;  /* 0x0000001046377819 */ /* 0x000fe20000001247 */
[----:B------:R-:W-:-:S02]  /*99a0*/  HADD2.F32 R43, -RZ, R41.H1_H1 ;  /* 0x30000029ff2b7230 */ /* 0x000fc40000004100 */
[-C--:B------:R-:W-:Y:S01]  /*99b0*/  FMUL.FTZ R41, R44, R63.reuse ;  /* 0x0000003f2c297220 */ /* 0x080fe20000410000 */
[----:B------:R-:W-:Y:S02]  /*99c0*/  HADD2.F32 R61, -RZ, R168.H1_H1 ;  /* 0x300000a8ff3d7230 */ /* 0x000fe40000004100 */
[C---:B------:R-:W-:Y:S01]  /*99d0*/  FMUL.FTZ R63, R40.reuse, R63 ;  /* 0x0000003f283f7220 */ /* 0x040fe20000410000 */
[----:B------:R-:W-:Y:S02]  /*99e0*/  HADD2.F32 R62, -RZ, R62.H0_H0 ;  /* 0x2000003eff3e7230 */ /* 0x000fe40000004100 */
[-C--:B------:R-:W-:Y:S01]  /*99f0*/  FMUL.FTZ R66, R47, R64.reuse ;  /* 0x000000402f427220 */ /* 0x080fe20000410000 */
[----:B------:R-:W-:Y:S01]  /*9a00*/  FMUL.FTZ R64, R43, R64 ;  /* 0x000000402b407220 */ /* 0x000fe20000410000 */
[-C--:B------:R-:W-:Y:S01]  /*9a10*/  FFMA.FTZ R40, R40, R61.reuse, -R41 ;  /* 0x0000003d28287223 */ /* 0x080fe20000010829 */
[----:B------:R-:W-:Y:S01]  /*9a20*/  FFMA.FTZ R41, R44, R61, R63 ;  /* 0x0000003d2c297223 */ /* 0x000fe2000001003f */
[----:B------:R-:W-:-:S02]  /*9a30*/  HADD2.F32 R61, -RZ, R60.H0_H0 ;  /* 0x2000003cff3d7230 */ /* 0x000fc40000004100 */
[-C--:B------:R-:W-:Y:S01]  /*9a40*/  FFMA.FTZ R44, R47, R62.reuse, R64 ;  /* 0x0000003e2f2c7223 */ /* 0x080fe20000010040 */
[----:B------:R-:W-:Y:S02]  /*9a50*/  HADD2.F32 R64, -RZ, R167.H1_H1 ;  /* 0x300000a7ff407230 */ /* 0x000fe40000004100 */
[----:B------:R-:W-:Y:S01]  /*9a60*/  FFMA.FTZ R43, R43, R62, -R66 ;  /* 0x0000003e2b2b7223 */ /* 0x000fe20000010842 */
[----:B------:R-:W-:Y:S02]  /*9a70*/  HADD2.F32 R47, -RZ, R45.H0_H0 ;  /* 0x2000002dff2f7230 */ /* 0x000fe40000004100 */
[----:B------:R-:W-:Y:S02]  /*9a80*/  HADD2.F32 R60, -RZ, R60.H1_H1 ;  /* 0x3000003cff3c7230 */ /* 0x000fe40000004100 */
[-C--:B------:R-:W-:Y:S01]  /*9a90*/  FMUL.FTZ R66, R61, R64.reuse ;  /* 0x000000403d427220 */ /* 0x080fe20000410000 */
[----:B------:R-:W-:Y:S02]  /*9aa0*/  HADD2.F32 R65, -RZ, R65.H0_H0 ;  /* 0x20000041ff417230 */ /* 0x000fe40000004100 */
[----:B------:R-:W-:Y:S01]  /*9ab0*/  FMUL.FTZ R64, R47, R64 ;  /* 0x000000402f407220 */ /* 0x000fe20000410000 */
[----:B------:R-:W-:Y:S01]  /*9ac0*/  HADD2.F32 R45, -RZ, R45.H1_H1 ;  /* 0x3000002dff2d7230 */ /* 0x000fe20000004100 */
[----:B------:R-:W-:Y:S01]  /*9ad0*/  F2FP.F16.F32.PACK_AB R43, R43, R40 ;  /* 0x000000282b2b723e */ /* 0x000fe200000000ff */
[----:B------:R-:W-:-:S02]  /*9ae0*/  HADD2.F32 R62, -RZ, R169.H1_H1 ;  /* 0x300000a9ff3e7230 */ /* 0x000fc40000004100 */
[CC--:B------:R-:W-:Y:S01]  /*9af0*/  FMUL.FTZ R68, R60.reuse, R65.reuse ;  /* 0x000000413c447220 */ /* 0x0c0fe20000410000 */
[----:B------:R-:W-:Y:S02]  /*9b00*/  HADD2.F32 R63, -RZ, R67.H0_H0 ;  /* 0x20000043ff3f7230 */ /* 0x000fe40000004100 */
[----:B------:R-:W-:Y:S01]  /*9b10*/  FMUL.FTZ R69, R45, R65 ;  /* 0x000000412d457220 */ /* 0x000fe20000410000 */
[----:B------:R-:W-:Y:S02]  /*9b20*/  HADD2.F32 R57, -RZ, R57.H0_H0 ;  /* 0x20000039ff397230 */ /* 0x000fe40000004100 */
[-C--:B------:R-:W-:Y:S01]  /*9b30*/  FFMA.FTZ R65, R47, R62.reuse, -R66 ;  /* 0x0000003e2f417223 */ /* 0x080fe20000010842 */
[----:B------:R-:W-:Y:S01]  /*9b40*/  FFMA.FTZ R67, R61, R62, R64 ;  /* 0x0000003e3d437223 */ /* 0x000fe20000010040 */
[-C--:B------:R-:W-:Y:S01]  /*9b50*/  FFMA.FTZ R68, R45, R63.reuse, -R68 ;  /* 0x0000003f2d447223 */ /* 0x080fe20000010844 */
[----:B------:R-:W-:Y:S02]  /*9b60*/  HADD2.F32 R62, -RZ, R167.H0_H0 ;  /* 0x200000a7ff3e7230 */ /* 0x000fe40000004100 */
[----:B------:R-:W-:Y:S01]  /*9b70*/  FFMA.FTZ R70, R60, R63, R69 ;  /* 0x0000003f3c467223 */ /* 0x000fe20000010045 */
[----:B------:R-:W-:-:S02]  /*9b80*/  HADD2.F32 R47, -RZ, R59.H0_H0 ;  /* 0x2000003bff2f7230 */ /* 0x000fc40000004100 */
[--C-:B------:R-:W-:Y:S01]  /*9b90*/  HADD2.F32 R45, -RZ, R58.reuse.H0_H0 ;  /* 0x2000003aff2d7230 */ /* 0x100fe20000004100 */
[----:B------:R-:W-:Y:S01]  /*9ba0*/  F2FP.F16.F32.PACK_AB R65, R68, R65 ;  /* 0x000000414441723e */ /* 0x000fe200000000ff */
[----:B------:R-:W-:Y:S02]  /*9bb0*/  HADD2.F32 R60, -RZ, R169.H0_H0 ;  /* 0x200000a9ff3c7230 */ /* 0x000fe40000004100 */
[-C--:B------:R-:W-:Y:S01]  /*9bc0*/  FMUL.FTZ R64, R47, R62.reuse ;  /* 0x0000003e2f407220 */ /* 0x080fe20000410000 */
[----:B------:R-:W-:Y:S02]  /*9bd0*/  HADD2.F32 R59, -RZ, R59.H1_H1 ;  /* 0x3000003bff3b7230 */ /* 0x000fe40000004100 */
[C---:B------:R-:W-:Y:S01]  /*9be0*/  FMUL.FTZ R62, R45.reuse, R62 ;  /* 0x0000003e2d3e7220 */ /* 0x040fe20000410000 */
[----:B------:R-:W-:Y:S02]  /*9bf0*/  HADD2.F32 R58, -RZ, R58.H1_H1 ;  /* 0x3000003aff3a7230 */ /* 0x000fe40000004100 */
[----:B------:R-:W-:Y:S01]  /*9c00*/  FFMA.FTZ R64, R45, R60, -R64 ;  /* 0x0000003c2d407223 */ /* 0x000fe20000010840 */
[----:B------:R-:W-:-:S02]  /*9c10*/  HADD2.F32 R168, -RZ, R168.H0_H0 ;  /* 0x200000a8ffa87230 */ /* 0x000fc40000004100 */
[----:B------:R-:W-:Y:S01]  /*9c20*/  FFMA.FTZ R62, R47, R60, R62 ;  /* 0x0000003c2f3e7223 */ /* 0x000fe2000001003e */
[-C--:B------:R-:W-:Y:S01]  /*9c30*/  FMUL.FTZ R61, R59, R57.reuse ;  /* 0x000000393b3d7220 */ /* 0x080fe20000410000 */
[----:B------:R-:W-:Y:S01]  /*9c40*/  FMUL.FTZ R66, R58, R57 ;  /* 0x000000393a427220 */ /* 0x000fe20000410000 */
[----:B------:R-:W-:Y:S02]  /*9c50*/  HADD2.F32 R47, -RZ, R46.H0_H0 ;  /* 0x2000002eff2f7230 */ /* 0x000fe40000004100 */
[----:B------:R-:W-:Y:S02]  /*9c60*/  HADD2.F32 R57, -RZ, R55.H0_H0 ;  /* 0x20000037ff397230 */ /* 0x000fe40000004100 */
[----:B------:R-:W-:Y:S02]  /*9c70*/  HADD2.F32 R45, -RZ, R42.H0_H0 ;  /* 0x2000002aff2d7230 */ /* 0x000fe40000004100 */
[----:B------:R-:W-:Y:S02]  /*9c80*/  HADD2.F32 R46, -RZ, R46.H1_H1 ;  /* 0x3000002eff2e7230 */ /* 0x000fe40000004100 */
[----:B------:R-:W-:-:S02]  /*9c90*/  HADD2.F32 R42, -RZ, R42.H1_H1 ;  /* 0x3000002aff2a7230 */ /* 0x000fc40000004100 */
[----:B------:R-:W-:Y:S02]  /*9ca0*/  HADD2.F32 R55, -RZ, R54.H0_H0 ;  /* 0x20000036ff377230 */ /* 0x000fe40000004100 */
[-C--:B------:R-:W-:Y:S01]  /*9cb0*/  FMUL.FTZ R54, R47, R168.reuse ;  /* 0x000000a82f367220 */ /* 0x080fe20000410000 */
[----:B------:R-:W-:Y:S02]  /*9cc0*/  HADD2.F32 R56, -RZ, R56.H0_H0 ;  /* 0x20000038ff387230 */ /* 0x000fe40000004100 */
[-C--:B------:R-:W-:Y:S01]  /*9cd0*/  FMUL.FTZ R63, R46, R57.reuse ;  /* 0x000000392e3f7220 */ /* 0x080fe20000410000 */
[----:B------:R-:W-:Y:S02]  /*9ce0*/  HADD2.F32 R170, -RZ, R170.H0_H0 ;  /* 0x200000aaffaa7230 */ /* 0x000fe40000004100 */
[----:B------:R-:W-:Y:S01]  /*9cf0*/  FMUL.FTZ R168, R45, R168 ;  /* 0x000000a82da87220 */ /* 0x000fe20000410000 */
[----:B------:R-:W-:Y:S01]  /*9d00*/  FMUL.FTZ R57, R42, R57 ;  /* 0x000000392a397220 */ /* 0x000fe20000410000 */
[-C--:B------:R-:W-:Y:S01]  /*9d10*/  FFMA.FTZ R61, R58, R56.reuse, -R61 ;  /* 0x000000383a3d7223 */ /* 0x080fe2000001083d */
[----:B------:R-:W-:Y:S01]  /*9d20*/  FFMA.FTZ R59, R59, R56, R66 ;  /* 0x000000383b3b7223 */ /* 0x000fe20000010042 */
[-C--:B------:R-:W-:Y:S01]  /*9d30*/  FFMA.FTZ R54, R45, R170.reuse, -R54 ;  /* 0x000000aa2d367223 */ /* 0x080fe20000010836 */
[----:B------:R-:W-:Y:S01]  /*9d40*/  FFMA.FTZ R168, R47, R170, R168 ;  /* 0x000000aa2fa87223 */ /* 0x000fe200000100a8 */
[-C--:B------:R-:W-:Y:S01]  /*9d50*/  FFMA.FTZ R63, R42, R55.reuse, -R63 ;  /* 0x000000372a3f7223 */ /* 0x080fe2000001083f */
[----:B------:R-:W-:Y:S01]  /*9d60*/  FFMA.FTZ R57, R46, R55, R57 ;  /* 0x000000372e397223 */ /* 0x000fe20000010039 */
[----:B------:R-:W-:Y:S01]  /*9d70*/  F2FP.F16.F32.PACK_AB R45, R44, R41 ;  /* 0x000000292c2d723e */ /* 0x000fe200000000ff */
[----:B------:R-:W-:Y:S01]  /*9d80*/  IMAD.MOV.U32 R41, RZ, RZ, R43 ;  /* 0x000000ffff297224 */ /* 0x000fe200078e002b */
[----:B------:R-:W-:-:S02]  /*9d90*/  F2FP.F16.F32.PACK_AB R47, R70, R67 ;  /* 0x00000043462f723e */ /* 0x000fc400000000ff */
[----:B------:R-:W-:Y:S02]  /*9da0*/  F2FP.F16.F32.PACK_AB R40, R61, R64 ;  /* 0x000000403d28723e */ /* 0x000fe400000000ff */
[----:B------:R-:W-:Y:S02]  /*9db0*/  F2FP.F16.F32.PACK_AB R44, R59, R62 ;  /* 0x0000003e3b2c723e */ /* 0x000fe400000000ff */
[----:B------:R-:W-:Y:S02]  /*9dc0*/  F2FP.F16.F32.PACK_AB R42, R63, R54 ;  /* 0x000000363f2a723e */ /* 0x000fe400000000ff */
[----:B------:R-:W-:Y:S02]  /*9dd0*/  F2FP.F16.F32.PACK_AB R46, R57, R168 ;  /* 0x000000a8392e723e */ /* 0x000fe400000000ff */
[----:B------:R-:W-:-:S07]  /*9de0*/  MOV R43, R65 ;  /* 0x00000041002b7202 */ /* 0x000fce0000000f00 */
.L_x_545:
[----:B------:R-:W-:Y:S05]  /*9df0*/  BSYNC B2 ;  /* 0x0000000000027941 */ /* 0x000fea0003800000 */
.L_x_544:
        /* <DEDUP_REMOVED lines=12> */
.L_x_543:
[----:B------:R-:W-:Y:S05]  /*9ec0*/  BSYNC B1 ;  /* 0x0000000000017941 */ /* 0x000fea0003800000 */
.L_x_542:
[C---:B------:R-:W-:Y:S01]  /*9ed0*/  ISETP.GE.OR P4, PT, R226.reuse, R4, P0 ;  /* 0x00000004e200720c */ /* 0x040fe20000786670 */
[-C--:B-1234-:R-:W-:Y:S02]  /*9ee0*/  IMAD R40, R145, R134.reuse, RZ ;  /* 0x0000008691287224 */ /* 0x09efe400078e02ff */
[----:B------:R-:W-:-:S04]  /*9ef0*/  IMAD.WIDE.U32 R132, R226, R134, R132 ;  /* 0x00000086e2847225 */ /* 0x000fc800078e0084 */
[----:B------:R-:W-:-:S06]  /*9f00*/  IMAD R135, R226, R135, R40 ;  /* 0x00000087e2877224 */ /* 0x000fcc00078e0228 */
[----:B------:R-:W-:Y:S05]  /*9f10*/  @P4 BRA `(.L_x_512) ;  /* 0x0000001000584947 */ /* 0x000fea0003800000 */
[----:B------:R-:W2:Y:S01]  /*9f20*/  LDL R41, [R1] ;  /* 0x0000000001297983 */ /* 0x000ea20000100800 */
[----:B------:R-:W1:Y:S03]  /*9f30*/  LDC.64 R48, c[0x0][0x2d8] ;  /* 0x0000b600ff307b82 */ /* 0x000e660000000a00 */
[----:B------:R-:W3:Y:S04]  /*9f40*/  LDL R43, [R1+0x40] ;  /* 0x00004000012b7983 */ /* 0x000ee80000100800 */
[----:B------:R-:W4:Y:S01]  /*9f50*/  LDL R42, [R1+0x68] ;  /* 0x00006800012a7983 */ /* 0x000f220000100800 */
[----:B------:R-:W-:Y:S01]  /*9f60*/  IMAD.IADD R52, R133, 0x1, R135 ;  /* 0x0000000185347824 */ /* 0x000fe200078e0287 */
[----:B------:R-:W-:Y:S01]  /*9f70*/  IADD3 R40, P4, P5, R98, R132, R20 ;  /* 0x0000008462287210 */ /* 0x000fe20007d9e014 */
[----:B------:R-:W-:Y:S01]  /*9f80*/  BSSY B1, `(.L_x_546) ;  /* 0x0000070000017945 */ /* 0x000fe20003800000 */
[----:B--2---:R-:W-:-:S02]  /*9f90*/  LOP3.LUT P6, RZ, R41, 0x1, RZ, 0xc0, !PT ;  /* 0x0000000129ff7812 */ /* 0x004fc400078cc0ff */
[----:B------:R-:W-:Y:S02]  /*9fa0*/  IADD3.X R41, R15, R52, R9, P4, P5 ;  /* 0x000000340f297210 */ /* 0x000fe400027ea409 */
[C---:B-1----:R-:W-:Y:S02]  /*9fb0*/  LEA R50, P4, R40.reuse, R48, 0x1 ;  /* 0x0000003028327211 */ /* 0x042fe400078808ff */
[----:B------:R-:W-:Y:S02]  /*9fc0*/  SEL R153, R97, R153, !P6 ;  /* 0x0000009961997207 */ /* 0x000fe40007000000 */
[----:B------:R-:W-:Y:S02]  /*9fd0*/  LEA.HI.X R51, R40, R49, R41, 0x1, P4 ;  /* 0x0000003128337211 */ /* 0x000fe400020f0c29 */
[----:B------:R-:W-:-:S04]  /*9fe0*/  SHF.R.S32.HI R40, RZ, 0x1f, R153 ;  /* 0x0000001fff287819 */ /* 0x000fc80000011499 */
[----:B------:R-:W-:-:S04]  /*9ff0*/  LEA.HI R153, R40, R153, RZ, 0x4 ;  /* 0x0000009928997211 */ /* 0x000fc800078f20ff */
[----:B------:R-:W-:-:S04]  /*a000*/  LEA.HI.SX32 R153, R153, R10, 0x1c ;  /* 0x0000000a99997211 */ /* 0x000fc800078fe2ff */
[----:B------:R-:W-:Y:S01]  /*a010*/  SHF.R.S32.HI R40, RZ, 0x1f, R153 ;  /* 0x0000001fff287819 */ /* 0x000fe20000011499 */
[----:B------:R-:W-:-:S03]  /*a020*/  IMAD.SHL.U32 R53, R153, 0x8, RZ ;  /* 0x0000000899357824 */ /* 0x000fc600078e00ff */
[----:B------:R-:W-:-:S04]  /*a030*/  LEA.HI R40, R40, R153, RZ, 0x3 ;  /* 0x0000009928287211 */ /* 0x000fc800078f18ff */
[----:B------:R-:W-:Y:S02]  /*a040*/  SHF.R.S32.HI R41, RZ, 0x3, R40 ;  /* 0x00000003ff297819 */ /* 0x000fe40000011428 */
[----:B---3--:R-:W-:-:S03]  /*a050*/  LOP3.LUT R40, R43, 0x38, R53, 0xf8, !PT ;  /* 0x000000382b287812 */ /* 0x008fc600078ef835 */
[----:B----4-:R-:W-:Y:S01]  /*a060*/  IMAD R41, R41, 0x2c00, R42 ;  /* 0x00002c0029297824 */ /* 0x010fe200078e022a */
        /* <DEDUP_REMOVED lines=8> */
[----:B------:R-:W-:Y:S05]  /*a0f0*/  @P3 BRA `(.L_x_547) ;  /* 0x0000000400603947 */ /* 0x000fea0003800000 */
[----:B------:R-:W-:Y:S01]  /*a100*/  SHF.R.U32.HI R60, RZ, 0x10, R85 ;  /* 0x00000010ff3c7819 */ /* 0x000fe20000011655 */
[----:B--2---:R-:W-:Y:S01]  /*a110*/  IMAD.MOV.U32 R55, RZ, RZ, R44 ;  /* 0x000000ffff377224 */ /* 0x004fe200078e002c */
[----:B------:R-:W-:Y:S01]  /*a120*/  SHF.R.U32.HI R58, RZ, 0x10, R81 ;  /* 0x00000010ff3a7819 */ /* 0x000fe20000011651 */
[----:B------:R-:W-:Y:S01]  /*a130*/  IMAD.MOV.U32 R56, RZ, RZ, R46 ;  /* 0x000000ffff387224 */ /* 0x000fe200078e002e */
[--C-:B------:R-:W-:Y:S01]  /*a140*/  SHF.R.U64 R63, R86, 0x10, R87.reuse ;  /* 0x00000010563f7819 */ /* 0x100fe20000001257 */
[----:B-1----:R-:W-:Y:S01]  /*a150*/  IMAD.MOV.U32 R44, RZ, RZ, R42 ;  /* 0x000000ffff2c7224 */ /* 0x002fe200078e002a */
[----:B------:R-:W-:Y:S01]  /*a160*/  SHF.R.U32.HI R86, RZ, 0x10, R87 ;  /* 0x00000010ff567819 */ /* 0x000fe20000011657 */
[----:B------:R-:W-:Y:S01]  /*a170*/  HADD2.F32 R59, -RZ, R166.H1_H1 ;  /* 0x300000a6ff3b7230 */ /* 0x000fe20000004100 */
[--C-:B------:R-:W-:Y:S01]  /*a180*/  SHF.R.U64 R54, R82, 0x10, R83.reuse ;  /* 0x0000001052367819 */ /* 0x100fe20000001253 */
[----:B------:R-:W-:Y:S01]  /*a190*/  HADD2.F32 R46, -RZ, R45.H0_H0 ;  /* 0x2000002dff2e7230 */ /* 0x000fe20000004100 */
[----:B------:R-:W-:Y:S01]  /*a1a0*/  SHF.R.U32.HI R82, RZ, 0x10, R83 ;  /* 0x00000010ff527819 */ /* 0x000fe20000011653 */
[----:B------:R-:W-:Y:S01]  /*a1b0*/  HADD2.F32 R42, -RZ, R41.H0_H0 ;  /* 0x20000029ff2a7230 */ /* 0x000fe20000004100 */
[----:B------:R-:W-:Y:S01]  /*a1c0*/  SHF.R.U64 R68, R84, 0x10, R85 ;  /* 0x0000001054447819 */ /* 0x000fe20000001255 */
[----:B------:R-:W-:-:S02]  /*a1d0*/  HADD2.F32 R45, -RZ, R45.H1_H1 ;  /* 0x3000002dff2d7230 */ /* 0x000fc40000004100 */
[-C--:B------:R-:W-:Y:S01]  /*a1e0*/  FMUL.FTZ R61, R46, R59.reuse ;  /* 0x0000003b2e3d7220 */ /* 0x080fe20000410000 */
[----:B------:R-:W-:Y:S02]  /*a1f0*/  HADD2.F32 R60, -RZ, R60.H0_H0 ;  /* 0x2000003cff3c7230 */ /* 0x000fe40000004100 */
[----:B------:R-:W-:Y:S01]  /*a200*/  FMUL.FTZ R59, R42, R59 ;  /* 0x0000003b2a3b7220 */ /* 0x000fe20000410000 */
[----:B------:R-:W-:Y:S01]  /*a210*/  HADD2.F32 R57, -RZ, R164.H1_H1 ;  /* 0x300000a4ff397230 */ /* 0x000fe20000004100 */
[----:B------:R-:W-:Y:S01]  /*a220*/  SHF.R.U64 R69, R80, 0x10, R81 ;  /* 0x0000001050457819 */ /* 0x000fe20000001251 */
[----:B------:R-:W-:Y:S02]  /*a230*/  HADD2.F32 R41, -RZ, R41.H1_H1 ;  /* 0x30000029ff297230 */ /* 0x000fe40000004100 */
[-C--:B------:R-:W-:Y:S01]  /*a240*/  FMUL.FTZ R62, R45, R60.reuse ;  /* 0x0000003c2d3e7220 */ /* 0x080fe20000410000 */
[----:B------:R-:W-:Y:S02]  /*a250*/  HADD2.F32 R58, -RZ, R58.H0_H0 ;  /* 0x2000003aff3a7230 */ /* 0x000fe40000004100 */
[-C--:B------:R-:W-:Y:S01]  /*a260*/  FFMA.FTZ R61, R42, R57.reuse, -R61 ;  /* 0x000000392a3d7223 */ /* 0x080fe2000001083d */
[----:B------:R-:W-:Y:S01]  /*a270*/  FFMA.FTZ R59, R46, R57, R59 ;  /* 0x000000392e3b7223 */ /* 0x000fe2000001003b */
[----:B------:R-:W-:Y:S01]  /*a280*/  FMUL.FTZ R60, R41, R60 ;  /* 0x0000003c293c7220 */ /* 0x000fe20000410000 */
[----:B------:R-:W-:-:S02]  /*a290*/  HADD2.F32 R57, -RZ, R165.H1_H1 ;  /* 0x300000a5ff397230 */ /* 0x000fc40000004100 */
[-C--:B------:R-:W-:Y:S01]  /*a2a0*/  FFMA.FTZ R62, R41, R58.reuse, -R62 ;  /* 0x0000003a293e7223 */ /* 0x080fe2000001083e */
[----:B------:R-:W-:Y:S02]  /*a2b0*/  HADD2.F32 R42, -RZ, R47.H0_H0 ;  /* 0x2000002fff2a7230 */ /* 0x000fe40000004100 */
[----:B------:R-:W-:Y:S01]  /*a2c0*/  FFMA.FTZ R60, R45, R58, R60 ;  /* 0x0000003a2d3c7223 */ /* 0x000fe2000001003c */
[----:B------:R-:W-:Y:S02]  /*a2d0*/  HADD2.F32 R41, -RZ, R43.H0_H0 ;  /* 0x2000002bff297230 */ /* 0x000fe40000004100 */
[----:B------:R-:W-:Y:S02]  /*a2e0*/  HADD2.F32 R45, -RZ, R156.H1_H1 ;  /* 0x3000009cff2d7230 */ /* 0x000fe40000004100 */
[-C--:B------:R-:W-:Y:S01]  /*a2f0*/  FMUL.FTZ R64, R42, R57.reuse ;  /* 0x000000392a407220 */ /* 0x080fe20000410000 */
[----:B------:R-:W-:Y:S02]  /*a300*/  HADD2.F32 R47, -RZ, R47.H1_H1 ;  /* 0x3000002fff2f7230 */ /* 0x000fe40000004100 */
[----:B------:R-:W-:Y:S01]  /*a310*/  FMUL.FTZ R57, R41, R57 ;  /* 0x0000003929397220 */ /* 0x000fe20000410000 */
[----:B------:R-:W-:-:S02]  /*a320*/  HADD2.F32 R58, -RZ, R86.H0_H0 ;  /* 0x20000056ff3a7230 */ /* 0x000fc40000004100 */
[-C--:B------:R-:W-:Y:S01]  /*a330*/  FFMA.FTZ R64, R41, R45.reuse, -R64 ;  /* 0x0000002d29407223 */ /* 0x080fe20000010840 */
[----:B------:R-:W-:Y:S02]  /*a340*/  HADD2.F32 R43, -RZ, R43.H1_H1 ;  /* 0x3000002bff2b7230 */ /* 0x000fe40000004100 */
[----:B------:R-:W-:Y:S01]  /*a350*/  FFMA.FTZ R65, R42, R45, R57 ;  /* 0x0000002d2a417223 */ /* 0x000fe20000010039 */
[----:B------:R-:W-:Y:S02]  /*a360*/  HADD2.F32 R46, -RZ, R82.H0_H0 ;  /* 0x20000052ff2e7230 */ /* 0x000fe40000004100 */
[-C--:B------:R-:W-:Y:S01]  /*a370*/  FMUL.FTZ R66, R47, R58.reuse ;  /* 0x0000003a2f427220 */ /* 0x080fe20000410000 */
[----:B------:R-:W-:Y:S02]  /*a380*/  HADD2.F32 R166, -RZ, R166.H0_H0 ;  /* 0x200000a6ffa67230 */ /* 0x000fe40000004100 */
[----:B------:R-:W-:Y:S01]  /*a390*/  FMUL.FTZ R58, R43, R58 ;  /* 0x0000003a2b3a7220 */ /* 0x000fe20000410000 */
[----:B------:R-:W-:-:S02]  /*a3a0*/  HADD2.F32 R42, -RZ, R55.H0_H0 ;  /* 0x20000037ff2a7230 */ /* 0x000fc40000004100 */
[-C--:B------:R-:W-:Y:S01]  /*a3b0*/  FFMA.FTZ R67, R43, R46.reuse, -R66 ;  /* 0x0000002e2b437223 */ /* 0x080fe20000010842 */
[----:B------:R-:W-:Y:S02]  /*a3c0*/  HADD2.F32 R45, -RZ, R68.H0_H0 ;  /* 0x20000044ff2d7230 */ /* 0x000fe40000004100 */
[----:B------:R-:W-:Y:S01]  /*a3d0*/  FFMA.FTZ R66, R47, R46, R58 ;  /* 0x0000002e2f427223 */ /* 0x000fe2000001003a */
[----:B------:R-:W-:Y:S02]  /*a3e0*/  HADD2.F32 R55, -RZ, R55.H1_H1 ;  /* 0x30000037ff377230 */ /* 0x000fe40000004100 */
[----:B------:R-:W-:Y:S01]  /*a3f0*/  FMUL.FTZ R46, R42, R166 ;  /* 0x000000a62a2e7220 */ /* 0x000fe20000410000 */
[----:B------:R-:W-:Y:S01]  /*a400*/  HADD2.F32 R164, -RZ, R164.H0_H0 ;  /* 0x200000a4ffa47230 */ /* 0x000fe20000004100 */
[----:B------:R-:W-:Y:S01]  /*a410*/  F2FP.F16.F32.PACK_AB R59, R60, R59 ;  /* 0x0000003b3c3b723e */ /* 0x000fe200000000ff */
[--C-:B------:R-:W-:Y:S02]  /*a420*/  HADD2.F32 R41, -RZ, R40.reuse.H0_H0 ;  /* 0x20000028ff297230 */ /* 0x100fe40000004100 */
[----:B------:R-:W-:Y:S01]  /*a430*/  FMUL.FTZ R57, R55, R45 ;  /* 0x0000002d37397220 */ /* 0x000fe20000410000 */
[----:B------:R-:W-:Y:S01]  /*a440*/  HADD2.F32 R40, -RZ, R40.H1_H1 ;  /* 0x30000028ff287230 */ /* 0x000fe20000004100 */
[----:B------:R-:W-:Y:S01]  /*a450*/  F2FP.F16.F32.PACK_AB R65, R66, R65 ;  /* 0x000000414241723e */ /* 0x000fe200000000ff */
[----:B------:R-:W-:-:S02]  /*a460*/  HADD2.F32 R43, -RZ, R69.H0_H0 ;  /* 0x20000045ff2b7230 */ /* 0x000fc40000004100 */
[C---:B------:R-:W-:Y:S01]  /*a470*/  FMUL.FTZ R47, R41.reuse, R166 ;  /* 0x000000a6292f7220 */ /* 0x040fe20000410000 */
[-C--:B------:R-:W-:Y:S01]  /*a480*/  FFMA.FTZ R46, R41, R164.reuse, -R46 ;  /* 0x000000a4292e7223 */ /* 0x080fe2000001082e */
[C---:B------:R-:W-:Y:S01]  /*a490*/  FMUL.FTZ R58, R40.reuse, R45 ;  /* 0x0000002d283a7220 */ /* 0x040fe20000410000 */
[----:B------:R-:W-:Y:S02]  /*a4a0*/  HADD2.F32 R41, -RZ, R56.H0_H0 ;  /* 0x20000038ff297230 */ /* 0x000fe40000004100 */
[-C--:B------:R-:W-:Y:S01]  /*a4b0*/  FFMA.FTZ R57, R40, R43.reuse, -R57 ;  /* 0x0000002b28397223 */ /* 0x080fe20000010839 */
[----:B------:R-:W-:Y:S02]  /*a4c0*/  HADD2.F32 R165, -RZ, R165.H0_H0 ;  /* 0x200000a5ffa57230 */ /* 0x000fe40000004100 */
[----:B------:R-:W-:Y:S01]  /*a4d0*/  FFMA.FTZ R58, R55, R43, R58 ;  /* 0x0000002b373a7223 */ /* 0x000fe2000001003a */
[----:B------:R-:W-:Y:S02]  /*a4e0*/  HADD2.F32 R45, -RZ, R63.H0_H0 ;  /* 0x2000003fff2d7230 */ /* 0x000fe40000004100 */
[----:B------:R-:W-:Y:S01]  /*a4f0*/  FFMA.FTZ R47, R42, R164, R47 ;  /* 0x000000a42a2f7223 */ /* 0x000fe2000001002f */
[----:B------:R-:W-:-:S02]  /*a500*/  HADD2.F32 R40, -RZ, R44.H0_H0 ;  /* 0x2000002cff287230 */ /* 0x000fc40000004100 */
[CC--:B------:R-:W-:Y:S01]  /*a510*/  FMUL.FTZ R55, R41.reuse, R165.reuse ;  /* 0x000000a529377220 */ /* 0x0c0fe20000410000 */
[----:B------:R-:W-:Y:S02]  /*a520*/  HADD2.F32 R56, -RZ, R56.H1_H1 ;  /* 0x30000038ff387230 */ /* 0x000fe40000004100 */
[----:B------:R-:W-:Y:S02]  /*a530*/  HADD2.F32 R44, -RZ, R44.H1_H1 ;  /* 0x3000002cff2c7230 */ /* 0x000fe40000004100 */
[----:B------:R-:W-:Y:S01]  /*a540*/  FMUL.FTZ R42, R40, R165 ;  /* 0x000000a5282a7220 */ /* 0x000fe20000410000 */
[----:B------:R-:W-:Y:S02]  /*a550*/  HADD2.F32 R156, -RZ, R156.H0_H0 ;  /* 0x2000009cff9c7230 */ /* 0x000fe40000004100 */
[-C--:B------:R-:W-:Y:S01]  /*a560*/  FMUL.FTZ R63, R56, R45.reuse ;  /* 0x0000002d383f7220 */ /* 0x080fe20000410000 */
[----:B------:R-:W-:Y:S02]  /*a570*/  HADD2.F32 R43, -RZ, R54.H0_H0 ;  /* 0x20000036ff2b7230 */ /* 0x000fe40000004100 */
[----:B------:R-:W-:Y:S01]  /*a580*/  FMUL.FTZ R45, R44, R45 ;  /* 0x0000002d2c2d7220 */ /* 0x000fe20000410000 */
[----:B------:R-:W-:Y:S01]  /*a590*/  F2FP.F16.F32.PACK_AB R58, R58, R47 ;  /* 0x0000002f3a3a723e */ /* 0x000fe200000000ff */
[-C--:B------:R-:W-:Y:S01]  /*a5a0*/  FFMA.FTZ R55, R40, R156.reuse, -R55 ;  /* 0x0000009c28377223 */ /* 0x080fe20000010837 */
[----:B------:R-:W-:Y:S01]  /*a5b0*/  FFMA.FTZ R42, R41, R156, R42 ;  /* 0x0000009c292a7223 */ /* 0x000fe2000001002a */
[-C--:B------:R-:W-:Y:S01]  /*a5c0*/  FFMA.FTZ R44, R44, R43.reuse, -R63 ;  /* 0x0000002b2c2c7223 */ /* 0x080fe2000001083f */
[----:B------:R-:W-:Y:S01]  /*a5d0*/  FFMA.FTZ R45, R56, R43, R45 ;  /* 0x0000002b382d7223 */ /* 0x000fe2000001002d */
[----:B------:R-:W-:Y:S01]  /*a5e0*/  F2FP.F16.F32.PACK_AB R40, R57, R46 ;  /* 0x0000002e3928723e */ /* 0x000fe200000000ff */
[----:B------:R-:W-:Y:S01]  /*a5f0*/  IMAD.MOV.U32 R47, RZ, RZ, R65 ;  /* 0x000000ffff2f7224 */ /* 0x000fe200078e0041 */
[----:B------:R-:W-:-:S02]  /*a600*/  F2FP.F16.F32.PACK_AB R43, R67, R64 ;  /* 0x00000040432b723e */ /* 0x000fc400000000ff */
[----:B------:R-:W-:Y:S01]  /*a610*/  F2FP.F16.F32.PACK_AB R46, R44, R55 ;  /* 0x000000372c2e723e */ /* 0x000fe200000000ff */
[----:B------:R-:W-:Y:S01]  /*a620*/  IMAD.MOV.U32 R44, RZ, RZ, R58 ;  /* 0x000000ffff2c7224 */ /* 0x000fe200078e003a */
[----:B------:R-:W-:Y:S02]  /*a630*/  F2FP.F16.F32.PACK_AB R64, R45, R42 ;  /* 0x0000002a2d40723e */ /* 0x000fe400000000ff */
[----:B------:R-:W-:Y:S01]  /*a640*/  F2FP.F16.F32.PACK_AB R41, R62, R61 ;  /* 0x0000003d3e29723e */ /* 0x000fe200000000ff */
[----:B------:R-:W-:Y:S01]  /*a650*/  IMAD.MOV.U32 R42, RZ, RZ, R46 ;  /* 0x000000ffff2a7224 */ /* 0x000fe200078e002e */
[----:B------:R-:W-:Y:S01]  /*a660*/  MOV R45, R59 ;  /* 0x0000003b002d7202 */ /* 0x000fe20000000f00 */
[----:B------:R-:W-:-:S07]  /*a670*/  IMAD.MOV.U32 R46, RZ, RZ, R64 ;  /* 0x000000ffff2e7224 */ /* 0x000fce00078e0040 */
.L_x_547:
[----:B------:R-:W-:Y:S05]  /*a680*/  BSYNC B1 ;  /* 0x0000000000017941 */ /* 0x000fea0003800000 */
.L_x_546:
[----:B------:R-:W-:Y:S01]  /*a690*/  ISETP.GE.AND P3, PT, R53, R152, PT ;  /* 0x000000983500720c */ /* 0x000fe20003f66270 */
[----:B------:R-:W-:Y:S02]  /*a6a0*/  ULDC.64 UR4, c[0x0][0x208] ;  /* 0x0000820000047ab9 */ /* 0x000fe40000000a00 */
[----:B-1----:R1:W-:Y:S10]  /*a6b0*/  STG.E.128 desc[UR4][R50.64], R40 ;  /* 0x0000002832007986 */ /* 0x0023f4000c101d04 */
[----:B------:R-:W-:Y:S05]  /*a6c0*/  @P3 BRA `(.L_x_512) ;  /* 0x00000008006c3947 */ /* 0x000fea0003800000 */
[--C-:B-1----:R-:W-:Y:S01]  /*a6d0*/  SHF.R.S32.HI R40, RZ, 0x1f, R53.reuse ;  /* 0x0000001fff287819 */ /* 0x102fe20000011435 */
[----:B------:R-:W-:Y:S01]  /*a6e0*/  ULDC.64 UR4, c[0x0][0x208] ;  /* 0x0000820000047ab9 */ /* 0x000fe20000000a00 */
[----:B------:R-:W-:-:S04]  /*a6f0*/  IADD3 R53, P3, P4, R98, R132, R53 ;  /* 0x0000008462357210 */ /* 0x000fc80007c7e035 */
[----:B------:R-:W-:Y:S02]  /*a700*/  IADD3.X R52, R15, R52, R40, P3, P4 ;  /* 0x000000340f347210 */ /* 0x000fe40001fe8428 */
[----:B------:R-:W-:-:S04]  /*a710*/  LEA R48, P3, R53, R48, 0x1 ;  /* 0x0000003035307211 */ /* 0x000fc800078608ff */
[----:B------:R-:W-:-:S05]  /*a720*/  LEA.HI.X R49, R53, R49, R52, 0x1, P3 ;  /* 0x0000003135317211 */ /* 0x000fca00018f0c34 */
[----:B--2---:R1:W-:Y:S01]  /*a730*/  STG.E.128 desc[UR4][R48.64], R44 ;  /* 0x0000002c30007986 */ /* 0x0043e2000c101d04 */
[----:B------:R-:W-:Y:S05]  /*a740*/  BRA `(.L_x_512) ;  /* 0x00000008004c7947 */ /* 0x000fea0003800000 */
.L_x_455:
[----:B------:R-:W-:-:S04]  /*a750*/  ULOP3.LUT UR4, UR60, 0x1, URZ, 0xfc, !UPT ;  /* 0x000000013c047892 */ /* 0x000fc8000f8efc3f */
[----:B------:R-:W-:-:S06]  /*a760*/  UISETP.NE.AND UP0, UPT, UR4, 0x3, UPT ;  /* 0x000000030400788c */ /* 0x000fcc000bf05270 */
[----:B------:R-:W-:-:S13]  /*a770*/  PLOP3.LUT P2, PT, PT, PT, UP0, 0x80, 0x0 ;  /* 0x000000000000781c */ /* 0x000fda0003f4f008 */
[----:B------:R-:W-:Y:S05]  /*a780*/  @!P2 BRA `(.L_x_548) ;  /* 0x000000000004a947 */ /* 0x000fea0003800000 */
[----:B------:R-:W-:Y:S01]  /*a790*/  BPT.TRAP 0x1 ;  /* 0x000000040000795c */ /* 0x000fe20000300000 */
.L_x_548:
[----:B------:R-:W-:Y:S01]  /*a7a0*/  IMAD R3, R220, 0x8, R2 ;  /* 0x00000008dc037824 */ /* 0x000fe200078e0202 */
[----:B0-----:R-:W-:Y:S01]  /*a7b0*/  SHF.L.U32 R0, R229, 0x1f, RZ ;  /* 0x0000001fe5007819 */ /* 0x001fe200000006ff */
[----:B------:R-:W-:Y:S01]  /*a7c0*/  IMAD R4, R24, -0xb0, R25 ;  /* 0xffffff5018047824 */ /* 0x000fe200078e0219 */
[----:B------:R-:W-:Y:S01]  /*a7d0*/  BSSY B1, `(.L_x_549) ;  /* 0x0000006000017945 */ /* 0x000fe20003800000 */
[----:B------:R-:W-:Y:S01]  /*a7e0*/  SHF.R.S32.HI R41, RZ, 0x1f, R24 ;  /* 0x0000001fff297819 */ /* 0x000fe20000011418 */
[----:B------:R-:W0:Y:S01]  /*a7f0*/  SYNCS.PHASECHK.TRANS64.TRYWAIT P3, [R3+URZ+0x34890], R0 ;  /* 0x03489000030075a7 */ /* 0x000e22000806017f */
[----:B------:R-:W-:Y:S01]  /*a800*/  IMAD R40, R39, R24, RZ ;  /* 0x0000001827287224 */ /* 0x000fe200078e02ff */
[----:B------:R-:W-:Y:S01]  /*a810*/  VIMNMX R4, R4, 0xb0, PT ;  /* 0x000000b004047848 */ /* 0x000fe20003fe0100 */
[----:B0-----:R-:W-:Y:S06]  /*a820*/  @!P3 BRA `(.L_x_550) ;  /* 0x0000019000bcb947 */ /* 0x001fec0003800000 */
.L_x_767:
[----:B------:R-:W-:Y:S05]  /*a830*/  BSYNC B1 ;  /* 0x0000000000017941 */ /* 0x000fea0003800000 */
.L_x_549:
[----:B------:R-:W-:Y:S01]  /*a840*/  ISETP.GE.AND P3, PT, R22, R4, PT ;  /* 0x000000041600720c */ /* 0x000fe20003f66270 */
[----:B------:R-:W-:Y:S01]  /*a850*/  IMAD R41, R41, R158, R40 ;  /* 0x0000009e29297224 */ /* 0x000fe200078e0228 */
[----:B------:R-:W-:Y:S01]  /*a860*/  BSSY B1, `(.L_x_551) ;  /* 0x0000013000017945 */ /* 0x000fe20003800000 */
[----:B------:R-:W-:-:S05]  /*a870*/  IMAD.WIDE.U32 R48, R158, R24, RZ ;  /* 0x000000189e307225 */ /* 0x000fca00078e00ff */
[----:B------:R-:W-:-:S05]  /*a880*/  IADD3 R58, R41, R49, RZ ;  /* 0x00000031293a7210 */ /* 0x000fca0007ffe0ff */
[----:B------:R-:W-:Y:S05]  /*a890*/  @P3 BRA `(.L_x_552) ;  /* 0x00000000003c3947 */ /* 0x000fea0003800000 */
[----:B------:R-:W1:Y:S01]  /*a8a0*/  @!P0 LDC.64 R50, c[0x0][0x2d8] ;  /* 0x0000b600ff328b82 */ /* 0x000e620000000a00 */
[----:B------:R-:W2:Y:S01]  /*a8b0*/  @!P0 LDS.128 R40, [R5+0x1e400] ;  /* 0x01e4000005288984 */ /* 0x000ea20000000c00 */
[----:B------:R-:W-:Y:S01]  /*a8c0*/  @!P0 IADD3 R54, P3, R14, R48, RZ ;  /* 0x000000300e368210 */ /* 0x000fe20007f7e0ff */
[----:B------:R-:W-:Y:S02]  /*a8d0*/  ULDC.64 UR4, c[0x0][0x208] ;  /* 0x0000820000047ab9 */ /* 0x000fe40000000a00 */
[----:B------:R-:W3:Y:S02]  /*a8e0*/  @!P1 LDS.128 R44, [R5+0x23c00] ;  /* 0x023c0000052c9984 */ /* 0x000ee40000000c00 */
[----:B------:R-:W-:Y:S01]  /*a8f0*/  @!P0 IMAD.X R55, R58, 0x1, R12, P3 ;  /* 0x000000013a378824 */ /* 0x000fe200018e060c */
[----:B------:R-:W4:Y:S01]  /*a900*/  @!P1 LDC.64 R52, c[0x0][0x2d8] ;  /* 0x0000b600ff349b82 */ /* 0x000f220000000a00 */
[----:B-1----:R-:W-:-:S04]  /*a910*/  @!P0 LEA R50, P3, R54, R50, 0x1 ;  /* 0x0000003236328211 */ /* 0x002fc800078608ff */
[----:B------:R-:W-:Y:S02]  /*a920*/  @!P0 LEA.HI.X R51, R54, R51, R55, 0x1, P3 ;  /* 0x0000003336338211 */ /* 0x000fe400018f0c37 */
[----:B------:R-:W-:-:S05]  /*a930*/  @!P1 IADD3 R54, P3, R11, R48, RZ ;  /* 0x000000300b369210 */ /* 0x000fca0007f7e0ff */
[----:B------:R-:W-:Y:S01]  /*a940*/  @!P1 IMAD.X R55, R58, 0x1, R7, P3 ;  /* 0x000000013a379824 */ /* 0x000fe200018e0607 */
[----:B----4-:R-:W-:-:S04]  /*a950*/  @!P1 LEA R52, P3, R54, R52, 0x1 ;  /* 0x0000003436349211 */ /* 0x010fc800078608ff */
[----:B------:R-:W-:Y:S01]  /*a960*/  @!P1 LEA.HI.X R53, R54, R53, R55, 0x1, P3 ;  /* 0x0000003536359211 */ /* 0x000fe200018f0c37 */
[----:B--2---:R1:W-:Y:S04]  /*a970*/  @!P0 STG.E.128 desc[UR4][R50.64], R40 ;  /* 0x0000002832008986 */ /* 0x0043e8000c101d04 */
[----:B---3--:R1:W-:Y:S04]  /*a980*/  @!P1 STG.E.128 desc[UR4][R52.64], R44 ;  /* 0x0000002c34009986 */ /* 0x0083e8000c101d04 */
.L_x_552:
[----:B------:R-:W-:Y:S05]  /*a990*/  BSYNC B1 ;  /* 0x0000000000017941 */ /* 0x000fea0003800000 */
.L_x_551:
[----:B------:R-:W-:Y:S01]  /*a9a0*/  ISETP.GE.AND P3, PT, R223, R4, PT ;  /* 0x00000004df00720c */ /* 0x000fe20003f66270 */
[----:B------:R-:W-:-:S12]  /*a9b0*/  BSSY B1, `(.L_x_553) ;  /* 0x0000013000017945 */ /* 0x000fd80003800000 */
[----:B------:R-:W-:Y:S05]  /*a9c0*/  @P3 BRA `(.L_x_554) ;  /* 0x0000000000443947 */ /* 0x000fea0003800000 */
[----:B-1----:R-:W1:Y:S01]  /*a9d0*/  @!P0 LDC.64 R50, c[0x0][0x2d8] ;  /* 0x0000b600ff328b82 */ /* 0x002e620000000a00 */
[----:B------:R-:W2:Y:S01]  /*a9e0*/  @!P0 LDS.128 R40, [R5+0x1f400] ;  /* 0x01f4000005288984 */ /* 0x000ea20000000c00 */
[----:B------:R-:W-:Y:S01]  /*a9f0*/  IADD3 R56, P3, R114, R48, RZ ;  /* 0x0000003072387210 */ /* 0x000fe20007f7e0ff */
[----:B------:R-:W-:Y:S02]  /*aa00*/  ULDC.64 UR4, c[0x0][0x208] ;  /* 0x0000820000047ab9 */ /* 0x000fe40000000a00 */
[----:B------:R-:W3:Y:S02]  /*aa10*/  @!P1 LDS.128 R44, [R5+0x24c00] ;  /* 0x024c0000052c9984 */ /* 0x000ee40000000c00 */
[----:B------:R-:W-:Y:S01]  /*aa20*/  IMAD.X R57, R58, 0x1, R115, P3 ;  /* 0x000000013a397824 */ /* 0x000fe200018e0673 */
[----:B------:R-:W4:Y:S01]  /*aa30*/  @!P1 LDC.64 R52, c[0x0][0x2d8] ;  /* 0x0000b600ff349b82 */ /* 0x000f220000000a00 */
[----:B------:R-:W-:-:S05]  /*aa40*/  @!P0 IADD3 R54, P3, R56, R14, RZ ;  /* 0x0000000e38368210 */ /* 0x000fca0007f7e0ff */
[----:B------:R-:W-:Y:S01]  /*aa50*/  @!P0 IMAD.X R55, R57, 0x1, R12, P3 ;  /* 0x0000000139378824 */ /* 0x000fe200018e060c */
[----:B-1----:R-:W-:-:S04]  /*aa60*/  @!P0 LEA R50, P3, R54, R50, 0x1 ;  /* 0x0000003236328211 */ /* 0x002fc800078608ff */
[----:B------:R-:W-:Y:S02]  /*aa70*/  @!P0 LEA.HI.X R51, R54, R51, R55, 0x1, P3 ;  /* 0x0000003336338211 */ /* 0x000fe400018f0c37 */
[----:B------:R-:W-:-:S04]  /*aa80*/  @!P1 IADD3 R54, P3, R56, R11, RZ ;  /* 0x0000000b38369210 */ /* 0x000fc80007f7e0ff */
[----:B------:R-:W-:Y:S02]  /*aa90*/  @!P1 IADD3.X R55, R57, R7, RZ, P3, !PT ;  /* 0x0000000739379210 */ /* 0x000fe40001ffe4ff */
[----:B----4-:R-:W-:-:S04]  /*aaa0*/  @!P1 LEA R52, P3, R54, R52, 0x1 ;  /* 0x0000003436349211 */ /* 0x010fc800078608ff */
[----:B------:R-:W-:Y:S01]  /*aab0*/  @!P1 LEA.HI.X R53, R54, R53, R55, 0x1, P3 ;  /* 0x0000003536359211 */ /* 0x000fe200018f0c37 */
[----:B--2---:R2:W-:Y:S04]  /*aac0*/  @!P0 STG.E.128 desc[UR4][R50.64], R40 ;  /* 0x0000002832008986 */ /* 0x0045e8000c101d04 */
[----:B---3--:R2:W-:Y:S04]  /*aad0*/  @!P1 STG.E.128 desc[UR4][R52.64], R44 ;  /* 0x0000002c34009986 */ /* 0x0085e8000c101d04 */
.L_x_554:
[----:B------:R-:W-:Y:S05]  /*aae0*/  BSYNC B1 ;  /* 0x0000000000017941 */ /* 0x000fea0003800000 */
.L_x_553:
[----:B------:R-:W-:Y:S01]  /*aaf0*/  ISETP.GE.AND P3, PT, R222, R4, PT ;  /* 0x00000004de00720c */ /* 0x000fe20003f66270 */
[----:B------:R-:W-:-:S12]  /*ab00*/  BSSY B1, `(.L_x_555) ;  /* 0x0000013000017945 */ /* 0x000fd80003800000 */
[----:B------:R-:W-:Y:S05]  /*ab10*/  @P3 BRA `(.L_x_556) ;  /* 0x0000000000443947 */ /* 0x000fea0003800000 */
[----:B-12---:R-:W1:Y:S01]  /*ab20*/  @!P0 LDC.64 R50, c[0x0][0x2d8] ;  /* 0x0000b600ff328b82 */ /* 0x006e620000000a00 */
[----:B------:R-:W2:Y:S01]  /*ab30*/  @!P0 LDS.128 R40, [R5+0x20400] ;  /* 0x0204000005288984 */ /* 0x000ea20000000c00 */
[----:B------:R-:W-:Y:S01]  /*ab40*/  LEA R56, P3, R96, R48, 0x6 ;  /* 0x0000003060387211 */ /* 0x000fe200078630ff */
        /* <DEDUP_REMOVED lines=14> */
.L_x_556:
[----:B------:R-:W-:Y:S05]  /*ac30*/  BSYNC B1 ;  /* 0x0000000000017941 */ /* 0x000fea0003800000 */
.L_x_555:
[----:B------:R-:W-:Y:S01]  /*ac40*/  ISETP.GE.AND P3, PT, R224, R4, PT ;  /* 0x00000004e000720c */ /* 0x000fe20003f66270 */
[----:B------:R-:W-:-:S12]  /*ac50*/  BSSY B1, `(.L_x_557) ;  /* 0x0000017000017945 */ /* 0x000fd80003800000 */
[----:B------:R-:W-:Y:S05]  /*ac60*/  @P3 BRA `(.L_x_558) ;  /* 0x0000000000543947 */ /* 0x000fea0003800000 */
[----:B------:R-:W3:Y:S01]  /*ac70*/  LDC.64 R54, c[0x0][0x2f0] ;  /* 0x0000bc00ff367b82 */ /* 0x000ee20000000a00 */
[----:B-12-4-:R-:W1:Y:S01]  /*ac80*/  @!P0 LDS.128 R40, [R5+0x21400] ;  /* 0x0214000005288984 */ /* 0x016e620000000c00 */
[----:B------:R-:W-:Y:S01]  /*ac90*/  MOV R57, R58 ;  /* 0x0000003a00397202 */ /* 0x000fe20000000f00 */
[----:B------:R-:W-:Y:S01]  /*aca0*/  IMAD.MOV.U32 R56, RZ, RZ, R48 ;  /* 0x000000ffff387224 */ /* 0x000fe200078e0030 */
[----:B------:R-:W-:Y:S01]  /*acb0*/  ULDC.64 UR4, c[0x0][0x208] ;  /* 0x0000820000047ab9 */ /* 0x000fe20000000a00 */
[----:B------:R-:W2:Y:S03]  /*acc0*/  @!P1 LDS.128 R44, [R5+0x26c00] ;  /* 0x026c0000052c9984 */ /* 0x000ea60000000c00 */
[----:B------:R-:W4:Y:S08]  /*acd0*/  @!P0 LDC.64 R50, c[0x0][0x2d8] ;  /* 0x0000b600ff328b82 */ /* 0x000f300000000a00 */
[----:B------:R-:W5:Y:S01]  /*ace0*/  @!P1 LDC.64 R52, c[0x0][0x2d8] ;  /* 0x0000b600ff349b82 */ /* 0x000f620000000a00 */
[----:B---3--:R-:W-:-:S04]  /*acf0*/  IMAD.WIDE.U32 R56, R54, 0x60, R56 ;  /* 0x0000006036387825 */ /* 0x008fc800078e0038 */
[----:B------:R-:W-:Y:S01]  /*ad00*/  IMAD R55, R55, 0x60, RZ ;  /* 0x0000006037377824 */ /* 0x000fe200078e02ff */
[----:B------:R-:W-:-:S03]  /*ad10*/  @!P0 IADD3 R54, P3, R14, R56, RZ ;  /* 0x000000380e368210 */ /* 0x000fc60007f7e0ff */
[----:B------:R-:W-:-:S04]  /*ad20*/  IMAD.IADD R57, R57, 0x1, R55 ;  /* 0x0000000139397824 */ /* 0x000fc800078e0237 */
[----:B------:R-:W-:Y:S01]  /*ad30*/  @!P0 IMAD.X R55, R57, 0x1, R12, P3 ;  /* 0x0000000139378824 */ /* 0x000fe200018e060c */
[----:B----4-:R-:W-:-:S04]  /*ad40*/  @!P0 LEA R50, P3, R54, R50, 0x1 ;  /* 0x0000003236328211 */ /* 0x010fc800078608ff */
[----:B------:R-:W-:Y:S02]  /*ad50*/  @!P0 LEA.HI.X R51, R54, R51, R55, 0x1, P3 ;  /* 0x0000003336338211 */ /* 0x000fe400018f0c37 */
[----:B------:R-:W-:-:S03]  /*ad60*/  @!P1 IADD3 R56, P3, R11, R56, RZ ;  /* 0x000000380b389210 */ /* 0x000fc60007f7e0ff */
[----:B-1----:R3:W-:Y:S02]  /*ad70*/  @!P0 STG.E.128 desc[UR4][R50.64], R40 ;  /* 0x0000002832008986 */ /* 0x0027e4000c101d04 */
[----:B------:R-:W-:Y:S01]  /*ad80*/  @!P1 IMAD.X R54, R57, 0x1, R7, P3 ;  /* 0x0000000139369824 */ /* 0x000fe200018e0607 */
[----:B-----5:R-:W-:-:S04]  /*ad90*/  @!P1 LEA R52, P3, R56, R52, 0x1 ;  /* 0x0000003438349211 */ /* 0x020fc800078608ff */
[----:B------:R-:W-:-:S05]  /*ada0*/  @!P1 LEA.HI.X R53, R56, R53, R54, 0x1, P3 ;  /* 0x0000003538359211 */ /* 0x000fca00018f0c36 */
[----:B--2---:R3:W-:Y:S04]  /*adb0*/  @!P1 STG.E.128 desc[UR4][R52.64], R44 ;  /* 0x0000002c34009986 */ /* 0x0047e8000c101d04 */
.L_x_558:
[----:B------:R-:W-:Y:S05]  /*adc0*/  BSYNC B1 ;  /* 0x0000000000017941 */ /* 0x000fea0003800000 */
.L_x_557:
[----:B------:R-:W-:Y:S01]  /*add0*/  ISETP.GE.AND P3, PT, R225, R4, PT ;  /* 0x00000004e100720c */ /* 0x000fe20003f66270 */
[----:B------:R-:W-:-:S12]  /*ade0*/  BSSY B1, `(.L_x_559) ;  /* 0x0000013000017945 */ /* 0x000fd80003800000 */
[----:B------:R-:W-:Y:S05]  /*adf0*/  @P3 BRA `(.L_x_560) ;  /* 0x0000000000443947 */ /* 0x000fea0003800000 */
[----:B-1234-:R-:W1:Y:S01]  /*ae00*/  @!P0 LDC.64 R50, c[0x0][0x2d8] ;  /* 0x0000b600ff328b82 */ /* 0x01ee620000000a00 */
[----:B------:R-:W2:Y:S01]  /*ae10*/  @!P0 LDS.128 R40, [R5+0x22400] ;  /* 0x0224000005288984 */ /* 0x000ea20000000c00 */
[----:B------:R-:W-:Y:S01]  /*ae20*/  LEA R56, P3, R96, R48, 0x7 ;  /* 0x0000003060387211 */ /* 0x000fe200078638ff */
[----:B------:R-:W-:Y:S02]  /*ae30*/  ULDC.64 UR4, c[0x0][0x208] ;  /* 0x0000820000047ab9 */ /* 0x000fe40000000a00 */
[----:B------:R-:W3:Y:S02]  /*ae40*/  @!P1 LDS.128 R44, [R5+0x27c00] ;  /* 0x027c0000052c9984 */ /* 0x000ee40000000c00 */
[----:B------:R-:W-:Y:S01]  /*ae50*/  IMAD.X R57, R58, 0x1, R139, P3 ;  /* 0x000000013a397824 */ /* 0x000fe200018e068b */
[----:B------:R-:W4:Y:S01]  /*ae60*/  @!P1 LDC.64 R52, c[0x0][0x2d8] ;  /* 0x0000b600ff349b82 */ /* 0x000f220000000a00 */
[----:B------:R-:W-:-:S04]  /*ae70*/  @!P0 IADD3 R54, P3, R56, R14, RZ ;  /* 0x0000000e38368210 */ /* 0x000fc80007f7e0ff */
[----:B------:R-:W-:Y:S02]  /*ae80*/  @!P0 IADD3.X R55, R57, R12, RZ, P3, !PT ;  /* 0x0000000c39378210 */ /* 0x000fe40001ffe4ff */
        /* <DEDUP_REMOVED lines=8> */
.L_x_560:
[----:B------:R-:W-:Y:S05]  /*af10*/  BSYNC B1 ;  /* 0x0000000000017941 */ /* 0x000fea0003800000 */
.L_x_559:
[----:B------:R-:W-:-:S13]  /*af20*/  ISETP.GE.AND P3, PT, R226, R4, PT ;  /* 0x00000004e200720c */ /* 0x000fda0003f66270 */
[----:B------:R-:W-:Y:S05]  /*af30*/  @P3 BRA `(.L_x_512) ;  /* 0x0000000000503947 */ /* 0x000fea0003800000 */
[----:B------:R-:W5:Y:S01]  /*af40*/  LDC.64 R54, c[0x0][0x2f0] ;  /* 0x0000bc00ff367b82 */ /* 0x000f620000000a00 */
[----:B-1234-:R-:W1:Y:S01]  /*af50*/  @!P0 LDS.128 R40, [R5+0x23400] ;  /* 0x0234000005288984 */ /* 0x01ee620000000c00 */
[----:B------:R-:W-:Y:S01]  /*af60*/  IMAD.MOV.U32 R49, RZ, RZ, R58 ;  /* 0x000000ffff317224 */ /* 0x000fe200078e003a */
[----:B------:R-:W-:Y:S02]  /*af70*/  ULDC.64 UR4, c[0x0][0x208] ;  /* 0x0000820000047ab9 */ /* 0x000fe40000000a00 */
[----:B------:R-:W2:Y:S03]  /*af80*/  @!P1 LDS.128 R44, [R5+0x28c00] ;  /* 0x028c0000052c9984 */ /* 0x000ea60000000c00 */
[----:B------:R-:W3:Y:S08]  /*af90*/  @!P0 LDC.64 R50, c[0x0][0x2d8] ;  /* 0x0000b600ff328b82 */ /* 0x000ef00000000a00 */
[----:B------:R-:W4:Y:S01]  /*afa0*/  @!P1 LDC.64 R52, c[0x0][0x2d8] ;  /* 0x0000b600ff349b82 */ /* 0x000f220000000a00 */
[----:B-----5:R-:W-:-:S04]  /*afb0*/  IMAD.WIDE.U32 R48, R54, 0xa0, R48 ;  /* 0x000000a036307825 */ /* 0x020fc800078e0030 */
[----:B------:R-:W-:-:S04]  /*afc0*/  IMAD R55, R55, 0xa0, RZ ;  /* 0x000000a037377824 */ /* 0x000fc800078e02ff */
[----:B------:R-:W-:Y:S01]  /*afd0*/  IMAD.IADD R55, R49, 0x1, R55 ;  /* 0x0000000131377824 */ /* 0x000fe200078e0237 */
[----:B------:R-:W-:-:S05]  /*afe0*/  @!P0 IADD3 R49, P3, R14, R48, RZ ;  /* 0x000000300e318210 */ /* 0x000fca0007f7e0ff */
[----:B------:R-:W-:Y:S01]  /*aff0*/  @!P0 IMAD.X R54, R55, 0x1, R12, P3 ;  /* 0x0000000137368824 */ /* 0x000fe200018e060c */
[----:B---3--:R-:W-:-:S04]  /*b000*/  @!P0 LEA R50, P3, R49, R50, 0x1 ;  /* 0x0000003231328211 */ /* 0x008fc800078608ff */
[----:B------:R-:W-:Y:S02]  /*b010*/  @!P0 LEA.HI.X R51, R49, R51, R54, 0x1, P3 ;  /* 0x0000003331338211 */ /* 0x000fe400018f0c36 */
[----:B------:R-:W-:-:S03]  /*b020*/  @!P1 IADD3 R48, P3, R11, R48, RZ ;  /* 0x000000300b309210 */ /* 0x000fc60007f7e0ff */
[----:B-1----:R1:W-:Y:S01]  /*b030*/  @!P0 STG.E.128 desc[UR4][R50.64], R40 ;  /* 0x0000002832008986 */ /* 0x0023e2000c101d04 */
[----:B------:R-:W-:Y:S02]  /*b040*/  @!P1 IADD3.X R49, R55, R7, RZ, P3, !PT ;  /* 0x0000000737319210 */ /* 0x000fe40001ffe4ff */
[----:B----4-:R-:W-:-:S04]  /*b050*/  @!P1 LEA R52, P3, R48, R52, 0x1 ;  /* 0x0000003430349211 */ /* 0x010fc800078608ff */
[----:B------:R-:W-:-:S05]  /*b060*/  @!P1 LEA.HI.X R53, R48, R53, R49, 0x1, P3 ;  /* 0x0000003530359211 */ /* 0x000fca00018f0c31 */
[----:B--2---:R1:W-:Y:S04]  /*b070*/  @!P1 STG.E.128 desc[UR4][R52.64], R44 ;  /* 0x0000002c34009986 */ /* 0x0043e8000c101d04 */
.L_x_512:
[----:B------:R-:W-:Y:S05]  /*b080*/  BSYNC B0 ;  /* 0x0000000000007941 */ /* 0x000fea0003800000 */
.L_x_454:
[----:B-1234-:R-:W1:Y:S01]  /*b090*/  S2R R40, SR_TID.X ;  /* 0x0000000000287919 */ /* 0x01ee620000002100 */
[----:B------:R-:W-:Y:S01]  /*b0a0*/  @!PT LDS RZ, [RZ] ;  /* 0x00000000fffff984 */ /* 0x000fe20000000800 */
[----:B------:R-:W-:Y:S01]  /*b0b0*/  @!PT LDS RZ, [RZ] ;  /* 0x00000000fffff984 */ /* 0x000fe20000000800 */
[----:B------:R-:W-:Y:S01]  /*b0c0*/  @!PT LDS RZ, [RZ] ;  /* 0x00000000fffff984 */ /* 0x000fe20000000800 */
[----:B------:R-:W-:Y:S01]  /*b0d0*/  @!PT LDS RZ, [RZ] ;  /* 0x00000000fffff984 */ /* 0x000fe20000000800 */
[----:B------:R2:W-:Y:S06]  /*b0e0*/  MEMBAR.ALL.CTA ;  /* 0x0000000000007992 */ /* 0x0005ec0000008000 */
[----:B--2---:R-:W2:Y:S01]  /*b0f0*/  FENCE.VIEW.ASYNC.S ;  /* 0x00000000000073c6 */ /* 0x004ea20000000000 */
[----:B------:R-:W-:Y:S05]  /*b100*/  WARPSYNC.ALL ;  /* 0x0000000000007948 */ /* 0x000fea0003800000 */
[----:B------:R-:W-:Y:S01]  /*b110*/  BSSY B0, `(.L_x_561) ;  /* 0x0000009000007945 */ /* 0x000fe20003800000 */
[----:B-1----:R-:W-:Y:S01]  /*b120*/  LOP3.LUT R40, R40, 0x7f, RZ, 0xc0, !PT ;  /* 0x0000007f28287812 */ /* 0x002fe200078ec0ff */
[----:B--2---:R1:W-:Y:S03]  /*b130*/  BAR.SYNC.DEFER_BLOCKING R162, 0x80 ;  /* 0x000200a20000751d */ /* 0x0043e60000010000 */
[----:B------:R-:W-:-:S13]  /*b140*/  ISETP.NE.AND P3, PT, R40, RZ, PT ;  /* 0x000000ff2800720c */ /* 0x000fda0003f65270 */
[----:B------:R-:W-:-:S05]  /*b150*/  @!P3 VIADD R40, R3, 0x348a0 ;  /* 0x000348a00328b836 */ /* 0x000fca0000000000 */
[----:B------:R-:W-:-:S04]  /*b160*/  @!P3 PRMT R40, RZ, 0x654, R40 ;  /* 0x00000654ff28b816 */ /* 0x000fc80000000028 */
[----:B------:R1:W-:Y:S01]  /*b170*/  @!P3 SYNCS.ARRIVE.TRANS64.RED.A1T0 RZ, [R40+URZ], RZ ;  /* 0x000000ff28ffb9a7 */ /* 0x0003e2000810043f */
[----:B------:R-:W-:Y:S05]  /*b180*/  @!P2 BRA `(.L_x_562) ;  /* 0x000000000004a947 */ /* 0x000fea0003800000 */
[----:B------:R-:W-:Y:S01]  /*b190*/  BPT.TRAP 0x1 ;  /* 0x000000040000795c */ /* 0x000fe20000300000 */
.L_x_562:
[----:B------:R-:W-:Y:S05]  /*b1a0*/  BSYNC B0 ;  /* 0x0000000000007941 */ /* 0x000fea0003800000 */
.L_x_561:
[----:B------:R-:W2:Y:S01]  /*b1b0*/  SYNCS.PHASECHK.TRANS64.TRYWAIT P2, [R3+URZ+0x348b0], R0 ;  /* 0x0348b000030075a7 */ /* 0x000ea2000804017f */
[----:B------:R-:W-:Y:S01]  /*b1c0*/  ULDC UR61, c[0x0][0x2e4] ;  /* 0x0000b900003d7ab9 */ /* 0x000fe20000000800 */
[----:B------:R-:W-:Y:S01]  /*b1d0*/  ULDC.64 UR38, c[0x0][0x318] ;  /* 0x0000c60000267ab9 */ /* 0x000fe20000000a00 */
[----:B------:R-:W-:Y:S01]  /*b1e0*/  ULDC.64 UR36, c[0x0][0x308] ;  /* 0x0000c20000247ab9 */ /* 0x000fe20000000a00 */
[----:B------:R-:W-:Y:S04]  /*b1f0*/  BSSY B0, `(.L_x_563) ;  /* 0x0000002000007945 */ /* 0x000fe80003800000 */
[----:B--2---:R-:W-:Y:S05]  /*b200*/  @!P2 BRA `(.L_x_564) ;  /* 0x000001880058a947 */ /* 0x004fea0003800000 */
.L_x_768:
[----:B------:R-:W-:Y:S05]  /*b210*/  BSYNC B0 ;  /* 0x0000000000007941 */ /* 0x000fea0003800000 */
.L_x_563:
[----:B------:R-:W-:Y:S01]  /*b220*/  ISETP.GE.AND P2, PT, R22, R4, PT ;  /* 0x000000041600720c */ /* 0x000fe20003f46270 */
[----:B------:R-:W-:Y:S01]  /*b230*/  BSSY B0, `(.L_x_565) ;  /* 0x0000012000007945 */ /* 0x000fe20003800000 */
[----:B------:R-:W-:-:S11]  /*b240*/  IMAD.WIDE R44, R24, 0xb0, R122 ;  /* 0x000000b0182c7825 */ /* 0x000fd600078e027a */
[----:B------:R-:W-:Y:S05]  /*b250*/  @P2 BRA `(.L_x_566) ;  /* 0x00000000003c2947 */ /* 0x000fea0003800000 */
[----:B------:R-:W-:Y:S01]  /*b260*/  IMAD R43, R45, UR38, RZ ;  /* 0x000000262d2b7c24 */ /* 0x000fe2000f8e02ff */
[----:B------:R-:W-:Y:S01]  /*b270*/  ULDC.64 UR4, c[0x0][0x208] ;  /* 0x0000820000047ab9 */ /* 0x000fe20000000a00 */
[----:B-1----:R-:W-:Y:S02]  /*b280*/  IMAD.MOV.U32 R40, RZ, RZ, R100 ;  /* 0x000000ffff287224 */ /* 0x002fe400078e0064 */
[----:B------:R-:W-:Y:S02]  /*b290*/  IMAD.MOV.U32 R41, RZ, RZ, R6 ;  /* 0x000000ffff297224 */ /* 0x000fe400078e0006 */
[C---:B------:R-:W-:Y:S02]  /*b2a0*/  IMAD R43, R44.reuse, UR39, R43 ;  /* 0x000000272c2b7c24 */ /* 0x040fe4000f8e022b */
[----:B------:R-:W-:-:S04]  /*b2b0*/  IMAD.WIDE.U32 R40, R44, UR38, R40 ;  /* 0x000000262c287c25 */ /* 0x000fc8000f8e0028 */
[----:B------:R-:W-:Y:S01]  /*b2c0*/  IMAD.IADD R41, R41, 0x1, R43 ;  /* 0x0000000129297824 */ /* 0x000fe200078e022b */
[----:B------:R-:W-:-:S04]  /*b2d0*/  LEA R46, P2, R40, UR36, 0x1 ;  /* 0x00000024282e7c11 */ /* 0x000fc8000f8408ff */
[----:B------:R-:W-:Y:S02]  /*b2e0*/  LEA.HI.X R47, R40, UR37, R41, 0x1, P2 ;  /* 0x00000025282f7c11 */ /* 0x000fe400090f0c29 */
[----:B------:R-:W-:-:S13]  /*b2f0*/  ISETP.GE.AND P2, PT, R16, UR61, PT ;  /* 0x0000003d10007c0c */ /* 0x000fda000bf46270 */
[----:B------:R-:W1:Y:S04]  /*b300*/  @!P2 LDS.128 R40, [R5+0x400] ;  /* 0x000400000528a984 */ /* 0x000e680000000c00 */
[----:B-1----:R-:W-:Y:S01]  /*b310*/  @!P2 STG.E.128 desc[UR4][R46.64], R40 ;  /* 0x000000282e00a986 */ /* 0x002fe2000c101d04 */
[----:B------:R-:W-:-:S13]  /*b320*/  ISETP.GE.AND P2, PT, R227, UR61, PT ;  /* 0x0000003de3007c0c */ /* 0x000fda000bf46270 */
[----:B------:R-:W1:Y:S04]  /*b330*/  @!P2 LDS.128 R40, [R5+0x5c00] ;  /* 0x005c00000528a984 */ /* 0x000e680000000c00 */
[----:B-1----:R3:W-:Y:S02]  /*b340*/  @!P2 STG.E.128 desc[UR4][R46.64+0x80], R40 ;  /* 0x000080282e00a986 */ /* 0x0027e4000c101d04 */
.L_x_566:
[----:B------:R-:W-:Y:S05]  /*b350*/  BSYNC B0 ;  /* 0x0000000000007941 */ /* 0x000fea0003800000 */
.L_x_565:
[----:B------:R-:W-:Y:S01]  /*b360*/  ISETP.GE.AND P2, PT, R223, R4, PT ;  /* 0x00000004df00720c */ /* 0x000fe20003f46270 */
[----:B------:R-:W-:-:S12]  /*b370*/  BSSY B0, `(.L_x_567) ;  /* 0x0000013000007945 */ /* 0x000fd80003800000 */
[----:B------:R-:W-:Y:S05]  /*b380*/  @P2 BRA `(.L_x_568) ;  /* 0x0000000000442947 */ /* 0x000fea0003800000 */
[----:B---3--:R-:W-:Y:S01]  /*b390*/  IADD3 R43, P2, R44, 0x20, RZ ;  /* 0x000000202c2b7810 */ /* 0x008fe20007f5e0ff */
[----:B-1----:R-:W-:Y:S01]  /*b3a0*/  IMAD.MOV.U32 R40, RZ, RZ, R100 ;  /* 0x000000ffff287224 */ /* 0x002fe200078e0064 */
[----:B------:R-:W-:Y:S01]  /*b3b0*/  ULDC.64 UR4, c[0x0][0x208] ;  /* 0x0000820000047ab9 */ /* 0x000fe20000000a00 */
[----:B------:R-:W-:Y:S01]  /*b3c0*/  IMAD.MOV.U32 R41, RZ, RZ, R6 ;  /* 0x000000ffff297224 */ /* 0x000fe200078e0006 */
[----:B0-2---:R-:W-:Y:S01]  /*b3d0*/  IADD3.X R0, RZ, R45, RZ, P2, !PT ;  /* 0x0000002dff007210 */ /* 0x005fe200017fe4ff */
[----:B------:R-:W-:-:S04]  /*b3e0*/  IMAD.WIDE.U32 R40, R43, UR38, R40 ;  /* 0x000000262b287c25 */ /* 0x000fc8000f8e0028 */
[----:B------:R-:W-:Y:S01]  /*b3f0*/  IMAD R0, R0, UR38, RZ ;  /* 0x0000002600007c24 */ /* 0x000fe2000f8e02ff */
[----:B------:R-:W-:-:S03]  /*b400*/  LEA R46, P2, R40, UR36, 0x1 ;  /* 0x00000024282e7c11 */ /* 0x000fc6000f8408ff */
[----:B------:R-:W-:-:S04]  /*b410*/  IMAD R43, R43, UR39, R0 ;  /* 0x000000272b2b7c24 */ /* 0x000fc8000f8e0200 */
[----:B------:R-:W-:-:S05]  /*b420*/  IMAD.IADD R41, R41, 0x1, R43 ;  /* 0x0000000129297824 */ /* 0x000fca00078e022b */
[----:B------:R-:W-:Y:S02]  /*b430*/  LEA.HI.X R47, R40, UR37, R41, 0x1, P2 ;  /* 0x00000025282f7c11 */ /* 0x000fe400090f0c29 */
[----:B------:R-:W-:-:S13]  /*b440*/  ISETP.GE.AND P2, PT, R16, UR61, PT ;  /* 0x0000003d10007c0c */ /* 0x000fda000bf46270 */
[----:B------:R-:W0:Y:S04]  /*b450*/  @!P2 LDS.128 R40, [R5+0x1400] ;  /* 0x001400000528a984 */ /* 0x000e280000000c00 */
[----:B0-----:R-:W-:Y:S01]  /*b460*/  @!P2 STG.E.128 desc[UR4][R46.64], R40 ;  /* 0x000000282e00a986 */ /* 0x001fe2000c101d04 */
[----:B------:R-:W-:-:S13]  /*b470*/  ISETP.GE.AND P2, PT, R227, UR61, PT ;  /* 0x0000003de3007c0c */ /* 0x000fda000bf46270 */
[----:B------:R-:W0:Y:S04]  /*b480*/  @!P2 LDS.128 R40, [R5+0x6c00] ;  /* 0x006c00000528a984 */ /* 0x000e280000000c00 */
[----:B0-----:R4:W-:Y:S02]  /*b490*/  @!P2 STG.E.128 desc[UR4][R46.64+0x80], R40 ;  /* 0x000080282e00a986 */ /* 0x0019e4000c101d04 */
.L_x_568:
[----:B------:R-:W-:Y:S05]  /*b4a0*/  BSYNC B0 ;  /* 0x0000000000007941 */ /* 0x000fea0003800000 */
.L_x_567:
[----:B------:R-:W-:Y:S01]  /*b4b0*/  ISETP.GE.AND P2, PT, R222, R4, PT ;  /* 0x00000004de00720c */ /* 0x000fe20003f46270 */
[----:B------:R-:W-:-:S12]  /*b4c0*/  BSSY B0, `(.L_x_569) ;  /* 0x0000013000007945 */ /* 0x000fd80003800000 */
[----:B------:R-:W-:Y:S05]  /*b4d0*/  @P2 BRA `(.L_x_570) ;  /* 0x0000000000442947 */ /* 0x000fea0003800000 */
[----:B---34-:R-:W-:Y:S01]  /*b4e0*/  IADD3 R43, P2, R44, 0x40, RZ ;  /* 0x000000402c2b7810 */ /* 0x018fe20007f5e0ff */
[----:B------:R-:W-:Y:S01]  /*b4f0*/  IMAD.MOV.U32 R41, RZ, RZ, R6 ;  /* 0x000000ffff297224 */ /* 0x000fe200078e0006 */
[----:B-1----:R-:W-:Y:S01]  /*b500*/  MOV R40, R100 ;  /* 0x0000006400287202 */ /* 0x002fe20000000f00 */
[----:B------:R-:W-:Y:S02]  /*b510*/  ULDC.64 UR4, c[0x0][0x208] ;  /* 0x0000820000047ab9 */ /* 0x000fe40000000a00 */
[----:B0-2---:R-:W-:Y:S02]  /*b520*/  IMAD.X R0, RZ, RZ, R45, P2 ;  /* 0x000000ffff007224 */ /* 0x005fe400010e062d */
        /* <DEDUP_REMOVED lines=12> */
.L_x_570:
[----:B------:R-:W-:Y:S05]  /*b5f0*/  BSYNC B0 ;  /* 0x0000000000007941 */ /* 0x000fea0003800000 */
.L_x_569:
[----:B------:R-:W-:Y:S01]  /*b600*/  ISETP.GE.AND P2, PT, R224, R4, PT ;  /* 0x00000004e000720c */ /* 0x000fe20003f46270 */
[----:B------:R-:W-:-:S12]  /*b610*/  BSSY B0, `(.L_x_571) ;  /* 0x0000013000007945 */ /* 0x000fd80003800000 */
[----:B------:R-:W-:Y:S05]  /*b620*/  @P2 BRA `(.L_x_572) ;  /* 0x0000000000442947 */ /* 0x000fea0003800000 */
[----:B0--34-:R-:W-:Y:S01]  /*b630*/  IADD3 R43, P2, R44, 0x60, RZ ;  /* 0x000000602c2b7810 */ /* 0x019fe20007f5e0ff */
[----:B-1----:R-:W-:Y:S01]  /*b640*/  IMAD.MOV.U32 R40, RZ, RZ, R100 ;  /* 0x000000ffff287224 */ /* 0x002fe200078e0064 */
[----:B------:R-:W-:Y:S01]  /*b650*/  MOV R41, R6 ;  /* 0x0000000600297202 */ /* 0x000fe20000000f00 */
[----:B------:R-:W-:Y:S02]  /*b660*/  ULDC.64 UR4, c[0x0][0x208] ;  /* 0x0000820000047ab9 */ /* 0x000fe40000000a00 */
[----:B--2---:R-:W-:Y:S02]  /*b670*/  IMAD.X R0, RZ, RZ, R45, P2 ;  /* 0x000000ffff007224 */ /* 0x004fe400010e062d */
        /* <DEDUP_REMOVED lines=12> */
.L_x_572:
[----:B------:R-:W-:Y:S05]  /*b740*/  BSYNC B0 ;  /* 0x0000000000007941 */ /* 0x000fea0003800000 */
.L_x_571:
[----:B------:R-:W-:Y:S01]  /*b750*/  ISETP.GE.AND P2, PT, R225, R4, PT ;  /* 0x00000004e100720c */ /* 0x000fe20003f46270 */
[----:B------:R-:W-:-:S12]  /*b760*/  BSSY B0, `(.L_x_573) ;  /* 0x0000013000007945 */ /* 0x000fd80003800000 */
[----:B------:R-:W-:Y:S05]  /*b770*/  @P2 BRA `(.L_x_574) ;  /* 0x0000000000442947 */ /* 0x000fea0003800000 */
[----:B0--34-:R-:W-:Y:S01]  /*b780*/  IADD3 R43, P2, R44, 0x80, RZ ;  /* 0x000000802c2b7810 */ /* 0x019fe20007f5e0ff */
[----:B-1----:R-:W-:Y:S01]  /*b790*/  IMAD.MOV.U32 R40, RZ, RZ, R100 ;  /* 0x000000ffff287224 */ /* 0x002fe200078e0064 */
[----:B------:R-:W-:Y:S01]  /*b7a0*/  ULDC.64 UR4, c[0x0][0x208] ;  /* 0x0000820000047ab9 */ /* 0x000fe20000000a00 */
[----:B------:R-:W-:Y:S02]  /*b7b0*/  IMAD.MOV.U32 R41, RZ, RZ, R6 ;  /* 0x000000ffff297224 */ /* 0x000fe400078e0006 */
[----:B--2---:R-:W-:Y:S02]  /*b7c0*/  IMAD.X R0, RZ, RZ, R45, P2 ;  /* 0x000000ffff007224 */ /* 0x004fe400010e062d */
[----:B------:R-:W-:-:S04]  /*b7d0*/  IMAD.WIDE.U32 R40, R43, UR38, R40 ;  /* 0x000000262b287c25 */ /* 0x000fc8000f8e0028 */
[----:B------:R-:W-:Y:S01]  /*b7e0*/  IMAD R0, R0, UR38, RZ ;  /* 0x0000002600007c24 */ /* 0x000fe2000f8e02ff */
[----:B------:R-:W-:-:S03]  /*b7f0*/  LEA R46, P2, R40, UR36, 0x1 ;  /* 0x00000024282e7c11 */ /* 0x000fc6000f8408ff */
[----:B------:R-:W-:-:S05]  /*b800*/  IMAD R43, R43, UR39, R0 ;  /* 0x000000272b2b7c24 */ /* 0x000fca000f8e0200 */
[----:B------:R-:W-:-:S04]  /*b810*/  IADD3 R41, R41, R43, RZ ;  /* 0x0000002b29297210 */ /* 0x000fc80007ffe0ff */
[----:B------:R-:W-:Y:S02]  /*b820*/  LEA.HI.X R47, R40, UR37, R41, 0x1, P2 ;  /* 0x00000025282f7c11 */ /* 0x000fe400090f0c29 */
[----:B------:R-:W-:-:S13]  /*b830*/  ISETP.GE.AND P2, PT, R16, UR61, PT ;  /* 0x0000003d10007c0c */ /* 0x000fda000bf46270 */
[----:B------:R-:W0:Y:S04]  /*b840*/  @!P2 LDS.128 R40, [R5+0x4400] ;  /* 0x004400000528a984 */ /* 0x000e280000000c00 */
[----:B0-----:R-:W-:Y:S01]  /*b850*/  @!P2 STG.E.128 desc[UR4][R46.64], R40 ;  /* 0x000000282e00a986 */ /* 0x001fe2000c101d04 */
[----:B------:R-:W-:-:S13]  /*b860*/  ISETP.GE.AND P2, PT, R227, UR61, PT ;  /* 0x0000003de3007c0c */ /* 0x000fda000bf46270 */
[----:B------:R-:W0:Y:S04]  /*b870*/  @!P2 LDS.128 R40, [R5+0x9c00] ;  /* 0x009c00000528a984 */ /* 0x000e280000000c00 */
[----:B0-----:R0:W-:Y:S02]  /*b880*/  @!P2 STG.E.128 desc[UR4][R46.64+0x80], R40 ;  /* 0x000080282e00a986 */ /* 0x0011e4000c101d04 */
.L_x_574:
[----:B------:R-:W-:Y:S05]  /*b890*/  BSYNC B0 ;  /* 0x0000000000007941 */ /* 0x000fea0003800000 */
.L_x_573:
[----:B------:R-:W-:Y:S01]  /*b8a0*/  ISETP.GE.AND P2, PT, R226, R4, PT ;  /* 0x00000004e200720c */ /* 0x000fe20003f46270 */
[----:B------:R-:W-:-:S12]  /*b8b0*/  BSSY B0, `(.L_x_575) ;  /* 0x0000013000007945 */ /* 0x000fd80003800000 */
[----:B------:R-:W-:Y:S05]  /*b8c0*/  @P2 BRA `(.L_x_576) ;  /* 0x0000000000442947 */ /* 0x000fea0003800000 */
[----:B0--34-:R-:W-:Y:S01]  /*b8d0*/  IADD3 R43, P2, R44, 0xa0, RZ ;  /* 0x000000a02c2b7810 */ /* 0x019fe20007f5e0ff */
[----:B-1----:R-:W-:Y:S01]  /*b8e0*/  IMAD.MOV.U32 R40, RZ, RZ, R100 ;  /* 0x000000ffff287224 */ /* 0x002fe200078e0064 */
[----:B------:R-:W-:Y:S01]  /*b8f0*/  ULDC.64 UR4, c[0x0][0x208] ;  /* 0x0000820000047ab9 */ /* 0x000fe20000000a00 */
[----:B------:R-:W-:Y:S02]  /*b900*/  IMAD.MOV.U32 R41, RZ, RZ, R6 ;  /* 0x000000ffff297224 */ /* 0x000fe400078e0006 */
[----:B------:R-:W-:Y:S02]  /*b910*/  IMAD.X R44, RZ, RZ, R45, P2 ;  /* 0x000000ffff2c7224 */ /* 0x000fe400010e062d */
[----:B------:R-:W-:-:S04]  /*b920*/  IMAD.WIDE.U32 R40, R43, UR38, R40 ;  /* 0x000000262b287c25 */ /* 0x000fc8000f8e0028 */
[----:B------:R-:W-:-:S04]  /*b930*/  IMAD R44, R44, UR38, RZ ;  /* 0x000000262c2c7c24 */ /* 0x000fc8000f8e02ff */
[----:B------:R-:W-:Y:S01]  /*b940*/  IMAD R43, R43, UR39, R44 ;  /* 0x000000272b2b7c24 */ /* 0x000fe2000f8e022c */
[----:B------:R-:W-:-:S03]  /*b950*/  LEA R44, P2, R40, UR36, 0x1 ;  /* 0x00000024282c7c11 */ /* 0x000fc6000f8408ff */
        /* <DEDUP_REMOVED lines=8> */
.L_x_576:
[----:B------:R-:W-:Y:S05]  /*b9e0*/  BSYNC B0 ;  /* 0x0000000000007941 */ /* 0x000fea0003800000 */
.L_x_575:
[----:B0-2---:R-:W2:Y:S01]  /*b9f0*/  LDL R0, [R1] ;  /* 0x0000000001007983 */ /* 0x005ea20000100800 */
[----:B------:R-:W-:Y:S01]  /*ba00*/  VIADD R220, R220, 0x1 ;  /* 0x00000001dcdc7836 */ /* 0x000fe20000000000 */
[----:B------:R-:W-:Y:S01]  /*ba10*/  @!P3 IADD3 R3, R3, 0x348c0, RZ ;  /* 0x000348c00303b810 */ /* 0x000fe20007ffe0ff */
[----:B------:R-:W-:Y:S01]  /*ba20*/  @!PT LDS RZ, [RZ] ;  /* 0x00000000fffff984 */ /* 0x000fe20000000800 */
[----:B------:R-:W-:Y:S01]  /*ba30*/  @!PT LDS RZ, [RZ] ;  /* 0x00000000fffff984 */ /* 0x000fe20000000800 */
[----:B------:R-:W-:Y:S01]  /*ba40*/  @!PT LDS RZ, [RZ] ;  /* 0x00000000fffff984 */ /* 0x000fe20000000800 */
[----:B------:R-:W-:Y:S01]  /*ba50*/  @!PT LDS RZ, [RZ] ;  /* 0x00000000fffff984 */ /* 0x000fe20000000800 */
[----:B------:R0:W-:Y:S06]  /*ba60*/  MEMBAR.ALL.CTA ;  /* 0x0000000000007992 */ /* 0x0001ec0000008000 */
[----:B0-----:R-:W0:Y:S02]  /*ba70*/  FENCE.VIEW.ASYNC.S ;  /* 0x00000000000073c6 */ /* 0x001e240000000000 */
[----:B0-----:R0:W-:Y:S01]  /*ba80*/  BAR.SYNC.DEFER_BLOCKING R162, 0x80 ;  /* 0x000200a20000751d */ /* 0x0011e20000010000 */
[----:B------:R-:W-:-:S02]  /*ba90*/  ISETP.NE.AND P2, PT, R220, 0x2, PT ;  /* 0x00000002dc00780c */ /* 0x000fc40003f45270 */
[----:B------:R-:W-:Y:S02]  /*baa0*/  @!P3 PRMT R3, RZ, 0x654, R3 ;  /* 0x00000654ff03b816 */ /* 0x000fe40000000003 */
[----:B------:R-:W-:Y:S02]  /*bab0*/  SEL R220, R220, RZ, P2 ;  /* 0x000000ffdcdc7207 */ /* 0x000fe40001000000 */
[----:B------:R0:W-:Y:S01]  /*bac0*/  @!P3 SYNCS.ARRIVE.TRANS64.RED.A1T0 RZ, [R3+URZ], RZ ;  /* 0x000000ff03ffb9a7 */ /* 0x0001e2000810043f */
[----:B--2---:R-:W-:Y:S02]  /*bad0*/  LOP3.LUT P4, RZ, R0, 0x10, RZ, 0xc0, !PT ;  /* 0x0000001000ff7812 */ /* 0x004fe4000788c0ff */
[----:B------:R-:W-:-:S04]  /*bae0*/  SEL R0, RZ, 0x1, P2 ;  /* 0x00000001ff007807 */ /* 0x000fc80001000000 */
[----:B------:R-:W-:-:S07]  /*baf0*/  LOP3.LUT R229, R229, R0, RZ, 0x3c, !PT ;  /* 0x00000000e5e57212 */ /* 0x000fce00078e3cff */
[----:B0-----:R-:W-:Y:S05]  /*bb00*/  @P4 BRA `(.L_x_577) ;  /* 0xffffff6800e84947 */ /* 0x001fea000383ffff */
[----:B------:R-:W0:Y:S01]  /*bb10*/  S2R R4, SR_TID.X ;  /* 0x0000000000047919 */ /* 0x000e220000002100 */
[----:B------:R-:W-:Y:S02]  /*bb20*/  PLOP3.LUT P0, PT, PT, PT, PT, 0x8, 0x0 ;  /* 0x000000000000781c */ /* 0x000fe40003f0e170 */
[----:B0-----:R-:W-:-:S04]  /*bb30*/  SHF.R.U32.HI R4, RZ, 0x7, R4 ;  /* 0x00000007ff047819 */ /* 0x001fc80000011604 */
[----:B------:R-:W-:-:S13]  /*bb40*/  ISETP.NE.AND P4, PT, R4, 0x1, PT ;  /* 0x000000010400780c */ /* 0x000fda0003f85270 */
[----:B------:R-:W-:Y:S06]  /*bb50*/  @!P4 BAR.ARV 0x9, 0x100 ;  /* 0x024400000000cb1d */ /* 0x000fec0000002000 */
.L_x_449:
[----:B------:R-:W-:Y:S01]  /*bb60*/  ISETP.GE.AND P2, PT, R161, 0x1, PT ;  /* 0x00000001a100780c */ /* 0x000fe20003f46270 */
[----:B------:R-:W-:Y:S01]  /*bb70*/  IMAD.MOV.U32 R0, RZ, RZ, RZ ;  /* 0x000000ffff007224 */ /* 0x000fe200078e00ff */
[----:B------:R-:W-:Y:S01]  /*bb80*/  PLOP3.LUT P1, PT, PT, PT, PT, 0x80, 0x0 ;  /* 0x000000000000781c */ /* 0x000fe20003f2f070 */
[----:B------:R-:W-:Y:S01]  /*bb90*/  IMAD.MOV.U32 R3, RZ, RZ, RZ ;  /* 0x000000ffff037224 */ /* 0x000fe200078e00ff */
[----:B---34-:R-:W-:Y:S01]  /*bba0*/  CS2R R42, SRZ ;  /* 0x00000000002a7805 */ /* 0x018fe2000001ff00 */
[----:B------:R-:W-:Y:S01]  /*bbb0*/  IMAD.MOV.U32 R87, RZ, RZ, RZ ;  /* 0x000000ffff577224 */ /* 0x000fe200078e00ff */
[----:B------:R-:W-:Y:S02]  /*bbc0*/  CS2R R36, SRZ ;  /* 0x0000000000247805 */ /* 0x000fe4000001ff00 */
[----:B------:R-:W-:Y:S02]  /*bbd0*/  MOV R39, RZ ;  /* 0x000000ff00277202 */ /* 0x000fe40000000f00 */
[----:B------:R-:W-:-:S02]  /*bbe0*/  CS2R R46, SRZ ;  /* 0x00000000002e7805 */ /* 0x000fc4000001ff00 */
[----:B------:R-:W-:Y:S02]  /*bbf0*/  CS2R R44, SRZ ;  /* 0x00000000002c7805 */ /* 0x000fe4000001ff00 */
[----:B-1----:R-:W-:Y:S02]  /*bc00*/  CS2R R40, SRZ ;  /* 0x0000000000287805 */ /* 0x002fe4000001ff00 */
[----:B------:R-:W-:Y:S02]  /*bc10*/  CS2R R34, SRZ ;  /* 0x0000000000227805 */ /* 0x000fe4000001ff00 */
[----:B------:R-:W-:Y:S02]  /*bc20*/  CS2R R50, SRZ ;  /* 0x0000000000327805 */ /* 0x000fe4000001ff00 */
[----:B------:R-:W-:Y:S02]  /*bc30*/  CS2R R48, SRZ ;  /* 0x0000000000307805 */ /* 0x000fe4000001ff00 */
[----:B------:R-:W-:-:S02]  /*bc40*/  CS2R R32, SRZ ;  /* 0x0000000000207805 */ /* 0x000fc4000001ff00 */
[----:B------:R-:W-:Y:S02]  /*bc50*/  CS2R R30, SRZ ;  /* 0x00000000001e7805 */ /* 0x000fe4000001ff00 */
[----:B------:R-:W-:Y:S02]  /*bc60*/  CS2R R54, SRZ ;  /* 0x0000000000367805 */ /* 0x000fe4000001ff00 */
[----:B------:R-:W-:Y:S01]  /*bc70*/  CS2R R52, SRZ ;  /* 0x0000000000347805 */ /* 0x000fe2000001ff00 */
[----:B------:R-:W-:Y:S01]  /*bc80*/  IMAD.MOV.U32 R58, RZ, RZ, RZ ;  /* 0x000000ffff3a7224 */ /* 0x000fe200078e00ff */
        /* <DEDUP_REMOVED lines=15> */
[----:B------:R-:W-:Y:S01]  /*bd80*/  CS2R R104, SRZ ;  /* 0x0000000000687805 */ /* 0x000fe2000001ff00 */
[----:B------:R-:W-:Y:S02]  /*bd90*/  IMAD.MOV.U32 R102, RZ, RZ, RZ ;  /* 0x000000ffff667224 */ /* 0x000fe400078e00ff */
[----:B------:R-:W-:Y:S02]  /*bda0*/  IMAD.MOV.U32 R7, RZ, RZ, RZ ;  /* 0x000000ffff077224 */ /* 0x000fe400078e00ff */
[----:B------:R-:W-:Y:S01]  /*bdb0*/  IMAD.MOV.U32 R106, RZ, RZ, RZ ;  /* 0x000000ffff6a7224 */ /* 0x000fe200078e00ff */
[----:B------:R-:W-:Y:S06]  /*bdc0*/  @P0 BRA `(.L_x_578) ;  /* 0x00000000000c0947 */ /* 0x000fec0003800000 */
[----:B------:R-:W0:Y:S01]  /*bdd0*/  FENCE.VIEW.ASYNC.G ;  /* 0x00000000000073c6 */ /* 0x000e220000000100 */
[----:B------:R-:W-:Y:S05]  /*bde0*/  WARPSYNC.ALL ;  /* 0x0000000000007948 */ /* 0x000fea0003800000 */
[----:B0-----:R-:W-:Y:S06]  /*bdf0*/  BAR.ARV 0xc, 0x120 ;  /* 0x0304800000007b1d */ /* 0x001fec0000002000 */
.L_x_578:
[----:B------:R-:W-:Y:S01]  /*be00*/  MOV R103, RZ ;  /* 0x000000ff00677202 */ /* 0x000fe20000000f00 */
[----:B------:R-:W-:Y:S01]  /*be10*/  IMAD.MOV.U32 R6, RZ, RZ, RZ ;  /* 0x000000ffff067224 */ /* 0x000fe200078e00ff */
[----:B------:R-:W-:Y:S06]  /*be20*/  @!P2 BRA `(.L_x_579) ;  /* 0x00000100009ca947 */ /* 0x000fec0003800000 */
[----:B------:R-:W0:Y:S01]  /*be30*/  S2R R4, SR_TID.X ;  /* 0x0000000000047919 */ /* 0x000e220000002100 */
[----:B------:R-:W-:Y:S01]  /*be40*/  UMOV UR4, 0xffffffff ;  /* 0xffffffff00047882 */ /* 0x000fe20000000000 */
[----:B0-----:R-:W-:-:S05]  /*be50*/  VIADD R4, R4, 0xffffff80 ;  /* 0xffffff8004047836 */ /* 0x001fca0000000000 */
[----:B------:R-:W-:-:S04]  /*be60*/  SHF.R.S32.HI R33, RZ, 0x1f, R4 ;  /* 0x0000001fff217819 */ /* 0x000fc80000011404 */
[----:B------:R-:W-:-:S04]  /*be70*/  LEA.HI R80, R33, R4, RZ, 0x7 ;  /* 0x0000000421507211 */ /* 0x000fc800078f38ff */
[----:B------:R-:W-:Y:S01]  /*be80*/  SHF.R.S32.HI R13, RZ, 0x7, R80 ;  /* 0x00000007ff0d7819 */ /* 0x000fe20000011450 */
[----:B------:R-:W-:Y:S06]  /*be90*/  BRA.DIV UR4, `(.L_x_580) ;  /* 0x0000017e04487947 */ /* 0x000fec000b800000 */
[----:B------:R-:W0:Y:S04]  /*bea0*/  SHFL.IDX PT, R0, R13, RZ, 0x1f ;  /* 0x00001fff0d007589 */ /* 0x000e2800000e0000 */
[----:B0-----:R0:W-:Y:S02]  /*beb0*/  STL [R1+0x28], R0 ;  /* 0x0000280001007387 */ /* 0x0011e40000100800 */
.L_x_771:
[----:B0-----:R-:W2:Y:S04]  /*bec0*/  LDL R0, [R1+0x8c] ;  /* 0x00008c0001007983 */ /* 0x001ea80000100800 */
[----:B------:R-:W3:Y:S01]  /*bed0*/  LDL R3, [R1+0x28] ;  /* 0x0000280001037983 */ /* 0x000ee20000100800 */
[----:B--2---:R-:W-:Y:S02]  /*bee0*/  R2UR UR4, R0 ;  /* 0x00000000000472ca */ /* 0x004fe400000e0000 */
[----:B---3--:R-:W-:-:S04]  /*bef0*/  LEA.HI R0, R3, R3, RZ, 0x1 ;  /* 0x0000000303007211 */ /* 0x008fc800078f08ff */
[----:B------:R-:W-:-:S07]  /*bf00*/  LOP3.LUT R0, R0, 0x1e, RZ, 0xc0, !PT ;  /* 0x0000001e00007812 */ /* 0x000fce00078ec0ff */
[----:B------:R-:W-:Y:S01]  /*bf10*/  ULOP3.LUT UP0, URZ, UR4, 0x9f, URZ, 0xc0, !UPT ;  /* 0x0000009f043f7892 */ /* 0x000fe2000f80c03f */
[----:B------:R-:W-:-:S05]  /*bf20*/  IMAD.IADD R0, R3, 0x1, -R0 ;  /* 0x0000000103007824 */ /* 0x000fca00078e0a00 */
[----:B------:R-:W-:Y:S02]  /*bf30*/  PLOP3.LUT P0, PT, PT, PT, UP0, 0x80, 0x0 ;  /* 0x000000000000781c */ /* 0x000fe40003f0f008 */
[----:B------:R-:W-:-:S04]  /*bf40*/  LEA R0, R0, UR4, 0xd ;  /* 0x0000000400007c11 */ /* 0x000fc8000f8e68ff */
[----:B------:R-:W-:-:S04]  /*bf50*/  SHF.R.U32.HI R0, RZ, 0x4, R0 ;  /* 0x00000004ff007819 */ /* 0x000fc80000011600 */
[----:B------:R-:W-:-:S03]  /*bf60*/  LOP3.LUT R32, R0, 0x3fff, RZ, 0xc0, !PT ;  /* 0x00003fff00207812 */ /* 0x000fc600078ec0ff */
[----:B------:R-:W-:Y:S05]  /*bf70*/  @!P0 BRA `(.L_x_581) ;  /* 0x0000000000408947 */ /* 0x000fea0003800000 */
[----:B------:R-:W-:Y:S01]  /*bf80*/  MOV R0, 0x0 ;  /* 0x0000000000007802 */ /* 0x000fe20000000f00 */
[----:B------:R-:W-:Y:S01]  /*bf90*/  ULDC.64 UR4, c[0x4][0xa0] ;  /* 0x0100280000047ab9 */ /* 0x000fe20000000a00 */
[----:B------:R-:W-:Y:S01]  /*bfa0*/  ULDC.64 UR6, c[0x4][0xa8] ;  /* 0x01002a0000067ab9 */ /* 0x000fe20000000a00 */
[----:B------:R-:W-:Y:S01]  /*bfb0*/  IMAD.U32 R4, RZ, RZ, UR4 ;  /* 0x00000004ff047e24 */ /* 0x000fe2000f8e00ff */
[----:B-1----:R0:W1:Y:S01]  /*bfc0*/  LDC.64 R14, c[0x4][R0] ;  /* 0x01000000000e7b82 */ /* 0x0020620000000a00 */
[----:B------:R-:W-:Y:S01]  /*bfd0*/  MOV R5, UR5 ;  /* 0x0000000500057c02 */ /* 0x000fe20008000f00 */
[----:B------:R-:W-:Y:S01]  /*bfe0*/  ULDC.64 UR4, c[0x4][0x40] ;  /* 0x0100100000047ab9 */ /* 0x000fe20000000a00 */
[----:B------:R-:W-:Y:S01]  /*bff0*/  IMAD.U32 R6, RZ, RZ, UR6 ;  /* 0x00000006ff067e24 */ /* 0x000fe2000f8e00ff */
[----:B------:R-:W-:Y:S01]  /*c000*/  MOV R8, 0x70 ;  /* 0x0000007000087802 */ /* 0x000fe20000000f00 */
[----:B------:R-:W-:Y:S02]  /*c010*/  IMAD.U32 R7, RZ, RZ, UR7 ;  /* 0x00000007ff077e24 */ /* 0x000fe4000f8e00ff */
[----:B------:R-:W-:-:S02]  /*c020*/  IMAD.U32 R10, RZ, RZ, UR4 ;  /* 0x00000004ff0a7e24 */ /* 0x000fc4000f8e00ff */
[----:B------:R-:W-:Y:S02]  /*c030*/  IMAD.U32 R11, RZ, RZ, UR5 ;  /* 0x00000005ff0b7e24 */ /* 0x000fe4000f8e00ff */
[----:B------:R-:W-:Y:S02]  /*c040*/  IMAD.MOV.U32 R12, RZ, RZ, 0x1 ;  /* 0x00000001ff0c7424 */ /* 0x000fe400078e00ff */
[----:B0-----:R-:W-:-:S07]  /*c050*/  IMAD.MOV.U32 R13, RZ, RZ, RZ ;  /* 0x000000ffff0d7224 */ /* 0x001fce00078e00ff */
[----:B------:R-:W-:-:S07]  /*c060*/  LEPC R20, `(.L_x_581) ;  /* 0x000000001014794e */ /* 0x000fce0000000000 */
[----:B-1---5:R-:W-:Y:S05]  /*c070*/  CALL.ABS.NOINC R14 ;  /* 0x000000000e007343 */ /* 0x022fea0003c00000 */
.L_x_581:
[----:B------:R-:W-:Y:S02]  /*c080*/  ULDC UR4, c[0x0][0x3d4] ;  /* 0x0000f50000047ab9 */ /* 0x000fe40000000800 */
[----:B------:R-:W-:-:S13]  /*c090*/  ISETP.LT.AND P0, PT, RZ, UR4, PT ;  /* 0x00000004ff007c0c */ /* 0x000fda000bf01270 */
[----:B------:R-:W-:Y:S05]  /*c0a0*/  @P0 BRA `(.L_x_582) ;  /* 0x0000000000400947 */ /* 0x000fea0003800000 */
[----:B------:R-:W2:Y:S02]  /*c0b0*/  LDL R20, [R1+0x84] ;  /* 0x0000840001147983 */ /* 0x000ea40000100800 */
[----:B--2---:R-:W-:-:S04]  /*c0c0*/  LEA.HI R0, R20, R20, RZ, 0x1 ;  /* 0x0000001414007211 */ /* 0x004fc800078f08ff */
[----:B------:R-:W-:-:S05]  /*c0d0*/  LOP3.LUT R0, R0, 0xfffffffe, RZ, 0xc0, !PT ;  /* 0xfffffffe00007812 */ /* 0x000fca00078ec0ff */
[----:B------:R-:W-:-:S05]  /*c0e0*/  IMAD.IADD R0, R20, 0x1, -R0 ;  /* 0x0000000114007824 */ /* 0x000fca00078e0a00 */
[----:B------:R-:W-:-:S04]  /*c0f0*/  SHF.L.U32 R3, R0, 0x1f, RZ ;  /* 0x0000001f00037819 */ /* 0x000fc800000006ff */
[----:B------:R0:W2:Y:S03]  /*c100*/  SYNCS.PHASECHK.TRANS64.TRYWAIT P0, [R2+URZ+0x34800], R3 ;  /* 0x03480003020075a7 */ /* 0x0000a6000800017f */
[----:B--2---:R-:W-:Y:S05]  /*c110*/  @!P0 NANOSLEEP.SYNCS 0x989680 ;  /* 0x009896800000895d */ /* 0x004fea0003900000 */
[----:B------:R-:W2:Y:S01]  /*c120*/  @!P0 SYNCS.PHASECHK.TRANS64 P0, [R2+URZ+0x34800], R3 ;  /* 0x03480003020085a7 */ /* 0x000ea2000800007f */
[----:B------:R-:W-:Y:S04]  /*c130*/  BSSY B0, `(.L_x_583) ;  /* 0x0000006000007945 */ /* 0x000fe80003800000 */
[----:B--2---:R-:W-:Y:S05]  /*c140*/  @P0 BRA `(.L_x_584) ;  /* 0x0000000000100947 */ /* 0x004fea0003800000 */
.L_x_585:
[----:B--2---:R2:W3:Y:S02]  /*c150*/  SYNCS.PHASECHK.TRANS64.TRYWAIT P0, [R2+URZ+0x34800], R3 ;  /* 0x03480003020075a7 */ /* 0x0044e4000800017f */
[----:B---3--:R-:W-:Y:S05]  /*c160*/  @!P0 NANOSLEEP.SYNCS 0x989680 ;  /* 0x009896800000895d */ /* 0x008fea0003900000 */
[----:B------:R-:W3:Y:S02]  /*c170*/  @!P0 SYNCS.PHASECHK.TRANS64 P0, [R2+URZ+0x34800], R3 ;  /* 0x03480003020085a7 */ /* 0x000ee4000800007f */
[----:B---3--:R-:W-:Y:S05]  /*c180*/  @!P0 BRA `(.L_x_585) ;  /* 0xfffffffc00f08947 */ /* 0x008fea000383ffff */
.L_x_584:
[----:B------:R-:W-:Y:S05]  /*c190*/  BSYNC B0 ;  /* 0x0000000000007941 */ /* 0x000fea0003800000 */
.L_x_583:
[----:B------:R-:W-:Y:S05]  /*c1a0*/  BRA `(.L_x_586) ;  /* 0x0000003800847947 */ /* 0x000fea0003800000 */
.L_x_582:
[----:B------:R-:W2:Y:S01]  /*c1b0*/  LDL R38, [R1+0x8c] ;  /* 0x00008c0001267983 */ /* 0x000ea20000100800 */
[----:B-----5:R-:W-:Y:S01]  /*c1c0*/  SHF.R.S32.HI R0, RZ, 0x1f, R155 ;  /* 0x0000001fff007819 */ /* 0x020fe2000001149b */
[----:B------:R-:W-:Y:S01]  /*c1d0*/  ULDC.64 UR4, c[0x0][0x3d8] ;  /* 0x0000f60000047ab9 */ /* 0x000fe20000000a00 */
[----:B------:R-:W-:Y:S01]  /*c1e0*/  ULDC.64 UR6, c[0x0][0x3e8] ;  /* 0x0000fa0000067ab9 */ /* 0x000fe20000000a00 */
[----:B------:R-:W-:Y:S01]  /*c1f0*/  IMAD.WIDE.U32 R4, R155, UR4, RZ ;  /* 0x000000049b047c25 */ /* 0x000fe2000f8e00ff */
[----:B------:R-:W-:-:S03]  /*c200*/  SHF.R.S32.HI R10, RZ, 0x1f, R18 ;  /* 0x0000001fff0a7819 */ /* 0x000fc60000011412 */
[C---:B------:R-:W-:Y:S02]  /*c210*/  IMAD R6, R0.reuse, UR4, RZ ;  /* 0x0000000400067c24 */ /* 0x040fe4000f8e02ff */
[----:B------:R-:W-:Y:S02]  /*c220*/  IMAD R0, R0, UR6, RZ ;  /* 0x0000000600007c24 */ /* 0x000fe4000f8e02ff */
[C---:B------:R-:W-:Y:S01]  /*c230*/  IMAD R9, R155.reuse, UR5, R6 ;  /* 0x000000059b097c24 */ /* 0x040fe2000f8e0206 */
[----:B------:R-:W-:Y:S01]  /*c240*/  ULDC.64 UR4, c[0x0][0x3c8] ;  /* 0x0000f20000047ab9 */ /* 0x000fe20000000a00 */
[----:B------:R-:W-:Y:S01]  /*c250*/  IMAD R27, R155, UR7, R0 ;  /* 0x000000079b1b7c24 */ /* 0x000fe2000f8e0200 */
[----:B------:R-:W-:Y:S01]  /*c260*/  IADD3 R0, P0, R18, R4, RZ ;  /* 0x0000000412007210 */ /* 0x000fe20007f1e0ff */
[----:B------:R-:W-:Y:S01]  /*c270*/  IMAD.IADD R9, R9, 0x1, R5 ;  /* 0x0000000109097824 */ /* 0x000fe200078e0205 */
[----:B------:R-:W-:Y:S01]  /*c280*/  LEA R24, P1, R4, UR4, 0x1 ;  /* 0x0000000404187c11 */ /* 0x000fe2000f8208ff */
[----:B------:R-:W-:Y:S01]  /*c290*/  IMAD.WIDE.U32 R6, R155, UR6, RZ ;  /* 0x000000069b067c25 */ /* 0x000fe2000f8e00ff */
[----:B------:R-:W-:Y:S01]  /*c2a0*/  LEA R28, P2, R0, UR4, 0x1 ;  /* 0x00000004001c7c11 */ /* 0x000fe2000f8408ff */
[----:B------:R-:W-:Y:S01]  /*c2b0*/  ULDC.64 UR6, c[0x0][0x3e0] ;  /* 0x0000f80000067ab9 */ /* 0x000fe20000000a00 */
[----:B------:R-:W-:Y:S01]  /*c2c0*/  IADD3.X R3, R10, R9, RZ, P0, !PT ;  /* 0x000000090a037210 */ /* 0x000fe200007fe4ff */
[----:B------:R-:W-:Y:S01]  /*c2d0*/  IMAD.IADD R27, R27, 0x1, R7 ;  /* 0x000000011b1b7824 */ /* 0x000fe200078e0207 */
[----:B------:R-:W-:-:S02]  /*c2e0*/  LEA.HI.X R25, R4, UR5, R9, 0x1, P1 ;  /* 0x0000000504197c11 */ /* 0x000fc400088f0c09 */
[----:B------:R-:W-:Y:S02]  /*c2f0*/  LEA.HI.X R29, R0, UR5, R3, 0x1, P2 ;  /* 0x00000005001d7c11 */ /* 0x000fe400090f0c03 */
[----:B------:R-:W-:Y:S02]  /*c300*/  IADD3 R5, P0, R16, R4, RZ ;  /* 0x0000000410057210 */ /* 0x000fe40007f1e0ff */
[-C--:B------:R-:W-:Y:S02]  /*c310*/  IADD3 R8, P4, R18, R6.reuse, RZ ;  /* 0x0000000612087210 */ /* 0x080fe40007f9e0ff */
[----:B------:R-:W-:Y:S01]  /*c320*/  IADD3 R0, P3, R16, R6, RZ ;  /* 0x0000000610007210 */ /* 0x000fe20007f7e0ff */
[C---:B------:R-:W-:Y:S01]  /*c330*/  IMAD.X R4, R17.reuse, 0x1, R9, P0 ;  /* 0x0000000111047824 */ /* 0x040fe200000e0609 */
[----:B------:R-:W-:Y:S01]  /*c340*/  LEA R26, P2, R6, UR6, 0x1 ;  /* 0x00000006061a7c11 */ /* 0x000fe2000f8408ff */
[--C-:B------:R-:W-:Y:S01]  /*c350*/  IMAD.X R7, R10, 0x1, R27.reuse, P4 ;  /* 0x000000010a077824 */ /* 0x100fe200020e061b */
[----:B------:R-:W-:Y:S01]  /*c360*/  LEA R30, P5, R8, UR6, 0x1 ;  /* 0x00000006081e7c11 */ /* 0x000fe2000f8a08ff */
[----:B------:R-:W-:Y:S01]  /*c370*/  IMAD.X R3, R17, 0x1, R27, P3 ;  /* 0x0000000111037824 */ /* 0x000fe200018e061b */
[----:B------:R-:W-:-:S02]  /*c380*/  LEA R34, P4, R5, UR4, 0x1 ;  /* 0x0000000405227c11 */ /* 0x000fc4000f8808ff */
[----:B------:R-:W-:Y:S02]  /*c390*/  LEA R36, P0, R0, UR6, 0x1 ;  /* 0x0000000600247c11 */ /* 0x000fe4000f8008ff */
[----:B------:R-:W-:Y:S02]  /*c3a0*/  LEA.HI.X R31, R8, UR7, R7, 0x1, P5 ;  /* 0x00000007081f7c11 */ /* 0x000fe4000a8f0c07 */
[----:B------:R-:W-:Y:S02]  /*c3b0*/  LEA.HI.X R27, R6, UR7, R27, 0x1, P2 ;  /* 0x00000007061b7c11 */ /* 0x000fe400090f0c1b */
[----:B------:R-:W-:Y:S02]  /*c3c0*/  LEA.HI.X R35, R5, UR5, R4, 0x1, P4 ;  /* 0x0000000505237c11 */ /* 0x000fe4000a0f0c04 */
[----:B------:R-:W-:Y:S02]  /*c3d0*/  LEA.HI.X R37, R0, UR7, R3, 0x1, P0 ;  /* 0x0000000700257c11 */ /* 0x000fe400080f0c03 */
[----:B--2---:R-:W-:-:S13]  /*c3e0*/  R2UR UR8, R38 ;  /* 0x00000000260872ca */ /* 0x004fda00000e0000 */
[----:B------:R-:W-:-:S06]  /*c3f0*/  ULOP3.LUT UP0, URZ, UR8, 0x3ff, URZ, 0xc0, !UPT ;  /* 0x000003ff083f7892 */ /* 0x000fcc000f80c03f */
[----:B------:R-:W-:-:S13]  /*c400*/  PLOP3.LUT P1, PT, PT, PT, UP0, 0x80, 0x0 ;  /* 0x000000000000781c */ /* 0x000fda0003f2f008 */
[----:B------:R-:W-:Y:S05]  /*c410*/  @!P1 BRA `(.L_x_587) ;  /* 0x0000000000409947 */ /* 0x000fea0003800000 */
[----:B------:R-:W-:Y:S01]  /*c420*/  MOV R0, 0x0 ;  /* 0x0000000000007802 */ /* 0x000fe20000000f00 */
[----:B------:R-:W-:Y:S01]  /*c430*/  ULDC.64 UR4, c[0x4][0xa0] ;  /* 0x0100280000047ab9 */ /* 0x000fe20000000a00 */
[----:B------:R-:W-:Y:S01]  /*c440*/  ULDC.64 UR6, c[0x4][0xa8] ;  /* 0x01002a0000067ab9 */ /* 0x000fe20000000a00 */
[----:B------:R-:W-:Y:S01]  /*c450*/  MOV R4, UR4 ;  /* 0x0000000400047c02 */ /* 0x000fe20008000f00 */
[----:B-1----:R0:W1:Y:S01]  /*c460*/  LDC.64 R14, c[0x4][R0] ;  /* 0x01000000000e7b82 */ /* 0x0020620000000a00 */
[----:B------:R-:W-:Y:S01]  /*c470*/  IMAD.U32 R5, RZ, RZ, UR5 ;  /* 0x00000005ff057e24 */ /* 0x000fe2000f8e00ff */
[----:B------:R-:W-:Y:S01]  /*c480*/  ULDC.64 UR4, c[0x4][0x20] ;  /* 0x0100080000047ab9 */ /* 0x000fe20000000a00 */
[----:B------:R-:W-:Y:S01]  /*c490*/  IMAD.U32 R6, RZ, RZ, UR6 ;  /* 0x00000006ff067e24 */ /* 0x000fe2000f8e00ff */
[----:B------:R-:W-:Y:S01]  /*c4a0*/  MOV R11, UR5 ;  /* 0x00000005000b7c02 */ /* 0x000fe20008000f00 */
[----:B------:R-:W-:Y:S02]  /*c4b0*/  IMAD.U32 R7, RZ, RZ, UR7 ;  /* 0x00000007ff077e24 */ /* 0x000fe4000f8e00ff */
[----:B------:R-:W-:-:S02]  /*c4c0*/  IMAD.U32 R10, RZ, RZ, UR4 ;  /* 0x00000004ff0a7e24 */ /* 0x000fc4000f8e00ff */
[----:B------:R-:W-:Y:S02]  /*c4d0*/  IMAD.MOV.U32 R8, RZ, RZ, 0x70 ;  /* 0x00000070ff087424 */ /* 0x000fe400078e00ff */
[----:B------:R-:W-:Y:S02]  /*c4e0*/  IMAD.MOV.U32 R12, RZ, RZ, 0x1 ;  /* 0x00000001ff0c7424 */ /* 0x000fe400078e00ff */
[----:B0-----:R-:W-:-:S07]  /*c4f0*/  IMAD.MOV.U32 R13, RZ, RZ, RZ ;  /* 0x000000ffff0d7224 */ /* 0x001fce00078e00ff */
[----:B------:R-:W-:-:S07]  /*c500*/  LEPC R20, `(.L_x_587) ;  /* 0x000000001014794e */ /* 0x000fce0000000000 */
[----:B-1----:R-:W-:Y:S05]  /*c510*/  CALL.ABS.NOINC R14 ;  /* 0x000000000e007343 */ /* 0x002fea0003c00000 */
.L_x_587:
[----:B------:R-:W2:Y:S01]  /*c520*/  LDL R20, [R1+0x60] ;  /* 0x0000600001147983 */ /* 0x000ea20000100800 */
[----:B------:R-:W-:Y:S01]  /*c530*/  ULDC.U8 UR4, c[0x0][0x3f0] ;  /* 0x0000fc0000047ab9 */ /* 0x000fe20000000000 */
[----:B------:R-:W-:Y:S01]  /*c540*/  R2UR UR5, R38 ;  /* 0x00000000260572ca */ /* 0x000fe200000e0000 */
[----:B------:R-:W-:Y:S01]  /*c550*/  BSSY B0, `(.L_x_588) ;  /* 0x000035e000007945 */ /* 0x000fe20003800000 */
[----:B------:R-:W-:-:S11]  /*c560*/  ISETP.NE.AND P0, PT, RZ, UR4, PT ;  /* 0x00000004ff007c0c */ /* 0x000fd6000bf05270 */
[----:B--2---:R-:W-:Y:S02]  /*c570*/  LEA R0, R20, UR5, 0x1 ;  /* 0x0000000514007c11 */ /* 0x004fe4000f8e08ff */
[----:B------:R-:W-:Y:S05]  /*c580*/  @!P0 BRA `(.L_x_589) ;  /* 0x0000001800648947 */ /* 0x000fea0003800000 */
[----:B------:R-:W2:Y:S01]  /*c590*/  LDL R20, [R1+0x84] ;  /* 0x0000840001147983 */ /* 0x000ea20000100800 */
[----:B------:R-:W-:Y:S01]  /*c5a0*/  IMAD R3, R157, -0x80, R160 ;  /* 0xffffff809d037824 */ /* 0x000fe200078e02a0 */
[----:B------:R-:W-:Y:S01]  /*c5b0*/  BSSY B1, `(.L_x_590) ;  /* 0x0000018000017945 */ /* 0x000fe20003800000 */
[----:B------:R-:W-:Y:S02]  /*c5c0*/  CS2R R6, SRZ ;  /* 0x0000000000067805 */ /* 0x000fe4000001ff00 */
[----:B------:R-:W-:Y:S02]  /*c5d0*/  CS2R R8, SRZ ;  /* 0x0000000000087805 */ /* 0x000fe4000001ff00 */
[----:B------:R-:W-:-:S04]  /*c5e0*/  VIMNMX R3, R3, 0x80, PT ;  /* 0x0000008003037848 */ /* 0x000fc80003fe0100 */
[----:B------:R-:W-:Y:S02]  /*c5f0*/  ISETP.GE.AND P1, PT, R22, R3, PT ;  /* 0x000000031600720c */ /* 0x000fe40003f26270 */
[----:B--2---:R-:W-:-:S04]  /*c600*/  LEA.HI R4, R20, R20, RZ, 0x1 ;  /* 0x0000001414047211 */ /* 0x004fc800078f08ff */
[----:B------:R-:W-:-:S05]  /*c610*/  LOP3.LUT R4, R4, 0xfffffffe, RZ, 0xc0, !PT ;  /* 0xfffffffe04047812 */ /* 0x000fca00078ec0ff */
[----:B------:R-:W-:Y:S01]  /*c620*/  IMAD.IADD R33, R20, 0x1, -R4 ;  /* 0x0000000114217824 */ /* 0x000fe200078e0a04 */
[----:B------:R-:W-:Y:S02]  /*c630*/  CS2R R4, SRZ ;  /* 0x0000000000047805 */ /* 0x000fe4000001ff00 */
[----:B------:R-:W-:Y:S02]  /*c640*/  CS2R R20, SRZ ;  /* 0x0000000000147805 */ /* 0x000fe4000001ff00 */
[----:B------:R-:W-:Y:S01]  /*c650*/  SHF.L.U32 R33, R33, 0x1f, RZ ;  /* 0x0000001f21217819 */ /* 0x000fe200000006ff */
[----:B------:R-:W-:Y:S06]  /*c660*/  @P1 BRA `(.L_x_591) ;  /* 0x0000000000301947 */ /* 0x000fec0003800000 */
[----:B------:R-:W-:Y:S01]  /*c670*/  ULDC UR4, c[0x0][0x3d4] ;  /* 0x0000f50000047ab9 */ /* 0x000fe20000000800 */
[----:B------:R-:W-:Y:S02]  /*c680*/  CS2R R8, SRZ ;  /* 0x0000000000087805 */ /* 0x000fe4000001ff00 */
[----:B------:R-:W-:Y:S02]  /*c690*/  ISETP.GE.AND P0, PT, R18, UR4, PT ;  /* 0x0000000412007c0c */ /* 0x000fe4000bf06270 */
[----:B------:R-:W-:Y:S02]  /*c6a0*/  CS2R R20, SRZ ;  /* 0x0000000000147805 */ /* 0x000fe4000001ff00 */
[----:B------:R-:W-:Y:S02]  /*c6b0*/  ISETP.GE.AND P2, PT, R221, UR4, PT ;  /* 0x00000004dd007c0c */ /* 0x000fe4000bf46270 */
[----:B------:R-:W-:Y:S02]  /*c6c0*/  CS2R R4, SRZ ;  /* 0x0000000000047805 */ /* 0x000fe4000001ff00 */
[----:B------:R-:W-:Y:S01]  /*c6d0*/  CS2R R6, SRZ ;  /* 0x0000000000067805 */ /* 0x000fe2000001ff00 */
[----:B------:R-:W-:-:S04]  /*c6e0*/  ULDC.64 UR6, c[0x0][0x208] ;  /* 0x0000820000067ab9 */ /* 0x000fc80000000a00 */
[----:B------:R0:W5:Y:S04]  /*c6f0*/  @!P0 LDG.E.64 R8, desc[UR6][R28.64] ;  /* 0x000000061c088981 */ /* 0x000168000c1e1b00 */
[----:B------:R0:W5:Y:S04]  /*c700*/  @!P2 LDG.E.64 R20, desc[UR6][R28.64+0x40] ;  /* 0x000040061c14a981 */ /* 0x000168000c1e1b00 */
[----:B------:R0:W5:Y:S04]  /*c710*/  @!P0 LDG.E.64 R4, desc[UR6][R30.64] ;  /* 0x000000061e048981 */ /* 0x000168000c1e1b00 */
[----:B------:R0:W5:Y:S02]  /*c720*/  @!P2 LDG.E.64 R6, desc[UR6][R30.64+0x40] ;  /* 0x000040061e06a981 */ /* 0x000164000c1e1b00 */
.L_x_591:
[----:B------:R-:W-:Y:S05]  /*c730*/  BSYNC B1 ;  /* 0x0000000000017941 */ /* 0x000fea0003800000 */
.L_x_590:
[----:B------:R-:W-:-:S03]  /*c740*/  UMOV UR4, 0xffffffff ;  /* 0xffffffff00047882 */ /* 0x000fc60000000000 */
[----:B------:R-:W-:Y:S05]  /*c750*/  BRA.DIV UR4, `(.L_x_592) ;  /* 0x0000017604407947 */ /* 0x000fea000b800000 */
.L_x_774:
[----:B------:R-:W-:-:S03]  /*c760*/  UMOV UR4, 0xffffffff ;  /* 0xffffffff00047882 */ /* 0x000fc60000000000 */
[----:B------:R-:W-:Y:S05]  /*c770*/  BRA.DIV UR4, `(.L_x_593) ;  /* 0x0000017604607947 */ /* 0x000fea000b800000 */
.L_x_777:
[----:B------:R-:W-:-:S03]  /*c780*/  UMOV UR4, 0xffffffff ;  /* 0xffffffff00047882 */ /* 0x000fc60000000000 */
[----:B------:R-:W-:Y:S05]  /*c790*/  BRA.DIV UR4, `(.L_x_594) ;  /* 0x0000017604807947 */ /* 0x000fea000b800000 */
.L_x_780:
[----:B------:R-:W-:-:S03]  /*c7a0*/  UMOV UR4, 0xffffffff ;  /* 0xffffffff00047882 */ /* 0x000fc60000000000 */
[----:B------:R-:W-:Y:S05]  /*c7b0*/  BRA.DIV UR4, `(.L_x_595) ;  /* 0x0000017604a07947 */ /* 0x000fea000b800000 */
.L_x_783:
[----:B------:R-:W2:Y:S01]  /*c7c0*/  SYNCS.PHASECHK.TRANS64.TRYWAIT P0, [R2+URZ+0x34800], R33 ;  /* 0x03480021020075a7 */ /* 0x000ea2000800017f */
[----:B-----5:R-:W-:Y:S01]  /*c7d0*/  MOV R12, R8 ;  /* 0x00000008000c7202 */ /* 0x020fe20000000f00 */
[--C-:B------:R-:W-:Y:S01]  /*c7e0*/  IMAD.MOV.U32 R11, RZ, RZ, R9.reuse ;  /* 0x000000ffff0b7224 */ /* 0x100fe200078e0009 */
[--C-:B------:R-:W-:Y:S01]  /*c7f0*/  SHF.R.U64 R13, R8, 0x10, R9.reuse ;  /* 0x00000010080d7819 */ /* 0x100fe20000001209 */
[----:B------:R-:W-:Y:S01]  /*c800*/  IMAD.MOV.U32 R8, RZ, RZ, R20 ;  /* 0x000000ffff087224 */ /* 0x000fe200078e0014 */
[----:B------:R-:W-:Y:S01]  /*c810*/  SHF.R.U32.HI R15, RZ, 0x10, R9 ;  /* 0x00000010ff0f7819 */ /* 0x000fe20000011609 */
[----:B------:R-:W-:Y:S01]  /*c820*/  IMAD.MOV.U32 R9, RZ, RZ, R21 ;  /* 0x000000ffff097224 */ /* 0x000fe200078e0015 */
[----:B------:R-:W-:Y:S01]  /*c830*/  MOV R10, R5 ;  /* 0x00000005000a7202 */ /* 0x000fe20000000f00 */
[----:B-1----:R-:W-:Y:S01]  /*c840*/  IMAD.MOV.U32 R14, RZ, RZ, R4 ;  /* 0x000000ffff0e7224 */ /* 0x002fe200078e0004 */
[--C-:B------:R-:W-:Y:S01]  /*c850*/  SHF.R.U64 R24, R4, 0x10, R5.reuse ;  /* 0x0000001004187819 */ /* 0x100fe20000001205 */
[----:B------:R-:W-:Y:S01]  /*c860*/  IMAD.MOV.U32 R4, RZ, RZ, R6 ;  /* 0x000000ffff047224 */ /* 0x000fe200078e0006 */
[----:B------:R-:W-:Y:S01]  /*c870*/  SHF.R.U32.HI R25, RZ, 0x10, R5 ;  /* 0x00000010ff197819 */ /* 0x000fe20000011605 */
[----:B------:R-:W-:Y:S01]  /*c880*/  IMAD.MOV.U32 R5, RZ, RZ, R7 ;  /* 0x000000ffff057224 */ /* 0x000fe200078e0007 */
[--C-:B------:R-:W-:Y:S01]  /*c890*/  SHF.R.U64 R20, R20, 0x10, R21.reuse ;  /* 0x0000001014147819 */ /* 0x100fe20000001215 */
[----:B------:R-:W-:Y:S01]  /*c8a0*/  BSSY B1, `(.L_x_596) ;  /* 0x000000c000017945 */ /* 0x000fe20003800000 */
[----:B------:R-:W-:-:S02]  /*c8b0*/  SHF.R.U32.HI R21, RZ, 0x10, R21 ;  /* 0x00000010ff157819 */ /* 0x000fc40000011615 */
[----:B------:R-:W-:Y:S02]  /*c8c0*/  SHF.R.U64 R6, R6, 0x10, R7 ;  /* 0x0000001006067819 */ /* 0x000fe40000001207 */
[----:B------:R-:W-:Y:S02]  /*c8d0*/  PRMT R13, R13, 0x5410, R15 ;  /* 0x000054100d0d7816 */ /* 0x000fe4000000000f */
[----:B------:R-:W-:Y:S02]  /*c8e0*/  PRMT R8, R8, 0x5410, R9 ;  /* 0x0000541008087816 */ /* 0x000fe40000000009 */
[----:B------:R-:W-:Y:S02]  /*c8f0*/  PRMT R14, R14, 0x5410, R10 ;  /* 0x000054100e0e7816 */ /* 0x000fe4000000000a */
[----:B------:R-:W-:Y:S02]  /*c900*/  SHF.R.U32.HI R7, RZ, 0x10, R7 ;  /* 0x00000010ff077819 */ /* 0x000fe40000011607 */
[----:B------:R-:W-:-:S02]  /*c910*/  PRMT R12, R12, 0x5410, R11 ;  /* 0x000054100c0c7816 */ /* 0x000fc4000000000b */
[----:B------:R-:W-:Y:S02]  /*c920*/  PRMT R9, R20, 0x5410, R21 ;  /* 0x0000541014097816 */ /* 0x000fe40000000015 */
[----:B------:R-:W-:Y:S02]  /*c930*/  PRMT R15, R24, 0x5410, R25 ;  /* 0x00005410180f7816 */ /* 0x000fe40000000019 */
[----:B------:R-:W-:Y:S01]  /*c940*/  PRMT R10, R4, 0x5410, R5 ;  /* 0x00005410040a7816 */ /* 0x000fe20000000005 */
[----:B--2---:R-:W-:Y:S06]  /*c950*/  @!P0 BRA `(.L_x_597) ;  /* 0x0000017400608947 */ /* 0x004fec0003800000 */
.L_x_784:
[----:B------:R-:W-:Y:S05]  /*c960*/  BSYNC B1 ;  /* 0x0000000000017941 */ /* 0x000fea0003800000 */
.L_x_596:
[----:B------:R-:W-:Y:S01]  /*c970*/  BSSY B1, `(.L_x_598) ;  /* 0x0000056000017945 */ /* 0x000fe20003800000 */
[----:B------:R-:W-:-:S03]  /*c980*/  PRMT R11, R6, 0x5410, R7 ;  /* 0x00005410060b7816 */ /* 0x000fc60000000007 */
[----:B------:R-:W-:Y:S05]  /*c990*/  @P1 BRA `(.L_x_599) ;  /* 0x00000004004c1947 */ /* 0x000fea0003800000 */
[----:B------:R-:W2:Y:S01]  /*c9a0*/  LDC R4, c[0x0][0x3d4] ;  /* 0x0000f500ff047b82 */ /* 0x000ea20000000800 */
[----:B------:R-:W-:Y:S01]  /*c9b0*/  BSSY B2, `(.L_x_600) ;  /* 0x000002a000027945 */ /* 0x000fe20003800000 */
[-C--:B--2---:R-:W-:Y:S02]  /*c9c0*/  ISETP.GE.AND P0, PT, R18, R4.reuse, PT ;  /* 0x000000041200720c */ /* 0x084fe40003f06270 */
[----:B------:R-:W-:-:S11]  /*c9d0*/  ISETP.GE.AND P1, PT, R221, R4, PT ;  /* 0x00000004dd00720c */ /* 0x000fd60003f26270 */
[----:B------:R-:W-:Y:S05]  /*c9e0*/  @P0 BRA `(.L_x_601) ;  /* 0x0000000000980947 */ /* 0x000fea0003800000 */
[----:B------:R-:W2:Y:S01]  /*c9f0*/  LDS.128 R4, [R0] ;  /* 0x0000000000047984 */ /* 0x000ea20000000c00 */
[----:B0-----:R-:W-:Y:S02]  /*ca00*/  HADD2.F32 R29, -RZ, R14.H0_H0 ;  /* 0x2000000eff1d7230 */ /* 0x001fe40000004100 */
[----:B------:R-:W-:Y:S02]  /*ca10*/  HADD2.F32 R27, -RZ, R12.H0_H0 ;  /* 0x2000000cff1b7230 */ /* 0x000fe40000004100 */
[----:B------:R-:W-:Y:S02]  /*ca20*/  HADD2.F32 R26, -RZ, R13.H0_H0 ;  /* 0x2000000dff1a7230 */ /* 0x000fe40000004100 */
[----:B------:R-:W-:Y:S02]  /*ca30*/  HADD2.F32 R28, -RZ, R15.H0_H0 ;  /* 0x2000000fff1c7230 */ /* 0x000fe40000004100 */
[--C-:B--2---:R-:W-:Y:S02]  /*ca40*/  HADD2.F32 R20, -RZ, R4.reuse.H0_H0 ;  /* 0x20000004ff147230 */ /* 0x104fe40000004100 */
[----:B------:R-:W-:-:S02]  /*ca50*/  HADD2.F32 R4, -RZ, R4.H1_H1 ;  /* 0x30000004ff047230 */ /* 0x000fc40000004100 */
[--C-:B------:R-:W-:Y:S02]  /*ca60*/  HADD2.F32 R21, -RZ, R5.reuse.H0_H0 ;  /* 0x20000005ff157230 */ /* 0x100fe40000004100 */
[----:B------:R-:W-:Y:S02]  /*ca70*/  HADD2.F32 R5, -RZ, R5.H1_H1 ;  /* 0x30000005ff057230 */ /* 0x000fe40000004100 */
[C---:B------:R-:W-:Y:S01]  /*ca80*/  FMUL.FTZ R31, R4.reuse, R29 ;  /* 0x0000001d041f7220 */ /* 0x040fe20000410000 */
[-C--:B------:R-:W-:Y:S01]  /*ca90*/  FMUL.FTZ R4, R4, R27.reuse ;  /* 0x0000001b04047220 */ /* 0x080fe20000410000 */
[--C-:B------:R-:W-:Y:S02]  /*caa0*/  HADD2.F32 R24, -RZ, R6.reuse.H0_H0 ;  /* 0x20000006ff187230 */ /* 0x100fe40000004100 */
[----:B------:R-:W-:Y:S02]  /*cab0*/  HADD2.F32 R25, -RZ, R7.H0_H0 ;  /* 0x20000007ff197230 */ /* 0x000fe40000004100 */
[C---:B------:R-:W-:Y:S01]  /*cac0*/  FMUL.FTZ R34, R5.reuse, R28 ;  /* 0x0000001c05227220 */ /* 0x040fe20000410000 */
[C---:B------:R-:W-:Y:S01]  /*cad0*/  FFMA.FTZ R31, R20.reuse, R27, -R31 ;  /* 0x0000001b141f7223 */ /* 0x040fe2000001081f */
[----:B------:R-:W-:Y:S01]  /*cae0*/  FFMA.FTZ R30, R20, R29, R4 ;  /* 0x0000001d141e7223 */ /* 0x000fe20000010004 */
[----:B------:R-:W-:Y:S01]  /*caf0*/  FMUL.FTZ R36, R5, R26 ;  /* 0x0000001a05247220 */ /* 0x000fe20000410000 */
[----:B------:R-:W-:-:S02]  /*cb00*/  HADD2.F32 R6, -RZ, R6.H1_H1 ;  /* 0x30000006ff067230 */ /* 0x000fc40000004100 */
[C---:B------:R-:W-:Y:S01]  /*cb10*/  FFMA.FTZ R34, R21.reuse, R26, -R34 ;  /* 0x0000001a15227223 */ /* 0x040fe20000010822 */
[----:B------:R-:W-:Y:S02]  /*cb20*/  HADD2.F32 R7, -RZ, R7.H1_H1 ;  /* 0x30000007ff077230 */ /* 0x000fe40000004100 */
[----:B------:R-:W-:Y:S01]  /*cb30*/  FFMA.FTZ R21, R21, R28, R36 ;  /* 0x0000001c15157223 */ /* 0x000fe20000010024 */
[----:B------:R-:W-:Y:S02]  /*cb40*/  HADD2.F32 R27, -RZ, R14.H1_H1 ;  /* 0x3000000eff1b7230 */ /* 0x000fe40000004100 */
[----:B------:R-:W-:Y:S02]  /*cb50*/  HADD2.F32 R5, -RZ, R12.H1_H1 ;  /* 0x3000000cff057230 */ /* 0x000fe40000004100 */
[----:B------:R-:W-:Y:S02]  /*cb60*/  HADD2.F32 R20, -RZ, R15.H1_H1 ;  /* 0x3000000fff147230 */ /* 0x000fe40000004100 */
[----:B------:R-:W-:Y:S01]  /*cb70*/  FMUL.FTZ R29, R6, R27 ;  /* 0x0000001b061d7220 */ /* 0x000fe20000410000 */
[----:B------:R-:W-:-:S02]  /*cb80*/  HADD2.F32 R4, -RZ, R13.H1_H1 ;  /* 0x3000000dff047230 */ /* 0x000fc40000004100 */
[-C--:B------:R-:W-:Y:S01]  /*cb90*/  FMUL.FTZ R26, R6, R5.reuse ;  /* 0x00000005061a7220 */ /* 0x080fe20000410000 */
[C---:B------:R-:W-:Y:S01]  /*cba0*/  FMUL.FTZ R28, R7.reuse, R20 ;  /* 0x00000014071c7220 */ /* 0x040fe20000410000 */
[C---:B------:R-:W-:Y:S01]  /*cbb0*/  FFMA.FTZ R6, R24.reuse, R5, -R29 ;  /* 0x0000000518067223 */ /* 0x040fe2000001081d */
[-C--:B-1----:R-:W-:Y:S01]  /*cbc0*/  FMUL.FTZ R33, R7, R4.reuse ;  /* 0x0000000407217220 */ /* 0x082fe20000410000 */
[----:B------:R-:W-:Y:S01]  /*cbd0*/  FFMA.FTZ R27, R24, R27, R26 ;  /* 0x0000001b181b7223 */ /* 0x000fe2000001001a */
[C---:B------:R-:W-:Y:S01]  /*cbe0*/  FFMA.FTZ R7, R25.reuse, R4, -R28 ;  /* 0x0000000419077223 */ /* 0x040fe2000001081c */
[----:B------:R-:W-:Y:S01]  /*cbf0*/  F2FP.F16.F32.PACK_AB R4, R30, R31 ;  /* 0x0000001f1e04723e */ /* 0x000fe200000000ff */
[----:B------:R-:W-:Y:S01]  /*cc00*/  FFMA.FTZ R20, R25, R20, R33 ;  /* 0x0000001419147223 */ /* 0x000fe20000010021 */
[----:B------:R-:W-:Y:S02]  /*cc10*/  F2FP.F16.F32.PACK_AB R5, R21, R34 ;  /* 0x000000221505723e */ /* 0x000fe400000000ff */
[----:B------:R-:W-:-:S02]  /*cc20*/  F2FP.F16.F32.PACK_AB R6, R27, R6 ;  /* 0x000000061b06723e */ /* 0x000fc400000000ff */
[----:B------:R-:W-:-:S05]  /*cc30*/  F2FP.F16.F32.PACK_AB R7, R20, R7 ;  /* 0x000000071407723e */ /* 0x000fca00000000ff */
[----:B------:R2:W-:Y:S02]  /*cc40*/  STS.128 [R0], R4 ;  /* 0x0000000400007388 */ /* 0x0005e40000000c00 */
.L_x_601:
[----:B------:R-:W-:Y:S05]  /*cc50*/  BSYNC B2 ;  /* 0x0000000000027941 */ /* 0x000fea0003800000 */
.L_x_600:
[----:B------:R-:W-:Y:S05]  /*cc60*/  @P1 BRA `(.L_x_599) ;  /* 0x0000000000981947 */ /* 0x000fea0003800000 */
[----:B--2---:R-:W2:Y:S01]  /*cc70*/  LDS.128 R4, [R0+0x4000] ;  /* 0x0040000000047984 */ /* 0x004ea20000000c00 */
        /* <DEDUP_REMOVED lines=36> */
[----:B------:R3:W-:Y:S02]  /*cec0*/  STS.128 [R0+0x4000], R4 ;  /* 0x0040000400007388 */ /* 0x0007e40000000c00 */
.L_x_599:
[----:B------:R-:W-:Y:S05]  /*ced0*/  BSYNC B1 ;  /* 0x0000000000017941 */ /* 0x000fea0003800000 */
.L_x_598:
[----:B------:R-:W-:Y:S01]  /*cee0*/  ISETP.GE.AND P0, PT, R223, R3, PT ;  /* 0x00000003df00720c */ /* 0x000fe20003f06270 */
[----:B------:R-:W-:-:S12]  /*cef0*/  BSSY B1, `(.L_x_602) ;  /* 0x0000055000017945 */ /* 0x000fd80003800000 */
[----:B------:R-:W-:Y:S05]  /*cf00*/  @P0 BRA `(.L_x_603) ;  /* 0x00000004004c0947 */ /* 0x000fea0003800000 */
[----:B--23--:R-:W2:Y:S01]  /*cf10*/  LDC R4, c[0x0][0x3d4] ;  /* 0x0000f500ff047b82 */ /* 0x00cea20000000800 */
[----:B------:R-:W-:Y:S01]  /*cf20*/  BSSY B2, `(.L_x_604) ;  /* 0x000002a000027945 */ /* 0x000fe20003800000 */
[-C--:B--2---:R-:W-:Y:S02]  /*cf30*/  ISETP.GE.AND P0, PT, R18, R4.reuse, PT ;  /* 0x000000041200720c */ /* 0x084fe40003f06270 */
[----:B------:R-:W-:-:S11]  /*cf40*/  ISETP.GE.AND P1, PT, R221, R4, PT ;  /* 0x00000004dd00720c */ /* 0x000fd60003f26270 */
[----:B------:R-:W-:Y:S05]  /*cf50*/  @P0 BRA `(.L_x_605) ;  /* 0x0000000000980947 */ /* 0x000fea0003800000 */
[----:B------:R-:W2:Y:S01]  /*cf60*/  LDS.128 R4, [R0+0x1000] ;  /* 0x0010000000047984 */ /* 0x000ea20000000c00 */
[----:B0-----:R-:W-:Y:S02]  /*cf70*/  HADD2.F32 R28, -RZ, R12.H0_H0 ;  /* 0x2000000cff1c7230 */ /* 0x001fe40000004100 */
[--C-:B------:R-:W-:Y:S02]  /*cf80*/  HADD2.F32 R30, -RZ, R14.reuse.H0_H0 ;  /* 0x2000000eff1e7230 */ /* 0x100fe40000004100 */
[----:B-1----:R-:W-:Y:S02]  /*cf90*/  HADD2.F32 R33, -RZ, R15.H0_H0 ;  /* 0x2000000fff217230 */ /* 0x002fe40000004100 */
[----:B------:R-:W-:Y:S02]  /*cfa0*/  HADD2.F32 R31, -RZ, R13.H0_H0 ;  /* 0x2000000dff1f7230 */ /* 0x000fe40000004100 */
[----:B------:R-:W-:Y:S02]  /*cfb0*/  HADD2.F32 R34, -RZ, R14.H1_H1 ;  /* 0x3000000eff227230 */ /* 0x000fe40000004100 */
[----:B------:R-:W-:-:S02]  /*cfc0*/  HADD2.F32 R35, -RZ, R15.H1_H1 ;  /* 0x3000000fff237230 */ /* 0x000fc40000004100 */
[--C-:B--2---:R-:W-:Y:S02]  /*cfd0*/  HADD2.F32 R20, -RZ, R4.reuse.H0_H0 ;  /* 0x20000004ff147230 */ /* 0x104fe40000004100 */
[----:B------:R-:W-:Y:S02]  /*cfe0*/  HADD2.F32 R4, -RZ, R4.H1_H1 ;  /* 0x30000004ff047230 */ /* 0x000fe40000004100 */
[--C-:B------:R-:W-:Y:S02]  /*cff0*/  HADD2.F32 R21, -RZ, R5.reuse.H0_H0 ;  /* 0x20000005ff157230 */ /* 0x100fe40000004100 */
[----:B------:R-:W-:Y:S02]  /*d000*/  HADD2.F32 R5, -RZ, R5.H1_H1 ;  /* 0x30000005ff057230 */ /* 0x000fe40000004100 */
[-C--:B------:R-:W-:Y:S01]  /*d010*/  FMUL.FTZ R27, R30, R4.reuse ;  /* 0x000000041e1b7220 */ /* 0x080fe20000410000 */
[----:B------:R-:W-:Y:S01]  /*d020*/  FMUL.FTZ R29, R28, R4 ;  /* 0x000000041c1d7220 */ /* 0x000fe20000410000 */
[----:B------:R-:W-:-:S02]  /*d030*/  HADD2.F32 R24, -RZ, R6.H0_H0 ;  /* 0x20000006ff187230 */ /* 0x000fc40000004100 */
[-C--:B------:R-:W-:Y:S01]  /*d040*/  FMUL.FTZ R26, R33, R5.reuse ;  /* 0x00000005211a7220 */ /* 0x080fe20000410000 */
[-C--:B------:R-:W-:Y:S01]  /*d050*/  FFMA.FTZ R4, R28, R20.reuse, -R27 ;  /* 0x000000141c047223 */ /* 0x080fe2000001081b */
[----:B------:R-:W-:Y:S01]  /*d060*/  FFMA.FTZ R29, R30, R20, R29 ;  /* 0x000000141e1d7223 */ /* 0x000fe2000001001d */
[C---:B------:R-:W-:Y:S01]  /*d070*/  FMUL.FTZ R20, R31.reuse, R5 ;  /* 0x000000051f147220 */ /* 0x040fe20000410000 */
[--C-:B------:R-:W-:Y:S02]  /*d080*/  HADD2.F32 R25, -RZ, R7.reuse.H0_H0 ;  /* 0x20000007ff197230 */ /* 0x100fe40000004100 */
[-C--:B------:R-:W-:Y:S01]  /*d090*/  FFMA.FTZ R5, R31, R21.reuse, -R26 ;  /* 0x000000151f057223 */ /* 0x080fe2000001081a */
[----:B------:R-:W-:Y:S02]  /*d0a0*/  HADD2.F32 R6, -RZ, R6.H1_H1 ;  /* 0x30000006ff067230 */ /* 0x000fe40000004100 */
[----:B------:R-:W-:Y:S01]  /*d0b0*/  FFMA.FTZ R20, R33, R21, R20 ;  /* 0x0000001521147223 */ /* 0x000fe20000010014 */
[----:B------:R-:W-:Y:S01]  /*d0c0*/  HADD2.F32 R7, -RZ, R7.H1_H1 ;  /* 0x30000007ff077230 */ /* 0x000fe20000004100 */
[----:B------:R-:W-:Y:S01]  /*d0d0*/  F2FP.F16.F32.PACK_AB R4, R29, R4 ;  /* 0x000000041d04723e */ /* 0x000fe200000000ff */
[----:B------:R-:W-:-:S02]  /*d0e0*/  HADD2.F32 R30, -RZ, R12.H1_H1 ;  /* 0x3000000cff1e7230 */ /* 0x000fc40000004100 */
[-C--:B------:R-:W-:Y:S01]  /*d0f0*/  FMUL.FTZ R21, R34, R6.reuse ;  /* 0x0000000622157220 */ /* 0x080fe20000410000 */
[----:B------:R-:W-:Y:S02]  /*d100*/  HADD2.F32 R31, -RZ, R13.H1_H1 ;  /* 0x3000000dff1f7230 */ /* 0x000fe40000004100 */
[----:B------:R-:W-:Y:S01]  /*d110*/  FMUL.FTZ R26, R35, R7 ;  /* 0x00000007231a7220 */ /* 0x000fe20000410000 */
[----:B------:R-:W-:Y:S01]  /*d120*/  F2FP.F16.F32.PACK_AB R5, R20, R5 ;  /* 0x000000051405723e */ /* 0x000fe200000000ff */
[C---:B------:R-:W-:Y:S01]  /*d130*/  FMUL.FTZ R27, R30.reuse, R6 ;  /* 0x000000061e1b7220 */ /* 0x040fe20000410000 */
[-C--:B------:R-:W-:Y:S01]  /*d140*/  FFMA.FTZ R6, R30, R24.reuse, -R21 ;  /* 0x000000181e067223 */ /* 0x080fe20000010815 */
[C---:B------:R-:W-:Y:S01]  /*d150*/  FMUL.FTZ R28, R31.reuse, R7 ;  /* 0x000000071f1c7220 */ /* 0x040fe20000410000 */
[-C--:B------:R-:W-:Y:S01]  /*d160*/  FFMA.FTZ R7, R31, R25.reuse, -R26 ;  /* 0x000000191f077223 */ /* 0x080fe2000001081a */
[----:B------:R-:W-:Y:S02]  /*d170*/  FFMA.FTZ R27, R34, R24, R27 ;  /* 0x00000018221b7223 */ /* 0x000fe4000001001b */
[----:B------:R-:W-:-:S03]  /*d180*/  FFMA.FTZ R28, R35, R25, R28 ;  /* 0x00000019231c7223 */ /* 0x000fc6000001001c */
[----:B------:R-:W-:Y:S02]  /*d190*/  F2FP.F16.F32.PACK_AB R6, R27, R6 ;  /* 0x000000061b06723e */ /* 0x000fe400000000ff */
[----:B------:R-:W-:-:S05]  /*d1a0*/  F2FP.F16.F32.PACK_AB R7, R28, R7 ;  /* 0x000000071c07723e */ /* 0x000fca00000000ff */
[----:B------:R2:W-:Y:S02]  /*d1b0*/  STS.128 [R0+0x1000], R4 ;  /* 0x0010000400007388 */ /* 0x0005e40000000c00 */
.L_x_605:
[----:B------:R-:W-:Y:S05]  /*d1c0*/  BSYNC B2 ;  /* 0x0000000000027941 */ /* 0x000fea0003800000 */
.L_x_604:
[----:B------:R-:W-:Y:S05]  /*d1d0*/  @P1 BRA `(.L_x_603) ;  /* 0x0000000000981947 */ /* 0x000fea0003800000 */
[----:B--2---:R-:W2:Y:S01]  /*d1e0*/  LDS.128 R4, [R0+0x5000] ;  /* 0x0050000000047984 */ /* 0x004ea20000000c00 */
        /* <DEDUP_REMOVED lines=37> */
.L_x_603:
[----:B------:R-:W-:Y:S05]  /*d440*/  BSYNC B1 ;  /* 0x0000000000017941 */ /* 0x000fea0003800000 */
.L_x_602:
[----:B------:R-:W-:Y:S01]  /*d450*/  ISETP.GE.AND P0, PT, R222, R3, PT ;  /* 0x00000003de00720c */ /* 0x000fe20003f06270 */
[----:B------:R-:W-:-:S12]  /*d460*/  BSSY B1, `(.L_x_606) ;  /* 0x0000055000017945 */ /* 0x000fd80003800000 */
[----:B------:R-:W-:Y:S05]  /*d470*/  @P0 BRA `(.L_x_607) ;  /* 0x00000004004c0947 */ /* 0x000fea0003800000 */
[----:B--234-:R-:W2:Y:S01]  /*d480*/  LDC R4, c[0x0][0x3d4] ;  /* 0x0000f500ff047b82 */ /* 0x01cea20000000800 */
        /* <DEDUP_REMOVED lines=42> */
.L_x_609:
[----:B------:R-:W-:Y:S05]  /*d730*/  BSYNC B2 ;  /* 0x0000000000027941 */ /* 0x000fea0003800000 */
.L_x_608:
        /* <DEDUP_REMOVED lines=39> */
.L_x_607:
[----:B------:R-:W-:Y:S05]  /*d9b0*/  BSYNC B1 ;  /* 0x0000000000017941 */ /* 0x000fea0003800000 */
.L_x_606:
[----:B------:R-:W-:-:S13]  /*d9c0*/  ISETP.GE.AND P0, PT, R224, R3, PT ;  /* 0x00000003e000720c */ /* 0x000fda0003f06270 */
[----:B------:R-:W-:Y:S05]  /*d9d0*/  @P0 BRA `(.L_x_610) ;  /* 0x0000002000540947 */ /* 0x000fea0003800000 */
[----:B------:R-:W5:Y:S01]  /*d9e0*/  LDC R3, c[0x0][0x3d4] ;  /* 0x0000f500ff037b82 */ /* 0x000f620000000800 */
[----:B------:R-:W-:Y:S01]  /*d9f0*/  BSSY B1, `(.L_x_611) ;  /* 0x000002a000017945 */ /* 0x000fe20003800000 */
[-C--:B-----5:R-:W-:Y:S02]  /*da00*/  ISETP.GE.AND P0, PT, R18, R3.reuse, PT ;  /* 0x000000031200720c */ /* 0x0a0fe40003f06270 */
[----:B------:R-:W-:-:S11]  /*da10*/  ISETP.GE.AND P1, PT, R221, R3, PT ;  /* 0x00000003dd00720c */ /* 0x000fd60003f26270 */
[----:B------:R-:W-:Y:S05]  /*da20*/  @P0 BRA `(.L_x_612) ;  /* 0x0000000000980947 */ /* 0x000fea0003800000 */
[----:B0-234-:R-:W0:Y:S01]  /*da30*/  LDS.128 R4, [R0+0x3000] ;  /* 0x0030000000047984 */ /* 0x01de220000000c00 */
[----:B------:R-:W-:Y:S02]  /*da40*/  HADD2.F32 R29, -RZ, R14.H0_H0 ;  /* 0x2000000eff1d7230 */ /* 0x000fe40000004100 */
[----:B------:R-:W-:Y:S02]  /*da50*/  HADD2.F32 R27, -RZ, R12.H0_H0 ;  /* 0x2000000cff1b7230 */ /* 0x000fe40000004100 */
[----:B------:R-:W-:Y:S02]  /*da60*/  HADD2.F32 R34, -RZ, R15.H0_H0 ;  /* 0x2000000fff227230 */ /* 0x000fe40000004100 */
[----:B------:R-:W-:Y:S02]  /*da70*/  HADD2.F32 R30, -RZ, R13.H0_H0 ;  /* 0x2000000dff1e7230 */ /* 0x000fe40000004100 */
[--C-:B0-----:R-:W-:Y:S02]  /*da80*/  HADD2.F32 R3, -RZ, R4.reuse.H0_H0 ;  /* 0x20000004ff037230 */ /* 0x101fe40000004100 */
[----:B------:R-:W-:-:S02]  /*da90*/  HADD2.F32 R4, -RZ, R4.H1_H1 ;  /* 0x30000004ff047230 */ /* 0x000fc40000004100 */
[--C-:B------:R-:W-:Y:S02]  /*daa0*/  HADD2.F32 R20, -RZ, R5.reuse.H0_H0 ;  /* 0x20000005ff147230 */ /* 0x100fe40000004100 */
[----:B------:R-:W-:Y:S02]  /*dab0*/  HADD2.F32 R5, -RZ, R5.H1_H1 ;  /* 0x30000005ff057230 */ /* 0x000fe40000004100 */
[-C--:B------:R-:W-:Y:S01]  /*dac0*/  FMUL.FTZ R26, R29, R4.reuse ;  /* 0x000000041d1a7220 */ /* 0x080fe20000410000 */
[C---:B------:R-:W-:Y:S01]  /*dad0*/  FMUL.FTZ R28, R27.reuse, R4 ;  /* 0x000000041b1c7220 */ /* 0x040fe20000410000 */
[----:B------:R-:W-:Y:S02]  /*dae0*/  HADD2.F32 R21, -RZ, R6.H0_H0 ;  /* 0x20000006ff157230 */ /* 0x000fe40000004100 */
[----:B------:R-:W-:Y:S01]  /*daf0*/  FMUL.FTZ R25, R34, R5 ;  /* 0x0000000522197220 */ /* 0x000fe20000410000 */
[----:B------:R-:W-:Y:S01]  /*db00*/  FFMA.FTZ R4, R27, R3, -R26 ;  /* 0x000000031b047223 */ /* 0x000fe2000001081a */
[----:B------:R-:W-:-:S02]  /*db10*/  HADD2.F32 R24, -RZ, R7.H0_H0 ;  /* 0x20000007ff187230 */ /* 0x000fc40000004100 */
[----:B------:R-:W-:Y:S01]  /*db20*/  FFMA.FTZ R3, R29, R3, R28 ;  /* 0x000000031d037223 */ /* 0x000fe2000001001c */
[C---:B------:R-:W-:Y:S01]  /*db30*/  FMUL.FTZ R27, R30.reuse, R5 ;  /* 0x000000051e1b7220 */ /* 0x040fe20000410000 */
[----:B------:R-:W-:Y:S02]  /*db40*/  HADD2.F32 R6, -RZ, R6.H1_H1 ;  /* 0x30000006ff067230 */ /* 0x000fe40000004100 */
[-C--:B------:R-:W-:Y:S01]  /*db50*/  FFMA.FTZ R5, R30, R20.reuse, -R25 ;  /* 0x000000141e057223 */ /* 0x080fe20000010819 */
[----:B------:R-:W-:Y:S02]  /*db60*/  HADD2.F32 R7, -RZ, R7.H1_H1 ;  /* 0x30000007ff077230 */ /* 0x000fe40000004100 */
[----:B------:R-:W-:Y:S01]  /*db70*/  FFMA.FTZ R20, R34, R20, R27 ;  /* 0x0000001422147223 */ /* 0x000fe2000001001b */
[----:B------:R-:W-:Y:S01]  /*db80*/  HADD2.F32 R29, -RZ, R14.H1_H1 ;  /* 0x3000000eff1d7230 */ /* 0x000fe20000004100 */
[----:B------:R-:W-:Y:S01]  /*db90*/  F2FP.F16.F32.PACK_AB R4, R3, R4 ;  /* 0x000000040304723e */ /* 0x000fe200000000ff */
[----:B------:R-:W-:-:S02]  /*dba0*/  HADD2.F32 R28, -RZ, R15.H1_H1 ;  /* 0x3000000fff1c7230 */ /* 0x000fc40000004100 */
[----:B------:R-:W-:Y:S02]  /*dbb0*/  HADD2.F32 R25, -RZ, R12.H1_H1 ;  /* 0x3000000cff197230 */ /* 0x000fe40000004100 */
[-C--:B------:R-:W-:Y:S01]  /*dbc0*/  FMUL.FTZ R12, R29, R6.reuse ;  /* 0x000000061d0c7220 */ /* 0x080fe20000410000 */
[----:B------:R-:W-:Y:S02]  /*dbd0*/  HADD2.F32 R26, -RZ, R13.H1_H1 ;  /* 0x3000000dff1a7230 */ /* 0x000fe40000004100 */
[----:B------:R-:W-:Y:S01]  /*dbe0*/  FMUL.FTZ R13, R28, R7 ;  /* 0x000000071c0d7220 */ /* 0x000fe20000410000 */
[----:B------:R-:W-:Y:S01]  /*dbf0*/  F2FP.F16.F32.PACK_AB R5, R20, R5 ;  /* 0x000000051405723e */ /* 0x000fe200000000ff */
[C---:B------:R-:W-:Y:S01]  /*dc00*/  FMUL.FTZ R14, R25.reuse, R6 ;  /* 0x00000006190e7220 */ /* 0x040fe20000410000 */
[----:B------:R-:W-:Y:S01]  /*dc10*/  FFMA.FTZ R6, R25, R21, -R12 ;  /* 0x0000001519067223 */ /* 0x000fe2000001080c */
[C---:B------:R-:W-:Y:S01]  /*dc20*/  FMUL.FTZ R15, R26.reuse, R7 ;  /* 0x000000071a0f7220 */ /* 0x040fe20000410000 */
[----:B------:R-:W-:Y:S01]  /*dc30*/  FFMA.FTZ R7, R26, R24, -R13 ;  /* 0x000000181a077223 */ /* 0x000fe2000001080d */
[----:B------:R-:W-:-:S02]  /*dc40*/  FFMA.FTZ R21, R29, R21, R14 ;  /* 0x000000151d157223 */ /* 0x000fc4000001000e */
[----:B------:R-:W-:-:S03]  /*dc50*/  FFMA.FTZ R24, R28, R24, R15 ;  /* 0x000000181c187223 */ /* 0x000fc6000001000f */
[----:B------:R-:W-:Y:S02]  /*dc60*/  F2FP.F16.F32.PACK_AB R6, R21, R6 ;  /* 0x000000061506723e */ /* 0x000fe400000000ff */
[----:B------:R-:W-:-:S05]  /*dc70*/  F2FP.F16.F32.PACK_AB R7, R24, R7 ;  /* 0x000000071807723e */ /* 0x000fca00000000ff */
[----:B------:R0:W-:Y:S02]  /*dc80*/  STS.128 [R0+0x3000], R4 ;  /* 0x0030000400007388 */ /* 0x0001e40000000c00 */
.L_x_612:
[----:B------:R-:W-:Y:S05]  /*dc90*/  BSYNC B1 ;  /* 0x0000000000017941 */ /* 0x000fea0003800000 */
.L_x_611:
        /* <DEDUP_REMOVED lines=13> */
[-C--:B------:R-:W-:Y:S01]  /*dd70*/  FFMA.FTZ R20, R21, R3.reuse, -R20 ;  /* 0x0000000315147223 */ /* 0x080fe20000010814 */
[----:B------:R-:W-:Y:S01]  /*dd80*/  FFMA.FTZ R3, R25, R3, R4 ;  /* 0x0000000319037223 */ /* 0x000fe20000010004 */
[----:B------:R-:W-:-:S02]  /*dd90*/  HADD2.F32 R14, -RZ, R7.H0_H0 ;  /* 0x20000007ff0e7230 */ /* 0x000fc40000004100 */
[-C--:B------:R-:W-:Y:S01]  /*dda0*/  FMUL.FTZ R15, R26, R5.reuse ;  /* 0x000000051a0f7220 */ /* 0x080fe20000410000 */
[----:B------:R-:W-:Y:S02]  /*ddb0*/  HADD2.F32 R25, -RZ, R10.H1_H1 ;  /* 0x3000000aff197230 */ /* 0x000fe40000004100 */
[C---:B------:R-:W-:Y:S01]  /*ddc0*/  FMUL.FTZ R5, R24.reuse, R5 ;  /* 0x0000000518057220 */ /* 0x040fe20000410000 */
[----:B------:R-:W-:Y:S02]  /*ddd0*/  HADD2.F32 R6, -RZ, R6.H1_H1 ;  /* 0x30000006ff067230 */ /* 0x000fe40000004100 */
[-C--:B------:R-:W-:Y:S01]  /*dde0*/  FFMA.FTZ R15, R24, R12.reuse, -R15 ;  /* 0x0000000c180f7223 */ /* 0x080fe2000001080f */
[----:B------:R-:W-:Y:S02]  /*ddf0*/  HADD2.F32 R7, -RZ, R7.H1_H1 ;  /* 0x30000007ff077230 */ /* 0x000fe40000004100 */
[----:B------:R-:W-:Y:S01]  /*de00*/  FFMA.FTZ R12, R26, R12, R5 ;  /* 0x0000000c1a0c7223 */ /* 0x000fe20000010005 */
[----:B------:R-:W-:-:S02]  /*de10*/  HADD2.F32 R21, -RZ, R8.H1_H1 ;  /* 0x30000008ff157230 */ /* 0x000fc40000004100 */
[-C--:B------:R-:W-:Y:S01]  /*de20*/  FMUL.FTZ R4, R25, R6.reuse ;  /* 0x0000000619047220 */ /* 0x080fe20000410000 */
[----:B------:R-:W-:Y:S02]  /*de30*/  HADD2.F32 R10, -RZ, R11.H1_H1 ;  /* 0x3000000bff0a7230 */ /* 0x000fe40000004100 */
[----:B------:R-:W-:Y:S02]  /*de40*/  HADD2.F32 R8, -RZ, R9.H1_H1 ;  /* 0x30000009ff087230 */ /* 0x000fe40000004100 */
[C---:B------:R-:W-:Y:S01]  /*de50*/  FMUL.FTZ R6, R21.reuse, R6 ;  /* 0x0000000615067220 */ /* 0x040fe20000410000 */
[----:B------:R-:W-:Y:S01]  /*de60*/  FFMA.FTZ R4, R21, R13, -R4 ;  /* 0x0000000d15047223 */ /* 0x000fe20000010804 */
[----:B------:R-:W-:Y:S01]  /*de70*/  FMUL.FTZ R5, R10, R7 ;  /* 0x000000070a057220 */ /* 0x000fe20000410000 */
[----:B------:R-:W-:Y:S01]  /*de80*/  F2FP.F16.F32.PACK_AB R9, R12, R15 ;  /* 0x0000000f0c09723e */ /* 0x000fe200000000ff */
[C---:B------:R-:W-:Y:S01]  /*de90*/  FMUL.FTZ R7, R8.reuse, R7 ;  /* 0x0000000708077220 */ /* 0x040fe20000410000 */
[----:B------:R-:W-:Y:S01]  /*dea0*/  FFMA.FTZ R13, R25, R13, R6 ;  /* 0x0000000d190d7223 */ /* 0x000fe20000010006 */
[----:B------:R-:W-:Y:S01]  /*deb0*/  FFMA.FTZ R5, R8, R14, -R5 ;  /* 0x0000000e08057223 */ /* 0x000fe20000010805 */
[----:B------:R-:W-:Y:S01]  /*dec0*/  F2FP.F16.F32.PACK_AB R8, R3, R20 ;  /* 0x000000140308723e */ /* 0x000fe200000000ff */
[----:B------:R-:W-:-:S02]  /*ded0*/  FFMA.FTZ R14, R10, R14, R7 ;  /* 0x0000000e0a0e7223 */ /* 0x000fc40000010007 */
[----:B------:R-:W-:-:S03]  /*dee0*/  F2FP.F16.F32.PACK_AB R10, R13, R4 ;  /* 0x000000040d0a723e */ /* 0x000fc600000000ff */
[----:B------:R-:W-:-:S05]  /*def0*/  F2FP.F16.F32.PACK_AB R11, R14, R5 ;  /* 0x000000050e0b723e */ /* 0x000fca00000000ff */
[----:B------:R0:W-:Y:S01]  /*df00*/  STS.128 [R0+0x7000], R8 ;  /* 0x0070000800007388 */ /* 0x0001e20000000c00 */
[----:B------:R-:W-:Y:S05]  /*df10*/  BRA `(.L_x_610) ;  /* 0x0000001c00047947 */ /* 0x000fea0003800000 */
.L_x_589:
[----:B------:R-:W0:Y:S01]  /*df20*/  LDC R3, c[0x0][0x3d4] ;  /* 0x0000f500ff037b82 */ /* 0x000e220000000800 */
[----:B------:R-:W-:Y:S01]  /*df30*/  IMAD R160, R157, -0x80, R160 ;  /* 0xffffff809da07824 */ /* 0x000fe200078e02a0 */
[----:B------:R-:W-:Y:S02]  /*df40*/  CS2R R4, SRZ ;  /* 0x0000000000047805 */ /* 0x000fe4000001ff00 */
[----:B------:R-:W-:Y:S02]  /*df50*/  CS2R R6, SRZ ;  /* 0x0000000000067805 */ /* 0x000fe4000001ff00 */
[----:B------:R-:W-:Y:S02]  /*df60*/  CS2R R28, SRZ ;  /* 0x00000000001c7805 */ /* 0x000fe4000001ff00 */
[----:B------:R-:W-:Y:S02]  /*df70*/  CS2R R30, SRZ ;  /* 0x00000000001e7805 */ /* 0x000fe4000001ff00 */
[----:B------:R-:W-:Y:S01]  /*df80*/  VIMNMX R21, R160, 0x80, PT ;  /* 0x00000080a0157848 */ /* 0x000fe20003fe0100 */
[----:B------:R-:W-:Y:S01]  /*df90*/  ULDC.64 UR4, c[0x0][0x208] ;  /* 0x0000820000047ab9 */ /* 0x000fe20000000a00 */
[----:B0-----:R-:W-:-:S04]  /*dfa0*/  ISETP.GE.AND P0, PT, R16, R3, PT ;  /* 0x000000031000720c */ /* 0x001fc80003f06270 */
[----:B------:R-:W-:-:S13]  /*dfb0*/  ISETP.GE.OR P1, PT, R22, R21, P0 ;  /* 0x000000151600720c */ /* 0x000fda0000726670 */
[----:B------:R0:W5:Y:S04]  /*dfc0*/  @!P1 LDG.E.128 R4, desc[UR4][R34.64] ;  /* 0x0000000422049981 */ /* 0x000168000c1e1d00 */
[----:B------:R0:W5:Y:S01]  /*dfd0*/  @!P1 LDG.E.128 R28, desc[UR4][R36.64] ;  /* 0x00000004241c9981 */ /* 0x000162000c1e1d00 */
[----:B------:R-:W-:-:S03]  /*dfe0*/  UMOV UR4, 0xffffffff ;  /* 0xffffffff00047882 */ /* 0x000fc60000000000 */
[----:B------:R-:W-:Y:S05]  /*dff0*/  BRA.DIV UR4, `(.L_x_613) ;  /* 0x0000015e04cc7947 */ /* 0x000fea000b800000 */
.L_x_787:
[----:B------:R-:W2:Y:S01]  /*e000*/  LDL R9, [R1+0x84] ;  /* 0x0000840001097983 */ /* 0x000ea20000100800 */
[----:B------:R-:W-:Y:S01]  /*e010*/  UMOV UR4, 0xffffffff ;  /* 0xffffffff00047882 */ /* 0x000fe20000000000 */
[----:B--2---:R-:W-:Y:S02]  /*e020*/  LEA.HI R8, R9, R9, RZ, 0x1 ;  /* 0x0000000909087211 */ /* 0x004fe400078f08ff */
[----:B------:R-:W-:Y:S05]  /*e030*/  BRA.DIV UR4, `(.L_x_614) ;  /* 0x0000015e04e47947 */ /* 0x000fea000b800000 */
.L_x_790:
[----:B------:R-:W-:Y:S01]  /*e040*/  UMOV UR4, 0xffffffff ;  /* 0xffffffff00047882 */ /* 0x000fe20000000000 */
[----:B------:R-:W-:Y:S02]  /*e050*/  LOP3.LUT R8, R8, 0xfffffffe, RZ, 0xc0, !PT ;  /* 0xfffffffe08087812 */ /* 0x000fe400078ec0ff */
[----:B------:R-:W-:Y:S05]  /*e060*/  BRA.DIV UR4, `(.L_x_615) ;  /* 0x0000016204007947 */ /* 0x000fea000b800000 */
.L_x_793:
[----:B------:R-:W-:Y:S01]  /*e070*/  UMOV UR4, 0xffffffff ;  /* 0xffffffff00047882 */ /* 0x000fe20000000000 */
[----:B------:R-:W-:Y:S02]  /*e080*/  IMAD.IADD R8, R9, 0x1, -R8 ;  /* 0x0000000109087824 */ /* 0x000fe400078e0a08 */
[----:B------:R-:W-:Y:S05]  /*e090*/  BRA.DIV UR4, `(.L_x_616) ;  /* 0x00000162041c7947 */ /* 0x000fea000b800000 */
.L_x_796:
[----:B------:R-:W-:Y:S01]  /*e0a0*/  SHF.L.U32 R9, R8, 0x1f, RZ ;  /* 0x0000001f08097819 */ /* 0x000fe200000006ff */
[----:B------:R-:W2:Y:S01]  /*e0b0*/  S2R R10, SR_TID.X ;  /* 0x00000000000a7919 */ /* 0x000ea20000002100 */
[----:B-----5:R-:W-:Y:S01]  /*e0c0*/  IMAD.MOV.U32 R13, RZ, RZ, R4 ;  /* 0x000000ffff0d7224 */ /* 0x020fe200078e0004 */
[--C-:B-1----:R-:W-:Y:S01]  /*e0d0*/  SHF.R.U64 R14, R4, 0x10, R5.reuse ;  /* 0x00000010040e7819 */ /* 0x102fe20000001205 */
[----:B------:R-:W1:Y:S01]  /*e0e0*/  SYNCS.PHASECHK.TRANS64.TRYWAIT P4, [R2+URZ+0x34800], R9 ;  /* 0x03480009020075a7 */ /* 0x000e62000808017f */
[----:B------:R-:W-:Y:S01]  /*e0f0*/  MOV R8, R5 ;  /* 0x0000000500087202 */ /* 0x000fe20000000f00 */
[----:B------:R-:W-:Y:S01]  /*e100*/  IMAD.MOV.U32 R15, RZ, RZ, R6 ;  /* 0x000000ffff0f7224 */ /* 0x000fe200078e0006 */
[----:B------:R-:W-:Y:S01]  /*e110*/  SHF.R.U32.HI R5, RZ, 0x10, R5 ;  /* 0x00000010ff057819 */ /* 0x000fe20000011605 */
[--C-:B------:R-:W-:Y:S01]  /*e120*/  IMAD.MOV.U32 R4, RZ, RZ, R7.reuse ;  /* 0x000000ffff047224 */ /* 0x100fe200078e0007 */
[--C-:B------:R-:W-:Y:S01]  /*e130*/  SHF.R.U64 R20, R6, 0x10, R7.reuse ;  /* 0x0000001006147819 */ /* 0x100fe20000001207 */
[----:B------:R-:W-:Y:S01]  /*e140*/  BSSY B1, `(.L_x_617) ;  /* 0x000001a000017945 */ /* 0x000fe20003800000 */
[----:B------:R-:W-:-:S02]  /*e150*/  SHF.R.U32.HI R6, RZ, 0x10, R7 ;  /* 0x00000010ff067819 */ /* 0x000fc40000011607 */
[-C--:B------:R-:W-:Y:S02]  /*e160*/  ISETP.GE.OR P1, PT, R22, R21.reuse, P0 ;  /* 0x000000151600720c */ /* 0x080fe40000726670 */
[-C--:B------:R-:W-:Y:S02]  /*e170*/  ISETP.GE.OR P2, PT, R223, R21.reuse, P0 ;  /* 0x00000015df00720c */ /* 0x080fe40000746670 */
[-C--:B------:R-:W-:Y:S02]  /*e180*/  ISETP.GE.OR P3, PT, R222, R21.reuse, P0 ;  /* 0x00000015de00720c */ /* 0x080fe40000766670 */
[----:B------:R-:W-:Y:S01]  /*e190*/  ISETP.GE.OR P0, PT, R224, R21, P0 ;  /* 0x00000015e000720c */ /* 0x000fe20000706670 */
[----:B------:R-:W-:Y:S01]  /*e1a0*/  IMAD.MOV.U32 R21, RZ, RZ, R28 ;  /* 0x000000ffff157224 */ /* 0x000fe200078e001c */
[----:B------:R-:W-:Y:S01]  /*e1b0*/  PRMT R14, R14, 0x5410, R5 ;  /* 0x000054100e0e7816 */ /* 0x000fe20000000005 */
[----:B------:R-:W-:Y:S01]  /*e1c0*/  IMAD.MOV.U32 R5, RZ, RZ, R31 ;  /* 0x000000ffff057224 */ /* 0x000fe200078e001f */
[----:B------:R-:W-:Y:S01]  /*e1d0*/  PRMT R15, R15, 0x5410, R4 ;  /* 0x000054100f0f7816 */ /* 0x000fe20000000004 */
[----:B------:R-:W-:Y:S01]  /*e1e0*/  IMAD.MOV.U32 R4, RZ, RZ, R29 ;  /* 0x000000ffff047224 */ /* 0x000fe200078e001d */
[----:B------:R-:W-:-:S02]  /*e1f0*/  PRMT R20, R20, 0x5410, R6 ;  /* 0x0000541014147816 */ /* 0x000fc40000000006 */
[--C-:B------:R-:W-:Y:S02]  /*e200*/  SHF.R.U64 R24, R28, 0x10, R29.reuse ;  /* 0x000000101c187819 */ /* 0x100fe4000000121d */
[----:B------:R-:W-:Y:S02]  /*e210*/  SHF.R.U32.HI R6, RZ, 0x10, R29 ;  /* 0x00000010ff067819 */ /* 0x000fe4000001161d */
[----:B------:R-:W-:Y:S01]  /*e220*/  MOV R25, R30 ;  /* 0x0000001e00197202 */ /* 0x000fe20000000f00 */
[----:B--2---:R-:W-:Y:S01]  /*e230*/  VIADD R10, R10, 0xffffff80 ;  /* 0xffffff800a0a7836 */ /* 0x004fe20000000000 */
[--C-:B------:R-:W-:Y:S02]  /*e240*/  SHF.R.U64 R26, R30, 0x10, R31.reuse ;  /* 0x000000101e1a7819 */ /* 0x100fe4000000121f */
[----:B------:R-:W-:Y:S02]  /*e250*/  SHF.R.U32.HI R7, RZ, 0x10, R31 ;  /* 0x00000010ff077819 */ /* 0x000fe4000001161f */
[----:B------:R-:W-:-:S02]  /*e260*/  LEA.HI R33, R33, R10, RZ, 0x3 ;  /* 0x0000000a21217211 */ /* 0x000fc400078f18ff */
[----:B------:R-:W-:Y:S02]  /*e270*/  PRMT R13, R13, 0x5410, R8 ;  /* 0x000054100d0d7816 */ /* 0x000fe40000000008 */
[----:B------:R-:W-:Y:S02]  /*e280*/  PRMT R21, R21, 0x5410, R4 ;  /* 0x0000541015157816 */ /* 0x000fe40000000004 */
[----:B------:R-:W-:Y:S02]  /*e290*/  PRMT R24, R24, 0x5410, R6 ;  /* 0x0000541018187816 */ /* 0x000fe40000000006 */
[----:B------:R-:W-:Y:S02]  /*e2a0*/  PRMT R25, R25, 0x5410, R5 ;  /* 0x0000541019197816 */ /* 0x000fe40000000005 */
[----:B------:R-:W-:Y:S02]  /*e2b0*/  PRMT R26, R26, 0x5410, R7 ;  /* 0x000054101a1a7816 */ /* 0x000fe40000000007 */
[----:B------:R-:W-:Y:S01]  /*e2c0*/  LOP3.LUT R12, R33, 0xfffffff8, RZ, 0xc0, !PT ;  /* 0xfffffff8210c7812 */ /* 0x000fe200078ec0ff */
[----:B-1----:R-:W-:Y:S06]  /*e2d0*/  @!P4 BRA `(.L_x_618) ;  /* 0x0000015c00b4c947 */ /* 0x002fec0003800000 */
.L_x_797:
[----:B------:R-:W-:Y:S05]  /*e2e0*/  BSYNC B1 ;  /* 0x0000000000017941 */ /* 0x000fea0003800000 */
.L_x_617:
[----:B------:R-:W2:Y:S01]  /*e2f0*/  S2R R8, SR_TID.X ;  /* 0x0000000000087919 */ /* 0x000ea20000002100 */
[----:B------:R-:W-:Y:S01]  /*e300*/  BSSY B1, `(.L_x_619) ;  /* 0x0000061000017945 */ /* 0x000fe20003800000 */
[----:B--2---:R-:W-:-:S04]  /*e310*/  VIADD R8, R8, 0xffffff80 ;  /* 0xffffff8008087836 */ /* 0x004fc80000000000 */
[----:B------:R-:W-:Y:S01]  /*e320*/  IMAD.IADD R12, R8, 0x1, -R12 ;  /* 0x00000001080c7824 */ /* 0x000fe200078e0a0c */
[----:B------:R-:W-:Y:S06]  /*e330*/  @P1 BRA `(.L_x_620) ;  /* 0x0000000400741947 */ /* 0x000fec0003800000 */
[----:B------:R-:W2:Y:S04]  /*e340*/  LDL R10, [R1+0x3c] ;  /* 0x00003c00010a7983 */ /* 0x000ea80000100800 */
[----:B------:R-:W1:Y:S01]  /*e350*/  LDL R6, [R1+0x64] ;  /* 0x0000640001067983 */ /* 0x000e620000100800 */
[----:B------:R-:W-:Y:S01]  /*e360*/  LEA.HI R4, R3, R12, RZ, 0x1d ;  /* 0x0000000c03047211 */ /* 0x000fe200078fe8ff */
[----:B0-----:R-:W-:Y:S02]  /*e370*/  HADD2.F32 R37, -RZ, R13.H0_H0 ;  /* 0x2000000dff257230 */ /* 0x001fe40000004100 */
[----:B------:R-:W-:Y:S01]  /*e380*/  HADD2.F32 R38, -RZ, R21.H0_H0 ;  /* 0x20000015ff267230 */ /* 0x000fe20000004100 */
[----:B------:R-:W-:Y:S01]  /*e390*/  SHF.L.U32 R5, R4, 0x3, RZ ;  /* 0x0000000304057819 */ /* 0x000fe200000006ff */
[----:B------:R-:W-:Y:S01]  /*e3a0*/  HADD2.F32 R39, -RZ, R24.H0_H0 ;  /* 0x20000018ff277230 */ /* 0x000fe20000004100 */
[----:B------:R-:W-:-:S02]  /*e3b0*/  SHF.R.S32.HI R7, RZ, 0x1f, R4 ;  /* 0x0000001fff077819 */ /* 0x000fc40000011404 */
[----:B------:R-:W-:Y:S02]  /*e3c0*/  LOP3.LUT R5, R5, 0x38, RZ, 0xc0, !PT ;  /* 0x0000003805057812 */ /* 0x000fe400078ec0ff */
[----:B------:R-:W-:-:S05]  /*e3d0*/  LEA.HI R7, R7, R4, RZ, 0x3 ;  /* 0x0000000407077211 */ /* 0x000fca00078f18ff */
[----:B------:R-:W-:Y:S01]  /*e3e0*/  IMAD.SHL.U32 R7, R7, 0x400, RZ ;  /* 0x0000040007077824 */ /* 0x000fe200078e00ff */
[----:B--2---:R-:W-:Y:S02]  /*e3f0*/  LOP3.LUT R5, R5, 0x1c0, R10, 0xf8, !PT ;  /* 0x000001c005057812 */ /* 0x004fe400078ef80a */
[----:B------:R-:W-:Y:S02]  /*e400*/  SHF.R.S32.HI R10, RZ, 0x1f, R8 ;  /* 0x0000001fff0a7819 */ /* 0x000fe40000011408 */
[----:B-1----:R-:W-:Y:S02]  /*e410*/  LOP3.LUT R9, R5, R6, RZ, 0x3c, !PT ;  /* 0x0000000605097212 */ /* 0x002fe400078e3cff */
[----:B------:R-:W-:Y:S02]  /*e420*/  LEA.HI R10, R10, R8, RZ, 0x6 ;  /* 0x000000080a0a7211 */ /* 0x000fe400078f30ff */
[----:B------:R-:W-:Y:S02]  /*e430*/  LOP3.LUT R8, R7, 0x7fffe000, RZ, 0xc0, !PT ;  /* 0x7fffe00007087812 */ /* 0x000fe400078ec0ff */
[----:B------:R-:W0:Y:S01]  /*e440*/  LDS.128 R4, [R0] ;  /* 0x0000000000047984 */ /* 0x000e220000000c00 */
[----:B------:R-:W-:-:S05]  /*e450*/  IMAD.SHL.U32 R10, R10, 0x8, RZ ;  /* 0x000000080a0a7824 */ /* 0x000fca00078e00ff */
[----:B------:R-:W-:-:S04]  /*e460*/  LOP3.LUT R10, R10, 0xfffffe00, RZ, 0xc0, !PT ;  /* 0xfffffe000a0a7812 */ /* 0x000fc800078ec0ff */
[----:B------:R-:W-:-:S05]  /*e470*/  IADD3 R9, R9, R8, R10 ;  /* 0x0000000809097210 */ /* 0x000fca0007ffe00a */
[----:B------:R-:W-:-:S05]  /*e480*/  IMAD R27, R9, 0x2, R2 ;  /* 0x00000002091b7824 */ /* 0x000fca00078e0202 */
[----:B------:R-:W1:Y:S01]  /*e490*/  LDS.128 R8, [R27+0x16400] ;  /* 0x016400001b087984 */ /* 0x000e620000000c00 */
[--C-:B0-----:R-:W-:Y:S02]  /*e4a0*/  HADD2.F32 R28, -RZ, R4.reuse.H0_H0 ;  /* 0x20000004ff1c7230 */ /* 0x101fe40000004100 */
[----:B------:R-:W-:Y:S02]  /*e4b0*/  HADD2.F32 R4, -RZ, R4.H1_H1 ;  /* 0x30000004ff047230 */ /* 0x000fe40000004100 */
[--C-:B------:R-:W-:Y:S02]  /*e4c0*/  HADD2.F32 R29, -RZ, R5.reuse.H0_H0 ;  /* 0x20000005ff1d7230 */ /* 0x100fe40000004100 */
[----:B------:R-:W-:Y:S02]  /*e4d0*/  HADD2.F32 R5, -RZ, R5.H1_H1 ;  /* 0x30000005ff057230 */ /* 0x000fe40000004100 */
[--C-:B------:R-:W-:Y:S02]  /*e4e0*/  HADD2.F32 R30, -RZ, R6.reuse.H0_H0 ;  /* 0x20000006ff1e7230 */ /* 0x100fe40000004100 */
[----:B------:R-:W-:-:S02]  /*e4f0*/  HADD2.F32 R6, -RZ, R6.H1_H1 ;  /* 0x30000006ff067230 */ /* 0x000fc40000004100 */
[--C-:B------:R-:W-:Y:S02]  /*e500*/  HADD2.F32 R31, -RZ, R7.reuse.H0_H0 ;  /* 0x20000007ff1f7230 */ /* 0x100fe40000004100 */
[----:B------:R-:W-:Y:S02]  /*e510*/  HADD2.F32 R7, -RZ, R7.H1_H1 ;  /* 0x30000007ff077230 */ /* 0x000fe40000004100 */
[--C-:B-1----:R-:W-:Y:S02]  /*e520*/  HADD2.F32 R33, -RZ, R8.reuse.H0_H0 ;  /* 0x20000008ff217230 */ /* 0x102fe40000004100 */
[----:B------:R-:W-:Y:S02]  /*e530*/  HADD2.F32 R8, -RZ, R8.H1_H1 ;  /* 0x30000008ff087230 */ /* 0x000fe40000004100 */
[----:B------:R-:W-:Y:S02]  /*e540*/  HADD2.F32 R34, -RZ, R9.H0_H0 ;  /* 0x20000009ff227230 */ /* 0x000fe40000004100 */
[C---:B------:R-:W-:Y:S01]  /*e550*/  FMUL.FTZ R41, R33.reuse, R38 ;  /* 0x0000002621297220 */ /* 0x040fe20000410000 */
[----:B------:R-:W-:Y:S01]  /*e560*/  FMUL.FTZ R43, R33, R37 ;  /* 0x00000025212b7220 */ /* 0x000fe20000410000 */
[----:B------:R-:W-:-:S02]  /*e570*/  HADD2.F32 R33, -RZ, R14.H0_H0 ;  /* 0x2000000eff217230 */ /* 0x000fc40000004100 */
[----:B------:R-:W-:Y:S01]  /*e580*/  FMUL.FTZ R45, R8, R39 ;  /* 0x00000027082d7220 */ /* 0x000fe20000410000 */
[C---:B------:R-:W-:Y:S01]  /*e590*/  FFMA.FTZ R41, R28.reuse, R37, -R41 ;  /* 0x000000251c297223 */ /* 0x040fe20000010829 */
[----:B------:R-:W-:Y:S01]  /*e5a0*/  FFMA.FTZ R43, R28, R38, R43 ;  /* 0x000000261c2b7223 */ /* 0x000fe2000001002b */
[----:B------:R-:W-:Y:S02]  /*e5b0*/  HADD2.F32 R37, -RZ, R21.H1_H1 ;  /* 0x30000015ff257230 */ /* 0x000fe40000004100 */
[-C--:B------:R-:W-:Y:S01]  /*e5c0*/  FMUL.FTZ R47, R8, R33.reuse ;  /* 0x00000021082f7220 */ /* 0x080fe20000410000 */
[----:B------:R-:W-:Y:S02]  /*e5d0*/  HADD2.F32 R28, -RZ, R13.H1_H1 ;  /* 0x3000000dff1c7230 */ /* 0x000fe40000004100 */
[----:B------:R-:W-:Y:S01]  /*e5e0*/  FFMA.FTZ R40, R4, R33, -R45 ;  /* 0x0000002104287223 */ /* 0x000fe2000001082d */
[----:B------:R-:W-:Y:S02]  /*e5f0*/  HADD2.F32 R9, -RZ, R9.H1_H1 ;  /* 0x30000009ff097230 */ /* 0x000fe40000004100 */
[----:B------:R-:W-:Y:S01]  /*e600*/  FMUL.FTZ R8, R34, R37 ;  /* 0x0000002522087220 */ /* 0x000fe20000410000 */
[----:B------:R-:W-:-:S02]  /*e610*/  HADD2.F32 R38, -RZ, R24.H1_H1 ;  /* 0x30000018ff267230 */ /* 0x000fc40000004100 */
[-C--:B------:R-:W-:Y:S01]  /*e620*/  FMUL.FTZ R42, R34, R28.reuse ;  /* 0x0000001c222a7220 */ /* 0x080fe20000410000 */
[----:B------:R-:W-:Y:S01]  /*e630*/  FFMA.FTZ R34, R4, R39, R47 ;  /* 0x0000002704227223 */ /* 0x000fe2000001002f */
[----:B------:R-:W-:Y:S02]  /*e640*/  HADD2.F32 R4, -RZ, R14.H1_H1 ;  /* 0x3000000eff047230 */ /* 0x000fe40000004100 */
[C---:B------:R-:W-:Y:S01]  /*e650*/  FFMA.FTZ R33, R29.reuse, R28, -R8 ;  /* 0x0000001c1d217223 */ /* 0x040fe20000010808 */
[----:B------:R-:W-:Y:S02]  /*e660*/  HADD2.F32 R35, -RZ, R10.H0_H0 ;  /* 0x2000000aff237230 */ /* 0x000fe40000004100 */
[----:B------:R-:W-:Y:S01]  /*e670*/  FFMA.FTZ R42, R29, R37, R42 ;  /* 0x000000251d2a7223 */ /* 0x000fe2000001002a */
[----:B------:R-:W-:Y:S02]  /*e680*/  HADD2.F32 R8, -RZ, R15.H0_H0 ;  /* 0x2000000fff087230 */ /* 0x000fe40000004100 */
[----:B------:R-:W-:Y:S01]  /*e690*/  FMUL.FTZ R44, R9, R38 ;  /* 0x00000026092c7220 */ /* 0x000fe20000410000 */
[----:B------:R-:W-:-:S02]  /*e6a0*/  HADD2.F32 R28, -RZ, R25.H0_H0 ;  /* 0x20000019ff1c7230 */ /* 0x000fc40000004100 */
[----:B------:R-:W-:Y:S01]  /*e6b0*/  FMUL.FTZ R46, R9, R4 ;  /* 0x00000004092e7220 */ /* 0x000fe20000410000 */
[----:B------:R-:W-:Y:S02]  /*e6c0*/  HADD2.F32 R10, -RZ, R10.H1_H1 ;  /* 0x3000000aff0a7230 */ /* 0x000fe40000004100 */
[C---:B------:R-:W-:Y:S01]  /*e6d0*/  FMUL.FTZ R39, R35.reuse, R8 ;  /* 0x0000000823277220 */ /* 0x040fe20000410000 */
[----:B------:R-:W-:Y:S02]  /*e6e0*/  HADD2.F32 R29, -RZ, R26.H0_H0 ;  /* 0x2000001aff1d7230 */ /* 0x000fe40000004100 */
[----:B------:R-:W-:Y:S01]  /*e6f0*/  FMUL.FTZ R37, R35, R28 ;  /* 0x0000001c23257220 */ /* 0x000fe20000410000 */
[C---:B------:R-:W-:Y:S01]  /*e700*/  FFMA.FTZ R44, R5.reuse, R4, -R44 ;  /* 0x00000004052c7223 */ /* 0x040fe2000001082c */
[----:B------:R-:W-:Y:S02]  /*e710*/  HADD2.F32 R9, -RZ, R20.H0_H0 ;  /* 0x20000014ff097230 */ /* 0x000fe40000004100 */
[----:B------:R-:W-:Y:S01]  /*e720*/  FFMA.FTZ R35, R5, R38, R46 ;  /* 0x0000002605237223 */ /* 0x000fe2000001002e */
[----:B------:R-:W-:Y:S01]  /*e730*/  FMUL.FTZ R5, R10, R29 ;  /* 0x0000001d0a057220 */ /* 0x000fe20000410000 */
[----:B------:R-:W-:Y:S01]  /*e740*/  FFMA.FTZ R39, R30, R28, R39 ;  /* 0x0000001c1e277223 */ /* 0x000fe20000010027 */
[----:B------:R-:W-:-:S02]  /*e750*/  HADD2.F32 R36, -RZ, R11.H0_H0 ;  /* 0x2000000bff247230 */ /* 0x000fc40000004100 */
[-C--:B------:R-:W-:Y:S01]  /*e760*/  FMUL.FTZ R45, R10, R9.reuse ;  /* 0x000000090a2d7220 */ /* 0x080fe20000410000 */
[----:B------:R-:W-:Y:S01]  /*e770*/  FFMA.FTZ R28, R6, R9, -R5 ;  /* 0x00000009061c7223 */ /* 0x000fe20000010805 */
[----:B------:R-:W-:Y:S02]  /*e780*/  HADD2.F32 R11, -RZ, R11.H1_H1 ;  /* 0x3000000bff0b7230 */ /* 0x000fe40000004100 */
[----:B------:R-:W-:Y:S01]  /*e790*/  FFMA.FTZ R37, R30, R8, -R37 ;  /* 0x000000081e257223 */ /* 0x000fe20000010825 */
[----:B------:R-:W-:Y:S02]  /*e7a0*/  HADD2.F32 R5, -RZ, R25.H1_H1 ;  /* 0x30000019ff057230 */ /* 0x000fe40000004100 */
[----:B------:R-:W-:Y:S01]  /*e7b0*/  FFMA.FTZ R30, R6, R29, R45 ;  /* 0x0000001d061e7223 */ /* 0x000fe2000001002d */
[----:B------:R-:W-:Y:S02]  /*e7c0*/  HADD2.F32 R10, -RZ, R26.H1_H1 ;  /* 0x3000001aff0a7230 */ /* 0x000fe40000004100 */
[----:B------:R-:W-:-:S02]  /*e7d0*/  HADD2.F32 R4, -RZ, R15.H1_H1 ;  /* 0x3000000fff047230 */ /* 0x000fc40000004100 */
[CC--:B------:R-:W-:Y:S01]  /*e7e0*/  FMUL.FTZ R6, R36.reuse, R5.reuse ;  /* 0x0000000524067220 */ /* 0x0c0fe20000410000 */
[----:B------:R-:W-:Y:S02]  /*e7f0*/  HADD2.F32 R8, -RZ, R20.H1_H1 ;  /* 0x30000014ff087230 */ /* 0x000fe40000004100 */
[C---:B------:R-:W-:Y:S01]  /*e800*/  FMUL.FTZ R38, R11.reuse, R10 ;  /* 0x0000000a0b267220 */ /* 0x040fe20000410000 */
[----:B------:R-:W-:Y:S02]  /*e810*/  FMUL.FTZ R36, R36, R4 ;  /* 0x0000000424247220 */ /* 0x000fe40000410000 */
[----:B------:R-:W-:Y:S01]  /*e820*/  FMUL.FTZ R9, R11, R8 ;  /* 0x000000080b097220 */ /* 0x000fe20000410000 */
[----:B------:R-:W-:Y:S01]  /*e830*/  FFMA.FTZ R11, R31, R4, -R6 ;  /* 0x000000041f0b7223 */ /* 0x000fe20000010806 */
[----:B------:R-:W-:Y:S01]  /*e840*/  FFMA.FTZ R38, R7, R8, -R38 ;  /* 0x0000000807267223 */ /* 0x000fe20000010826 */
[----:B------:R-:W-:Y:S01]  /*e850*/  FFMA.FTZ R36, R31, R5, R36 ;  /* 0x000000051f247223 */ /* 0x000fe20000010024 */
[----:B------:R-:W-:Y:S01]  /*e860*/  FFMA.FTZ R29, R7, R10, R9 ;  /* 0x0000000a071d7223 */ /* 0x000fe20000010009 */
[----:B------:R-:W-:-:S02]  /*e870*/  F2FP.F16.F32.PACK_AB R4, R40, R41 ;  /* 0x000000292804723e */ /* 0x000fc400000000ff */
[----:B------:R-:W-:Y:S02]  /*e880*/  F2FP.F16.F32.PACK_AB R5, R44, R33 ;  /* 0x000000212c05723e */ /* 0x000fe400000000ff */
[----:B------:R-:W-:Y:S02]  /*e890*/  F2FP.F16.F32.PACK_AB R6, R28, R37 ;  /* 0x000000251c06723e */ /* 0x000fe400000000ff */
[----:B------:R-:W-:Y:S02]  /*e8a0*/  F2FP.F16.F32.PACK_AB R7, R38, R11 ;  /* 0x0000000b2607723e */ /* 0x000fe400000000ff */
[----:B------:R-:W-:Y:S02]  /*e8b0*/  F2FP.F16.F32.PACK_AB R8, R34, R43 ;  /* 0x0000002b2208723e */ /* 0x000fe400000000ff */
[----:B------:R-:W-:Y:S01]  /*e8c0*/  F2FP.F16.F32.PACK_AB R9, R35, R42 ;  /* 0x0000002a2309723e */ /* 0x000fe200000000ff */
[----:B------:R2:W-:Y:S01]  /*e8d0*/  STS.128 [R0], R4 ;  /* 0x0000000400007388 */ /* 0x0005e20000000c00 */
[----:B------:R-:W-:-:S02]  /*e8e0*/  F2FP.F16.F32.PACK_AB R10, R30, R39 ;  /* 0x000000271e0a723e */ /* 0x000fc400000000ff */
[----:B------:R-:W-:-:S05]  /*e8f0*/  F2FP.F16.F32.PACK_AB R11, R29, R36 ;  /* 0x000000241d0b723e */ /* 0x000fca00000000ff */
[----:B------:R2:W-:Y:S02]  /*e900*/  STS.128 [R27+0x16400], R8 ;  /* 0x016400081b007388 */ /* 0x0005e40000000c00 */
.L_x_620:
[----:B------:R-:W-:Y:S05]  /*e910*/  BSYNC B1 ;  /* 0x0000000000017941 */ /* 0x000fea0003800000 */
.L_x_619:
[----:B------:R-:W-:Y:S04]  /*e920*/  BSSY B1, `(.L_x_621) ;  /* 0x0000060000017945 */ /* 0x000fe80003800000 */
[----:B------:R-:W-:Y:S05]  /*e930*/  @P2 BRA `(.L_x_622) ;  /* 0x0000000400782947 */ /* 0x000fea0003800000 */
[----:B--2---:R-:W2:Y:S04]  /*e940*/  LDL R0, [R1+0x8c] ;  /* 0x00008c0001007983 */ /* 0x004ea80000100800 */
[----:B-1----:R-:W3:Y:S04]  /*e950*/  LDL R9, [R1+0x38] ;  /* 0x0000380001097983 */ /* 0x002ee80000100800 */
[----:B------:R-:W4:Y:S04]  /*e960*/  LDL R7, [R1+0x5c] ;  /* 0x00005c0001077983 */ /* 0x000f280000100800 */
[----:B------:R-:W5:Y:S01]  /*e970*/  LDL R8, [R1+0x4c] ;  /* 0x00004c0001087983 */ /* 0x000f620000100800 */
[----:B0-----:R-:W-:-:S02]  /*e980*/  HADD2.F32 R37, -RZ, R13.H0_H0 ;  /* 0x2000000dff257230 */ /* 0x001fc40000004100 */
[--C-:B------:R-:W-:Y:S02]  /*e990*/  HADD2.F32 R39, -RZ, R21.reuse.H0_H0 ;  /* 0x20000015ff277230 */ /* 0x100fe40000004100 */
[----:B------:R-:W-:Y:S02]  /*e9a0*/  HADD2.F32 R44, -RZ, R24.H0_H0 ;  /* 0x20000018ff2c7230 */ /* 0x000fe40000004100 */
[----:B------:R-:W-:Y:S02]  /*e9b0*/  HADD2.F32 R40, -RZ, R14.H0_H0 ;  /* 0x2000000eff287230 */ /* 0x000fe40000004100 */
[----:B------:R-:W-:Y:S02]  /*e9c0*/  HADD2.F32 R46, -RZ, R21.H1_H1 ;  /* 0x30000015ff2e7230 */ /* 0x000fe40000004100 */
[----:B------:R-:W-:Y:S02]  /*e9d0*/  HADD2.F32 R42, -RZ, R13.H1_H1 ;  /* 0x3000000dff2a7230 */ /* 0x000fe40000004100 */
[----:B------:R-:W-:-:S02]  /*e9e0*/  HADD2.F32 R43, -RZ, R24.H1_H1 ;  /* 0x30000018ff2b7230 */ /* 0x000fc40000004100 */
[----:B------:R-:W-:Y:S02]  /*e9f0*/  HADD2.F32 R41, -RZ, R15.H0_H0 ;  /* 0x2000000fff297230 */ /* 0x000fe40000004100 */
[----:B------:R-:W-:Y:S01]  /*ea00*/  HADD2.F32 R45, -RZ, R25.H0_H0 ;  /* 0x20000019ff2d7230 */ /* 0x000fe20000004100 */
[----:B--2---:R-:W-:Y:S02]  /*ea10*/  R2UR UR4, R0 ;  /* 0x00000000000472ca */ /* 0x004fe400000e0000 */
[----:B------:R-:W-:Y:S02]  /*ea20*/  LEA.HI R0, R3, R12, RZ, 0x1d ;  /* 0x0000000c03007211 */ /* 0x000fe400078fe8ff */
[----:B---3--:R-:W-:Y:S02]  /*ea30*/  LOP3.LUT R6, R9, 0x38, R16, 0xf8, !PT ;  /* 0x0000003809067812 */ /* 0x008fe400078ef810 */
[----:B------:R-:W-:Y:S01]  /*ea40*/  SHF.R.S32.HI R5, RZ, 0x1f, R0 ;  /* 0x0000001fff057819 */ /* 0x000fe20000011400 */
[----:B------:R-:W-:-:S03]  /*ea50*/  IMAD.SHL.U32 R4, R0, 0x8, RZ ;  /* 0x0000000800047824 */ /* 0x000fc600078e00ff */
[----:B------:R-:W-:Y:S02]  /*ea60*/  LEA.HI R5, R5, R0, RZ, 0x3 ;  /* 0x0000000005057211 */ /* 0x000fe400078f18ff */
[----:B------:R-:W-:Y:S02]  /*ea70*/  LOP3.LUT R0, R9, 0x38, R4, 0xf8, !PT ;  /* 0x0000003809007812 */ /* 0x000fe400078ef804 */
[----:B------:R-:W-:Y:S02]  /*ea80*/  SHF.L.U32 R5, R5, 0xa, RZ ;  /* 0x0000000a05057819 */ /* 0x000fe400000006ff */
[----:B----4-:R-:W-:Y:S02]  /*ea90*/  LOP3.LUT R0, R0, R7, RZ, 0x3c, !PT ;  /* 0x0000000700007212 */ /* 0x010fe400078e3cff */
[----:B------:R-:W-:Y:S02]  /*eaa0*/  LOP3.LUT R9, R5, 0x7fffe000, RZ, 0xc0, !PT ;  /* 0x7fffe00005097812 */ /* 0x000fe400078ec0ff */
[----:B-----5:R-:W-:-:S02]  /*eab0*/  LOP3.LUT R6, R8, R6, R7, 0xf6, !PT ;  /* 0x0000000608067212 */ /* 0x020fc400078ef607 */
[----:B------:R-:W-:Y:S02]  /*eac0*/  IADD3 R9, R0, R9, R8 ;  /* 0x0000000900097210 */ /* 0x000fe40007ffe008 */
[----:B------:R-:W-:-:S03]  /*ead0*/  LEA R47, R6, UR4, 0x1 ;  /* 0x00000004062f7c11 */ /* 0x000fc6000f8e08ff */
[----:B------:R-:W-:Y:S02]  /*eae0*/  IMAD R0, R9, 0x2, R2 ;  /* 0x0000000209007824 */ /* 0x000fe400078e0202 */
[----:B------:R-:W0:Y:S04]  /*eaf0*/  LDS.128 R4, [R47] ;  /* 0x000000002f047984 */ /* 0x000e280000000c00 */
[----:B------:R-:W1:Y:S01]  /*eb00*/  LDS.128 R8, [R0+0x16400] ;  /* 0x0164000000087984 */ /* 0x000e620000000c00 */
[--C-:B0-----:R-:W-:Y:S02]  /*eb10*/  HADD2.F32 R27, -RZ, R4.reuse.H0_H0 ;  /* 0x20000004ff1b7230 */ /* 0x101fe40000004100 */
[----:B------:R-:W-:Y:S02]  /*eb20*/  HADD2.F32 R4, -RZ, R4.H1_H1 ;  /* 0x30000004ff047230 */ /* 0x000fe40000004100 */
[----:B-1----:R-:W-:-:S02]  /*eb30*/  HADD2.F32 R31, -RZ, R8.H0_H0 ;  /* 0x20000008ff1f7230 */ /* 0x002fc40000004100 */
[----:B------:R-:W-:Y:S02]  /*eb40*/  HADD2.F32 R8, -RZ, R8.H1_H1 ;  /* 0x30000008ff087230 */ /* 0x000fe40000004100 */
[--C-:B------:R-:W-:Y:S02]  /*eb50*/  HADD2.F32 R33, -RZ, R9.reuse.H0_H0 ;  /* 0x20000009ff217230 */ /* 0x100fe40000004100 */
[-C--:B------:R-:W-:Y:S01]  /*eb60*/  FMUL.FTZ R36, R39, R31.reuse ;  /* 0x0000001f27247220 */ /* 0x080fe20000410000 */
[C---:B------:R-:W-:Y:S01]  /*eb70*/  FMUL.FTZ R38, R37.reuse, R31 ;  /* 0x0000001f25267220 */ /* 0x040fe20000410000 */
[----:B------:R-:W-:Y:S02]  /*eb80*/  HADD2.F32 R9, -RZ, R9.H1_H1 ;  /* 0x30000009ff097230 */ /* 0x000fe40000004100 */
[-C--:B------:R-:W-:Y:S01]  /*eb90*/  FMUL.FTZ R31, R44, R8.reuse ;  /* 0x000000082c1f7220 */ /* 0x080fe20000410000 */
[-C--:B------:R-:W-:Y:S01]  /*eba0*/  FFMA.FTZ R36, R37, R27.reuse, -R36 ;  /* 0x0000001b25247223 */ /* 0x080fe20000010824 */
[----:B------:R-:W-:Y:S01]  /*ebb0*/  FFMA.FTZ R38, R39, R27, R38 ;  /* 0x0000001b27267223 */ /* 0x000fe20000010026 */
[----:B------:R-:W-:Y:S01]  /*ebc0*/  FMUL.FTZ R27, R40, R8 ;  /* 0x00000008281b7220 */ /* 0x000fe20000410000 */
[----:B------:R-:W-:-:S02]  /*ebd0*/  HADD2.F32 R39, -RZ, R14.H1_H1 ;  /* 0x3000000eff277230 */ /* 0x000fc40000004100 */
[-C--:B------:R-:W-:Y:S01]  /*ebe0*/  FMUL.FTZ R37, R46, R33.reuse ;  /* 0x000000212e257220 */ /* 0x080fe20000410000 */
[--C-:B------:R-:W-:Y:S02]  /*ebf0*/  HADD2.F32 R28, -RZ, R5.reuse.H0_H0 ;  /* 0x20000005ff1c7230 */ /* 0x100fe40000004100 */
[-C--:B------:R-:W-:Y:S01]  /*ec00*/  FFMA.FTZ R31, R40, R4.reuse, -R31 ;  /* 0x00000004281f7223 */ /* 0x080fe2000001081f */
[----:B------:R-:W-:Y:S02]  /*ec10*/  HADD2.F32 R5, -RZ, R5.H1_H1 ;  /* 0x30000005ff057230 */ /* 0x000fe40000004100 */
[----:B------:R-:W-:Y:S01]  /*ec20*/  FMUL.FTZ R33, R42, R33 ;  /* 0x000000212a217220 */ /* 0x000fe20000410000 */
[----:B------:R-:W-:Y:S01]  /*ec30*/  FFMA.FTZ R27, R44, R4, R27 ;  /* 0x000000042c1b7223 */ /* 0x000fe2000001001b */
[--C-:B------:R-:W-:Y:S02]  /*ec40*/  HADD2.F32 R34, -RZ, R10.reuse.H0_H0 ;  /* 0x2000000aff227230 */ /* 0x100fe40000004100 */
[----:B------:R-:W-:Y:S01]  /*ec50*/  FMUL.FTZ R4, R43, R9 ;  /* 0x000000092b047220 */ /* 0x000fe20000410000 */
[----:B------:R-:W-:-:S02]  /*ec60*/  HADD2.F32 R10, -RZ, R10.H1_H1 ;  /* 0x3000000aff0a7230 */ /* 0x000fc40000004100 */
[C---:B------:R-:W-:Y:S01]  /*ec70*/  FMUL.FTZ R8, R39.reuse, R9 ;  /* 0x0000000927087220 */ /* 0x040fe20000410000 */
[----:B------:R-:W-:Y:S02]  /*ec80*/  HADD2.F32 R44, -RZ, R26.H0_H0 ;  /* 0x2000001aff2c7230 */ /* 0x000fe40000004100 */
[-C--:B------:R-:W-:Y:S01]  /*ec90*/  FFMA.FTZ R37, R42, R28.reuse, -R37 ;  /* 0x0000001c2a257223 */ /* 0x080fe20000010825 */
[----:B------:R-:W-:Y:S01]  /*eca0*/  FFMA.FTZ R33, R46, R28, R33 ;  /* 0x0000001c2e217223 */ /* 0x000fe20000010021 */
[----:B------:R-:W-:Y:S01]  /*ecb0*/  FFMA.FTZ R28, R39, R5, -R4 ;  /* 0x00000005271c7223 */ /* 0x000fe20000010804 */
[----:B------:R-:W-:Y:S02]  /*ecc0*/  HADD2.F32 R29, -RZ, R6.H0_H0 ;  /* 0x20000006ff1d7230 */ /* 0x000fe40000004100 */
[-C--:B------:R-:W-:Y:S01]  /*ecd0*/  FMUL.FTZ R4, R45, R34.reuse ;  /* 0x000000222d047220 */ /* 0x080fe20000410000 */
[----:B------:R-:W-:Y:S02]  /*ece0*/  HADD2.F32 R42, -RZ, R20.H0_H0 ;  /* 0x20000014ff2a7230 */ /* 0x000fe40000004100 */
[----:B------:R-:W-:Y:S01]  /*ecf0*/  FMUL.FTZ R40, R41, R34 ;  /* 0x0000002229287220 */ /* 0x000fe20000410000 */
[----:B------:R-:W-:-:S02]  /*ed00*/  HADD2.F32 R6, -RZ, R6.H1_H1 ;  /* 0x30000006ff067230 */ /* 0x000fc40000004100 */
[----:B------:R-:W-:Y:S01]  /*ed10*/  FFMA.FTZ R34, R43, R5, R8 ;  /* 0x000000052b227223 */ /* 0x000fe20000010008 */
[-C--:B------:R-:W-:Y:S01]  /*ed20*/  FMUL.FTZ R5, R44, R10.reuse ;  /* 0x0000000a2c057220 */ /* 0x080fe20000410000 */
[C---:B------:R-:W-:Y:S01]  /*ed30*/  FMUL.FTZ R9, R42.reuse, R10 ;  /* 0x0000000a2a097220 */ /* 0x040fe20000410000 */
[----:B------:R-:W-:Y:S02]  /*ed40*/  HADD2.F32 R35, -RZ, R11.H0_H0 ;  /* 0x2000000bff237230 */ /* 0x000fe40000004100 */
[-C--:B------:R-:W-:Y:S01]  /*ed50*/  FFMA.FTZ R39, R41, R29.reuse, -R4 ;  /* 0x0000001d29277223 */ /* 0x080fe20000010804 */
[----:B------:R-:W-:Y:S01]  /*ed60*/  FFMA.FTZ R10, R42, R6, -R5 ;  /* 0x000000062a0a7223 */ /* 0x000fe20000010805 */
[----:B------:R-:W-:Y:S02]  /*ed70*/  HADD2.F32 R42, -RZ, R25.H1_H1 ;  /* 0x30000019ff2a7230 */ /* 0x000fe40000004100 */
[----:B------:R-:W-:Y:S01]  /*ed80*/  FFMA.FTZ R40, R45, R29, R40 ;  /* 0x0000001d2d287223 */ /* 0x000fe20000010028 */
[----:B------:R-:W-:-:S02]  /*ed90*/  HADD2.F32 R8, -RZ, R15.H1_H1 ;  /* 0x3000000fff087230 */ /* 0x000fc40000004100 */
[----:B------:R-:W-:Y:S01]  /*eda0*/  FFMA.FTZ R29, R44, R6, R9 ;  /* 0x000000062c1d7223 */ /* 0x000fe20000010009 */
[----:B------:R-:W-:Y:S02]  /*edb0*/  HADD2.F32 R11, -RZ, R11.H1_H1 ;  /* 0x3000000bff0b7230 */ /* 0x000fe40000004100 */
[-C--:B------:R-:W-:Y:S01]  /*edc0*/  FMUL.FTZ R5, R42, R35.reuse ;  /* 0x000000232a057220 */ /* 0x080fe20000410000 */
[----:B------:R-:W-:Y:S02]  /*edd0*/  HADD2.F32 R43, -RZ, R26.H1_H1 ;  /* 0x3000001aff2b7230 */ /* 0x000fe40000004100 */
[----:B------:R-:W-:Y:S01]  /*ede0*/  FMUL.FTZ R35, R8, R35 ;  /* 0x0000002308237220 */ /* 0x000fe20000410000 */
[----:B------:R-:W-:Y:S01]  /*edf0*/  HADD2.F32 R41, -RZ, R20.H1_H1 ;  /* 0x30000014ff297230 */ /* 0x000fe20000004100 */
[----:B------:R-:W-:Y:S01]  /*ee00*/  F2FP.F16.F32.PACK_AB R9, R34, R33 ;  /* 0x000000212209723e */ /* 0x000fe200000000ff */
[--C-:B------:R-:W-:Y:S02]  /*ee10*/  HADD2.F32 R30, -RZ, R7.reuse.H0_H0 ;  /* 0x20000007ff1e7230 */ /* 0x100fe40000004100 */
[----:B------:R-:W-:Y:S01]  /*ee20*/  FMUL.FTZ R4, R43, R11 ;  /* 0x0000000b2b047220 */ /* 0x000fe20000410000 */
[----:B------:R-:W-:-:S02]  /*ee30*/  HADD2.F32 R7, -RZ, R7.H1_H1 ;  /* 0x30000007ff077230 */ /* 0x000fc40000004100 */
[C---:B------:R-:W-:Y:S01]  /*ee40*/  FMUL.FTZ R6, R41.reuse, R11 ;  /* 0x0000000b29067220 */ /* 0x040fe20000410000 */
[-C--:B------:R-:W-:Y:S01]  /*ee50*/  FFMA.FTZ R11, R8, R30.reuse, -R5 ;  /* 0x0000001e080b7223 */ /* 0x080fe20000010805 */
[----:B------:R-:W-:Y:S01]  /*ee60*/  FFMA.FTZ R35, R42, R30, R35 ;  /* 0x0000001e2a237223 */ /* 0x000fe20000010023 */
[-C--:B------:R-:W-:Y:S01]  /*ee70*/  FFMA.FTZ R30, R41, R7.reuse, -R4 ;  /* 0x00000007291e7223 */ /* 0x080fe20000010804 */
[----:B------:R-:W-:Y:S01]  /*ee80*/  FFMA.FTZ R42, R43, R7, R6 ;  /* 0x000000072b2a7223 */ /* 0x000fe20000010006 */
[----:B------:R-:W-:Y:S02]  /*ee90*/  F2FP.F16.F32.PACK_AB R4, R31, R36 ;  /* 0x000000241f04723e */ /* 0x000fe400000000ff */
[----:B------:R-:W-:Y:S02]  /*eea0*/  F2FP.F16.F32.PACK_AB R5, R28, R37 ;  /* 0x000000251c05723e */ /* 0x000fe400000000ff */
[----:B------:R-:W-:Y:S02]  /*eeb0*/  F2FP.F16.F32.PACK_AB R6, R10, R39 ;  /* 0x000000270a06723e */ /* 0x000fe400000000ff */
[----:B------:R-:W-:-:S02]  /*eec0*/  F2FP.F16.F32.PACK_AB R7, R30, R11 ;  /* 0x0000000b1e07723e */ /* 0x000fc400000000ff */
[----:B------:R-:W-:Y:S02]  /*eed0*/  F2FP.F16.F32.PACK_AB R8, R27, R38 ;  /* 0x000000261b08723e */ /* 0x000fe400000000ff */
[----:B------:R-:W-:Y:S01]  /*eee0*/  F2FP.F16.F32.PACK_AB R10, R29, R40 ;  /* 0x000000281d0a723e */ /* 0x000fe200000000ff */
[----:B------:R3:W-:Y:S01]  /*eef0*/  STS.128 [R47], R4 ;  /* 0x000000042f007388 */ /* 0x0007e20000000c00 */
[----:B------:R-:W-:-:S05]  /*ef00*/  F2FP.F16.F32.PACK_AB R11, R42, R35 ;  /* 0x000000232a0b723e */ /* 0x000fca00000000ff */
[----:B------:R3:W-:Y:S02]  /*ef10*/  STS.128 [R0+0x16400], R8 ;  /* 0x0164000800007388 */ /* 0x0007e40000000c00 */
.L_x_622:
[----:B------:R-:W-:Y:S05]  /*ef20*/  BSYNC B1 ;  /* 0x0000000000017941 */ /* 0x000fea0003800000 */
.L_x_621:
[----:B------:R-:W-:Y:S04]  /*ef30*/  BSSY B1, `(.L_x_623) ;  /* 0x0000060000017945 */ /* 0x000fe80003800000 */
[----:B------:R-:W-:Y:S05]  /*ef40*/  @P3 BRA `(.L_x_624) ;  /* 0x0000000400783947 */ /* 0x000fea0003800000 */
[----:B--23--:R-:W2:Y:S04]  /*ef50*/  LDL R0, [R1+0x8c] ;  /* 0x00008c0001007983 */ /* 0x00cea80000100800 */
[----:B-1----:R-:W3:Y:S04]  /*ef60*/  LDL R9, [R1+0x34] ;  /* 0x0000340001097983 */ /* 0x002ee80000100800 */
[----:B------:R-:W4:Y:S04]  /*ef70*/  LDL R7, [R1+0x58] ;  /* 0x0000580001077983 */ /* 0x000f280000100800 */
[----:B------:R-:W4:Y:S01]  /*ef80*/  LDL R8, [R1+0x48] ;  /* 0x0000480001087983 */ /* 0x000f220000100800 */
        /* <DEDUP_REMOVED lines=16> */
[----:B----4-:R-:W-:Y:S01]  /*f090*/  LOP3.LUT R6, R8, R6, R7, 0xf6, !PT ;  /* 0x0000000608067212 */ /* 0x010fe200078ef607 */
[----:B------:R-:W-:Y:S01]  /*f0a0*/  IMAD.SHL.U32 R5, R5, 0x400, RZ ;  /* 0x0000040005057824 */ /* 0x000fe200078e00ff */
[----:B------:R-:W-:Y:S02]  /*f0b0*/  LOP3.LUT R0, R0, R7, RZ, 0x3c, !PT ;  /* 0x0000000700007212 */ /* 0x000fe400078e3cff */
[----:B------:R-:W-:Y:S02]  /*f0c0*/  LEA R47, R6, UR4, 0x1 ;  /* 0x00000004062f7c11 */ /* 0x000fe4000f8e08ff */
[----:B------:R-:W-:-:S03]  /*f0d0*/  LOP3.LUT R9, R5, 0x7fffe000, RZ, 0xc0, !PT ;  /* 0x7fffe00005097812 */ /* 0x000fc600078ec0ff */
[----:B------:R-:W0:Y:S01]  /*f0e0*/  LDS.128 R4, [R47] ;  /* 0x000000002f047984 */ /* 0x000e220000000c00 */
        /* <DEDUP_REMOVED lines=9> */
[--C-:B-1----:R-:W-:Y:S02]  /*f180*/  HADD2.F32 R31, -RZ, R8.reuse.H0_H0 ;  /* 0x20000008ff1f7230 */ /* 0x102fe40000004100 */
        /* <DEDUP_REMOVED lines=11> */
[-C--:B------:R-:W-:Y:S01]  /*f240*/  FFMA.FTZ R31, R40, R4.reuse, -R31 ;  /* 0x00000004281f7223 */ /* 0x080fe2000001081f */
[----:B------:R-:W-:Y:S01]  /*f250*/  FMUL.FTZ R33, R42, R33 ;  /* 0x000000212a217220 */ /* 0x000fe20000410000 */
[----:B------:R-:W-:Y:S01]  /*f260*/  FFMA.FTZ R27, R44, R4, R27 ;  /* 0x000000042c1b7223 */ /* 0x000fe2000001001b */
[--C-:B------:R-:W-:Y:S02]  /*f270*/  HADD2.F32 R34, -RZ, R10.reuse.H0_H0 ;  /* 0x2000000aff227230 */ /* 0x100fe40000004100 */
[-C--:B------:R-:W-:Y:S01]  /*f280*/  FMUL.FTZ R4, R43, R9.reuse ;  /* 0x000000092b047220 */ /* 0x080fe20000410000 */
[----:B------:R-:W-:Y:S02]  /*f290*/  HADD2.F32 R10, -RZ, R10.H1_H1 ;  /* 0x3000000aff0a7230 */ /* 0x000fe40000004100 */
[----:B------:R-:W-:Y:S01]  /*f2a0*/  FMUL.FTZ R8, R39, R9 ;  /* 0x0000000927087220 */ /* 0x000fe20000410000 */
[----:B------:R-:W-:-:S02]  /*f2b0*/  HADD2.F32 R44, -RZ, R26.H0_H0 ;  /* 0x2000001aff2c7230 */ /* 0x000fc40000004100 */
[-C--:B------:R-:W-:Y:S01]  /*f2c0*/  FFMA.FTZ R37, R42, R28.reuse, -R37 ;  /* 0x0000001c2a257223 */ /* 0x080fe20000010825 */
[----:B------:R-:W-:Y:S01]  /*f2d0*/  FFMA.FTZ R33, R46, R28, R33 ;  /* 0x0000001c2e217223 */ /* 0x000fe20000010021 */
[-C--:B------:R-:W-:Y:S01]  /*f2e0*/  FFMA.FTZ R28, R39, R5.reuse, -R4 ;  /* 0x00000005271c7223 */ /* 0x080fe20000010804 */
[----:B------:R-:W-:Y:S02]  /*f2f0*/  HADD2.F32 R42, -RZ, R20.H0_H0 ;  /* 0x20000014ff2a7230 */ /* 0x000fe40000004100 */
[-C--:B------:R-:W-:Y:S01]  /*f300*/  FMUL.FTZ R4, R45, R34.reuse ;  /* 0x000000222d047220 */ /* 0x080fe20000410000 */
[----:B------:R-:W-:Y:S01]  /*f310*/  FMUL.FTZ R40, R41, R34 ;  /* 0x0000002229287220 */ /* 0x000fe20000410000 */
[----:B------:R-:W-:Y:S01]  /*f320*/  FFMA.FTZ R34, R43, R5, R8 ;  /* 0x000000052b227223 */ /* 0x000fe20000010008 */
[-C--:B------:R-:W-:Y:S01]  /*f330*/  FMUL.FTZ R5, R44, R10.reuse ;  /* 0x0000000a2c057220 */ /* 0x080fe20000410000 */
[----:B------:R-:W-:Y:S01]  /*f340*/  FMUL.FTZ R9, R42, R10 ;  /* 0x0000000a2a097220 */ /* 0x000fe20000410000 */
[----:B------:R-:W-:-:S02]  /*f350*/  HADD2.F32 R35, -RZ, R11.H0_H0 ;  /* 0x2000000bff237230 */ /* 0x000fc40000004100 */
[-C--:B------:R-:W-:Y:S01]  /*f360*/  FFMA.FTZ R39, R41, R29.reuse, -R4 ;  /* 0x0000001d29277223 */ /* 0x080fe20000010804 */
[-C--:B------:R-:W-:Y:S01]  /*f370*/  FFMA.FTZ R10, R42, R6.reuse, -R5 ;  /* 0x000000062a0a7223 */ /* 0x080fe20000010805 */
[----:B------:R-:W-:Y:S02]  /*f380*/  HADD2.F32 R42, -RZ, R25.H1_H1 ;  /* 0x30000019ff2a7230 */ /* 0x000fe40000004100 */
[----:B------:R-:W-:Y:S01]  /*f390*/  FFMA.FTZ R40, R45, R29, R40 ;  /* 0x0000001d2d287223 */ /* 0x000fe20000010028 */
[----:B------:R-:W-:Y:S02]  /*f3a0*/  HADD2.F32 R8, -RZ, R15.H1_H1 ;  /* 0x3000000fff087230 */ /* 0x000fe40000004100 */
[----:B------:R-:W-:Y:S01]  /*f3b0*/  FFMA.FTZ R29, R44, R6, R9 ;  /* 0x000000062c1d7223 */ /* 0x000fe20000010009 */
[----:B------:R-:W-:Y:S02]  /*f3c0*/  HADD2.F32 R11, -RZ, R11.H1_H1 ;  /* 0x3000000bff0b7230 */ /* 0x000fe40000004100 */
[----:B------:R-:W-:Y:S01]  /*f3d0*/  FMUL.FTZ R5, R42, R35 ;  /* 0x000000232a057220 */ /* 0x000fe20000410000 */
[----:B------:R-:W-:-:S02]  /*f3e0*/  HADD2.F32 R43, -RZ, R26.H1_H1 ;  /* 0x3000001aff2b7230 */ /* 0x000fc40000004100 */
[----:B------:R-:W-:Y:S01]  /*f3f0*/  FMUL.FTZ R35, R8, R35 ;  /* 0x0000002308237220 */ /* 0x000fe20000410000 */
[----:B------:R-:W-:Y:S01]  /*f400*/  HADD2.F32 R41, -RZ, R20.H1_H1 ;  /* 0x30000014ff297230 */ /* 0x000fe20000004100 */
[----:B------:R-:W-:Y:S01]  /*f410*/  F2FP.F16.F32.PACK_AB R9, R34, R33 ;  /* 0x000000212209723e */ /* 0x000fe200000000ff */
[--C-:B------:R-:W-:Y:S02]  /*f420*/  HADD2.F32 R30, -RZ, R7.reuse.H0_H0 ;  /* 0x20000007ff1e7230 */ /* 0x100fe40000004100 */
[-C--:B------:R-:W-:Y:S01]  /*f430*/  FMUL.FTZ R4, R43, R11.reuse ;  /* 0x0000000b2b047220 */ /* 0x080fe20000410000 */
[----:B------:R-:W-:Y:S02]  /*f440*/  HADD2.F32 R7, -RZ, R7.H1_H1 ;  /* 0x30000007ff077230 */ /* 0x000fe40000004100 */
[C---:B------:R-:W-:Y:S01]  /*f450*/  FMUL.FTZ R6, R41.reuse, R11 ;  /* 0x0000000b29067220 */ /* 0x040fe20000410000 */
        /* <DEDUP_REMOVED lines=11> */
[----:B------:R-:W-:-:S05]  /*f510*/  F2FP.F16.F32.PACK_AB R11, R42, R35 ;  /* 0x000000232a0b723e */ /* 0x000fca00000000ff */
[----:B------:R4:W-:Y:S02]  /*f520*/  STS.128 [R0+0x16400], R8 ;  /* 0x0164000800007388 */ /* 0x0009e40000000c00 */
.L_x_624:
[----:B------:R-:W-:Y:S05]  /*f530*/  BSYNC B1 ;  /* 0x0000000000017941 */ /* 0x000fea0003800000 */
.L_x_623:
[----:B------:R-:W-:Y:S05]  /*f540*/  @P0 BRA `(.L_x_610) ;  /* 0x0000000400780947 */ /* 0x000fea0003800000 */
[----:B--234-:R-:W2:Y:S04]  /*f550*/  LDL R0, [R1+0x8c] ;  /* 0x00008c0001007983 */ /* 0x01cea80000100800 */
[----:B------:R-:W3:Y:S04]  /*f560*/  LDL R7, [R1+0x30] ;  /* 0x0000300001077983 */ /* 0x000ee80000100800 */
[----:B------:R-:W4:Y:S04]  /*f570*/  LDL R6, [R1+0x50] ;  /* 0x0000500001067983 */ /* 0x000f280000100800 */
[----:B------:R-:W5:Y:S01]  /*f580*/  LDL R8, [R1+0x54] ;  /* 0x0000540001087983 */ /* 0x000f620000100800 */
[----:B------:R-:W-:Y:S01]  /*f590*/  LEA.HI R3, R3, R12, RZ, 0x1d ;  /* 0x0000000c03037211 */ /* 0x000fe200078fe8ff */
[----:B0-----:R-:W-:-:S02]  /*f5a0*/  HADD2.F32 R36, -RZ, R21.H0_H0 ;  /* 0x20000015ff247230 */ /* 0x001fc40000004100 */
[----:B------:R-:W-:Y:S01]  /*f5b0*/  HADD2.F32 R34, -RZ, R13.H0_H0 ;  /* 0x2000000dff227230 */ /* 0x000fe20000004100 */
[----:B------:R-:W-:Y:S01]  /*f5c0*/  SHF.R.S32.HI R4, RZ, 0x1f, R3 ;  /* 0x0000001fff047819 */ /* 0x000fe20000011403 */
[--C-:B------:R-:W-:Y:S02]  /*f5d0*/  HADD2.F32 R38, -RZ, R24.reuse.H0_H0 ;  /* 0x20000018ff267230 */ /* 0x100fe40000004100 */
[----:B------:R-:W-:Y:S01]  /*f5e0*/  HADD2.F32 R40, -RZ, R21.H1_H1 ;  /* 0x30000015ff287230 */ /* 0x000fe20000004100 */
[----:B------:R-:W-:Y:S01]  /*f5f0*/  LEA.HI R4, R4, R3, RZ, 0x3 ;  /* 0x0000000304047211 */ /* 0x000fe200078f18ff */
[----:B------:R-:W-:Y:S02]  /*f600*/  HADD2.F32 R41, -RZ, R24.H1_H1 ;  /* 0x30000018ff297230 */ /* 0x000fe40000004100 */
[----:B------:R-:W-:Y:S02]  /*f610*/  HADD2.F32 R39, -RZ, R15.H0_H0 ;  /* 0x2000000fff277230 */ /* 0x000fe40000004100 */
[----:B------:R-:W-:-:S02]  /*f620*/  IMAD.SHL.U32 R4, R4, 0x400, RZ ;  /* 0x0000040004047824 */ /* 0x000fc400078e00ff */
[----:B------:R-:W-:Y:S01]  /*f630*/  HADD2.F32 R43, -RZ, R25.H0_H0 ;  /* 0x20000019ff2b7230 */ /* 0x000fe20000004100 */
[----:B--2---:R-:W-:Y:S02]  /*f640*/  R2UR UR4, R0 ;  /* 0x00000000000472ca */ /* 0x004fe400000e0000 */
[----:B------:R-:W-:Y:S02]  /*f650*/  SHF.L.U32 R0, R3, 0x3, RZ ;  /* 0x0000000303007819 */ /* 0x000fe400000006ff */
[----:B------:R-:W-:Y:S02]  /*f660*/  LOP3.LUT R3, R4, 0x7fffe000, RZ, 0xc0, !PT ;  /* 0x7fffe00004037812 */ /* 0x000fe400078ec0ff */
[C---:B---3--:R-:W-:Y:S02]  /*f670*/  LOP3.LUT R0, R7.reuse, 0x38, R0, 0xf8, !PT ;  /* 0x0000003807007812 */ /* 0x048fe400078ef800 */
[----:B------:R-:W-:Y:S02]  /*f680*/  LOP3.LUT R5, R7, 0x38, R16, 0xf8, !PT ;  /* 0x0000003807057812 */ /* 0x000fe400078ef810 */
[----:B----4-:R-:W-:-:S02]  /*f690*/  LOP3.LUT R0, R0, R6, RZ, 0x3c, !PT ;  /* 0x0000000600007212 */ /* 0x010fc400078e3cff */
[----:B-----5:R-:W-:Y:S02]  /*f6a0*/  LOP3.LUT R5, R8, R5, R6, 0xf6, !PT ;  /* 0x0000000508057212 */ /* 0x020fe400078ef606 */
[----:B------:R-:W-:Y:S02]  /*f6b0*/  IADD3 R3, R0, R3, R8 ;  /* 0x0000000300037210 */ /* 0x000fe40007ffe008 */
[----:B------:R-:W-:-:S03]  /*f6c0*/  LEA R42, R5, UR4, 0x1 ;  /* 0x00000004052a7c11 */ /* 0x000fc6000f8e08ff */
[----:B------:R-:W-:Y:S02]  /*f6d0*/  IMAD R3, R3, 0x2, R2 ;  /* 0x0000000203037824 */ /* 0x000fe400078e0202 */
[----:B------:R-:W0:Y:S04]  /*f6e0*/  LDS.128 R4, [R42] ;  /* 0x000000002a047984 */ /* 0x000e280000000c00 */
[----:B-1----:R-:W1:Y:S01]  /*f6f0*/  LDS.128 R8, [R3+0x16400] ;  /* 0x0164000003087984 */ /* 0x002e620000000c00 */
[--C-:B0-----:R-:W-:Y:S02]  /*f700*/  HADD2.F32 R0, -RZ, R4.reuse.H0_H0 ;  /* 0x20000004ff007230 */ /* 0x101fe40000004100 */
[----:B------:R-:W-:Y:S02]  /*f710*/  HADD2.F32 R4, -RZ, R4.H1_H1 ;  /* 0x30000004ff047230 */ /* 0x000fe40000004100 */
[----:B-1----:R-:W-:-:S02]  /*f720*/  HADD2.F32 R29, -RZ, R8.H0_H0 ;  /* 0x20000008ff1d7230 */ /* 0x002fc40000004100 */
[----:B------:R-:W-:Y:S02]  /*f730*/  HADD2.F32 R8, -RZ, R8.H1_H1 ;  /* 0x30000008ff087230 */ /* 0x000fe40000004100 */
[--C-:B------:R-:W-:Y:S02]  /*f740*/  HADD2.F32 R30, -RZ, R9.reuse.H0_H0 ;  /* 0x20000009ff1e7230 */ /* 0x100fe40000004100 */
[-C--:B------:R-:W-:Y:S01]  /*f750*/  FMUL.FTZ R35, R36, R29.reuse ;  /* 0x0000001d24237220 */ /* 0x080fe20000410000 */
[----:B------:R-:W-:Y:S01]  /*f760*/  FMUL.FTZ R29, R34, R29 ;  /* 0x0000001d221d7220 */ /* 0x000fe20000410000 */
[----:B------:R-:W-:Y:S01]  /*f770*/  FMUL.FTZ R21, R38, R8 ;  /* 0x0000000826157220 */ /* 0x000fe20000410000 */
[----:B------:R-:W-:Y:S02]  /*f780*/  HADD2.F32 R9, -RZ, R9.H1_H1 ;  /* 0x30000009ff097230 */ /* 0x000fe40000004100 */
[----:B------:R-:W-:Y:S01]  /*f790*/  FFMA.FTZ R35, R34, R0, -R35 ;  /* 0x0000000022237223 */ /* 0x000fe20000010823 */
[----:B------:R-:W-:-:S02]  /*f7a0*/  HADD2.F32 R34, -RZ, R14.H0_H0 ;  /* 0x2000000eff227230 */ /* 0x000fc40000004100 */
[----:B------:R-:W-:Y:S01]  /*f7b0*/  FFMA.FTZ R29, R36, R0, R29 ;  /* 0x00000000241d7223 */ /* 0x000fe2000001001d */
[----:B------:R-:W-:Y:S02]  /*f7c0*/  HADD2.F32 R36, -RZ, R13.H1_H1 ;  /* 0x3000000dff247230 */ /* 0x000fe40000004100 */
[--C-:B------:R-:W-:Y:S02]  /*f7d0*/  HADD2.F32 R12, -RZ, R5.reuse.H0_H0 ;  /* 0x20000005ff0c7230 */ /* 0x100fe40000004100 */
[C---:B------:R-:W-:Y:S01]  /*f7e0*/  FMUL.FTZ R13, R34.reuse, R8 ;  /* 0x00000008220d7220 */ /* 0x040fe20000410000 */
[----:B------:R-:W-:Y:S01]  /*f7f0*/  FFMA.FTZ R0, R34, R4, -R21 ;  /* 0x0000000422007223 */ /* 0x000fe20000010815 */
[----:B------:R-:W-:Y:S02]  /*f800*/  HADD2.F32 R5, -RZ, R5.H1_H1 ;  /* 0x30000005ff057230 */ /* 0x000fe40000004100 */
[----:B------:R-:W-:Y:S01]  /*f810*/  FMUL.FTZ R21, R40, R30 ;  /* 0x0000001e28157220 */ /* 0x000fe20000410000 */
[----:B------:R-:W-:Y:S01]  /*f820*/  FFMA.FTZ R8, R38, R4, R13 ;  /* 0x0000000426087223 */ /* 0x000fe2000001000d */
[----:B------:R-:W-:-:S02]  /*f830*/  HADD2.F32 R13, -RZ, R14.H1_H1 ;  /* 0x3000000eff0d7230 */ /* 0x000fc40000004100 */
[C---:B------:R-:W-:Y:S01]  /*f840*/  FMUL.FTZ R37, R36.reuse, R30 ;  /* 0x0000001e24257220 */ /* 0x040fe20000410000 */
[--C-:B------:R-:W-:Y:S02]  /*f850*/  HADD2.F32 R31, -RZ, R10.reuse.H0_H0 ;  /* 0x2000000aff1f7230 */ /* 0x100fe40000004100 */
[-C--:B------:R-:W-:Y:S01]  /*f860*/  FMUL.FTZ R4, R41, R9.reuse ;  /* 0x0000000929047220 */ /* 0x080fe20000410000 */
[----:B------:R-:W-:Y:S02]  /*f870*/  HADD2.F32 R10, -RZ, R10.H1_H1 ;  /* 0x3000000aff0a7230 */ /* 0x000fe40000004100 */
[----:B------:R-:W-:Y:S01]  /*f880*/  FMUL.FTZ R14, R13, R9 ;  /* 0x000000090d0e7220 */ /* 0x000fe20000410000 */
[----:B------:R-:W-:Y:S02]  /*f890*/  HADD2.F32 R34, -RZ, R26.H0_H0 ;  /* 0x2000001aff227230 */ /* 0x000fe40000004100 */
[-C--:B------:R-:W-:Y:S01]  /*f8a0*/  FFMA.FTZ R21, R36, R12.reuse, -R21 ;  /* 0x0000000c24157223 */ /* 0x080fe20000010815 */
[----:B------:R-:W-:Y:S01]  /*f8b0*/  FFMA.FTZ R37, R40, R12, R37 ;  /* 0x0000000c28257223 */ /* 0x000fe20000010025 */
[----:B------:R-:W-:-:S02]  /*f8c0*/  HADD2.F32 R27, -RZ, R6.H0_H0 ;  /* 0x20000006ff1b7230 */ /* 0x000fc40000004100 */
[----:B------:R-:W-:Y:S01]  /*f8d0*/  FFMA.FTZ R12, R13, R5, -R4 ;  /* 0x000000050d0c7223 */ /* 0x000fe20000010804 */
[----:B------:R-:W-:Y:S02]  /*f8e0*/  HADD2.F32 R30, -RZ, R20.H0_H0 ;  /* 0x20000014ff1e7230 */ /* 0x000fe40000004100 */
[-C--:B------:R-:W-:Y:S01]  /*f8f0*/  FMUL.FTZ R4, R43, R31.reuse ;  /* 0x0000001f2b047220 */ /* 0x080fe20000410000 */
[----:B------:R-:W-:Y:S02]  /*f900*/  HADD2.F32 R6, -RZ, R6.H1_H1 ;  /* 0x30000006ff067230 */ /* 0x000fe40000004100 */
[----:B------:R-:W-:Y:S01]  /*f910*/  FMUL.FTZ R24, R39, R31 ;  /* 0x0000001f27187220 */ /* 0x000fe20000410000 */
[----:B------:R-:W-:Y:S01]  /*f920*/  FFMA.FTZ R14, R41, R5, R14 ;  /* 0x00000005290e7223 */ /* 0x000fe2000001000e */
[-C--:B------:R-:W-:Y:S01]  /*f930*/  FMUL.FTZ R5, R34, R10.reuse ;  /* 0x0000000a22057220 */ /* 0x080fe20000410000 */
[--C-:B------:R-:W-:Y:S02]  /*f940*/  HADD2.F32 R33, -RZ, R11.reuse.H0_H0 ;  /* 0x2000000bff217230 */ /* 0x100fe40000004100 */
[-C--:B------:R-:W-:Y:S01]  /*f950*/  FFMA.FTZ R13, R39, R27.reuse, -R4 ;  /* 0x0000001b270d7223 */ /* 0x080fe20000010804 */
[----:B------:R-:W-:Y:S01]  /*f960*/  FFMA.FTZ R24, R43, R27, R24 ;  /* 0x0000001b2b187223 */ /* 0x000fe20000010018 */
[----:B------:R-:W-:Y:S01]  /*f970*/  FMUL.FTZ R9, R30, R10 ;  /* 0x0000000a1e097220 */ /* 0x000fe20000410000 */
[----:B------:R-:W-:-:S02]  /*f980*/  HADD2.F32 R11, -RZ, R11.H1_H1 ;  /* 0x3000000bff0b7230 */ /* 0x000fc40000004100 */
[-C--:B------:R-:W-:Y:S01]  /*f990*/  FFMA.FTZ R10, R30, R6.reuse, -R5 ;  /* 0x000000061e0a7223 */ /* 0x080fe20000010805 */
[----:B------:R-:W-:Y:S01]  /*f9a0*/  HADD2.F32 R36, -RZ, R25.H1_H1 ;  /* 0x30000019ff247230 */ /* 0x000fe20000004100 */
[----:B------:R-:W-:Y:S01]  /*f9b0*/  F2FP.F16.F32.PACK_AB R8, R8, R29 ;  /* 0x0000001d0808723e */ /* 0x000fe200000000ff */
[----:B------:R-:W-:Y:S02]  /*f9c0*/  HADD2.F32 R27, -RZ, R26.H1_H1 ;  /* 0x3000001aff1b7230 */ /* 0x000fe40000004100 */
[----:B------:R-:W-:Y:S02]  /*f9d0*/  HADD2.F32 R30, -RZ, R15.H1_H1 ;  /* 0x3000000fff1e7230 */ /* 0x000fe40000004100 */
[----:B------:R-:W-:Y:S01]  /*f9e0*/  FFMA.FTZ R15, R34, R6, R9 ;  /* 0x00000006220f7223 */ /* 0x000fe20000010009 */
[----:B------:R-:W-:Y:S02]  /*f9f0*/  HADD2.F32 R25, -RZ, R20.H1_H1 ;  /* 0x30000014ff197230 */ /* 0x000fe40000004100 */
[----:B------:R-:W-:Y:S01]  /*fa00*/  FMUL.FTZ R5, R36, R33 ;  /* 0x0000002124057220 */ /* 0x000fe20000410000 */
[----:B------:R-:W-:-:S02]  /*fa10*/  HADD2.F32 R28, -RZ, R7.H0_H0 ;  /* 0x20000007ff1c7230 */ /* 0x000fc40000004100 */
[----:B------:R-:W-:Y:S01]  /*fa20*/  FMUL.FTZ R4, R27, R11 ;  /* 0x0000000b1b047220 */ /* 0x000fe20000410000 */
[----:B------:R-:W-:Y:S02]  /*fa30*/  HADD2.F32 R7, -RZ, R7.H1_H1 ;  /* 0x30000007ff077230 */ /* 0x000fe40000004100 */
[C---:B------:R-:W-:Y:S01]  /*fa40*/  FMUL.FTZ R33, R30.reuse, R33 ;  /* 0x000000211e217220 */ /* 0x040fe20000410000 */
[C---:B------:R-:W-:Y:S01]  /*fa50*/  FMUL.FTZ R6, R25.reuse, R11 ;  /* 0x0000000b19067220 */ /* 0x040fe20000410000 */
[-C--:B------:R-:W-:Y:S01]  /*fa60*/  FFMA.FTZ R11, R30, R28.reuse, -R5 ;  /* 0x0000001c1e0b7223 */ /* 0x080fe20000010805 */
[----:B------:R-:W-:Y:S01]  /*fa70*/  F2FP.F16.F32.PACK_AB R5, R12, R21 ;  /* 0x000000150c05723e */ /* 0x000fe200000000ff */
[-C--:B------:R-:W-:Y:S01]  /*fa80*/  FFMA.FTZ R20, R25, R7.reuse, -R4 ;  /* 0x0000000719147223 */ /* 0x080fe20000010804 */
[----:B------:R-:W-:Y:S01]  /*fa90*/  FFMA.FTZ R33, R36, R28, R33 ;  /* 0x0000001c24217223 */ /* 0x000fe20000010021 */
[----:B------:R-:W-:Y:S01]  /*faa0*/  FFMA.FTZ R26, R27, R7, R6 ;  /* 0x000000071b1a7223 */ /* 0x000fe20000010006 */
[----:B------:R-:W-:-:S02]  /*fab0*/  F2FP.F16.F32.PACK_AB R4, R0, R35 ;  /* 0x000000230004723e */ /* 0x000fc400000000ff */
[----:B------:R-:W-:Y:S02]  /*fac0*/  F2FP.F16.F32.PACK_AB R6, R10, R13 ;  /* 0x0000000d0a06723e */ /* 0x000fe400000000ff */
[----:B------:R-:W-:Y:S02]  /*fad0*/  F2FP.F16.F32.PACK_AB R7, R20, R11 ;  /* 0x0000000b1407723e */ /* 0x000fe400000000ff */
[----:B------:R-:W-:Y:S02]  /*fae0*/  F2FP.F16.F32.PACK_AB R9, R14, R37 ;  /* 0x000000250e09723e */ /* 0x000fe400000000ff */
[----:B------:R-:W-:Y:S01]  /*faf0*/  F2FP.F16.F32.PACK_AB R10, R15, R24 ;  /* 0x000000180f0a723e */ /* 0x000fe200000000ff */
[----:B------:R0:W-:Y:S01]  /*fb00*/  STS.128 [R42], R4 ;  /* 0x000000042a007388 */ /* 0x0001e20000000c00 */
[----:B------:R-:W-:-:S05]  /*fb10*/  F2FP.F16.F32.PACK_AB R11, R26, R33 ;  /* 0x000000211a0b723e */ /* 0x000fca00000000ff */
[----:B------:R0:W-:Y:S02]  /*fb20*/  STS.128 [R3+0x16400], R8 ;  /* 0x0164000803007388 */ /* 0x0001e40000000c00 */
.L_x_610:
[----:B------:R-:W-:Y:S05]  /*fb30*/  BSYNC B0 ;  /* 0x0000000000007941 */ /* 0x000fea0003800000 */
.L_x_588:
[----:B------:R-:W-:Y:S01]  /*fb40*/  @!PT LDS RZ, [RZ] ;  /* 0x00000000fffff984 */ /* 0x000fe20000000800 */
[----:B------:R-:W-:Y:S01]  /*fb50*/  @!PT LDS RZ, [RZ] ;  /* 0x00000000fffff984 */ /* 0x000fe20000000800 */
[----:B------:R-:W-:Y:S01]  /*fb60*/  @!PT LDS RZ, [RZ] ;  /* 0x00000000fffff984 */ /* 0x000fe20000000800 */
[----:B------:R-:W-:Y:S01]  /*fb70*/  @!PT LDS RZ, [RZ] ;  /* 0x00000000fffff984 */ /* 0x000fe20000000800 */
[----:B------:R5:W-:Y:S06]  /*fb80*/  MEMBAR.ALL.CTA ;  /* 0x0000000000007992 */ /* 0x000bec0000008000 */
[----:B-----5:R-:W5:Y:S01]  /*fb90*/  FENCE.VIEW.ASYNC.S ;  /* 0x00000000000073c6 */ /* 0x020f620000000000 */
[----:B------:R-:W-:Y:S05]  /*fba0*/  WARPSYNC.ALL ;  /* 0x0000000000007948 */ /* 0x000fea0003800000 */
[----:B-----5:R-:W-:Y:S06]  /*fbb0*/  BAR.SYNC.DEFER_BLOCKING 0xd, 0x100 ;  /* 0x0344000000007b1d */ /* 0x020fec0000010000 */
.L_x_586:
[----:B------:R-:W-:-:S06]  /*fbc0*/  ULOP3.LUT UR4, UR60, 0x1, URZ, 0xfc, !UPT ;  /* 0x000000013c047892 */ /* 0x000fcc000f8efc3f */
[----:B0-234-:R-:W-:-:S05]  /*fbd0*/  IMAD.U32 R0, RZ, RZ, UR4 ;  /* 0x00000004ff007e24 */ /* 0x01dfca000f8e00ff */
[----:B------:R-:W-:-:S13]  /*fbe0*/  ISETP.NE.AND P0, PT, R0, 0x3, PT ;  /* 0x000000030000780c */ /* 0x000fda0003f05270 */
[----:B------:R-:W-:Y:S05]  /*fbf0*/  @!P0 BRA `(.L_x_625) ;  /* 0x0000000000048947 */ /* 0x000fea0003800000 */
[----:B------:R-:W-:Y:S01]  /*fc00*/  BPT.TRAP 0x1 ;  /* 0x000000040000795c */ /* 0x000fe20000300000 */
.L_x_625:
[----:B------:R-:W2:Y:S01]  /*fc10*/  LDL R3, [R1+0x4] ;  /* 0x0000040001037983 */ /* 0x000ea20000100800 */
[----:B------:R-:W-:Y:S01]  /*fc20*/  IMAD R0, R228, 0x8, R2 ;  /* 0x00000008e4007824 */ /* 0x000fe200078e0202 */
[----:B--2---:R-:W-:-:S04]  /*fc30*/  SHF.L.U32 R3, R3, 0x1f, RZ ;  /* 0x0000001f03037819 */ /* 0x004fc800000006ff */
[----:B------:R0:W2:Y:S01]  /*fc40*/  SYNCS.PHASECHK.TRANS64.TRYWAIT P2, [R0+URZ+0x34830], R3 ;  /* 0x03483003000075a7 */ /* 0x0000a2000804017f */
[----:B------:R-:W-:Y:S05]  /*fc50*/  @!P0 BRA `(.L_x_626) ;  /* 0x0000000000048947 */ /* 0x000fea0003800000 */
[----:B------:R-:W-:Y:S01]  /*fc60*/  BPT.TRAP 0x1 ;  /* 0x000000040000795c */ /* 0x000fe20000300000 */
.L_x_626:
[----:B------:R-:W3:Y:S01]  /*fc70*/  S2R R4, SR_TID.X ;  /* 0x0000000000047919 */ /* 0x000ee20000002100 */
[----:B------:R-:W-:Y:S02]  /*fc80*/  MOV R87, RZ ;  /* 0x000000ff00577202 */ /* 0x000fe40000000f00 */
[----:B---3--:R-:W-:-:S04]  /*fc90*/  LOP3.LUT R4, R4, 0x7f, RZ, 0xc0, !PT ;  /* 0x0000007f04047812 */ /* 0x008fc800078ec0ff */
[----:B------:R-:W-:Y:S01]  /*fca0*/  ISETP.NE.AND P1, PT, R4, RZ, PT ;  /* 0x000000ff0400720c */ /* 0x000fe20003f25270 */
[----:B--2---:R-:W-:-:S12]  /*fcb0*/  @P2 BRA `(.L_x_627) ;  /* 0x0000000000082947 */ /* 0x004fd80003800000 */
[----:B------:R-:W2:Y:S02]  /*fcc0*/  SYNCS.PHASECHK.TRANS64.TRYWAIT P2, [R0+URZ+0x34830], R3 ;  /* 0x03483003000075a7 */ /* 0x000ea4000804017f */
[----:B--2---:R-:W-:Y:S05]  /*fcd0*/  @!P2 BRA `(.L_x_628) ;  /* 0x000001440048a947 */ /* 0x004fea0003800000 */
.L_x_627:
[----:B------:R-:W-:Y:S05]  /*fce0*/  WARPSYNC.ALL ;  /* 0x0000000000007948 */ /* 0x000fea0003800000 */
[----:B0-2---:R-:W-:Y:S01]  /*fcf0*/  VIADD R3, R2, 0x1e400 ;  /* 0x0001e40002037836 */ /* 0x005fe20000000000 */
[----:B------:R-:W-:Y:S01]  /*fd00*/  R2UR UR56, R32 ;  /* 0x00000000203872ca */ /* 0x000fe200000e0000 */
[----:B------:R-:W-:Y:S01]  /*fd10*/  IMAD.MOV.U32 R5, RZ, RZ, 0x40000040 ;  /* 0x40000040ff057424 */ /* 0x000fe200078e00ff */
[----:B------:R-:W-:Y:S01]  /*fd20*/  WARPGROUP.ARRIVE ;  /* 0x00000000000079c5 */ /* 0x000fe20000000000 */
[----:B------:R-:W-:Y:S01]  /*fd30*/  UMOV UR9, 0x40000040 ;  /* 0x4000004000097882 */ /* 0x000fe20000000000 */
[----:B------:R-:W-:Y:S01]  /*fd40*/  SHF.R.U32.HI R3, RZ, 0x4, R3 ;  /* 0x00000004ff037819 */ /* 0x000fe20000011603 */
[----:B------:R-:W-:Y:S01]  /*fd50*/  IMAD.MOV.U32 R15, RZ, RZ, 0x40000040 ;  /* 0x40000040ff0f7424 */ /* 0x000fe200078e00ff */
[----:B------:R-:W-:Y:S01]  /*fd60*/  R2UR UR11, R5 ;  /* 0x00000000050b72ca */ /* 0x000fe200000e0000 */
[----:B------:R-:W-:Y:S01]  /*fd70*/  IMAD.MOV.U32 R21, RZ, RZ, 0x40000040 ;  /* 0x40000040ff157424 */ /* 0x000fe200078e00ff */
[----:B------:R-:W-:Y:S01]  /*fd80*/  LOP3.LUT R3, R3, 0x3fff, RZ, 0xc0, !PT ;  /* 0x00003fff03037812 */ /* 0x000fe200078ec0ff */
[----:B------:R-:W-:Y:S01]  /*fd90*/  IMAD.MOV.U32 R25, RZ, RZ, 0x40000040 ;  /* 0x40000040ff197424 */ /* 0x000fe200078e00ff */
[----:B------:R-:W-:Y:S01]  /*fda0*/  R2UR UR15, R15 ;  /* 0x000000000f0f72ca */ /* 0x000fe200000e0000 */
[----:B------:R-:W-:Y:S01]  /*fdb0*/  IMAD.U32 R27, RZ, RZ, UR9 ;  /* 0x00000009ff1b7e24 */ /* 0x000fe2000f8e00ff */
[----:B------:R-:W-:Y:S01]  /*fdc0*/  LOP3.LUT R4, R3, 0x10000, RZ, 0xfc, !PT ;  /* 0x0001000003047812 */ /* 0x000fe200078efcff */
[----:B------:R-:W-:Y:S01]  /*fdd0*/  ULOP3.LUT UR56, UR56, 0x10000, URZ, 0xfc, !UPT ;  /* 0x0001000038387892 */ /* 0x000fe2000f8efc3f */
[----:B------:R-:W-:Y:S01]  /*fde0*/  MOV R8, UR37 ;  /* 0x0000002500087c02 */ /* 0x000fe20008000f00 */
[----:B------:R-:W-:Y:S01]  /*fdf0*/  UMOV UR37, UR9 ;  /* 0x0000000900257c82 */ /* 0x000fe20008000000 */
[----:B-1----:R-:W-:Y:S01]  /*fe00*/  MOV R9, UR36 ;  /* 0x0000002400097c02 */ /* 0x002fe20008000f00 */
[----:B------:R0:W-:Y:S01]  /*fe10*/  STL [R1+0x2c], R4 ;  /* 0x00002c0401007387 */ /* 0x0001e20000100800 */
[----:B------:R-:W-:Y:S01]  /*fe20*/  UMOV UR13, UR37 ;  /* 0x00000025000d7c82 */ /* 0x000fe20008000000 */
[----:B------:R-:W-:Y:S01]  /*fe30*/  R2UR UR23, R21 ;  /* 0x00000000151772ca */ /* 0x000fe200000e0000 */
[----:B------:R-:W-:Y:S01]  /*fe40*/  UMOV UR8, UR56 ;  /* 0x0000003800087c82 */ /* 0x000fe20008000000 */
[----:B------:R-:W-:Y:S01]  /*fe50*/  UMOV UR21, UR37 ;  /* 0x0000002500157c82 */ /* 0x000fe20008000000 */
[----:B------:R-:W-:Y:S01]  /*fe60*/  UMOV UR36, UR8 ;  /* 0x0000000800247c82 */ /* 0x000fe20008000000 */
[----:B------:R-:W-:Y:S01]  /*fe70*/  R2UR UR55, R25 ;  /* 0x00000000193772ca */ /* 0x000fe200000e0000 */
[----:B------:R-:W-:Y:S01]  /*fe80*/  UMOV UR12, UR36 ;  /* 0x00000024000c7c82 */ /* 0x000fe20008000000 */
[----:B------:R-:W-:Y:S01]  /*fe90*/  UMOV UR20, UR36 ;  /* 0x0000002400147c82 */ /* 0x000fe20008000000 */
[----:B------:R-:W-:Y:S01]  /*fea0*/  UMOV UR52, UR36 ;  /* 0x0000002400347c82 */ /* 0x000fe20008000000 */
[----:B0-----:R-:W-:Y:S01]  /*feb0*/  IMAD R4, R228, 0xb00, R4 ;  /* 0x00000b00e4047824 */ /* 0x001fe200078e0204 */
[----:B------:R-:W-:Y:S01]  /*fec0*/  UMOV UR53, UR37 ;  /* 0x0000002500357c82 */ /* 0x000fe20008000000 */
[----:B------:R-:W-:Y:S01]  /*fed0*/  R2UR UR35, R15 ;  /* 0x000000000f2372ca */ /* 0x000fe200000e0000 */
[----:B------:R-:W-:Y:S01]  /*fee0*/  UMOV UR32, UR36 ;  /* 0x0000002400207c82 */ /* 0x000fe20008000000 */
[C---:B------:R-:W-:Y:S01]  /*fef0*/  VIADD R14, R4.reuse, 0x80 ;  /* 0x00000080040e7836 */ /* 0x040fe20000000000 */
[C---:B------:R-:W-:Y:S01]  /*ff00*/  R2UR UR10, R4.reuse ;  /* 0x00000000040a72ca */ /* 0x040fe200000e0000 */
[C---:B------:R-:W-:Y:S01]  /*ff10*/  VIADD R20, R4.reuse, 0x100 ;  /* 0x0000010004147836 */ /* 0x040fe20000000000 */
[----:B------:R-:W-:Y:S01]  /*ff20*/  IADD3 R24, R4, 0x180, RZ ;  /* 0x0000018004187810 */ /* 0x000fe20007ffe0ff */
[----:B------:R-:W-:Y:S01]  /*ff30*/  UMOV UR33, UR37 ;  /* 0x0000002500217c82 */ /* 0x000fe20008000000 */
[----:B------:R-:W-:Y:S01]  /*ff40*/  R2UR UR14, R14 ;  /* 0x000000000e0e72ca */ /* 0x000fe200000e0000 */
[----:B------:R-:W-:Y:S01]  /*ff50*/  VIADD R14, R4, 0x200 ;  /* 0x00000200040e7836 */ /* 0x000fe20000000000 */
[----:B------:R-:W-:Y:S01]  /*ff60*/  R2UR UR22, R20 ;  /* 0x00000000141672ca */ /* 0x000fe200000e0000 */
[----:B------:R-:W-:Y:S01]  /*ff70*/  UMOV UR28, UR36 ;  /* 0x00000024001c7c82 */ /* 0x000fe20008000000 */
[----:B------:R-:W-:Y:S01]  /*ff80*/  R2UR UR54, R24 ;  /* 0x00000000183672ca */ /* 0x000fe200000e0000 */
[----:B------:R-:W-:Y:S01]  /*ff90*/  UMOV UR29, UR37 ;  /* 0x00000025001d7c82 */ /* 0x000fe20008000000 */
[----:B------:R-:W-:Y:S01]  /*ffa0*/  R2UR UR34, R14 ;  /* 0x000000000e2272ca */ /* 0x000fe200000e0000 */
[C---:B------:R-:W-:Y:S01]  /*ffb0*/  VIADD R24, R4.reuse, 0x300 ;  /* 0x0000030004187836 */ /* 0x040fe20000000000 */
[----:B------:R-:W-:Y:S01]  /*ffc0*/  IADD3 R20, R4, 0x280, RZ ;  /* 0x0000028004147810 */ /* 0x000fe20007ffe0ff */
[----:B------:R-:W-:Y:S01]  /*ffd0*/  HGMMA.64x16x16.F32 R112, gdesc[UR8], RZ, !UPT, gsb0 ;  /* 0x00200000087079f0 */ /* 0x000fe2000c0008ff */
[----:B------:R-:W-:Y:S01]  /*ffe0*/  R2UR UR31, R21 ;  /* 0x00000000151f72ca */ /* 0x000fe200000e0000 */
[----:B------:R-:W-:Y:S01]  /*fff0*/  UMOV UR44, UR36 ;  /* 0x00000024002c7c82 */ /* 0x000fe20008000000 */
[----:B------:R-:W-:Y:S01]  /*10000*/  R2UR UR30, R20 ;  /* 0x00000000141e72ca */ /* 0x000fe200000e0000 */
        /* <DEDUP_REMOVED lines=9> */
[----:B------:R-:W-:Y:S01]  /*100a0*/  R2UR UR19, R21 ;  /* 0x00000000151372ca */ /* 0x000fe200000e0000 */
[----:B------:R-:W-:Y:S01]  /*100b0*/  UMOV UR16, UR36 ;  /* 0x0000002400107c82 */ /* 0x000fe20008000000 */
[----:B------:R-:W-:Y:S01]  /*100c0*/  UMOV UR17, UR37 ;  /* 0x0000002500117c82 */ /* 0x000fe20008000000 */
        /* <DEDUP_REMOVED lines=8> */
[----:B------:R-:W-:Y:S01]  /*10150*/  IMAD.U32 R26, RZ, RZ, UR8 ;  /* 0x00000008ff1a7e24 */ /* 0x000fe2000f8e00ff */
[----:B------:R-:W-:Y:S01]  /*10160*/  R2UR UR43, R21 ;  /* 0x00000000152b72ca */ /* 0x000fe200000e0000 */
[----:B------:R-:W-:Y:S01]  /*10170*/  IMAD.MOV.U32 R25, RZ, RZ, 0x40000040 ;  /* 0x40000040ff197424 */ /* 0x000fe200078e00ff */
[----:B------:R-:W-:Y:S01]  /*10180*/  R2UR UR42, R20 ;  /* 0x00000000142a72ca */ /* 0x000fe200000e0000 */
[----:B------:R-:W-:Y:S01]  /*10190*/  UMOV UR40, UR36 ;  /* 0x0000002400287c82 */ /* 0x000fe20008000000 */
[----:B------:R-:W-:Y:S01]  /*101a0*/  STL.64 [R1+0x20], R26 ;  /* 0x0000201a01007387 */ /* 0x000fe20000100a00 */
[----:B------:R-:W-:Y:S01]  /*101b0*/  R2UR UR10, R24 ;  /* 0x00000000180a72ca */ /* 0x000fe200000e0000 */
[----:B------:R-:W-:Y:S01]  /*101c0*/  UMOV UR41, UR37 ;  /* 0x0000002500297c82 */ /* 0x000fe20008000000 */
[----:B------:R-:W-:Y:S01]  /*101d0*/  R2UR UR11, R25 ;  /* 0x00000000190b72ca */ /* 0x000fe200000e0000 */
[----:B------:R-:W-:Y:S01]  /*101e0*/  VIADD R14, R4, 0x2 ;  /* 0x00000002040e7836 */ /* 0x000fe20000000000 */
[----:B------:R-:W-:Y:S01]  /*101f0*/  MOV R6, UR39 ;  /* 0x0000002700067c02 */ /* 0x000fe20008000f00 */
[----:B------:R-:W-:Y:S01]  /*10200*/  IMAD.MOV.U32 R15, RZ, RZ, 0x40000040 ;  /* 0x40000040ff0f7424 */ /* 0x000fe200078e00ff */
[----:B------:R-:W-:Y:S01]  /*10210*/  MOV R7, UR38 ;  /* 0x0000002600077c02 */ /* 0x000fe20008000f00 */
[----:B------:R-:W-:Y:S01]  /*10220*/  UIADD3 UR8, UR56, 0x2, URZ ;  /* 0x0000000238087890 */ /* 0x000fe2000fffe03f */
[----:B------:R-:W-:Y:S01]  /*10230*/  R2UR UR38, R14 ;  /* 0x000000000e2672ca */ /* 0x000fe200000e0000 */
[----:B------:R-:W-:Y:S01]  /*10240*/  UMOV UR37, 0x40000040 ;  /* 0x4000004000257882 */ /* 0x000fe20000000000 */
[----:B------:R-:W-:Y:S01]  /*10250*/  R2UR UR39, R15 ;  /* 0x000000000f2772ca */ /* 0x000fe200000e0000 */
[----:B------:R-:W-:Y:S01]  /*10260*/  IMAD.MOV.U32 R21, RZ, RZ, 0x40000040 ;  /* 0x40000040ff157424 */ /* 0x000fe200078e00ff */
[C---:B------:R-:W-:Y:S01]  /*10270*/  IADD3 R20, R4.reuse, 0x102, RZ ;  /* 0x0000010204147810 */ /* 0x040fe20007ffe0ff */
[----:B------:R-:W-:Y:S01]  /*10280*/  VIADD R14, R4, 0x182 ;  /* 0x00000182040e7836 */ /* 0x000fe20000000000 */
[----:B------:R-:W-:Y:S01]  /*10290*/  UMOV UR36, UR8 ;  /* 0x0000000800247c82 */ /* 0x000fe20008000000 */
[----:B------:R-:W-:Y:S01]  /*102a0*/  IMAD.MOV.U32 R15, RZ, RZ, 0x40000040 ;  /* 0x40000040ff0f7424 */ /* 0x000fe200078e00ff */
[----:B------:R-:W-:Y:S01]  /*102b0*/  R2UR UR50, R20 ;  /* 0x00000000143272ca */ /* 0x000fe200000e0000 */
[C---:B------:R-:W-:Y:S01]  /*102c0*/  VIADD R82, R4.reuse, 0x4 ;  /* 0x0000000404527836 */ /* 0x040fe20000000000 */
[----:B------:R-:W-:Y:S01]  /*102d0*/  R2UR UR51, R21 ;  /* 0x00000000153372ca */ /* 0x000fe200000e0000 */
[----:B------:R-:W-:Y:S01]  /*102e0*/  IMAD.MOV.U32 R21, RZ, RZ, 0x40000040 ;  /* 0x40000040ff157424 */ /* 0x000fe200078e00ff */
[----:B------:R-:W-:Y:S01]  /*102f0*/  IADD3 R20, R4, 0x202, RZ ;  /* 0x0000020204147810 */ /* 0x000fe20007ffe0ff */
[----:B------:R-:W-:Y:S01]  /*10300*/  IMAD.MOV.U32 R83, RZ, RZ, 0x40000040 ;  /* 0x40000040ff537424 */ /* 0x000fe200078e00ff */
[----:B------:R-:W-:-:S02]  /*10310*/  WARPGROUP.DEPBAR.LE gsb0, 0x0 ;  /* 0x00008000000079c5 */ /* 0x000fc40000010000 */
[----:B------:R-:W-:Y:S01]  /*10320*/  WARPGROUP.ARRIVE ;  /* 0x00000000000079c5 */ /* 0x000fe20000000000 */
[----:B------:R-:W-:Y:S01]  /*10330*/  IMAD.U32 R84, RZ, RZ, UR36 ;  /* 0x00000024ff547e24 */ /* 0x000fe2000f8e00ff */
[----:B------:R-:W-:Y:S01]  /*10340*/  MOV R85, UR37 ;  /* 0x0000002500557c02 */ /* 0x000fe20008000f00 */
[----:B------:R-:W-:-:S03]  /*10350*/  VIADD R126, R4, 0x806 ;  /* 0x00000806047e7836 */ /* 0x000fc60000000000 */
[----:B------:R-:W0:Y:S01]  /*10360*/  S2R R3, SR_TID.X ;  /* 0x0000000000037919 */ /* 0x000e220000002100 */
[----:B------:R-:W-:Y:S01]  /*10370*/  IMAD.MOV.U32 R127, RZ, RZ, 0x40000040 ;  /* 0x40000040ff7f7424 */ /* 0x000fe200078e00ff */
[----:B------:R-:W-:Y:S01]  /*10380*/  HGMMA.64x16x16.F32 R104, gdesc[UR12], RZ, !UPT, gsb0 ;  /* 0x002000000c6879f0 */ /* 0x000fe2000c0008ff */
[----:B------:R-:W-:Y:S01]  /*10390*/  R2UR UR14, R14 ;  /* 0x000000000e0e72ca */ /* 0x000fe200000e0000 */
[C---:B------:R-:W-:Y:S01]  /*103a0*/  VIADD R14, R4.reuse, 0x282 ;  /* 0x00000282040e7836 */ /* 0x040fe20000000000 */
[----:B------:R-:W-:Y:S01]  /*103b0*/  R2UR UR15, R15 ;  /* 0x000000000f0f72ca */ /* 0x000fe200000e0000 */
[----:B------:R-:W-:Y:S01]  /*103c0*/  VIADD R124, R4, 0x886 ;  /* 0x00000886047c7836 */ /* 0x000fe20000000000 */
[----:B------:R-:W-:Y:S01]  /*103d0*/  MOV R15, 0x40000040 ;  /* 0x40000040000f7802 */ /* 0x000fe20000000f00 */
[----:B------:R1:W-:Y:S01]  /*103e0*/  STL.64 [R1+0x18], R84 ;  /* 0x0000185401007387 */ /* 0x0003e20000100a00 */
[----:B------:R-:W-:Y:S01]  /*103f0*/  MOV R125, 0x40000040 ;  /* 0x40000040007d7802 */ /* 0x000fe20000000f00 */
[----:B------:R-:W-:Y:S01]  /*10400*/  IMAD.MOV.U32 R86, RZ, RZ, R87 ;  /* 0x000000ffff567224 */ /* 0x000fe200078e0057 */
[----:B------:R-:W-:-:S02]  /*10410*/  LOP3.LUT R80, R80, 0xffffff80, RZ, 0xc0, !PT ;  /* 0xffffff8050507812 */ /* 0x000fc400078ec0ff */
[----:B------:R-:W-:Y:S02]  /*10420*/  MOV R5, 0x40000040 ;  /* 0x4000004000057802 */ /* 0x000fe40000000f00 */
[----:B------:R-:W-:Y:S02]  /*10430*/  P2R R12, PR, RZ, 0x2 ;  /* 0x00000002ff0c7803 */ /* 0x000fe40000000000 */
[----:B------:R-:W-:Y:S01]  /*10440*/  P2R R10, PR, RZ, 0x1 ;  /* 0x00000001ff0a7803 */ /* 0x000fe20000000000 */
[----:B-1----:R-:W-:Y:S02]  /*10450*/  IMAD.MOV.U32 R84, RZ, RZ, R87 ;  /* 0x000000ffff547224 */ /* 0x002fe400078e0057 */
[----:B0-----:R-:W-:-:S04]  /*10460*/  VIADD R3, R3, 0xffffff80 ;  /* 0xffffff8003037836 */ /* 0x001fc80000000000 */
[----:B------:R-:W-:-:S05]  /*10470*/  IMAD.IADD R80, R3, 0x1, -R80 ;  /* 0x0000000103507824 */ /* 0x000fca00078e0a50 */
[----:B------:R-:W-:-:S04]  /*10480*/  SHF.R.S32.HI R3, RZ, 0x1f, R80 ;  /* 0x0000001fff037819 */ /* 0x000fc80000011450 */
[----:B------:R-:W-:-:S04]  /*10490*/  LEA.HI R3, R3, R80, RZ, 0x2 ;  /* 0x0000005003037211 */ /* 0x000fc800078f10ff */
[----:B------:R-:W-:Y:S01]  /*104a0*/  LOP3.LUT R3, R3, 0x7ffffffc, RZ, 0xc0, !PT ;  /* 0x7ffffffc03037812 */ /* 0x000fe200078ec0ff */
[----:B------:R-:W-:Y:S02]  /*104b0*/  WARPGROUP.DEPBAR.LE gsb0, 0x0 ;  /* 0x00008000000079c5 */ /* 0x000fe40000010000 */
[----:B------:R-:W-:Y:S02]  /*104c0*/  WARPGROUP.ARRIVE ;  /* 0x00000000000079c5 */ /* 0x000fe40000000000 */
[----:B------:R-:W-:Y:S02]  /*104d0*/  IMAD.IADD R3, R80, 0x1, -R3 ;  /* 0x0000000150037824 */ /* 0x000fe400078e0a03 */
[----:B------:R-:W-:Y:S02]  /*104e0*/  IMAD.MOV.U32 R80, RZ, RZ, R87 ;  /* 0x000000ffff507224 */ /* 0x000fe400078e0057 */
[----:B------:R-:W-:Y:S01]  /*104f0*/  HGMMA.64x16x16.F32 R96, gdesc[UR20], RZ, !UPT, gsb0 ;  /* 0x00200000146079f0 */ /* 0x000fe2000c0008ff */
[----:B------:R-:W-:Y:S01]  /*10500*/  R2UR UR22, R20 ;  /* 0x00000000141672ca */ /* 0x000fe200000e0000 */
[----:B------:R-:W-:Y:S01]  /*10510*/  VIADD R20, R4, 0x302 ;  /* 0x0000030204147836 */ /* 0x000fe20000000000 */
[----:B------:R-:W-:Y:S01]  /*10520*/  R2UR UR23, R21 ;  /* 0x00000000151772ca */ /* 0x000fe200000e0000 */
[----:B------:R-:W-:Y:S01]  /*10530*/  IMAD.MOV.U32 R21, RZ, RZ, 0x40000040 ;  /* 0x40000040ff157424 */ /* 0x000fe200078e00ff */
[----:B------:R-:W-:-:S02]  /*10540*/  WARPGROUP.DEPBAR.LE gsb0, 0x0 ;  /* 0x00008000000079c5 */ /* 0x000fc40000010000 */
[----:B------:R-:W-:-:S06]  /*10550*/  WARPGROUP.ARRIVE ;  /* 0x00000000000079c5 */ /* 0x000fcc0000000000 */
[----:B------:R-:W-:Y:S01]  /*10560*/  HGMMA.64x16x16.F32 R88, gdesc[UR52], RZ, !UPT, gsb0 ;  /* 0x00200000345879f0 */ /* 0x000fe2000c0008ff */
[----:B------:R-:W-:Y:S01]  /*10570*/  R2UR UR54, R82 ;  /* 0x00000000523672ca */ /* 0x000fe200000e0000 */
[----:B------:R-:W-:Y:S01]  /*10580*/  UMOV UR53, 0x40000040 ;  /* 0x4000004000357882 */ /* 0x000fe20000000000 */
[----:B------:R-:W-:Y:S01]  /*10590*/  R2UR UR55, R83 ;  /* 0x00000000533772ca */ /* 0x000fe200000e0000 */
[----:B------:R-:W-:Y:S01]  /*105a0*/  IMAD.MOV.U32 R82, RZ, RZ, R87 ;  /* 0x000000ffff527224 */ /* 0x000fe200078e0057 */
[----:B------:R-:W-:Y:S02]  /*105b0*/  WARPGROUP.DEPBAR.LE gsb0, 0x0 ;  /* 0x00008000000079c5 */ /* 0x000fe40000010000 */
[----:B------:R-:W-:-:S06]  /*105c0*/  WARPGROUP.ARRIVE ;  /* 0x00000000000079c5 */ /* 0x000fcc0000000000 */
[----:B------:R-:W-:Y:S01]  /*105d0*/  HGMMA.64x16x16.F32 R72, gdesc[UR32], RZ, !UPT, gsb0 ;  /* 0x00200000204879f0 */ /* 0x000fe2000c0008ff */
[----:B------:R-:W-:Y:S01]  /*105e0*/  R2UR UR34, R14 ;  /* 0x000000000e2272ca */ /* 0x000fe200000e0000 */
[----:B------:R-:W-:Y:S01]  /*105f0*/  VIADD R14, R4, 0x382 ;  /* 0x00000382040e7836 */ /* 0x000fe20000000000 */
[----:B------:R-:W-:Y:S01]  /*10600*/  R2UR UR35, R15 ;  /* 0x000000000f2372ca */ /* 0x000fe200000e0000 */
[----:B------:R-:W-:Y:S01]  /*10610*/  IMAD.MOV.U32 R15, RZ, RZ, 0x40000040 ;  /* 0x40000040ff0f7424 */ /* 0x000fe200078e00ff */
[----:B------:R-:W-:Y:S02]  /*10620*/  WARPGROUP.DEPBAR.LE gsb0, 0x0 ;  /* 0x00008000000079c5 */ /* 0x000fe40000010000 */
[----:B------:R-:W-:-:S06]  /*10630*/  WARPGROUP.ARRIVE ;  /* 0x00000000000079c5 */ /* 0x000fcc0000000000 */
[----:B------:R-:W-:Y:S01]  /*10640*/  HGMMA.64x16x16.F32 R64, gdesc[UR28], RZ, !UPT, gsb0 ;  /* 0x002000001c4079f0 */ /* 0x000fe2000c0008ff */
[----:B------:R-:W-:Y:S01]  /*10650*/  R2UR UR30, R20 ;  /* 0x00000000141e72ca */ /* 0x000fe200000e0000 */
[----:B------:R-:W-:Y:S01]  /*10660*/  VIADD R20, R4, 0x402 ;  /* 0x0000040204147836 */ /* 0x000fe20000000000 */
[----:B------:R-:W-:Y:S02]  /*10670*/  R2UR UR31, R21 ;  /* 0x00000000151f72ca */ /* 0x000fe400000e0000 */
[----:B------:R-:W-:Y:S01]  /*10680*/  MOV R21, 0x40000040 ;  /* 0x4000004000157802 */ /* 0x000fe20000000f00 */
[----:B------:R-:W-:Y:S02]  /*10690*/  WARPGROUP.DEPBAR.LE gsb0, 0x0 ;  /* 0x00008000000079c5 */ /* 0x000fe40000010000 */
[----:B------:R-:W-:-:S06]  /*106a0*/  WARPGROUP.ARRIVE ;  /* 0x00000000000079c5 */ /* 0x000fcc0000000000 */
[----:B------:R-:W-:Y:S01]  /*106b0*/  HGMMA.64x16x16.F32 R56, gdesc[UR44], RZ, !UPT, gsb0 ;  /* 0x002000002c3879f0 */ /* 0x000fe2000c0008ff */
        /* <DEDUP_REMOVED lines=16> */
[----:B------:R-:W-:Y:S01]  /*107c0*/  HGMMA.64x16x16.F32 R48, gdesc[UR24], RZ, !UPT, gsb0 ;  /* 0x00200000183079f0 */ /* 0x000fe2000c0008ff */
[----:B------:R-:W-:Y:S01]  /*107d0*/  R2UR UR26, R14 ;  /* 0x000000000e1a72ca */ /* 0x000fe200000e0000 */
[----:B------:R-:W-:Y:S01]  /*107e0*/  UMOV UR24, UR44 ;  /* 0x0000002c00187c82 */ /* 0x000fe20008000000 */
[----:B------:R-:W-:Y:S01]  /*107f0*/  R2UR UR27, R15 ;  /* 0x000000000f1b72ca */ /* 0x000fe200000e0000 */
[----:B------:R-:W-:Y:S01]  /*10800*/  UMOV UR25, UR45 ;  /* 0x0000002d00197c82 */ /* 0x000fe20008000000 */
[----:B------:R-:W-:Y:S02]  /*10810*/  VIADD R14, R4, 0x482 ;  /* 0x00000482040e7836 */ /* 0x000fe40000000000 */
[----:B------:R-:W-:Y:S01]  /*10820*/  IMAD.MOV.U32 R15, RZ, RZ, 0x40000040 ;  /* 0x40000040ff0f7424 */ /* 0x000fe200078e00ff */
[----:B------:R-:W-:Y:S02]  /*10830*/  WARPGROUP.DEPBAR.LE gsb0, 0x0 ;  /* 0x00008000000079c5 */ /* 0x000fe40000010000 */
[----:B------:R-:W-:-:S06]  /*10840*/  WARPGROUP.ARRIVE ;  /* 0x00000000000079c5 */ /* 0x000fcc0000000000 */
[----:B------:R-:W-:Y:S01]  /*10850*/  HGMMA.64x16x16.F32 R40, gdesc[UR16], RZ, !UPT, gsb0 ;  /* 0x00200000102879f0 */ /* 0x000fe2000c0008ff */
[----:B------:R-:W-:Y:S01]  /*10860*/  R2UR UR18, R20 ;  /* 0x00000000141272ca */ /* 0x000fe200000e0000 */
[----:B------:R-:W-:Y:S01]  /*10870*/  UMOV UR16, UR44 ;  /* 0x0000002c00107c82 */ /* 0x000fe20008000000 */
[----:B------:R-:W-:Y:S01]  /*10880*/  R2UR UR19, R21 ;  /* 0x00000000151372ca */ /* 0x000fe200000e0000 */
[----:B------:R-:W-:Y:S01]  /*10890*/  UMOV UR17, UR45 ;  /* 0x0000002d00117c82 */ /* 0x000fe20008000000 */
[----:B------:R-:W-:Y:S02]  /*108a0*/  VIADD R20, R4, 0x502 ;  /* 0x0000050204147836 */ /* 0x000fe40000000000 */
[----:B------:R-:W-:-:S03]  /*108b0*/  IMAD.MOV.U32 R21, RZ, RZ, 0x40000040 ;  /* 0x40000040ff157424 */ /* 0x000fc600078e00ff */
[----:B------:R-:W-:Y:S02]  /*108c0*/  R2UR UR46, R20 ;  /* 0x00000000142e72ca */ /* 0x000fe400000e0000 */
[----:B------:R-:W-:Y:S01]  /*108d0*/  R2UR UR47, R21 ;  /* 0x00000000152f72ca */ /* 0x000fe200000e0000 */
[----:B------:R-:W-:Y:S01]  /*108e0*/  IMAD.U32 R21, RZ, RZ, UR53 ;  /* 0x00000035ff157e24 */ /* 0x000fe2000f8e00ff */
[----:B------:R-:W-:Y:S02]  /*108f0*/  WARPGROUP.DEPBAR.LE gsb0, 0x0 ;  /* 0x00008000000079c5 */ /* 0x000fe40000010000 */
[----:B------:R-:W-:-:S06]  /*10900*/  WARPGROUP.ARRIVE ;  /* 0x00000000000079c5 */ /* 0x000fcc0000000000 */
[----:B------:R-:W-:Y:S01]  /*10910*/  HGMMA.64x16x16.F32 R32, gdesc[UR4], RZ, !UPT, gsb0 ;  /* 0x00200000042079f0 */ /* 0x000fe2000c0008ff */
[----:B------:R-:W-:-:S07]  /*10920*/  UIADD3 UR4, UR56, 0x4, URZ ;  /* 0x0000000438047890 */ /* 0x000fce000fffe03f */
[----:B------:R-:W-:Y:S02]  /*10930*/  UMOV UR52, UR4 ;  /* 0x0000000400347c82 */ /* 0x000fe40008000000 */
[----:B------:R-:W-:-:S05]  /*10940*/  MOV R20, UR52 ;  /* 0x0000003400147c02 */ /* 0x000fca0008000f00 */
[----:B------:R0:W-:Y:S01]  /*10950*/  STL.64 [R1+0x10], R20 ;  /* 0x0000101401007387 */ /* 0x0001e20000100a00 */
        /* <DEDUP_REMOVED lines=11> */
[----:B------:R-:W-:Y:S01]  /*10a10*/  HGMMA.64x16x16.F32 R112, gdesc[UR36], R112, gsb0 ;  /* 0x00200000247079f0 */ /* 0x000fe20008000870 */
[----:B------:R-:W-:Y:S01]  /*10a20*/  R2UR UR39, R6 ;  /* 0x00000000062772ca */ /* 0x000fe200000e0000 */
[----:B------:R-:W-:Y:S01]  /*10a30*/  VIADD R6, R4, 0x84 ;  /* 0x0000008404067836 */ /* 0x000fe20000000000 */
[----:B------:R-:W-:Y:S01]  /*10a40*/  R2UR UR38, R7 ;  /* 0x00000000072672ca */ /* 0x000fe200000e0000 */
[----:B------:R-:W-:Y:S01]  /*10a50*/  IMAD.MOV.U32 R7, RZ, RZ, 0x40000040 ;  /* 0x40000040ff077424 */ /* 0x000fe200078e00ff */
[----:B------:R-:W-:Y:S01]  /*10a60*/  R2UR UR36, R9 ;  /* 0x00000000092472ca */ /* 0x000fe200000e0000 */
[----:B------:R-:W-:Y:S01]  /*10a70*/  IMAD.MOV.U32 R9, RZ, RZ, 0x40000040 ;  /* 0x40000040ff097424 */ /* 0x000fe200078e00ff */
[----:B------:R-:W-:Y:S01]  /*10a80*/  R2UR UR6, R6 ;  /* 0x00000000060672ca */ /* 0x000fe200000e0000 */
[----:B------:R-:W-:Y:S01]  /*10a90*/  VIADD R6, R4, 0x184 ;  /* 0x0000018404067836 */ /* 0x000fe20000000000 */
[----:B------:R-:W-:Y:S02]  /*10aa0*/  R2UR UR7, R7 ;  /* 0x00000000070772ca */ /* 0x000fe400000e0000 */
[----:B------:R-:W-:-:S02]  /*10ab0*/  R2UR UR37, R8 ;  /* 0x00000000082572ca */ /* 0x000fc400000e0000 */
[----:B------:R-:W-:Y:S02]  /*10ac0*/  IADD3 R8, R4, 0x104, RZ ;  /* 0x0000010404087810 */ /* 0x000fe40007ffe0ff */
[----:B------:R-:W-:Y:S01]  /*10ad0*/  MOV R7, 0x40000040 ;  /* 0x4000004000077802 */ /* 0x000fe20000000f00 */
[----:B------:R-:W-:Y:S02]  /*10ae0*/  WARPGROUP.DEPBAR.LE gsb0, 0x0 ;  /* 0x00008000000079c5 */ /* 0x000fe40000010000 */
[----:B------:R-:W-:-:S06]  /*10af0*/  WARPGROUP.ARRIVE ;  /* 0x00000000000079c5 */ /* 0x000fcc0000000000 */
[----:B------:R-:W-:Y:S01]  /*10b00*/  HGMMA.64x16x16.F32 R104, gdesc[UR8], R104, gsb0 ;  /* 0x00200000086879f0 */ /* 0x000fe20008000868 */
[----:B------:R-:W-:Y:S01]  /*10b10*/  R2UR UR10, R8 ;  /* 0x00000000080a72ca */ /* 0x000fe200000e0000 */
[----:B------:R-:W-:Y:S01]  /*10b20*/  VIADD R8, R4, 0x204 ;  /* 0x0000020404087836 */ /* 0x000fe20000000000 */
[----:B------:R-:W-:Y:S01]  /*10b30*/  R2UR UR11, R9 ;  /* 0x00000000090b72ca */ /* 0x000fe200000e0000 */
[----:B------:R-:W-:Y:S01]  /*10b40*/  IMAD.MOV.U32 R9, RZ, RZ, 0x40000040 ;  /* 0x40000040ff097424 */ /* 0x000fe200078e00ff */
[----:B------:R-:W-:Y:S02]  /*10b50*/  WARPGROUP.DEPBAR.LE gsb0, 0x0 ;  /* 0x00008000000079c5 */ /* 0x000fe40000010000 */
[----:B------:R-:W-:-:S06]  /*10b60*/  WARPGROUP.ARRIVE ;  /* 0x00000000000079c5 */ /* 0x000fcc0000000000 */
[----:B------:R-:W-:Y:S01]  /*10b70*/  HGMMA.64x16x16.F32 R96, gdesc[UR48], R96, gsb0 ;  /* 0x00200000306079f0 */ /* 0x000fe20008000860 */
[----:B------:R-:W-:Y:S02]  /*10b80*/  UMOV UR49, 0x40000040 ;  /* 0x4000004000317882 */ /* 0x000fe40000000000 */
[----:B0-----:R-:W-:Y:S01]  /*10b90*/  IMAD.U32 R21, RZ, RZ, UR49 ;  /* 0x00000031ff157e24 */ /* 0x001fe2000f8e00ff */
        /* <DEDUP_REMOVED lines=10> */
[----:B------:R-:W-:Y:S02]  /*10c40*/  R2UR UR22, R8 ;  /* 0x00000000081672ca */ /* 0x000fe400000e0000 */
[----:B------:R-:W-:Y:S01]  /*10c50*/  R2UR UR23, R9 ;  /* 0x00000000091772ca */ /* 0x000fe200000e0000 */
[----:B------:R-:W-:Y:S01]  /*10c60*/  IMAD.MOV.U32 R9, RZ, RZ, 0x40000040 ;  /* 0x40000040ff097424 */ /* 0x000fe200078e00ff */
[----:B------:R-:W-:Y:S01]  /*10c70*/  IADD3 R8, R4, 0x384, RZ ;  /* 0x0000038404087810 */ /* 0x000fe20007ffe0ff */
[----:B------:R-:W-:Y:S02]  /*10c80*/  WARPGROUP.DEPBAR.LE gsb0, 0x0 ;  /* 0x00008000000079c5 */ /* 0x000fe40000010000 */
[----:B------:R-:W-:-:S06]  /*10c90*/  WARPGROUP.ARRIVE ;  /* 0x00000000000079c5 */ /* 0x000fcc0000000000 */
[----:B------:R-:W-:Y:S03]  /*10ca0*/  HGMMA.64x16x16.F32 R64, gdesc[UR32], R64, gsb0 ;  /* 0x00200000204079f0 */ /* 0x000fe60008000840 */
        /* <DEDUP_REMOVED lines=10> */
[----:B------:R-:W-:Y:S01]  /*10d50*/  R2UR UR26, R8 ;  /* 0x00000000081a72ca */ /* 0x000fe200000e0000 */
[----:B------:R-:W-:Y:S01]  /*10d60*/  VIADD R8, R4, 0x484 ;  /* 0x0000048404087836 */ /* 0x000fe20000000000 */
[----:B------:R-:W-:Y:S02]  /*10d70*/  R2UR UR27, R9 ;  /* 0x00000000091b72ca */ /* 0x000fe400000e0000 */
[----:B------:R-:W-:Y:S02]  /*10d80*/  MOV R9, 0x40000040 ;  /* 0x4000004000097802 */ /* 0x000fe40000000f00 */
[----:B------:R-:W-:Y:S01]  /*10d90*/  R2UR UR34, R8 ;  /* 0x00000000082272ca */ /* 0x000fe200000e0000 */
[----:B------:R-:W-:Y:S01]  /*10da0*/  VIADD R8, R4, 0x106 ;  /* 0x0000010604087836 */ /* 0x000fe20000000000 */
[----:B------:R-:W-:Y:S01]  /*10db0*/  R2UR UR35, R9 ;  /* 0x00000000092372ca */ /* 0x000fe200000e0000 */
[----:B------:R-:W-:Y:S01]  /*10dc0*/  IMAD.MOV.U32 R9, RZ, RZ, 0x40000040 ;  /* 0x40000040ff097424 */ /* 0x000fe200078e00ff */
[----:B------:R-:W-:-:S02]  /*10dd0*/  WARPGROUP.DEPBAR.LE gsb0, 0x0 ;  /* 0x00008000000079c5 */ /* 0x000fc40000010000 */
        /* <DEDUP_REMOVED lines=27> */
[----:B------:R-:W-:-:S02]  /*10f90*/  R2UR UR42, R14 ;  /* 0x000000000e2a72ca */ /* 0x000fc400000e0000 */
[----:B------:R-:W-:Y:S01]  /*10fa0*/  R2UR UR43, R15 ;  /* 0x000000000f2b72ca */ /* 0x000fe200000e0000 */
[----:B------:R-:W-:Y:S01]  /*10fb0*/  IMAD.MOV.U32 R15, RZ, RZ, 0x40000040 ;  /* 0x40000040ff0f7424 */ /* 0x000fe200078e00ff */
[----:B------:R-:W-:Y:S01]  /*10fc0*/  IADD3 R14, R4, 0x406, RZ ;  /* 0x00000406040e7810 */ /* 0x000fe20007ffe0ff */
[----:B------:R-:W-:Y:S02]  /*10fd0*/  WARPGROUP.DEPBAR.LE gsb0, 0x0 ;  /* 0x00008000000079c5 */ /* 0x000fe40000010000 */
[----:B------:R-:W-:-:S06]  /*10fe0*/  WARPGROUP.ARRIVE ;  /* 0x00000000000079c5 */ /* 0x000fcc0000000000 */
[----:B------:R-:W-:Y:S01]  /*10ff0*/  HGMMA.64x16x16.F32 R24, gdesc[UR44], R24, gsb0 ;  /* 0x002000002c1879f0 */ /* 0x000fe20008000818 */
[----:B------:R-:W-:Y:S01]  /*11000*/  R2UR UR46, R6 ;  /* 0x00000000062e72ca */ /* 0x000fe200000e0000 */
[----:B------:R-:W-:Y:S01]  /*11010*/  UMOV UR44, UR40 ;  /* 0x00000028002c7c82 */ /* 0x000fe20008000000 */
[----:B------:R-:W-:Y:S01]  /*11020*/  R2UR UR47, R7 ;  /* 0x00000000072f72ca */ /* 0x000fe200000e0000 */
[----:B------:R-:W-:Y:S01]  /*11030*/  UMOV UR45, UR41 ;  /* 0x00000029002d7c82 */ /* 0x000fe20008000000 */
[----:B------:R-:W-:Y:S02]  /*11040*/  VIADD R6, R4, 0x6 ;  /* 0x0000000604067836 */ /* 0x000fe40000000000 */
[----:B------:R-:W-:-:S03]  /*11050*/  IMAD.MOV.U32 R7, RZ, RZ, 0x40000040 ;  /* 0x40000040ff077424 */ /* 0x000fc600078e00ff */
[----:B------:R-:W-:Y:S01]  /*11060*/  R2UR UR50, R6 ;  /* 0x00000000063272ca */ /* 0x000fe200000e0000 */
[----:B------:R-:W-:Y:S01]  /*11070*/  VIADD R6, R4, 0x86 ;  /* 0x0000008604067836 */ /* 0x000fe20000000000 */
[----:B------:R-:W-:Y:S02]  /*11080*/  R2UR UR51, R7 ;  /* 0x00000000073372ca */ /* 0x000fe400000e0000 */
[----:B------:R-:W-:Y:S01]  /*11090*/  MOV R7, 0x40000040 ;  /* 0x4000004000077802 */ /* 0x000fe20000000f00 */
[----:B------:R-:W-:Y:S02]  /*110a0*/  WARPGROUP.DEPBAR.LE gsb0, 0x0 ;  /* 0x00008000000079c5 */ /* 0x000fe40000010000 */
[----:B------:R-:W-:-:S06]  /*110b0*/  WARPGROUP.ARRIVE ;  /* 0x00000000000079c5 */ /* 0x000fcc0000000000 */
[----:B------:R-:W-:Y:S03]  /*110c0*/  HGMMA.64x16x16.F32 R112, gdesc[UR52], R112, gsb0 ;  /* 0x00200000347079f0 */ /* 0x000fe60008000870 */
[----:B------:R-:W-:Y:S02]  /*110d0*/  WARPGROUP.DEPBAR.LE gsb0, 0x0 ;  /* 0x00008000000079c5 */ /* 0x000fe40000010000 */
[----:B------:R-:W-:-:S06]  /*110e0*/  WARPGROUP.ARRIVE ;  /* 0x00000000000079c5 */ /* 0x000fcc0000000000 */
[----:B------:R-:W-:Y:S01]  /*110f0*/  HGMMA.64x16x16.F32 R104, gdesc[UR4], R104, gsb0 ;  /* 0x00200000046879f0 */ /* 0x000fe20008000868 */
[----:B------:R-:W-:Y:S01]  /*11100*/  UIADD3 UR4, UR56, 0x6, URZ ;  /* 0x0000000638047890 */ /* 0x000fe2000fffe03f */
[----:B------:R-:W-:Y:S01]  /*11110*/  R2UR UR6, R6 ;  /* 0x00000000060672ca */ /* 0x000fe200000e0000 */
[----:B------:R-:W-:Y:S01]  /*11120*/  VIADD R6, R4, 0x186 ;  /* 0x0000018604067836 */ /* 0x000fe20000000000 */
[----:B------:R-:W-:Y:S01]  /*11130*/  R2UR UR7, R7 ;  /* 0x00000000070772ca */ /* 0x000fe200000e0000 */
[----:B------:R-:W-:-:S03]  /*11140*/  IMAD.MOV.U32 R7, RZ, RZ, 0x40000040 ;  /* 0x40000040ff077424 */ /* 0x000fc600078e00ff */
[----:B------:R-:W-:Y:S02]  /*11150*/  UMOV UR48, UR4 ;  /* 0x0000000400307c82 */ /* 0x000fe40008000000 */
[----:B------:R-:W-:-:S05]  /*11160*/  IMAD.U32 R20, RZ, RZ, UR48 ;  /* 0x00000030ff147e24 */ /* 0x000fca000f8e00ff */
[----:B------:R0:W-:Y:S01]  /*11170*/  STL.64 [R1+0x8], R20 ;  /* 0x0000081401007387 */ /* 0x0001e20000100a00 */
        /* <DEDUP_REMOVED lines=16> */
[----:B------:R-:W-:Y:S01]  /*11280*/  HGMMA.64x16x16.F32 R72, gdesc[UR20], R72, gsb0 ;  /* 0x00200000144879f0 */ /* 0x000fe20008000848 */
[----:B------:R-:W-:Y:S01]  /*11290*/  R2UR UR22, R8 ;  /* 0x00000000081672ca */ /* 0x000fe200000e0000 */
[----:B------:R-:W-:Y:S01]  /*112a0*/  VIADD R8, R4, 0x386 ;  /* 0x0000038604087836 */ /* 0x000fe20000000000 */
[----:B------:R-:W-:Y:S02]  /*112b0*/  R2UR UR23, R9 ;  /* 0x00000000091772ca */ /* 0x000fe400000e0000 */
        /* <DEDUP_REMOVED lines=41> */
[----:B------:R-:W-:Y:S01]  /*11550*/  R2UR UR46, R8 ;  /* 0x00000000082e72ca */ /* 0x000fe200000e0000 */
[----:B------:R-:W-:Y:S01]  /*11560*/  VIADD R8, R4, 0x680 ;  /* 0x0000068004087836 */ /* 0x000fe20000000000 */
[----:B------:R-:W-:-:S02]  /*11570*/  R2UR UR47, R9 ;  /* 0x00000000092f72ca */ /* 0x000fc400000e0000 */
[----:B------:R-:W-:Y:S01]  /*11580*/  MOV R9, 0x40000040 ;  /* 0x4000004000097802 */ /* 0x000fe20000000f00 */
[----:B------:R-:W-:Y:S02]  /*11590*/  WARPGROUP.DEPBAR.LE gsb0, 0x0 ;  /* 0x00008000000079c5 */ /* 0x000fe40000010000 */
[----:B------:R-:W-:-:S06]  /*115a0*/  WARPGROUP.ARRIVE ;  /* 0x00000000000079c5 */ /* 0x000fcc0000000000 */
[----:B------:R-:W-:Y:S01]  /*115b0*/  HGMMA.64x16x16.F32 R32, gdesc[UR32], R32, gsb0 ;  /* 0x00200000202079f0 */ /* 0x000fe20008000820 */
[----:B------:R-:W-:Y:S01]  /*115c0*/  UMOV UR32, UR44 ;  /* 0x0000002c00207c82 */ /* 0x000fe20008000000 */
[----:B------:R-:W-:Y:S01]  /*115d0*/  UMOV UR33, UR45 ;  /* 0x0000002d00217c82 */ /* 0x000fe20008000000 */
        /* <DEDUP_REMOVED lines=19> */
[----:B------:R-:W-:Y:S01]  /*11710*/  R2UR UR6, R6 ;  /* 0x00000000060672ca */ /* 0x000fe200000e0000 */
[----:B------:R-:W-:Y:S01]  /*11720*/  UMOV UR4, UR44 ;  /* 0x0000002c00047c82 */ /* 0x000fe20008000000 */
[----:B------:R-:W-:Y:S01]  /*11730*/  R2UR UR7, R7 ;  /* 0x00000000070772ca */ /* 0x000fe200000e0000 */
[----:B------:R-:W-:Y:S01]  /*11740*/  UMOV UR5, UR45 ;  /* 0x0000002d00057c82 */ /* 0x000fe20008000000 */
[----:B------:R-:W-:Y:S01]  /*11750*/  UMOV UR45, 0x40000040 ;  /* 0x40000040002d7882 */ /* 0x000fe20000000000 */
[----:B------:R-:W-:Y:S02]  /*11760*/  VIADD R6, R4, 0x600 ;  /* 0x0000060004067836 */ /* 0x000fe40000000000 */
[----:B------:R-:W-:Y:S02]  /*11770*/  IMAD.MOV.U32 R7, RZ, RZ, 0x40000040 ;  /* 0x40000040ff077424 */ /* 0x000fe400078e00ff */
[----:B------:R-:W-:Y:S01]  /*11780*/  IMAD.U32 R237, RZ, RZ, UR45 ;  /* 0x0000002dffed7e24 */ /* 0x000fe2000f8e00ff */
        /* <DEDUP_REMOVED lines=16> */
[----:B------:R-:W-:Y:S01]  /*11890*/  IMAD.U32 R236, RZ, RZ, UR44 ;  /* 0x0000002cffec7e24 */ /* 0x000fe2000f8e00ff */
[----:B------:R-:W-:Y:S02]  /*118a0*/  WARPGROUP.DEPBAR.LE gsb0, 0x0 ;  /* 0x00008000000079c5 */ /* 0x000fe40000010000 */
[----:B------:R-:W-:-:S06]  /*118b0*/  WARPGROUP.ARRIVE ;  /* 0x00000000000079c5 */ /* 0x000fcc0000000000 */
[----:B------:R-:W-:Y:S01]  /*118c0*/  HGMMA.64x16x16.F32 R72, gdesc[UR16], R72, gsb0 ;  /* 0x00200000104879f0 */ /* 0x000fe20008000848 */
[----:B------:R-:W-:Y:S02]  /*118d0*/  R2UR UR18, R6 ;  /* 0x00000000061272ca */ /* 0x000fe400000e0000 */
[----:B------:R-:W-:Y:S02]  /*118e0*/  R2UR UR19, R7 ;  /* 0x00000000071372ca */ /* 0x000fe400000e0000 */
        /* <DEDUP_REMOVED lines=25> */
[----:B------:R-:W-:Y:S01]  /*11a80*/  R2UR UR26, R14 ;  /* 0x000000000e1a72ca */ /* 0x000fe200000e0000 */
[----:B------:R-:W-:Y:S01]  /*11a90*/  UMOV UR24, UR40 ;  /* 0x0000002800187c82 */ /* 0x000fe20008000000 */
[----:B------:R-:W-:Y:S01]  /*11aa0*/  R2UR UR27, R15 ;  /* 0x000000000f1b72ca */ /* 0x000fe200000e0000 */
[----:B------:R-:W-:Y:S01]  /*11ab0*/  UMOV UR25, UR41 ;  /* 0x0000002900197c82 */ /* 0x000fe20008000000 */
[----:B------:R-:W-:Y:S01]  /*11ac0*/  VIADD R14, R4, 0x882 ;  /* 0x00000882040e7836 */ /* 0x000fe20000000000 */
        /* <DEDUP_REMOVED lines=13> */
[----:B------:R-:W-:Y:S01]  /*11ba0*/  VIADD R6, R4, 0x980 ;  /* 0x0000098004067836 */ /* 0x000fe20000000000 */
[----:B------:R-:W-:-:S04]  /*11bb0*/  MOV R7, 0x40000040 ;  /* 0x4000004000077802 */ /* 0x000fc80000000f00 */
        /* <DEDUP_REMOVED lines=37> */
[----:B------:R-:W-:Y:S01]  /*11e10*/  IMAD.MOV.U32 R7, RZ, RZ, 0x40000040 ;  /* 0x40000040ff077424 */ /* 0x000fe200078e00ff */
[----:B------:R-:W-:Y:S02]  /*11e20*/  IADD3 R6, R4, 0x602, RZ ;  /* 0x0000060204067810 */ /* 0x000fe40007ffe0ff */
[----:B------:R-:W-:Y:S01]  /*11e30*/  MOV R235, UR41 ;  /* 0x0000002900eb7c02 */ /* 0x000fe20008000f00 */
[----:B------:R-:W-:-:S02]  /*11e40*/  WARPGROUP.DEPBAR.LE gsb0, 0x0 ;  /* 0x00008000000079c5 */ /* 0x000fc40000010000 */
        /* <DEDUP_REMOVED lines=8> */
[----:B------:R-:W-:Y:S02]  /*11ed0*/  UMOV UR33, UR41 ;  /* 0x0000002900217c82 */ /* 0x000fe40008000000 */
[----:B------:R-:W-:Y:S01]  /*11ee0*/  UMOV UR17, UR33 ;  /* 0x0000002100117c82 */ /* 0x000fe20008000000 */
[----:B------:R-:W-:Y:S01]  /*11ef0*/  UMOV UR21, UR33 ;  /* 0x0000002100157c82 */ /* 0x000fe20008000000 */
[----:B------:R-:W-:Y:S02]  /*11f00*/  WARPGROUP.DEPBAR.LE gsb0, 0x0 ;  /* 0x00008000000079c5 */ /* 0x000fe40000010000 */
[----:B------:R-:W-:-:S06]  /*11f10*/  WARPGROUP.ARRIVE ;  /* 0x00000000000079c5 */ /* 0x000fcc0000000000 */
[----:B------:R-:W-:Y:S01]  /*11f20*/  HGMMA.64x16x16.F32 R56, gdesc[UR4], R56, gsb0 ;  /* 0x00200000043879f0 */ /* 0x000fe20008000838 */
[----:B------:R-:W-:Y:S01]  /*11f30*/  UIADD3 UR4, UR56, 0x402, URZ ;  /* 0x0000040238047890 */ /* 0x000fe2000fffe03f */
[----:B------:R-:W-:Y:S01]  /*11f40*/  R2UR UR6, R6 ;  /* 0x00000000060672ca */ /* 0x000fe200000e0000 */
[----:B------:R-:W-:Y:S01]  /*11f50*/  UMOV UR5, UR33 ;  /* 0x0000002100057c82 */ /* 0x000fe20008000000 */
[----:B------:R-:W-:Y:S01]  /*11f60*/  R2UR UR7, R7 ;  /* 0x00000000070772ca */ /* 0x000fe200000e0000 */
[----:B------:R-:W-:Y:S01]  /*11f70*/  VIADD R6, R4, 0x682 ;  /* 0x0000068204067836 */ /* 0x000fe20000000000 */
[----:B------:R-:W-:Y:S02]  /*11f80*/  MOV R7, 0x40000040 ;  /* 0x4000004000077802 */ /* 0x000fe40000000f00 */
[----:B------:R-:W-:Y:S02]  /*11f90*/  UMOV UR40, UR4 ;  /* 0x0000000400287c82 */ /* 0x000fe40008000000 */
[----:B------:R-:W-:Y:S01]  /*11fa0*/  UMOV UR32, UR40 ;  /* 0x0000002800207c82 */ /* 0x000fe20008000000 */
[----:B------:R-:W-:Y:S01]  /*11fb0*/  R2UR UR18, R6 ;  /* 0x00000000061272ca */ /* 0x000fe200000e0000 */
[----:B------:R-:W-:Y:S01]  /*11fc0*/  UMOV UR4, UR32 ;  /* 0x0000002000047c82 */ /* 0x000fe20008000000 */
[----:B------:R-:W-:Y:S01]  /*11fd0*/  R2UR UR19, R7 ;  /* 0x00000000071372ca */ /* 0x000fe200000e0000 */
[----:B------:R-:W-:Y:S01]  /*11fe0*/  UMOV UR16, UR32 ;  /* 0x0000002000107c82 */ /* 0x000fe20008000000 */
[----:B------:R-:W-:Y:S01]  /*11ff0*/  VIADD R6, R4, 0x782 ;  /* 0x0000078204067836 */ /* 0x000fe20000000000 */
[----:B------:R-:W-:Y:S01]  /*12000*/  UMOV UR20, UR32 ;  /* 0x0000002000147c82 */ /* 0x000fe20008000000 */
[----:B------:R-:W-:-:S02]  /*12010*/  IMAD.MOV.U32 R7, RZ, RZ, 0x40000040 ;  /* 0x40000040ff077424 */ /* 0x000fc400078e00ff */
[----:B------:R-:W-:Y:S01]  /*12020*/  IMAD.U32 R234, RZ, RZ, UR40 ;  /* 0x00000028ffea7e24 */ /* 0x000fe2000f8e00ff */
        /* <DEDUP_REMOVED lines=118> */
[----:B------:R-:W-:Y:S01]  /*12790*/  IMAD.MOV.U32 R7, RZ, RZ, 0x40000040 ;  /* 0x40000040ff077424 */ /* 0x000fe200078e00ff */
[----:B------:R-:W-:-:S04]  /*127a0*/  IADD3 R6, R4, 0x784, RZ ;  /* 0x0000078404067810 */ /* 0x000fc80007ffe0ff */
        /* <DEDUP_REMOVED lines=54> */
[----:B------:R-:W-:Y:S01]  /*12b10*/  UIADD3 UR20, UR56, 0x406, URZ ;  /* 0x0000040638147890 */ /* 0x000fe2000fffe03f */
[----:B------:R-:W-:Y:S01]  /*12b20*/  R2UR UR23, R9 ;  /* 0x00000000091772ca */ /* 0x000fe200000e0000 */
[----:B------:R-:W-:Y:S01]  /*12b30*/  UMOV UR21, 0x40000040 ;  /* 0x4000004000157882 */ /* 0x000fe20000000000 */
        /* <DEDUP_REMOVED lines=8> */
[----:B------:R-:W-:Y:S02]  /*12bc0*/  ULDC UR6, c[0x0][0x988] ;  /* 0x0002620000067ab9 */ /* 0x000fe40000000800 */
[----:B------:R-:W-:Y:S02]  /*12bd0*/  WARPGROUP.DEPBAR.LE gsb0, 0x0 ;  /* 0x00008000000079c5 */ /* 0x000fe40000010000 */
[----:B------:R-:W-:-:S06]  /*12be0*/  WARPGROUP.ARRIVE ;  /* 0x00000000000079c5 */ /* 0x000fcc0000000000 */
[----:B------:R-:W-:Y:S01]  /*12bf0*/  HGMMA.64x16x16.F32 R40, gdesc[UR8], R40, gsb0 ;  /* 0x00200000082879f0 */ /* 0x000fe20008000828 */
[----:B------:R-:W-:Y:S01]  /*12c00*/  R2UR UR10, R126 ;  /* 0x000000007e0a72ca */ /* 0x000fe200000e0000 */
[----:B------:R-:W-:Y:S01]  /*12c10*/  UMOV UR8, UR20 ;  /* 0x0000001400087c82 */ /* 0x000fe20008000000 */
[----:B------:R-:W-:Y:S01]  /*12c20*/  R2UR UR11, R127 ;  /* 0x000000007f0b72ca */ /* 0x000fe200000e0000 */
[----:B------:R-:W-:Y:S01]  /*12c30*/  UMOV UR9, UR21 ;  /* 0x0000001500097c82 */ /* 0x000fe20008000000 */
[----:B------:R-:W-:Y:S02]  /*12c40*/  WARPGROUP.DEPBAR.LE gsb0, 0x0 ;  /* 0x00008000000079c5 */ /* 0x000fe40000010000 */
[----:B------:R-:W-:-:S06]  /*12c50*/  WARPGROUP.ARRIVE ;  /* 0x00000000000079c5 */ /* 0x000fcc0000000000 */
[----:B------:R-:W-:Y:S01]  /*12c60*/  HGMMA.64x16x16.F32 R32, gdesc[UR12], R32, gsb0 ;  /* 0x002000000c2079f0 */ /* 0x000fe20008000820 */
[----:B------:R-:W-:Y:S01]  /*12c70*/  UMOV UR12, UR20 ;  /* 0x00000014000c7c82 */ /* 0x000fe20008000000 */
[----:B------:R-:W-:Y:S01]  /*12c80*/  UMOV UR13, UR21 ;  /* 0x00000015000d7c82 */ /* 0x000fe20008000000 */
[----:B------:R-:W-:Y:S02]  /*12c90*/  WARPGROUP.DEPBAR.LE gsb0, 0x0 ;  /* 0x00008000000079c5 */ /* 0x000fe40000010000 */
[----:B------:R-:W-:-:S06]  /*12ca0*/  WARPGROUP.ARRIVE ;  /* 0x00000000000079c5 */ /* 0x000fcc0000000000 */
[----:B------:R-:W-:Y:S03]  /*12cb0*/  HGMMA.64x16x16.F32 R24, gdesc[UR16], R24, gsb0 ;  /* 0x00200000101879f0 */ /* 0x000fe60008000818 */
        /* <DEDUP_REMOVED lines=8> */
[----:B------:R-:W-:-:S08]  /*12d40*/  WARPGROUP.ARRIVE ;  /* 0x00000000000079c5 */ /* 0x000fd00000000000 */
[----:B------:R-:W-:Y:S01]  /*12d50*/  HGMMA.64x16x16.F32 R104, gdesc[UR20], R104, gsb0 ;  /* 0x00200000146879f0 */ /* 0x000fe20008000868 */
[----:B------:R-:W-:Y:S01]  /*12d60*/  R2UR UR22, R6 ;  /* 0x00000000061672ca */ /* 0x000fe200000e0000 */
[----:B------:R-:W-:Y:S01]  /*12d70*/  IMAD.MOV.U32 R6, RZ, RZ, -0x2 ;  /* 0xfffffffeff067424 */ /* 0x000fe200078e00ff */
[----:B------:R-:W-:-:S03]  /*12d80*/  R2UR UR23, R7 ;  /* 0x00000000071772ca */ /* 0x000fc600000e0000 */
[----:B------:R-:W-:-:S04]  /*12d90*/  IMAD R6, R3, R6, 0xb0 ;  /* 0x000000b003067424 */ /* 0x000fc800078e0206 */
[----:B------:R-:W-:-:S04]  /*12da0*/  IMAD.IADD R6, R6, 0x1, R161 ;  /* 0x0000000106067824 */ /* 0x000fc800078e02a1 */
[----:B------:R-:W-:-:S05]  /*12db0*/  IMAD R6, R163, -0xb0, R6 ;  /* 0xffffff50a3067824 */ /* 0x000fca00078e0206 */
[C---:B------:R-:W-:Y:S02]  /*12dc0*/  ISETP.GT.AND P4, PT, R6.reuse, 0x8, PT ;  /* 0x000000080600780c */ /* 0x040fe40003f84270 */
[----:B------:R-:W-:Y:S02]  /*12dd0*/  ISETP.GT.AND P5, PT, R6, 0x9, PT ;  /* 0x000000090600780c */ /* 0x000fe40003fa4270 */
[----:B------:R-:W-:Y:S02]  /*12de0*/  FSEL R83, R116, -INF , P4 ;  /* 0xff80000074537808 */ /* 0x000fe40002000000 */
[----:B------:R-:W-:Y:S02]  /*12df0*/  FSEL R119, R119, -INF , P5 ;  /* 0xff80000077777808 */ /* 0x000fe40002800000 */
[----:B------:R-:W-:Y:S02]  /*12e00*/  FSEL R117, R117, -INF , P5 ;  /* 0xff80000075757808 */ /* 0x000fe40002800000 */
[----:B------:R-:W-:-:S02]  /*12e10*/  ISETP.GT.AND P5, PT, R6, 0x19, PT ;  /* 0x000000190600780c */ /* 0x000fc40003fa4270 */
[C---:B------:R-:W-:Y:S02]  /*12e20*/  ISETP.GT.AND P2, PT, R6.reuse, RZ, PT ;  /* 0x000000ff0600720c */ /* 0x040fe40003f44270 */
[----:B------:R-:W-:Y:S02]  /*12e30*/  ISETP.GT.AND P3, PT, R6, 0x1, PT ;  /* 0x000000010600780c */ /* 0x000fe40003f64270 */
[----:B0-----:R-:W-:Y:S02]  /*12e40*/  FSEL R21, R112, -INF , P2 ;  /* 0xff80000070157808 */ /* 0x001fe40001000000 */
[----:B------:R-:W-:Y:S02]  /*12e50*/  FSEL R113, R113, -INF , P3 ;  /* 0xff80000071717808 */ /* 0x000fe40001800000 */
[----:B------:R-:W-:Y:S02]  /*12e60*/  FSEL R3, R114, -INF , P2 ;  /* 0xff80000072037808 */ /* 0x000fe40001000000 */
[----:B------:R-:W-:-:S02]  /*12e70*/  ISETP.GT.AND P2, PT, R6, 0x10, PT ;  /* 0x000000100600780c */ /* 0x000fc40003f44270 */
[----:B------:R-:W-:Y:S02]  /*12e80*/  FSEL R115, R115, -INF , P3 ;  /* 0xff80000073737808 */ /* 0x000fe40001800000 */
[C---:B------:R-:W-:Y:S02]  /*12e90*/  ISETP.GT.AND P3, PT, R6.reuse, 0x11, PT ;  /* 0x000000110600780c */ /* 0x040fe40003f64270 */
[C---:B------:R-:W-:Y:S02]  /*12ea0*/  ISETP.GT.AND P1, PT, R6.reuse, 0x91, PT ;  /* 0x000000910600780c */ /* 0x040fe40003f24270 */
[C---:B------:R-:W-:Y:S02]  /*12eb0*/  ISETP.GT.AND P6, PT, R6.reuse, 0x90, PT ;  /* 0x000000900600780c */ /* 0x040fe40003fc4270 */
[----:B------:R-:W-:Y:S01]  /*12ec0*/  ISETP.GT.AND P0, PT, R6, 0x98, PT ;  /* 0x000000980600780c */ /* 0x000fe20003f04270 */
[----:B------:R-:W-:Y:S02]  /*12ed0*/  WARPGROUP.DEPBAR.LE gsb0, 0x0 ;  /* 0x00008000000079c5 */ /* 0x000fe40000010000 */
[----:B------:R-:W-:Y:S01]  /*12ee0*/  WARPGROUP.ARRIVE ;  /* 0x00000000000079c5 */ /* 0x000fe20000000000 */
[----:B------:R-:W-:-:S02]  /*12ef0*/  FSEL R111, R111, -INF , P5 ;  /* 0xff8000006f6f7808 */ /* 0x000fc40002800000 */
[----:B------:R-:W-:Y:S02]  /*12f00*/  FSEL R109, R109, -INF , P5 ;  /* 0xff8000006d6d7808 */ /* 0x000fe40002800000 */
[----:B------:R-:W-:Y:S01]  /*12f10*/  ISETP.GT.AND P5, PT, R6, 0x29, PT ;  /* 0x000000290600780c */ /* 0x000fe20003fa4270 */
[----:B------:R-:W-:Y:S01]  /*12f20*/  HGMMA.64x16x16.F32 R96, gdesc[UR20], R96, gsb0 ;  /* 0x00200000146079f0 */ /* 0x000fe20008000860 */
[----:B------:R-:W-:Y:S02]  /*12f30*/  R2UR UR22, R8 ;  /* 0x00000000081672ca */ /* 0x000fe400000e0000 */
[----:B------:R-:W-:Y:S02]  /*12f40*/  R2UR UR23, R9 ;  /* 0x00000000091772ca */ /* 0x000fe400000e0000 */
[----:B------:R-:W-:Y:S02]  /*12f50*/  FSEL R9, R118, -INF , P4 ;  /* 0xff80000076097808 */ /* 0x000fe40002000000 */
[----:B------:R-:W-:-:S02]  /*12f60*/  ISETP.GT.AND P4, PT, R6, 0x18, PT ;  /* 0x000000180600780c */ /* 0x000fc40003f84270 */
[----:B------:R-:W-:Y:S02]  /*12f70*/  FMNMX.FTZ R8, R21, R113, !PT ;  /* 0x0000007115087209 */ /* 0x000fe40007810000 */
[----:B------:R-:W-:Y:S02]  /*12f80*/  FSEL R13, R110, -INF , P4 ;  /* 0xff8000006e0d7808 */ /* 0x000fe40002000000 */
[----:B------:R-:W-:Y:S02]  /*12f90*/  FSEL R121, R108, -INF , P4 ;  /* 0xff8000006c797808 */ /* 0x000fe40002000000 */
[----:B------:R-:W-:Y:S02]  /*12fa0*/  ISETP.GT.AND P4, PT, R6, 0x28, PT ;  /* 0x000000280600780c */ /* 0x000fe40003f84270 */
[----:B------:R-:W-:Y:S02]  /*12fb0*/  FMNMX.FTZ R8, R83, R8, !PT ;  /* 0x0000000853087209 */ /* 0x000fe40007810000 */
[----:B------:R-:W-:-:S02]  /*12fc0*/  FSEL R85, R104, -INF , P2 ;  /* 0xff80000068557808 */ /* 0x000fc40001000000 */
[----:B------:R-:W-:Y:S02]  /*12fd0*/  FMNMX.FTZ R8, R117, R8, !PT ;  /* 0x0000000875087209 */ /* 0x000fe40007810000 */
[----:B------:R-:W-:Y:S02]  /*12fe0*/  FSEL R105, R105, -INF , P3 ;  /* 0xff80000069697808 */ /* 0x000fe40001800000 */
[----:B------:R-:W-:Y:S02]  /*12ff0*/  FMNMX.FTZ R8, R85, R8, !PT ;  /* 0x0000000855087209 */ /* 0x000fe40007810000 */
[----:B------:R-:W-:Y:S02]  /*13000*/  FSEL R11, R106, -INF , P2 ;  /* 0xff8000006a0b7808 */ /* 0x000fe40001000000 */
[----:B------:R-:W-:Y:S02]  /*13010*/  FMNMX.FTZ R8, R105, R8, !PT ;  /* 0x0000000869087209 */ /* 0x000fe40007810000 */
[----:B------:R-:W-:-:S02]  /*13020*/  ISETP.GT.AND P2, PT, R6, 0x20, PT ;  /* 0x000000200600780c */ /* 0x000fc40003f44270 */
[----:B------:R-:W-:Y:S02]  /*13030*/  FMNMX.FTZ R8, R121, R8, !PT ;  /* 0x0000000879087209 */ /* 0x000fe40007810000 */
[----:B------:R-:W-:Y:S02]  /*13040*/  FSEL R107, R107, -INF , P3 ;  /* 0xff8000006b6b7808 */ /* 0x000fe40001800000 */
[----:B------:R-:W-:Y:S02]  /*13050*/  ISETP.GT.AND P3, PT, R6, 0x21, PT ;  /* 0x000000210600780c */ /* 0x000fe40003f64270 */
[----:B------:R-:W-:Y:S01]  /*13060*/  FMNMX.FTZ R8, R109, R8, !PT ;  /* 0x000000086d087209 */ /* 0x000fe20007810000 */
[----:B------:R-:W-:Y:S02]  /*13070*/  WARPGROUP.DEPBAR.LE gsb0, 0x0 ;  /* 0x00008000000079c5 */ /* 0x000fe40000010000 */
[----:B------:R-:W-:Y:S01]  /*13080*/  WARPGROUP.ARRIVE ;  /* 0x00000000000079c5 */ /* 0x000fe20000000000 */
[----:B------:R-:W-:Y:S01]  /*13090*/  FSEL R131, R100, -INF , P4 ;  /* 0xff80000064837808 */ /* 0x000fe20002000000 */
[----:B------:R-:W-:Y:S01]  /*130a0*/  VIADD R100, R4, 0x906 ;  /* 0x0000090604647836 */ /* 0x000fe20000000000 */
[----:B------:R-:W-:Y:S01]  /*130b0*/  FSEL R133, R101, -INF , P5 ;  /* 0xff80000065857808 */ /* 0x000fe20002800000 */
[----:B------:R-:W-:Y:S01]  /*130c0*/  IMAD.MOV.U32 R101, RZ, RZ, 0x40000040 ;  /* 0x40000040ff657424 */ /* 0x000fe200078e00ff */
[----:B------:R-:W-:Y:S01]  /*130d0*/  FSEL R81, R102, -INF , P4 ;  /* 0xff80000066517808 */ /* 0x000fe20002000000 */
[----:B------:R-:W-:Y:S01]  /*130e0*/  HGMMA.64x16x16.F32 R88, gdesc[UR20], R88, gsb0 ;  /* 0x00200000145879f0 */ /* 0x000fe20008000858 */
[----:B------:R-:W-:-:S02]  /*130f0*/  R2UR UR22, R14 ;  /* 0x000000000e1672ca */ /* 0x000fc400000e0000 */
[----:B------:R-:W-:Y:S02]  /*13100*/  R2UR UR23, R15 ;  /* 0x000000000f1772ca */ /* 0x000fe400000e0000 */
[----:B------:R-:W-:Y:S02]  /*13110*/  FSEL R103, R103, -INF , P5 ;  /* 0xff80000067677808 */ /* 0x000fe40002800000 */
[C---:B------:R-:W-:Y:S02]  /*13120*/  ISETP.GT.AND P4, PT, R6.reuse, 0x38, PT ;  /* 0x000000380600780c */ /* 0x040fe40003f84270 */
[----:B------:R-:W-:Y:S02]  /*13130*/  ISETP.GT.AND P5, PT, R6, 0x39, PT ;  /* 0x000000390600780c */ /* 0x000fe40003fa4270 */
[----:B------:R-:W-:Y:S02]  /*13140*/  FSEL R123, R96, -INF , P2 ;  /* 0xff800000607b7808 */ /* 0x000fe40001000000 */
[----:B------:R-:W-:-:S02]  /*13150*/  FSEL R129, R97, -INF , P3 ;  /* 0xff80000061817808 */ /* 0x000fc40001800000 */
[----:B------:R-:W-:Y:S02]  /*13160*/  FMNMX.FTZ R8, R123, R8, !PT ;  /* 0x000000087b087209 */ /* 0x000fe40007810000 */
[----:B------:R-:W-:Y:S02]  /*13170*/  FSEL R15, R98, -INF , P2 ;  /* 0xff800000620f7808 */ /* 0x000fe40001000000 */
[----:B------:R-:W-:Y:S02]  /*13180*/  FMNMX.FTZ R8, R129, R8, !PT ;  /* 0x0000000881087209 */ /* 0x000fe40007810000 */
[----:B------:R-:W-:Y:S02]  /*13190*/  ISETP.GT.AND P2, PT, R6, 0x30, PT ;  /* 0x000000300600780c */ /* 0x000fe40003f44270 */
[----:B------:R-:W-:Y:S02]  /*131a0*/  FMNMX.FTZ R8, R131, R8, !PT ;  /* 0x0000000883087209 */ /* 0x000fe40007810000 */
[----:B------:R-:W-:-:S02]  /*131b0*/  FSEL R99, R99, -INF , P3 ;  /* 0xff80000063637808 */ /* 0x000fc40001800000 */
[----:B------:R-:W-:Y:S02]  /*131c0*/  ISETP.GT.AND P3, PT, R6, 0x31, PT ;  /* 0x000000310600780c */ /* 0x000fe40003f64270 */
[----:B------:R-:W-:Y:S01]  /*131d0*/  FMNMX.FTZ R8, R133, R8, !PT ;  /* 0x0000000885087209 */ /* 0x000fe20007810000 */
[----:B------:R-:W-:Y:S02]  /*131e0*/  WARPGROUP.DEPBAR.LE gsb0, 0x0 ;  /* 0x00008000000079c5 */ /* 0x000fe40000010000 */
[----:B------:R-:W-:Y:S01]  /*131f0*/  WARPGROUP.ARRIVE ;  /* 0x00000000000079c5 */ /* 0x000fe20000000000 */
[----:B------:R-:W-:Y:S01]  /*13200*/  FSEL R135, R92, -INF , P4 ;  /* 0xff8000005c877808 */ /* 0x000fe20002000000 */
[----:B------:R-:W-:Y:S01]  /*13210*/  VIADD R92, R4, 0x986 ;  /* 0x00000986045c7836 */ /* 0x000fe20000000000 */
[----:B------:R-:W-:Y:S02]  /*13220*/  FSEL R137, R93, -INF , P5 ;  /* 0xff8000005d897808 */ /* 0x000fe40002800000 */
[----:B------:R-:W-:Y:S01]  /*13230*/  MOV R93, 0x40000040 ;  /* 0x40000040005d7802 */ /* 0x000fe20000000f00 */
[----:B------:R-:W-:Y:S01]  /*13240*/  HGMMA.64x16x16.F32 R72, gdesc[UR20], R72, gsb0 ;  /* 0x00200000144879f0 */ /* 0x000fe20008000848 */
[----:B------:R-:W-:-:S02]  /*13250*/  R2UR UR22, R124 ;  /* 0x000000007c1672ca */ /* 0x000fc400000e0000 */
[----:B------:R-:W-:Y:S02]  /*13260*/  R2UR UR23, R125 ;  /* 0x000000007d1772ca */ /* 0x000fe400000e0000 */
[----:B------:R-:W-:Y:S01]  /*13270*/  R2UR UR14, R92 ;  /* 0x000000005c0e72ca */ /* 0x000fe200000e0000 */
[----:B------:R-:W-:Y:S01]  /*13280*/  VIADD R92, R4, 0xa06 ;  /* 0x00000a06045c7836 */ /* 0x000fe20000000000 */
[----:B------:R-:W-:Y:S01]  /*13290*/  R2UR UR15, R93 ;  /* 0x000000005d0f72ca */ /* 0x000fe200000e0000 */
[----:B------:R-:W-:Y:S01]  /*132a0*/  IMAD.MOV.U32 R93, RZ, RZ, 0x40000040 ;  /* 0x40000040ff5d7424 */ /* 0x000fe200078e00ff */
[----:B------:R-:W-:Y:S01]  /*132b0*/  FSEL R125, R88, -INF , P2 ;  /* 0xff800000587d7808 */ /* 0x000fe20001000000 */
[----:B------:R-:W-:Y:S01]  /*132c0*/  VIADD R4, R4, 0xa86 ;  /* 0x00000a8604047836 */ /* 0x000fe20000000000 */
        /* <DEDUP_REMOVED lines=20> */
[----:B------:R-:W-:Y:S01]  /*13410*/  R2UR UR10, R100 ;  /* 0x00000000640a72ca */ /* 0x000fe200000e0000 */
[----:B------:R-:W-:Y:S01]  /*13420*/  UMOV UR8, UR20 ;  /* 0x0000001400087c82 */ /* 0x000fe20008000000 */
[----:B------:R-:W-:Y:S01]  /*13430*/  R2UR UR11, R101 ;  /* 0x00000000650b72ca */ /* 0x000fe200000e0000 */
[----:B------:R-:W-:Y:S01]  /*13440*/  UMOV UR9, UR21 ;  /* 0x0000001500097c82 */ /* 0x000fe20008000000 */
[----:B------:R-:W-:Y:S01]  /*13450*/  FSEL R143, R76, -INF , P4 ;  /* 0xff8000004c8f7808 */ /* 0x000fe20002000000 */
[--C-:B------:R-:W-:Y:S01]  /*13460*/  IMAD.MOV.U32 R76, RZ, RZ, R87.reuse ;  /* 0x000000ffff4c7224 */ /* 0x100fe200078e0057 */
[----:B------:R-:W-:Y:S02]  /*13470*/  FMNMX.FTZ R8, R141, R8, !PT ;  /* 0x000000088d087209 */ /* 0x000fe40007810000 */
[----:B------:R-:W-:Y:S01]  /*13480*/  FSEL R101, R74, -INF , P2 ;  /* 0xff8000004a657808 */ /* 0x000fe20001000000 */
[----:B------:R-:W-:Y:S01]  /*13490*/  IMAD.MOV.U32 R74, RZ, RZ, R87 ;  /* 0x000000ffff4a7224 */ /* 0x000fe200078e0057 */
[----:B------:R-:W-:-:S02]  /*134a0*/  FSEL R145, R77, -INF , P5 ;  /* 0xff8000004d917808 */ /* 0x000fc40002800000 */
[C---:B------:R-:W-:Y:S02]  /*134b0*/  ISETP.GT.AND P2, PT, R6.reuse, 0x50, PT ;  /* 0x000000500600780c */ /* 0x040fe40003f44270 */
[----:B------:R-:W-:Y:S02]  /*134c0*/  FMNMX.FTZ R8, R143, R8, !PT ;  /* 0x000000088f087209 */ /* 0x000fe40007810000 */
[----:B------:R-:W-:Y:S02]  /*134d0*/  FSEL R75, R75, -INF , P3 ;  /* 0xff8000004b4b7808 */ /* 0x000fe40001800000 */
[----:B------:R-:W-:Y:S02]  /*134e0*/  ISETP.GT.AND P3, PT, R6, 0x51, PT ;  /* 0x000000510600780c */ /* 0x000fe40003f64270 */
[----:B------:R-:W-:Y:S02]  /*134f0*/  FMNMX.FTZ R8, R145, R8, !PT ;  /* 0x0000000891087209 */ /* 0x000fe40007810000 */
[----:B------:R-:W-:Y:S01]  /*13500*/  FSEL R73, R78, -INF , P4 ;  /* 0xff8000004e497808 */ /* 0x000fe20002000000 */
[----:B------:R-:W-:Y:S01]  /*13510*/  IMAD.MOV.U32 R78, RZ, RZ, R87 ;  /* 0x000000ffff4e7224 */ /* 0x000fe200078e0057 */
[----:B------:R-:W-:-:S02]  /*13520*/  FSEL R79, R79, -INF , P5 ;  /* 0xff8000004f4f7808 */ /* 0x000fc40002800000 */
[C---:B------:R-:W-:Y:S02]  /*13530*/  ISETP.GT.AND P4, PT, R6.reuse, 0x58, PT ;  /* 0x000000580600780c */ /* 0x040fe40003f84270 */
[----:B------:R-:W-:Y:S01]  /*13540*/  ISETP.GT.AND P5, PT, R6, 0x59, PT ;  /* 0x000000590600780c */ /* 0x000fe20003fa4270 */
[----:B------:R-:W-:Y:S02]  /*13550*/  WARPGROUP.DEPBAR.LE gsb0, 0x0 ;  /* 0x00008000000079c5 */ /* 0x000fe40000010000 */
[----:B------:R-:W-:Y:S01]  /*13560*/  WARPGROUP.ARRIVE ;  /* 0x00000000000079c5 */ /* 0x000fe20000000000 */
[----:B------:R-:W-:Y:S02]  /*13570*/  FSEL R147, R65, -INF , P3 ;  /* 0xff80000041937808 */ /* 0x000fe40001800000 */
[----:B------:R-:W-:Y:S01]  /*13580*/  FSEL R77, R66, -INF , P2 ;  /* 0xff800000424d7808 */ /* 0x000fe20001000000 */
[--C-:B------:R-:W-:Y:S01]  /*13590*/  IMAD.MOV.U32 R66, RZ, RZ, R87.reuse ;  /* 0x000000ffff427224 */ /* 0x100fe200078e0057 */
[----:B------:R-:W-:Y:S01]  /*135a0*/  FSEL R65, R70, -INF , P4 ;  /* 0xff80000046417808 */ /* 0x000fe20002000000 */
[----:B------:R-:W-:Y:S01]  /*135b0*/  HGMMA.64x16x16.F32 R56, gdesc[UR20], R56, gsb0 ;  /* 0x00200000143879f0 */ /* 0x000fe20008000838 */
[----:B------:R-:W-:Y:S01]  /*135c0*/  R2UR UR22, R92 ;  /* 0x000000005c1672ca */ /* 0x000fe200000e0000 */
[----:B------:R-:W-:Y:S01]  /*135d0*/  IMAD.MOV.U32 R70, RZ, RZ, R87 ;  /* 0x000000ffff467224 */ /* 0x000fe200078e0057 */
[----:B------:R-:W-:-:S02]  /*135e0*/  R2UR UR23, R93 ;  /* 0x000000005d1772ca */ /* 0x000fc400000e0000 */
[----:B------:R-:W-:Y:S01]  /*135f0*/  FSEL R93, R64, -INF , P2 ;  /* 0xff800000405d7808 */ /* 0x000fe20001000000 */
[--C-:B------:R-:W-:Y:S01]  /*13600*/  IMAD.MOV.U32 R64, RZ, RZ, R87.reuse ;  /* 0x000000ffff407224 */ /* 0x100fe200078e0057 */
[----:B------:R-:W-:Y:S01]  /*13610*/  FSEL R149, R68, -INF , P4 ;  /* 0xff80000044957808 */ /* 0x000fe20002000000 */
[----:B------:R-:W-:Y:S01]  /*13620*/  IMAD.MOV.U32 R68, RZ, RZ, R87 ;  /* 0x000000ffff447224 */ /* 0x000fe200078e0057 */
[----:B------:R-:W-:Y:S02]  /*13630*/  FMNMX.FTZ R8, R93, R8, !PT ;  /* 0x000000085d087209 */ /* 0x000fe40007810000 */
[----:B------:R-:W-:Y:S02]  /*13640*/  FSEL R67, R67, -INF , P3 ;  /* 0xff80000043437808 */ /* 0x000fe40001800000 */
[----:B------:R-:W-:Y:S02]  /*13650*/  FSEL R71, R71, -INF , P5 ;  /* 0xff80000047477808 */ /* 0x000fe40002800000 */
[----:B------:R-:W-:-:S02]  /*13660*/  FSEL R151, R69, -INF , P5 ;  /* 0xff80000045977808 */ /* 0x000fc40002800000 */
[----:B------:R-:W-:Y:S02]  /*13670*/  FMNMX.FTZ R8, R147, R8, !PT ;  /* 0x0000000893087209 */ /* 0x000fe40007810000 */
[C---:B------:R-:W-:Y:S02]  /*13680*/  ISETP.GT.AND P4, PT, R6.reuse, 0x61, PT ;  /* 0x000000610600780c */ /* 0x040fe40003f84270 */
[C---:B------:R-:W-:Y:S02]  /*13690*/  ISETP.GT.AND P2, PT, R6.reuse, 0x69, PT ;  /* 0x000000690600780c */ /* 0x040fe40003f44270 */
[C---:B------:R-:W-:Y:S02]  /*136a0*/  ISETP.GT.AND P5, PT, R6.reuse, 0x60, PT ;  /* 0x000000600600780c */ /* 0x040fe40003fa4270 */
[----:B------:R-:W-:Y:S02]  /*136b0*/  ISETP.GT.AND P3, PT, R6, 0x68, PT ;  /* 0x000000680600780c */ /* 0x000fe40003f64270 */
[----:B------:R-:W-:-:S04]  /*136c0*/  FMNMX.FTZ R8, R149, R8, !PT ;  /* 0x0000000895087209 */ /* 0x000fc80007810000 */
[----:B------:R-:W-:Y:S01]  /*136d0*/  FMNMX.FTZ R8, R151, R8, !PT ;  /* 0x0000000897087209 */ /* 0x000fe20007810000 */
[----:B------:R-:W-:Y:S02]  /*136e0*/  WARPGROUP.DEPBAR.LE gsb0, 0x0 ;  /* 0x00008000000079c5 */ /* 0x000fe40000010000 */
[----:B------:R-:W-:Y:S01]  /*136f0*/  WARPGROUP.ARRIVE ;  /* 0x00000000000079c5 */ /* 0x000fe20000000000 */
[----:B------:R-:W-:Y:S02]  /*13700*/  FSEL R157, R57, -INF , P4 ;  /* 0xff800000399d7808 */ /* 0x000fe40002000000 */
[----:B------:R-:W-:Y:S02]  /*13710*/  FSEL R59, R59, -INF , P4 ;  /* 0xff8000003b3b7808 */ /* 0x000fe40002000000 */
[----:B------:R-:W-:Y:S01]  /*13720*/  FSEL R171, R61, -INF , P2 ;  /* 0xff8000003dab7808 */ /* 0x000fe20001000000 */
[----:B------:R-:W-:Y:S01]  /*13730*/  HGMMA.64x16x16.F32 R48, gdesc[UR8], R48, gsb0 ;  /* 0x00200000083079f0 */ /* 0x000fe20008000830 */
[----:B------:R-:W-:-:S02]  /*13740*/  FSEL R63, R63, -INF , P2 ;  /* 0xff8000003f3f7808 */ /* 0x000fc40001000000 */
[----:B------:R-:W-:Y:S01]  /*13750*/  FSEL R159, R56, -INF , P5 ;  /* 0xff800000389f7808 */ /* 0x000fe20002800000 */
[--C-:B------:R-:W-:Y:S01]  /*13760*/  IMAD.MOV.U32 R56, RZ, RZ, R87.reuse ;  /* 0x000000ffff387224 */ /* 0x100fe200078e0057 */
[----:B------:R-:W-:Y:S01]  /*13770*/  FSEL R169, R60, -INF , P3 ;  /* 0xff8000003ca97808 */ /* 0x000fe20001800000 */
[--C-:B------:R-:W-:Y:S01]  /*13780*/  IMAD.MOV.U32 R60, RZ, RZ, R87.reuse ;  /* 0x000000ffff3c7224 */ /* 0x100fe200078e0057 */
[----:B------:R-:W-:Y:S02]  /*13790*/  ISETP.GT.AND P4, PT, R6, 0x71, PT ;  /* 0x000000710600780c */ /* 0x000fe40003f84270 */
[----:B------:R-:W-:Y:S01]  /*137a0*/  FSEL R57, R62, -INF , P3 ;  /* 0xff8000003e397808 */ /* 0x000fe20001800000 */
[----:B------:R-:W-:Y:S01]  /*137b0*/  IMAD.MOV.U32 R62, RZ, RZ, R87 ;  /* 0x000000ffff3e7224 */ /* 0x000fe200078e0057 */
[C---:B------:R-:W-:Y:S02]  /*137c0*/  ISETP.GT.AND P2, PT, R6.reuse, 0x79, PT ;  /* 0x000000790600780c */ /* 0x040fe40003f44270 */
[----:B------:R-:W-:-:S02]  /*137d0*/  ISETP.GT.AND P3, PT, R6, 0x78, PT ;  /* 0x000000780600780c */ /* 0x000fc40003f64270 */
[----:B------:R-:W-:-:S04]  /*137e0*/  FMNMX.FTZ R8, R159, R8, !PT ;  /* 0x000000089f087209 */ /* 0x000fc80007810000 */
[----:B------:R-:W-:-:S04]  /*137f0*/  FMNMX.FTZ R8, R157, R8, !PT ;  /* 0x000000089d087209 */ /* 0x000fc80007810000 */
[----:B------:R-:W-:-:S04]  /*13800*/  FMNMX.FTZ R8, R169, R8, !PT ;  /* 0x00000008a9087209 */ /* 0x000fc80007810000 */
[----:B------:R-:W-:Y:S01]  /*13810*/  FMNMX.FTZ R8, R171, R8, !PT ;  /* 0x00000008ab087209 */ /* 0x000fe20007810000 */
[----:B------:R-:W-:Y:S02]  /*13820*/  WARPGROUP.DEPBAR.LE gsb0, 0x0 ;  /* 0x00008000000079c5 */ /* 0x000fe40000010000 */
[----:B------:R-:W-:Y:S01]  /*13830*/  WARPGROUP.ARRIVE ;  /* 0x00000000000079c5 */ /* 0x000fe20000000000 */
[----:B-----5:R-:W-:Y:S02]  /*13840*/  FSEL R155, R49, -INF , P4 ;  /* 0xff800000319b7808 */ /* 0x020fe40002000000 */
[----:B------:R-:W-:Y:S02]  /*13850*/  FSEL R167, R53, -INF , P2 ;  /* 0xff80000035a77808 */ /* 0x000fe40001000000 */
[----:B------:R-:W-:Y:S01]  /*13860*/  FSEL R51, R51, -INF , P4 ;  /* 0xff80000033337808 */ /* 0x000fe20002000000 */
[----:B------:R-:W-:Y:S01]  /*13870*/  HGMMA.64x16x16.F32 R40, gdesc[UR12], R40, gsb0 ;  /* 0x002000000c2879f0 */ /* 0x000fe20008000828 */
[----:B------:R-:W-:-:S02]  /*13880*/  FSEL R55, R55, -INF , P2 ;  /* 0xff80000037377808 */ /* 0x000fc40001000000 */
[----:B------:R-:W-:Y:S02]  /*13890*/  FSEL R153, R52, -INF , P3 ;  /* 0xff80000034997808 */ /* 0x000fe40001800000 */
[----:B------:R-:W-:Y:S02]  /*138a0*/  ISETP.GT.AND P4, PT, R6, 0x81, PT ;  /* 0x000000810600780c */ /* 0x000fe40003f84270 */
[----:B------:R-:W-:Y:S02]  /*138b0*/  FSEL R53, R54, -INF , P3 ;  /* 0xff80000036357808 */ /* 0x000fe40001800000 */
[C---:B------:R-:W-:Y:S02]  /*138c0*/  ISETP.GT.AND P2, PT, R6.reuse, 0x89, PT ;  /* 0x000000890600780c */ /* 0x040fe40003f44270 */
[----:B------:R-:W-:Y:S01]  /*138d0*/  ISETP.GT.AND P3, PT, R6, 0x88, PT ;  /* 0x000000880600780c */ /* 0x000fe20003f64270 */
[----:B------:R-:W-:Y:S02]  /*138e0*/  WARPGROUP.DEPBAR.LE gsb0, 0x0 ;  /* 0x00008000000079c5 */ /* 0x000fe40000010000 */
[----:B------:R-:W-:Y:S01]  /*138f0*/  WARPGROUP.ARRIVE ;  /* 0x00000000000079c5 */ /* 0x000fe20000000000 */
[----:B------:R-:W-:-:S02]  /*13900*/  FSEL R175, R41, -INF , P4 ;  /* 0xff80000029af7808 */ /* 0x000fc40002000000 */
[----:B------:R-:W-:Y:S02]  /*13910*/  FSEL R179, R45, -INF , P2 ;  /* 0xff8000002db37808 */ /* 0x000fe40001000000 */
[----:B------:R-:W-:Y:S01]  /*13920*/  FSEL R177, R44, -INF , P3 ;  /* 0xff8000002cb17808 */ /* 0x000fe20001800000 */
[----:B------:R-:W-:Y:S01]  /*13930*/  HGMMA.64x16x16.F32 R32, gdesc[UR20], R32, gsb0 ;  /* 0x00200000142079f0 */ /* 0x000fe20008000820 */
[----:B------:R-:W-:Y:S02]  /*13940*/  R2UR UR23, R5 ;  /* 0x00000000051772ca */ /* 0x000fe400000e0000 */
[----:B------:R-:W-:Y:S01]  /*13950*/  FSEL R5, R58, -INF , P5 ;  /* 0xff8000003a057808 */ /* 0x000fe20002800000 */
[----:B------:R-:W-:Y:S01]  /*13960*/  IMAD.MOV.U32 R58, RZ, RZ, R87 ;  /* 0x000000ffff3a7224 */ /* 0x000fe200078e0057 */
[----:B------:R-:W-:Y:S02]  /*13970*/  ISETP.GT.AND P5, PT, R6, 0x70, PT ;  /* 0x000000700600780c */ /* 0x000fe40003fa4270 */
[----:B------:R-:W-:-:S02]  /*13980*/  R2UR UR22, R4 ;  /* 0x00000000041672ca */ /* 0x000fc400000e0000 */
[----:B------:R-:W-:Y:S02]  /*13990*/  FSEL R165, R48, -INF , P5 ;  /* 0xff80000030a57808 */ /* 0x000fe40002800000 */
[----:B------:R-:W-:Y:S02]  /*139a0*/  FSEL R49, R50, -INF , P5 ;  /* 0xff80000032317808 */ /* 0x000fe40002800000 */
[----:B------:R-:W-:Y:S02]  /*139b0*/  ISETP.GT.AND P5, PT, R6, 0x80, PT ;  /* 0x000000800600780c */ /* 0x000fe40003fa4270 */
[----:B------:R-:W-:Y:S02]  /*139c0*/  FSEL R43, R43, -INF , P4 ;  /* 0xff8000002b2b7808 */ /* 0x000fe40002000000 */
[----:B------:R-:W-:Y:S02]  /*139d0*/  FSEL R173, R40, -INF , P5 ;  /* 0xff80000028ad7808 */ /* 0x000fe40002800000 */
[----:B------:R-:W-:-:S02]  /*139e0*/  FSEL R41, R42, -INF , P5 ;  /* 0xff8000002a297808 */ /* 0x000fc40002800000 */
[----:B------:R-:W-:Y:S02]  /*139f0*/  FSEL R45, R46, -INF , P3 ;  /* 0xff8000002e2d7808 */ /* 0x000fe40001800000 */
[----:B------:R-:W-:Y:S02]  /*13a00*/  FSEL R47, R47, -INF , P2 ;  /* 0xff8000002f2f7808 */ /* 0x000fe40001000000 */
[C---:B------:R-:W-:Y:S02]  /*13a10*/  ISETP.GT.AND P2, PT, R6.reuse, 0x99, PT ;  /* 0x000000990600780c */ /* 0x040fe40003f44270 */
[C---:B------:R-:W-:Y:S02]  /*13a20*/  ISETP.GT.AND P3, PT, R6.reuse, 0xa0, PT ;  /* 0x000000a00600780c */ /* 0x040fe40003f64270 */
[C---:B------:R-:W-:Y:S02]  /*13a30*/  ISETP.GT.AND P4, PT, R6.reuse, 0xa1, PT ;  /* 0x000000a10600780c */ /* 0x040fe40003f84270 */
[----:B------:R-:W-:-:S02]  /*13a40*/  ISETP.GT.AND P5, PT, R6, 0xa8, PT ;  /* 0x000000a80600780c */ /* 0x000fc40003fa4270 */
[----:B------:R-:W-:-:S04]  /*13a50*/  FMNMX.FTZ R8, R165, R8, !PT ;  /* 0x00000008a5087209 */ /* 0x000fc80007810000 */
[----:B------:R-:W-:-:S04]  /*13a60*/  FMNMX.FTZ R8, R155, R8, !PT ;  /* 0x000000089b087209 */ /* 0x000fc80007810000 */
[----:B------:R-:W-:-:S04]  /*13a70*/  FMNMX.FTZ R8, R153, R8, !PT ;  /* 0x0000000899087209 */ /* 0x000fc80007810000 */
[----:B------:R-:W-:-:S04]  /*13a80*/  FMNMX.FTZ R8, R167, R8, !PT ;  /* 0x00000008a7087209 */ /* 0x000fc80007810000 */
[----:B------:R-:W-:Y:S01]  /*13a90*/  FMNMX.FTZ R8, R173, R8, !PT ;  /* 0x00000008ad087209 */ /* 0x000fe20007810000 */
[----:B------:R-:W-:Y:S02]  /*13aa0*/  WARPGROUP.DEPBAR.LE gsb0, 0x0 ;  /* 0x00008000000079c5 */ /* 0x000fe40000010000 */
[----:B------:R-:W-:Y:S01]  /*13ab0*/  WARPGROUP.ARRIVE ;  /* 0x00000000000079c5 */ /* 0x000fe20000000000 */
[----:B------:R-:W-:Y:S02]  /*13ac0*/  FSEL R183, R33, -INF , P1 ;  /* 0xff80000021b77808 */ /* 0x000fe40000800000 */
[----:B------:R-:W-:Y:S02]  /*13ad0*/  FSEL R181, R32, -INF , P6 ;  /* 0xff80000020b57808 */ /* 0x000fe40003000000 */
[----:B------:R-:W-:Y:S01]  /*13ae0*/  P2R R33, PR, RZ, 0x2 ;  /* 0x00000002ff217803 */ /* 0x000fe20000000000 */
[----:B------:R-:W-:Y:S01]  /*13af0*/  HGMMA.64x16x16.F32 R24, gdesc[UR20], R24, gsb0 ;  /* 0x00200000141879f0 */ /* 0x000fe20008000818 */
[----:B------:R-:W-:-:S02]  /*13b00*/  ISETP.GT.AND P6, PT, R6, 0xa9, PT ;  /* 0x000000a90600780c */ /* 0x000fc40003fc4270 */
[----:B------:R-:W-:Y:S02]  /*13b10*/  ISETP.GT.AND P1, PT, R6, 0x90, PT ;  /* 0x000000900600780c */ /* 0x000fe40003f24270 */
        /* <DEDUP_REMOVED lines=9> */
[----:B------:R-:W-:Y:S02]  /*13bb0*/  FSEL R191, R36, -INF , P0 ;  /* 0xff80000024bf7808 */ /* 0x000fe40000000000 */
[----:B------:R-:W-:-:S02]  /*13bc0*/  FMNMX.FTZ R6, R13, R6, !PT ;  /* 0x000000060d067209 */ /* 0x000fc40007810000 */
[----:B------:R-:W-:Y:S02]  /*13bd0*/  FMNMX.FTZ R8, R183, R8, !PT ;  /* 0x00000008b7087209 */ /* 0x000fe40007810000 */
[----:B------:R-:W-:Y:S02]  /*13be0*/  FMNMX.FTZ R6, R111, R6, !PT ;  /* 0x000000066f067209 */ /* 0x000fe40007810000 */
[----:B------:R-:W-:Y:S02]  /*13bf0*/  FSEL R195, R37, -INF , P2 ;  /* 0xff80000025c37808 */ /* 0x000fe40001000000 */
[----:B------:R-:W-:Y:S02]  /*13c00*/  FMNMX.FTZ R6, R15, R6, !PT ;  /* 0x000000060f067209 */ /* 0x000fe40007810000 */
[----:B------:R-:W-:Y:S02]  /*13c10*/  FMNMX.FTZ R8, R191, R8, !PT ;  /* 0x00000008bf087209 */ /* 0x000fe40007810000 */
[----:B------:R-:W-:-:S02]  /*13c20*/  FMNMX.FTZ R6, R99, R6, !PT ;  /* 0x0000000663067209 */ /* 0x000fc40007810000 */
[----:B------:R-:W-:Y:S02]  /*13c30*/  FMNMX.FTZ R8, R195, R8, !PT ;  /* 0x00000008c3087209 */ /* 0x000fe40007810000 */
[----:B------:R-:W-:Y:S02]  /*13c40*/  FMNMX.FTZ R6, R81, R6, !PT ;  /* 0x0000000651067209 */ /* 0x000fe40007810000 */
[----:B------:R-:W-:Y:S02]  /*13c50*/  P2R R32, PR, RZ, 0x1 ;  /* 0x00000001ff207803 */ /* 0x000fe40000000000 */
[----:B------:R-:W-:Y:S02]  /*13c60*/  FMNMX.FTZ R6, R103, R6, !PT ;  /* 0x0000000667067209 */ /* 0x000fe40007810000 */
[----:B------:R-:W-:Y:S02]  /*13c70*/  FSEL R39, R39, -INF , P2 ;  /* 0xff80000027277808 */ /* 0x000fe40001000000 */
[----:B------:R-:W-:Y:S01]  /*13c80*/  FMNMX.FTZ R6, R97, R6, !PT ;  /* 0x0000000661067209 */ /* 0x000fe20007810000 */
[----:B------:R-:W-:-:S03]  /*13c90*/  WARPGROUP.DEPBAR.LE gsb0, 0x0 ;  /* 0x00008000000079c5 */ /* 0x000fc60000010000 */
        /* <DEDUP_REMOVED lines=10> */
[----:B------:R-:W-:Y:S02]  /*13d40*/  FSEL R185, R29, -INF , P6 ;  /* 0xff8000001db97808 */ /* 0x000fe40003000000 */
[----:B------:R-:W-:-:S02]  /*13d50*/  FMNMX.FTZ R8, R187, R8, !PT ;  /* 0x00000008bb087209 */ /* 0x000fc40007810000 */
[----:B------:R-:W-:Y:S02]  /*13d60*/  FMNMX.FTZ R6, R73, R6, !PT ;  /* 0x0000000649067209 */ /* 0x000fe40007810000 */
[----:B------:R-:W-:Y:S01]  /*13d70*/  FMNMX.FTZ R14, R185, R8, !PT ;  /* 0x00000008b90e7209 */ /* 0x000fe20007810000 */
[----:B------:R-:W-:Y:S01]  /*13d80*/  IMAD.U32 R8, RZ, RZ, UR6 ;  /* 0x00000006ff087e24 */ /* 0x000fe2000f8e00ff */
[----:B------:R-:W-:Y:S02]  /*13d90*/  FMNMX.FTZ R6, R79, R6, !PT ;  /* 0x000000064f067209 */ /* 0x000fe40007810000 */
[----:B------:R-:W-:Y:S01]  /*13da0*/  FSEL R25, R34, -INF , P1 ;  /* 0xff80000022197808 */ /* 0x000fe20000800000 */
[----:B------:R-:W0:Y:S01]  /*13db0*/  SHFL.BFLY PT, R7, R14, 0x2, 0x1f ;  /* 0x0c401f000e077f89 */ /* 0x000e2200000e0000 */
[----:B------:R-:W-:Y:S02]  /*13dc0*/  FMNMX.FTZ R6, R77, R6, !PT ;  /* 0x000000064d067209 */ /* 0x000fe40007810000 */
[----:B------:R-:W-:-:S02]  /*13dd0*/  ISETP.NE.AND P1, PT, R33, RZ, PT ;  /* 0x000000ff2100720c */ /* 0x000fc40003f25270 */
[----:B------:R-:W-:Y:S02]  /*13de0*/  FMNMX.FTZ R6, R67, R6, !PT ;  /* 0x0000000643067209 */ /* 0x000fe40007810000 */
[----:B------:R-:W-:Y:S02]  /*13df0*/  FSEL R35, R35, -INF , P1 ;  /* 0xff80000023237808 */ /* 0x000fe40000800000 */
[----:B------:R-:W-:Y:S02]  /*13e00*/  FMNMX.FTZ R6, R65, R6, !PT ;  /* 0x0000000641067209 */ /* 0x000fe40007810000 */
[----:B------:R-:W-:Y:S02]  /*13e10*/  ISETP.NE.AND P1, PT, R12, RZ, PT ;  /* 0x000000ff0c00720c */ /* 0x000fe40003f25270 */
[----:B------:R-:W-:-:S04]  /*13e20*/  FMNMX.FTZ R6, R71, R6, !PT ;  /* 0x0000000647067209 */ /* 0x000fc80007810000 */
[----:B------:R-:W-:-:S04]  /*13e30*/  FMNMX.FTZ R6, R5, R6, !PT ;  /* 0x0000000605067209 */ /* 0x000fc80007810000 */
[----:B------:R-:W-:Y:S02]  /*13e40*/  FMNMX.FTZ R6, R59, R6, !PT ;  /* 0x000000063b067209 */ /* 0x000fe40007810000 */
[----:B0-----:R-:W-:Y:S01]  /*13e50*/  FMNMX.FTZ R20, R14, R7, !PT ;  /* 0x000000070e147209 */ /* 0x001fe20007810000 */
[----:B------:R-:W-:Y:S01]  /*13e60*/  @!P1 VIADD R0, R0, 0x34840 ;  /* 0x0003484000009836 */ /* 0x000fe20000000000 */
        /* <DEDUP_REMOVED lines=15> */
[----:B------:R-:W-:Y:S02]  /*13f60*/  ISETP.NE.AND P0, PT, R32, RZ, PT ;  /* 0x000000ff2000720c */ /* 0x000fe40003f05270 */
        /* <DEDUP_REMOVED lines=31> */
[-CC-:B------:R-:W-:Y:S01]  /*14160*/  FFMA.FTZ R186, R131, R8.reuse, -R4.reuse ;  /* 0x0000000883ba7223 */ /* 0x180fe20000010804 */
[-CC-:B------:R-:W-:Y:S01]  /*14170*/  FFMA.FTZ R85, R127, R8.reuse, -R4.reuse ;  /* 0x000000087f557223 */ /* 0x180fe20000010804 */
[----:B------:R-:W0:Y:S01]  /*14180*/  SHFL.BFLY PT, R137, R6, 0x2, 0x1f ;  /* 0x0c401f0006897f89 */ /* 0x000e2200000e0000 */
        /* <DEDUP_REMOVED lines=23> */
[----:B0-----:R-:W-:Y:S01]  /*14300*/  FMNMX.FTZ R10, R6, R137, !PT ;  /* 0x00000089060a7209 */ /* 0x001fe20007810000 */
[----:B------:R-:W0:Y:S01]  /*14310*/  MUFU.EX2 R180, R180 ;  /* 0x000000b400b47308 */ /* 0x000e220000000800 */
[-CC-:B------:R-:W-:Y:S01]  /*14320*/  FFMA.FTZ R137, R183, R8.reuse, -R4.reuse ;  /* 0x00000008b7897223 */ /* 0x180fe20000010804 */
[-CC-:B------:R-:W-:Y:S01]  /*14330*/  FFMA.FTZ R139, R195, R8.reuse, -R4.reuse ;  /* 0x00000008c38b7223 */ /* 0x180fe20000010804 */
[-CC-:B------:R-:W-:Y:S01]  /*14340*/  FFMA.FTZ R216, R189, R8.reuse, -R4.reuse ;  /* 0x00000008bdd87223 */ /* 0x180fe20000010804 */
[----:B------:R-:W4:Y:S01]  /*14350*/  SHFL.BFLY PT, R141, R10, 0x1, 0x1f ;  /* 0x0c201f000a8d7f89 */ /* 0x000f2200000e0000 */
[-CC-:B------:R-:W-:Y:S01]  /*14360*/  FFMA.FTZ R193, R193, R8.reuse, -R4.reuse ;  /* 0x00000008c1c17223 */ /* 0x180fe20000010804 */
[-CC-:B------:R-:W-:Y:S01]  /*14370*/  FFMA.FTZ R218, R187, R8.reuse, -R4.reuse ;  /* 0x00000008bbda7223 */ /* 0x180fe20000010804 */
[----:B------:R-:W-:Y:S01]  /*14380*/  FFMA.FTZ R143, R185, R8, -R4 ;  /* 0x00000008b98f7223 */ /* 0x000fe20000010804 */
[----:B------:R-:W0:Y:S08]  /*14390*/  MUFU.EX2 R37, R37 ;  /* 0x0000002500257308 */ /* 0x000e300000000800 */
[----:B------:R-:W0:Y:S08]  /*143a0*/  MUFU.EX2 R182, R182 ;  /* 0x000000b600b67308 */ /* 0x000e300000000800 */
[----:B------:R-:W0:Y:S01]  /*143b0*/  MUFU.EX2 R61, R61 ;  /* 0x0000003d003d7308 */ /* 0x000e220000000800 */
[----:B----4-:R-:W-:-:S04]  /*143c0*/  FMNMX.FTZ R92, R10, R141, !PT ;  /* 0x0000008d0a5c7209 */ /* 0x010fc80007810000 */
[C---:B------:R-:W-:Y:S01]  /*143d0*/  FSETP.NEU.FTZ.AND P2, PT, R92.reuse, -INF , PT ;  /* 0xff8000005c00780b */ /* 0x040fe20003f5d000 */
[----:B------:R-:W-:Y:S02]  /*143e0*/  FMUL.FTZ R30, R92, R8 ;  /* 0x000000085c1e7220 */ /* 0x000fe40000410000 */
[----:B------:R-:W4:Y:S03]  /*143f0*/  MUFU.EX2 R184, R184 ;  /* 0x000000b800b87308 */ /* 0x000f260000000800 */
[----:B------:R-:W-:Y:S02]  /*14400*/  FSEL R30, R30, RZ, P2 ;  /* 0x000000ff1e1e7208 */ /* 0x000fe40001000000 */
[----:B------:R-:W-:-:S03]  /*14410*/  ISETP.GE.AND P2, PT, R161, 0xb1, PT ;  /* 0x000000b1a100780c */ /* 0x000fc60003f46270 */
[----:B------:R-:W-:Y:S01]  /*14420*/  MUFU.EX2 R69, R69 ;  /* 0x0000004500457308 */ /* 0x000fe20000000800 */
[-CC-:B------:R-:W-:Y:S01]  /*14430*/  FFMA.FTZ R177, R3, R8.reuse, -R30.reuse ;  /* 0x0000000803b17223 */ /* 0x180fe2000001081e */
[----:B-1----:R-:W-:Y:S01]  /*14440*/  FADD.FTZ R3, R176, R21 ;  /* 0x00000015b0037221 */ /* 0x002fe20000010000 */
[-CC-:B------:R-:W-:Y:S01]  /*14450*/  FFMA.FTZ R4, R115, R8.reuse, -R30.reuse ;  /* 0x0000000873047223 */ /* 0x180fe2000001081e */
[-CC-:B------:R-:W-:Y:S01]  /*14460*/  FFMA.FTZ R179, R9, R8.reuse, -R30.reuse ;  /* 0x0000000809b37223 */ /* 0x180fe2000001081e */
[-CC-:B------:R-:W-:Y:S01]  /*14470*/  FFMA.FTZ R6, R119, R8.reuse, -R30.reuse ;  /* 0x0000000877067223 */ /* 0x180fe2000001081e */
[----:B--2---:R-:W-:Y:S01]  /*14480*/  FADD.FTZ R36, R178, R3 ;  /* 0x00000003b2247221 */ /* 0x004fe20000010000 */
[-CC-:B------:R-:W-:Y:S01]  /*14490*/  FFMA.FTZ R181, R11, R8.reuse, -R30.reuse ;  /* 0x000000080bb57223 */ /* 0x180fe2000001081e */
[----:B------:R-:W-:Y:S01]  /*144a0*/  MUFU.EX2 R177, R177 ;  /* 0x000000b100b17308 */ /* 0x000fe20000000800 */
[-C--:B------:R-:W-:Y:S01]  /*144b0*/  FFMA.FTZ R10, R107, R8.reuse, -R30 ;  /* 0x000000086b0a7223 */ /* 0x080fe2000001081e */
[----:B---3--:R-:W-:Y:S01]  /*144c0*/  FADD.FTZ R3, R33, R36 ;  /* 0x0000002421037221 */ /* 0x008fe20000010000 */
[-CC-:B------:R-:W-:Y:S01]  /*144d0*/  FFMA.FTZ R183, R13, R8.reuse, -R30.reuse ;  /* 0x000000080db77223 */ /* 0x180fe2000001081e */
[-CC-:B------:R-:W-:Y:S01]  /*144e0*/  FFMA.FTZ R12, R111, R8.reuse, -R30.reuse ;  /* 0x000000086f0c7223 */ /* 0x180fe2000001081e */
[-CC-:B------:R-:W-:Y:S01]  /*144f0*/  FFMA.FTZ R201, R5, R8.reuse, -R30.reuse ;  /* 0x0000000805c97223 */ /* 0x180fe2000001081e */
[----:B0-----:R-:W-:Y:S01]  /*14500*/  FADD.FTZ R36, R180, R3 ;  /* 0x00000003b4247221 */ /* 0x001fe20000010000 */
[-CC-:B------:R-:W-:Y:S01]  /*14510*/  FFMA.FTZ R185, R15, R8.reuse, -R30.reuse ;  /* 0x000000080fb97223 */ /* 0x180fe2000001081e */
[----:B------:R-:W0:Y:S01]  /*14520*/  MUFU.EX2 R4, R4 ;  /* 0x0000000400047308 */ /* 0x000e220000000800 */
[-C--:B------:R-:W-:Y:S01]  /*14530*/  FFMA.FTZ R14, R99, R8.reuse, -R30 ;  /* 0x00000008630e7223 */ /* 0x080fe2000001081e */
[----:B------:R-:W-:Y:S01]  /*14540*/  FADD.FTZ R3, R37, R36 ;  /* 0x0000002425037221 */ /* 0x000fe20000010000 */
[-CC-:B------:R-:W-:Y:S01]  /*14550*/  FFMA.FTZ R187, R81, R8.reuse, -R30.reuse ;  /* 0x0000000851bb7223 */ /* 0x180fe2000001081e */
[-CC-:B------:R-:W-:Y:S01]  /*14560*/  FFMA.FTZ R20, R103, R8.reuse, -R30.reuse ;  /* 0x0000000867147223 */ /* 0x180fe2000001081e */
[-CC-:B------:R-:W-:Y:S01]  /*14570*/  FFMA.FTZ R189, R97, R8.reuse, -R30.reuse ;  /* 0x0000000861bd7223 */ /* 0x180fe2000001081e */
[----:B------:R-:W-:Y:S01]  /*14580*/  FADD.FTZ R38, R182, R3 ;  /* 0x00000003b6267221 */ /* 0x000fe20000010000 */
[-CC-:B------:R-:W-:Y:S01]  /*14590*/  FFMA.FTZ R24, R91, R8.reuse, -R30.reuse ;  /* 0x000000085b187223 */ /* 0x180fe2000001081e */
[----:B------:R-:W1:Y:S01]  /*145a0*/  MUFU.EX2 R179, R179 ;  /* 0x000000b300b37308 */ /* 0x000e620000000800 */
[-C--:B------:R-:W-:Y:S01]  /*145b0*/  FFMA.FTZ R191, R89, R8.reuse, -R30 ;  /* 0x0000000859bf7223 */ /* 0x080fe2000001081e */
[----:B------:R-:W-:Y:S01]  /*145c0*/  FADD.FTZ R3, R61, R38 ;  /* 0x000000263d037221 */ /* 0x000fe20000010000 */
[-CC-:B------:R-:W-:Y:S01]  /*145d0*/  FFMA.FTZ R26, R95, R8.reuse, -R30.reuse ;  /* 0x000000085f1a7223 */ /* 0x180fe2000001081e */
[-CC-:B------:R-:W-:Y:S01]  /*145e0*/  FFMA.FTZ R28, R75, R8.reuse, -R30.reuse ;  /* 0x000000084b1c7223 */ /* 0x180fe2000001081e */
[-CC-:B------:R-:W-:Y:S01]  /*145f0*/  FFMA.FTZ R195, R73, R8.reuse, -R30.reuse ;  /* 0x0000000849c37223 */ /* 0x180fe2000001081e */
[----:B----4-:R-:W-:Y:S01]  /*14600*/  FADD.FTZ R38, R184, R3 ;  /* 0x00000003b8267221 */ /* 0x010fe20000010000 */
[-C--:B------:R-:W-:Y:S01]  /*14610*/  FFMA.FTZ R32, R79, R8.reuse, -R30 ;  /* 0x000000084f207223 */ /* 0x080fe2000001081e */
[----:B------:R-:W2:Y:S01]  /*14620*/  MUFU.EX2 R186, R186 ;  /* 0x000000ba00ba7308 */ /* 0x000ea20000000800 */
[----:B0-----:R-:W-:Y:S01]  /*14630*/  FADD.FTZ R40, R177, R4 ;  /* 0x00000004b1287221 */ /* 0x001fe20000010000 */
[----:B------:R-:W-:Y:S01]  /*14640*/  FADD.FTZ R5, R69, R38 ;  /* 0x0000002645057221 */ /* 0x000fe20000010000 */
[-CC-:B------:R-:W-:Y:S01]  /*14650*/  FFMA.FTZ R197, R77, R8.reuse, -R30.reuse ;  /* 0x000000084dc57223 */ /* 0x180fe2000001081e */
[-CC-:B------:R-:W-:Y:S01]  /*14660*/  FFMA.FTZ R34, R67, R8.reuse, -R30.reuse ;  /* 0x0000000843227223 */ /* 0x180fe2000001081e */
[-CC-:B------:R-:W-:Y:S01]  /*14670*/  FFMA.FTZ R199, R65, R8.reuse, -R30.reuse ;  /* 0x0000000841c77223 */ /* 0x180fe2000001081e */
[-CC-:B------:R-:W-:Y:S01]  /*14680*/  FFMA.FTZ R36, R71, R8.reuse, -R30.reuse ;  /* 0x0000000847247223 */ /* 0x180fe2000001081e */
[-C--:B------:R-:W-:Y:S01]  /*14690*/  FFMA.FTZ R38, R59, R8.reuse, -R30 ;  /* 0x000000083b267223 */ /* 0x080fe2000001081e */
[----:B------:R-:W0:Y:S01]  /*146a0*/  MUFU.EX2 R6, R6 ;  /* 0x0000000600067308 */ /* 0x000e220000000800 */
[----:B-1----:R-:W-:Y:S01]  /*146b0*/  FADD.FTZ R3, R179, R40 ;  /* 0x00000028b3037221 */ /* 0x002fe20000010000 */
        /* <DEDUP_REMOVED lines=13> */
[-CC-:B------:R-:W-:Y:S01]  /*14790*/  FFMA.FTZ R125, R125, R8.reuse, -R30.reuse ;  /* 0x000000087d7d7223 */ /* 0x180fe2000001081e */
[----:B------:R-:W2:Y:S01]  /*147a0*/  MUFU.EX2 R181, R181 ;  /* 0x000000b500b57308 */ /* 0x000ea20000000800 */
[----:B0-----:R-:W-:Y:S01]  /*147b0*/  FADD.FTZ R40, R6, R3 ;  /* 0x0000000306287221 */ /* 0x001fe20000010000 */
[-CC-:B------:R-:W-:Y:S01]  /*147c0*/  FFMA.FTZ R129, R129, R8.reuse, -R30.reuse ;  /* 0x0000000881817223 */ /* 0x180fe2000001081e */
[-CC-:B------:R-:W-:Y:S01]  /*147d0*/  FFMA.FTZ R133, R133, R8.reuse, -R30.reuse ;  /* 0x0000000885857223 */ /* 0x180fe2000001081e */
[----:B------:R-:W-:Y:S01]  /*147e0*/  FFMA.FTZ R135, R135, R8, -R30 ;  /* 0x0000000887877223 */ /* 0x000fe2000001081e */
[----:B------:R-:W-:Y:S01]  /*147f0*/  F2FP.F16.F32.PACK_AB R177, R4, R177 ;  /* 0x000000b104b1723e */ /* 0x000fe200000000ff */
[--C-:B------:R-:W-:Y:S01]  /*14800*/  IMAD.MOV.U32 R79, RZ, RZ, R87.reuse ;  /* 0x000000ffff4f7224 */ /* 0x100fe200078e0057 */
[----:B------:R-:W-:Y:S01]  /*14810*/  F2FP.F16.F32.PACK_AB R179, R6, R179 ;  /* 0x000000b306b3723e */ /* 0x000fe200000000ff */
[----:B------:R-:W0:Y:S01]  /*14820*/  MUFU.EX2 R188, R188 ;  /* 0x000000bc00bc7308 */ /* 0x000e220000000800 */
[----:B-1----:R-:W-:Y:S01]  /*14830*/  FADD.FTZ R5, R83, R42 ;  /* 0x0000002a53057221 */ /* 0x002fe20000010000 */
[----:B------:R-:W-:Y:S01]  /*14840*/  F2FP.F16.F32.PACK_AB R178, R33, R178 ;  /* 0x000000b221b2723e */ /* 0x000fe200000000ff */
[--C-:B------:R-:W-:Y:S01]  /*14850*/  IMAD.MOV.U32 R75, RZ, RZ, R87.reuse ;  /* 0x000000ffff4b7224 */ /* 0x100fe200078e0057 */
[----:B------:R-:W-:Y:S01]  /*14860*/  F2FP.F16.F32.PACK_AB R180, R37, R180 ;  /* 0x000000b425b4723e */ /* 0x000fe200000000ff */
[--C-:B------:R-:W-:Y:S01]  /*14870*/  IMAD.MOV.U32 R71, RZ, RZ, R87.reuse ;  /* 0x000000ffff477224 */ /* 0x100fe200078e0057 */
[----:B------:R-:W-:Y:S01]  /*14880*/  F2FP.F16.F32.PACK_AB R182, R61, R182 ;  /* 0x000000b63db6723e */ /* 0x000fe200000000ff */
[--C-:B------:R-:W-:Y:S01]  /*14890*/  IMAD.MOV.U32 R67, RZ, RZ, R87.reuse ;  /* 0x000000ffff437224 */ /* 0x100fe200078e0057 */
[----:B------:R-:W1:Y:S01]  /*148a0*/  MUFU.EX2 R10, R10 ;  /* 0x0000000a000a7308 */ /* 0x000e620000000800 */
[----:B--2---:R-:W-:Y:S01]  /*148b0*/  FADD.FTZ R3, R181, R40 ;  /* 0x00000028b5037221 */ /* 0x004fe20000010000 */
[----:B------:R-:W-:Y:S01]  /*148c0*/  F2FP.F16.F32.PACK_AB R184, R69, R184 ;  /* 0x000000b845b8723e */ /* 0x000fe200000000ff */
[--C-:B------:R-:W-:Y:S01]  /*148d0*/  IMAD.MOV.U32 R59, RZ, RZ, R87.reuse ;  /* 0x000000ffff3b7224 */ /* 0x100fe200078e0057 */
[----:B------:R-:W-:Y:S01]  /*148e0*/  F2FP.F16.F32.PACK_AB R186, R83, R186 ;  /* 0x000000ba53ba723e */ /* 0x000fe200000000ff */
[----:B------:R-:W-:Y:S01]  /*148f0*/  IMAD.MOV.U32 R83, RZ, RZ, R87 ;  /* 0x000000ffff537224 */ /* 0x000fe200078e0057 */
[----:B------:R-:W-:-:S02]  /*14900*/  F2FP.F16.F32.PACK_AB R176, R21, R176 ;  /* 0x000000b015b0723e */ /* 0x000fc400000000ff */
[----:B------:R-:W2:Y:S01]  /*14910*/  MUFU.EX2 R85, R85 ;  /* 0x0000005500557308 */ /* 0x000ea20000000800 */
[----:B0-----:R-:W-:Y:S01]  /*14920*/  FADD.FTZ R40, R188, R5 ;  /* 0x00000005bc287221 */ /* 0x001fe20000010000 */
[-C--:B------:R-:W-:Y:S02]  /*14930*/  MOV R81, R87.reuse ;  /* 0x0000005700517202 */ /* 0x080fe40000000f00 */
[-C--:B------:R-:W-:Y:S02]  /*14940*/  MOV R77, R87.reuse ;  /* 0x00000057004d7202 */ /* 0x080fe40000000f00 */
[----:B------:R-:W-:Y:S02]  /*14950*/  MOV R73, R87 ;  /* 0x0000005700497202 */ /* 0x000fe40000000f00 */
[----:B------:R-:W0:Y:S01]  /*14960*/  MUFU.EX2 R183, R183 ;  /* 0x000000b700b77308 */ /* 0x000e220000000800 */
[C---:B-1----:R-:W-:Y:S01]  /*14970*/  FADD.FTZ R42, R10.reuse, R3 ;  /* 0x000000030a2a7221 */ /* 0x042fe20000010000 */
[----:B------:R-:W-:-:S02]  /*14980*/  F2FP.F16.F32.PACK_AB R181, R10, R181 ;  /* 0x000000b50ab5723e */ /* 0x000fc400000000ff */
[-C--:B------:R-:W-:Y:S02]  /*14990*/  MOV R69, R87.reuse ;  /* 0x0000005700457202 */ /* 0x080fe40000000f00 */
[-C--:B------:R-:W-:Y:S02]  /*149a0*/  MOV R65, R87.reuse ;  /* 0x0000005700417202 */ /* 0x080fe40000000f00 */
[----:B------:R-:W1:Y:S01]  /*149b0*/  MUFU.EX2 R190, R190 ;  /* 0x000000be00be7308 */ /* 0x000e620000000800 */
[----:B--2---:R-:W-:Y:S01]  /*149c0*/  FADD.FTZ R5, R85, R40 ;  /* 0x0000002855057221 */ /* 0x004fe20000010000 */
[----:B------:R-:W-:Y:S01]  /*149d0*/  FFMA.FTZ R40, R63, R8, -R30 ;  /* 0x000000083f287223 */ /* 0x000fe2000001081e */
[----:B------:R-:W-:Y:S01]  /*149e0*/  F2FP.F16.F32.PACK_AB R188, R85, R188 ;  /* 0x000000bc55bc723e */ /* 0x000fe200000000ff */
[----:B------:R-:W-:Y:S01]  /*149f0*/  IMAD.MOV.U32 R63, RZ, RZ, R87 ;  /* 0x000000ffff3f7224 */ /* 0x000fe200078e0057 */
[-C--:B------:R-:W-:Y:S02]  /*14a00*/  MOV R85, R87.reuse ;  /* 0x0000005700557202 */ /* 0x080fe40000000f00 */
[-C--:B------:R-:W-:Y:S01]  /*14a10*/  MOV R61, R87.reuse ;  /* 0x00000057003d7202 */ /* 0x080fe20000000f00 */
[----:B------:R-:W2:Y:S01]  /*14a20*/  MUFU.EX2 R12, R12 ;  /* 0x0000000c000c7308 */ /* 0x000ea20000000800 */
[----:B0-----:R-:W-:Y:S01]  /*14a30*/  FADD.FTZ R3, R183, R42 ;  /* 0x0000002ab7037221 */ /* 0x001fe20000010000 */
[----:B------:R-:W-:-:S02]  /*14a40*/  MOV R57, R87 ;  /* 0x0000005700397202 */ /* 0x000fc40000000f00 */
[-C--:B------:R-:W-:Y:S02]  /*14a50*/  MOV R53, R87.reuse ;  /* 0x0000005700357202 */ /* 0x080fe40000000f00 */
[-C--:B------:R-:W-:Y:S02]  /*14a60*/  MOV R49, R87.reuse ;  /* 0x0000005700317202 */ /* 0x080fe40000000f00 */
[----:B------:R-:W0:Y:S01]  /*14a70*/  MUFU.EX2 R105, R105 ;  /* 0x0000006900697308 */ /* 0x000e220000000800 */
[----:B-1----:R-:W-:Y:S01]  /*14a80*/  FADD.FTZ R44, R190, R5 ;  /* 0x00000005be2c7221 */ /* 0x002fe20000010000 */
[-C--:B------:R-:W-:Y:S02]  /*14a90*/  MOV R45, R87.reuse ;  /* 0x00000057002d7202 */ /* 0x080fe40000000f00 */
[-C--:B------:R-:W-:Y:S02]  /*14aa0*/  MOV R41, R87.reuse ;  /* 0x0000005700297202 */ /* 0x080fe40000000f00 */
[----:B------:R-:W-:-:S02]  /*14ab0*/  MOV R37, R87 ;  /* 0x0000005700257202 */ /* 0x000fc40000000f00 */
[----:B------:R-:W1:Y:S01]  /*14ac0*/  MUFU.EX2 R185, R185 ;  /* 0x000000b900b97308 */ /* 0x000e620000000800 */
[C---:B--2---:R-:W-:Y:S01]  /*14ad0*/  FADD.FTZ R42, R12.reuse, R3 ;  /* 0x000000030c2a7221 */ /* 0x044fe20000010000 */
[----:B------:R-:W-:Y:S02]  /*14ae0*/  F2FP.F16.F32.PACK_AB R183, R12, R183 ;  /* 0x000000b70cb7723e */ /* 0x000fe400000000ff */
[----:B------:R-:W-:-:S04]  /*14af0*/  MOV R33, R87 ;  /* 0x0000005700217202 */ /* 0x000fc80000000f00 */
[----:B------:R-:W2:Y:S01]  /*14b00*/  MUFU.EX2 R192, R192 ;  /* 0x000000c000c07308 */ /* 0x000ea20000000800 */
[C---:B0-----:R-:W-:Y:S01]  /*14b10*/  FADD.FTZ R5, R105.reuse, R44 ;  /* 0x0000002c69057221 */ /* 0x041fe20000010000 */
[----:B------:R-:W-:-:S06]  /*14b20*/  F2FP.F16.F32.PACK_AB R190, R105, R190 ;  /* 0x000000be69be723e */ /* 0x000fcc00000000ff */
[----:B------:R-:W0:Y:S01]  /*14b30*/  MUFU.EX2 R14, R14 ;  /* 0x0000000e000e7308 */ /* 0x000e220000000800 */
[----:B-1----:R-:W-:-:S07]  /*14b40*/  FADD.FTZ R3, R185, R42 ;  /* 0x0000002ab9037221 */ /* 0x002fce0000010000 */
[----:B------:R-:W1:Y:S01]  /*14b50*/  MUFU.EX2 R109, R109 ;  /* 0x0000006d006d7308 */ /* 0x000e620000000800 */
[----:B--2---:R-:W-:-:S07]  /*14b60*/  FADD.FTZ R44, R192, R5 ;  /* 0x00000005c02c7221 */ /* 0x004fce0000010000 */
[----:B------:R-:W2:Y:S01]  /*14b70*/  MUFU.EX2 R187, R187 ;  /* 0x000000bb00bb7308 */ /* 0x000ea20000000800 */
[C---:B0-----:R-:W-:Y:S01]  /*14b80*/  FADD.FTZ R42, R14.reuse, R3 ;  /* 0x000000030e2a7221 */ /* 0x041fe20000010000 */
[----:B------:R-:W-:-:S06]  /*14b90*/  F2FP.F16.F32.PACK_AB R185, R14, R185 ;  /* 0x000000b90eb9723e */ /* 0x000fcc00000000ff */
[----:B------:R-:W0:Y:S01]  /*14ba0*/  MUFU.EX2 R194, R194 ;  /* 0x000000c200c27308 */ /* 0x000e220000000800 */
[C---:B-1----:R-:W-:Y:S01]  /*14bb0*/  FADD.FTZ R3, R109.reuse, R44 ;  /* 0x0000002c6d037221 */ /* 0x042fe20000010000 */
[----:B------:R-:W-:-:S06]  /*14bc0*/  F2FP.F16.F32.PACK_AB R192, R109, R192 ;  /* 0x000000c06dc0723e */ /* 0x000fcc00000000ff */
[----:B------:R-:W1:Y:S01]  /*14bd0*/  MUFU.EX2 R20, R20 ;  /* 0x0000001400147308 */ /* 0x000e620000000800 */
[----:B--2---:R-:W-:-:S07]  /*14be0*/  FADD.FTZ R5, R187, R42 ;  /* 0x0000002abb057221 */ /* 0x004fce0000010000 */
[----:B------:R-:W2:Y:S01]  /*14bf0*/  MUFU.EX2 R189, R189 ;  /* 0x000000bd00bd7308 */ /* 0x000ea20000000800 */
[----:B0-----:R-:W-:Y:S01]  /*14c00*/  FADD.FTZ R44, R194, R3 ;  /* 0x00000003c22c7221 */ /* 0x001fe20000010000 */
[----:B------:R-:W-:-:S04]  /*14c10*/  @!P1 PRMT R3, RZ, 0x654, R0 ;  /* 0x00000654ff039816 */ /* 0x000fc80000000000 */
[----:B------:R2:W-:Y:S02]  /*14c20*/  @!P1 SYNCS.ARRIVE.TRANS64.RED.A1T0 RZ, [R3+URZ], RZ ;  /* 0x000000ff03ff99a7 */ /* 0x0005e4000810043f */
[----:B------:R-:W0:Y:S01]  /*14c30*/  MUFU.EX2 R113, R113 ;  /* 0x0000007100717308 */ /* 0x000e220000000800 */
[C---:B-1----:R-:W-:Y:S01]  /*14c40*/  FADD.FTZ R42, R20.reuse, R5 ;  /* 0x00000005142a7221 */ /* 0x042fe20000010000 */
[----:B------:R-:W-:-:S06]  /*14c50*/  F2FP.F16.F32.PACK_AB R187, R20, R187 ;  /* 0x000000bb14bb723e */ /* 0x000fcc00000000ff */
[----:B------:R-:W1:Y:S01]  /*14c60*/  MUFU.EX2 R24, R24 ;  /* 0x0000001800187308 */ /* 0x000e620000000800 */
[----:B--2---:R-:W-:Y:S01]  /*14c70*/  FADD.FTZ R3, R189, R42 ;  /* 0x0000002abd037221 */ /* 0x004fe20000010000 */
[----:B------:R-:W-:Y:S01]  /*14c80*/  FFMA.FTZ R42, R55, R8, -R30 ;  /* 0x00000008372a7223 */ /* 0x000fe2000001081e */
[----:B------:R-:W-:-:S05]  /*14c90*/  IMAD.MOV.U32 R55, RZ, RZ, R87 ;  /* 0x000000ffff377224 */ /* 0x000fca00078e0057 */
[----:B------:R-:W2:Y:S01]  /*14ca0*/  MUFU.EX2 R196, R196 ;  /* 0x000000c400c47308 */ /* 0x000ea20000000800 */
[C---:B0-----:R-:W-:Y:S01]  /*14cb0*/  FADD.FTZ R5, R113.reuse, R44 ;  /* 0x0000002c71057221 */ /* 0x041fe20000010000 */
[----:B------:R-:W-:-:S06]  /*14cc0*/  F2FP.F16.F32.PACK_AB R194, R113, R194 ;  /* 0x000000c271c2723e */ /* 0x000fcc00000000ff */
[----:B------:R-:W0:Y:S01]  /*14cd0*/  MUFU.EX2 R191, R191 ;  /* 0x000000bf00bf7308 */ /* 0x000e220000000800 */
[C---:B-1----:R-:W-:Y:S01]  /*14ce0*/  FADD.FTZ R46, R24.reuse, R3 ;  /* 0x00000003182e7221 */ /* 0x042fe20000010000 */
[----:B------:R-:W-:Y:S01]  /*14cf0*/  F2FP.F16.F32.PACK_AB R189, R24, R189 ;  /* 0x000000bd18bd723e */ /* 0x000fe200000000ff */
[----:B------:R-:W-:-:S05]  /*14d00*/  IMAD.MOV.U32 R24, RZ, RZ, R87 ;  /* 0x000000ffff187224 */ /* 0x000fca00078e0057 */
[----:B------:R1:W-:Y:S01]  /*14d10*/  MUFU.EX2 R141, R193 ;  /* 0x000000c1008d7308 */ /* 0x0003e20000000800 */
[----:B--2---:R-:W-:-:S07]  /*14d20*/  FADD.FTZ R44, R196, R5 ;  /* 0x00000005c42c7221 */ /* 0x004fce0000010000 */
[----:B------:R-:W2:Y:S01]  /*14d30*/  MUFU.EX2 R93, R93 ;  /* 0x0000005d005d7308 */ /* 0x000ea20000000800 */
[----:B-1----:R-:W-:Y:S01]  /*14d40*/  FFMA.FTZ R193, R101, R8, -R30 ;  /* 0x0000000865c17223 */ /* 0x002fe2000001081e */
[----:B0-----:R-:W-:-:S06]  /*14d50*/  FADD.FTZ R3, R191, R46 ;  /* 0x0000002ebf037221 */ /* 0x001fcc0000010000 */
[----:B------:R-:W0:Y:S08]  /*14d60*/  MUFU.EX2 R26, R26 ;  /* 0x0000001a001a7308 */ /* 0x000e300000000800 */
[----:B------:R-:W1:Y:S01]  /*14d70*/  MUFU.EX2 R198, R198 ;  /* 0x000000c600c67308 */ /* 0x000e620000000800 */
[----:B--2---:R-:W-:Y:S01]  /*14d80*/  FADD.FTZ R5, R93, R44 ;  /* 0x0000002c5d057221 */ /* 0x004fe20000010000 */
[----:B------:R-:W-:Y:S01]  /*14d90*/  FFMA.FTZ R44, R43, R8, -R30 ;  /* 0x000000082b2c7223 */ /* 0x000fe2000001081e */
[----:B------:R-:W-:Y:S01]  /*14da0*/  F2FP.F16.F32.PACK_AB R196, R93, R196 ;  /* 0x000000c45dc4723e */ /* 0x000fe200000000ff */
[----:B------:R-:W-:-:S04]  /*14db0*/  IMAD.MOV.U32 R43, RZ, RZ, R87 ;  /* 0x000000ffff2b7224 */ /* 0x000fc800078e0057 */
[----:B------:R-:W2:Y:S01]  /*14dc0*/  MUFU.EX2 R193, R193 ;  /* 0x000000c100c17308 */ /* 0x000ea20000000800 */
[C---:B0-----:R-:W-:Y:S01]  /*14dd0*/  FADD.FTZ R46, R26.reuse, R3 ;  /* 0x000000031a2e7221 */ /* 0x041fe20000010000 */
[----:B------:R-:W-:Y:S01]  /*14de0*/  F2FP.F16.F32.PACK_AB R191, R26, R191 ;  /* 0x000000bf1abf723e */ /* 0x000fe200000000ff */
[----:B------:R-:W-:-:S05]  /*14df0*/  IMAD.MOV.U32 R26, RZ, RZ, R87 ;  /* 0x000000ffff1a7224 */ /* 0x000fca00078e0057 */
        /* <DEDUP_REMOVED lines=9> */
[----:B------:R-:W-:Y:S01]  /*14e90*/  F2FP.F16.F32.PACK_AB R193, R28, R193 ;  /* 0x000000c11cc1723e */ /* 0x000fe200000000ff */
[----:B------:R-:W-:-:S05]  /*14ea0*/  IMAD.MOV.U32 R28, RZ, RZ, R87 ;  /* 0x000000ffff1c7224 */ /* 0x000fca00078e0057 */
[----:B------:R-:W1:Y:S01]  /*14eb0*/  MUFU.EX2 R121, R121 ;  /* 0x0000007900797308 */ /* 0x000e620000000800 */
[----:B--2---:R-:W-:-:S07]  /*14ec0*/  FADD.FTZ R48, R200, R5 ;  /* 0x00000005c8307221 */ /* 0x004fce0000010000 */
[----:B------:R-:W2:Y:S01]  /*14ed0*/  MUFU.EX2 R32, R32 ;  /* 0x0000002000207308 */ /* 0x000ea20000000800 */
[----:B0-----:R-:W-:-:S07]  /*14ee0*/  FADD.FTZ R3, R195, R46 ;  /* 0x0000002ec3037221 */ /* 0x001fce0000010000 */
[----:B------:R-:W0:Y:S01]  /*14ef0*/  MUFU.EX2 R202, R202 ;  /* 0x000000ca00ca7308 */ /* 0x000e220000000800 */
[C---:B-1----:R-:W-:Y:S01]  /*14f00*/  FADD.FTZ R5, R121.reuse, R48 ;  /* 0x0000003079057221 */ /* 0x042fe20000010000 */
[----:B------:R-:W-:-:S06]  /*14f10*/  F2FP.F16.F32.PACK_AB R200, R121, R200 ;  /* 0x000000c879c8723e */ /* 0x000fcc00000000ff */
[----:B------:R-:W1:Y:S01]  /*14f20*/  MUFU.EX2 R197, R197 ;  /* 0x000000c500c57308 */ /* 0x000e620000000800 */
[C---:B--2---:R-:W-:Y:S01]  /*14f30*/  FADD.FTZ R46, R32.reuse, R3 ;  /* 0x00000003202e7221 */ /* 0x044fe20000010000 */
[----:B------:R-:W-:Y:S01]  /*14f40*/  F2FP.F16.F32.PACK_AB R195, R32, R195 ;  /* 0x000000c320c3723e */ /* 0x000fe200000000ff */
[----:B------:R-:W-:-:S05]  /*14f50*/  IMAD.MOV.U32 R32, RZ, RZ, R87 ;  /* 0x000000ffff207224 */ /* 0x000fca00078e0057 */
[----:B------:R-:W2:Y:S01]  /*14f60*/  MUFU.EX2 R123, R123 ;  /* 0x0000007b007b7308 */ /* 0x000ea20000000800 */
[----:B0-----:R-:W-:-:S07]  /*14f70*/  FADD.FTZ R48, R202, R5 ;  /* 0x00000005ca307221 */ /* 0x001fce0000010000 */
[----:B------:R-:W0:Y:S01]  /*14f80*/  MUFU.EX2 R34, R34 ;  /* 0x0000002200227308 */ /* 0x000e220000000800 */
[----:B-1----:R-:W-:-:S07]  /*14f90*/  FADD.FTZ R3, R197, R46 ;  /* 0x0000002ec5037221 */ /* 0x002fce0000010000 */
[----:B------:R-:W1:Y:S01]  /*14fa0*/  MUFU.EX2 R204, R204 ;  /* 0x000000cc00cc7308 */ /* 0x000e620000000800 */
[C---:B--2---:R-:W-:Y:S01]  /*14fb0*/  FADD.FTZ R5, R123.reuse, R48 ;  /* 0x000000307b057221 */ /* 0x044fe20000010000 */
[----:B------:R-:W-:-:S06]  /*14fc0*/  F2FP.F16.F32.PACK_AB R202, R123, R202 ;  /* 0x000000ca7bca723e */ /* 0x000fcc00000000ff */
        /* <DEDUP_REMOVED lines=10> */
[----:B------:R-:W-:Y:S01]  /*15070*/  F2FP.F16.F32.PACK_AB R204, R27, R204 ;  /* 0x000000cc1bcc723e */ /* 0x000fe200000000ff */
[----:B------:R-:W-:-:S05]  /*15080*/  IMAD.MOV.U32 R27, RZ, RZ, R87 ;  /* 0x000000ffff1b7224 */ /* 0x000fca00078e0057 */
        /* <DEDUP_REMOVED lines=10> */
[----:B------:R-:W-:Y:S01]  /*15130*/  F2FP.F16.F32.PACK_AB R206, R31, R206 ;  /* 0x000000ce1fce723e */ /* 0x000fe200000000ff */
[----:B------:R-:W-:-:S05]  /*15140*/  IMAD.MOV.U32 R31, RZ, RZ, R87 ;  /* 0x000000ffff1f7224 */ /* 0x000fca00078e0057 */
        /* <DEDUP_REMOVED lines=17> */
[----:B------:R1:W3:Y:S01]  /*15260*/  MUFU.EX2 R0, R51 ;  /* 0x0000003300007308 */ /* 0x0002e20000000800 */
[----:B--2---:R-:W-:-:S07]  /*15270*/  FADD.FTZ R3, R205, R48 ;  /* 0x00000030cd037221 */ /* 0x004fce0000010000 */
[----:B------:R-:W2:Y:S01]  /*15280*/  MUFU.EX2 R212, R212 ;  /* 0x000000d400d47308 */ /* 0x000ea20000000800 */
[C---:B0-----:R-:W-:Y:S01]  /*15290*/  FADD.FTZ R5, R131.reuse, R50 ;  /* 0x0000003283057221 */ /* 0x041fe20000010000 */
[----:B------:R-:W-:Y:S01]  /*152a0*/  F2FP.F16.F32.PACK_AB R210, R131, R210 ;  /* 0x000000d283d2723e */ /* 0x000fe200000000ff */
[----:B-1----:R-:W-:-:S05]  /*152b0*/  IMAD.MOV.U32 R51, RZ, RZ, R87 ;  /* 0x000000ffff337224 */ /* 0x002fca00078e0057 */
[----:B------:R-:W0:Y:S01]  /*152c0*/  MUFU.EX2 R207, R207 ;  /* 0x000000cf00cf7308 */ /* 0x000e220000000800 */
[C---:B---3--:R-:W-:Y:S01]  /*152d0*/  FADD.FTZ R48, R0.reuse, R3 ;  /* 0x0000000300307221 */ /* 0x048fe20000010000 */
[----:B------:R-:W-:-:S06]  /*152e0*/  F2FP.F16.F32.PACK_AB R205, R0, R205 ;  /* 0x000000cd00cd723e */ /* 0x000fcc00000000ff */
        /* <DEDUP_REMOVED lines=22> */
[----:B------:R0:W3:Y:S01]  /*15450*/  MUFU.EX2 R30, R47 ;  /* 0x0000002f001e7308 */ /* 0x0000e20000000800 */
[----:B-1----:R-:W-:Y:S01]  /*15460*/  FADD.FTZ R52, R216, R5 ;  /* 0x00000005d8347221 */ /* 0x002fe20000010000 */
[----:B------:R-:W-:-:S03]  /*15470*/  F2FP.F16.F32.PACK_AB R216, R141, R216 ;  /* 0x000000d88dd8723e */ /* 0x000fc600000000ff */
[----:B------:R-:W-:-:S03]  /*15480*/  FADD.FTZ R5, R141, R52 ;  /* 0x000000348d057221 */ /* 0x000fc60000010000 */
[----:B------:R-:W1:Y:S01]  /*15490*/  MUFU.EX2 R25, R25 ;  /* 0x0000001900197308 */ /* 0x000e620000000800 */
[----:B--2---:R-:W-:Y:S01]  /*154a0*/  FADD.FTZ R3, R211, R50 ;  /* 0x00000032d3037221 */ /* 0x004fe20000010000 */
[----:B0-----:R-:W-:-:S06]  /*154b0*/  IMAD.MOV.U32 R47, RZ, RZ, R87 ;  /* 0x000000ffff2f7224 */ /* 0x001fcc00078e0057 */
[----:B------:R0:W2:Y:S01]  /*154c0*/  MUFU.EX2 R46, R35 ;  /* 0x00000023002e7308 */ /* 0x0000a20000000800 */
[C---:B---3--:R-:W-:Y:S01]  /*154d0*/  FADD.FTZ R52, R30.reuse, R3 ;  /* 0x000000031e347221 */ /* 0x048fe20000010000 */
[----:B------:R-:W-:Y:S01]  /*154e0*/  F2FP.F16.F32.PACK_AB R211, R30, R211 ;  /* 0x000000d31ed3723e */ /* 0x000fe200000000ff */
[----:B------:R-:W-:-:S05]  /*154f0*/  IMAD.MOV.U32 R30, RZ, RZ, R87 ;  /* 0x000000ffff1e7224 */ /* 0x000fca00078e0057 */
[----:B------:R-:W3:Y:S01]  /*15500*/  MUFU.EX2 R29, R29 ;  /* 0x0000001d001d7308 */ /* 0x000ee20000000800 */
[----:B-1----:R-:W-:Y:S01]  /*15510*/  FADD.FTZ R3, R25, R52 ;  /* 0x0000003419037221 */ /* 0x002fe20000010000 */
[--C-:B------:R-:W-:Y:S02]  /*15520*/  IMAD.MOV.U32 R52, RZ, RZ, R87.reuse ;  /* 0x000000ffff347224 */ /* 0x100fe400078e0057 */
[----:B0-----:R-:W-:-:S04]  /*15530*/  IMAD.MOV.U32 R35, RZ, RZ, R87 ;  /* 0x000000ffff237224 */ /* 0x001fc800078e0057 */
[----:B------:R0:W1:Y:S01]  /*15540*/  MUFU.EX2 R48, R39 ;  /* 0x0000002700307308 */ /* 0x0000620000000800 */
[C---:B--2---:R-:W-:Y:S01]  /*15550*/  FADD.FTZ R4, R46.reuse, R3 ;  /* 0x000000032e047221 */ /* 0x044fe20000010000 */
[----:B------:R-:W-:Y:S01]  /*15560*/  F2FP.F16.F32.PACK_AB R213, R46, R25 ;  /* 0x000000192ed5723e */ /* 0x000fe200000000ff */
[----:B------:R-:W-:Y:S01]  /*15570*/  IMAD.MOV.U32 R46, RZ, RZ, R87 ;  /* 0x000000ffff2e7224 */ /* 0x000fe200078e0057 */
[----:B------:R-:W-:-:S04]  /*15580*/  MOV R25, R87 ;  /* 0x0000005700197202 */ /* 0x000fc80000000f00 */
[----:B------:R-:W2:Y:S01]  /*15590*/  MUFU.EX2 R125, R125 ;  /* 0x0000007d007d7308 */ /* 0x000ea20000000800 */
[----:B---3--:R-:W-:Y:S01]  /*155a0*/  FADD.FTZ R3, R29, R4 ;  /* 0x000000041d037221 */ /* 0x008fe20000010000 */
[----:B0-----:R-:W-:-:S06]  /*155b0*/  IMAD.MOV.U32 R39, RZ, RZ, R87 ;  /* 0x000000ffff277224 */ /* 0x001fcc00078e0057 */
[----:B------:R-:W0:Y:S01]  /*155c0*/  MUFU.EX2 R50, R129 ;  /* 0x0000008100327308 */ /* 0x000e220000000800 */
[C---:B-1----:R-:W-:Y:S01]  /*155d0*/  FADD.FTZ R6, R48.reuse, R3 ;  /* 0x0000000330067221 */ /* 0x042fe20000010000 */
[----:B------:R-:W-:Y:S01]  /*155e0*/  F2FP.F16.F32.PACK_AB R215, R48, R29 ;  /* 0x0000001d30d7723e */ /* 0x000fe200000000ff */
[----:B------:R-:W-:Y:S01]  /*155f0*/  IMAD.MOV.U32 R48, RZ, RZ, R87 ;  /* 0x000000ffff307224 */ /* 0x000fe200078e0057 */
[----:B------:R-:W-:-:S04]  /*15600*/  MOV R29, R87 ;  /* 0x00000057001d7202 */ /* 0x000fc80000000f00 */
[----:B------:R-:W1:Y:S01]  /*15610*/  MUFU.EX2 R218, R218 ;  /* 0x000000da00da7308 */ /* 0x000e620000000800 */
[----:B--2---:R-:W-:-:S07]  /*15620*/  FADD.FTZ R3, R125, R6 ;  /* 0x000000067d037221 */ /* 0x004fce0000010000 */
[----:B------:R-:W2:Y:S01]  /*15630*/  MUFU.EX2 R133, R133 ;  /* 0x0000008500857308 */ /* 0x000ea20000000800 */
[C---:B0-----:R-:W-:Y:S01]  /*15640*/  FADD.FTZ R0, R50.reuse, R3 ;  /* 0x0000000332007221 */ /* 0x041fe20000010000 */
[----:B------:R-:W-:Y:S01]  /*15650*/  F2FP.F16.F32.PACK_AB R217, R50, R125 ;  /* 0x0000007d32d9723e */ /* 0x000fe200000000ff */
[----:B------:R-:W-:-:S05]  /*15660*/  IMAD.MOV.U32 R50, RZ, RZ, R87 ;  /* 0x000000ffff327224 */ /* 0x000fca00078e0057 */
[----:B------:R-:W0:Y:S01]  /*15670*/  MUFU.EX2 R143, R143 ;  /* 0x0000008f008f7308 */ /* 0x000e220000000800 */
[----:B-1----:R-:W-:-:S07]  /*15680*/  FADD.FTZ R54, R218, R5 ;  /* 0x00000005da367221 */ /* 0x002fce0000010000 */
[----:B------:R-:W1:Y:S01]  /*15690*/  MUFU.EX2 R4, R135 ;  /* 0x0000008700047308 */ /* 0x000e620000000800 */
[----:B--2---:R-:W-:Y:S01]  /*156a0*/  FADD.FTZ R3, R133, R0 ;  /* 0x0000000085037221 */ /* 0x004fe20000010000 */
[C---:B0-----:R-:W-:Y:S01]  /*156b0*/  FADD.FTZ R15, R143.reuse, R54 ;  /* 0x000000368f0f7221 */ /* 0x041fe20000010000 */
[----:B------:R-:W-:Y:S01]  /*156c0*/  F2FP.F16.F32.PACK_AB R218, R143, R218 ;  /* 0x000000da8fda723e */ /* 0x000fe200000000ff */
[----:B------:R-:W-:Y:S02]  /*156d0*/  IMAD.MOV.U32 R54, RZ, RZ, R87 ;  /* 0x000000ffff367224 */ /* 0x000fe400078e0057 */
[C---:B-1----:R-:W-:Y:S01]  /*156e0*/  FADD.FTZ R12, R4.reuse, R3 ;  /* 0x00000003040c7221 */ /* 0x042fe20000010000 */
[----:B------:R-:W-:Y:S01]  /*156f0*/  F2FP.F16.F32.PACK_AB R219, R4, R133 ;  /* 0x0000008504db723e */ /* 0x000fe200000000ff */
[----:B------:R-:W-:Y:S06]  /*15700*/  @!P2 BRA `(.L_x_629) ;  /* 0x0000005c0050a947 */ /* 0x000fec0003800000 */
[----:B------:R0:W5:Y:S01]  /*15710*/  LDL.LU R4, [R1+0x4] ;  /* 0x0000040001047983 */ /* 0x0001620000300800 */
[----:B------:R-:W-:Y:S01]  /*15720*/  VIADD R10, R163, 0xfffffffe ;  /* 0xfffffffea30a7836 */ /* 0x000fe20000000000 */
[----:B------:R-:W-:Y:S01]  /*15730*/  MOV R3, R7 ;  /* 0x0000000700037202 */ /* 0x000fe20000000f00 */
[----:B------:R-:W-:Y:S01]  /*15740*/  IMAD.MOV.U32 R0, RZ, RZ, R92 ;  /* 0x000000ffff007224 */ /* 0x000fe200078e005c */
[----:B------:R-:W-:Y:S01]  /*15750*/  CS2R R86, SRZ ;  /* 0x0000000000567805 */ /* 0x000fe2000001ff00 */
[----:B------:R-:W-:Y:S01]  /*15760*/  IMAD.MOV.U32 R5, RZ, RZ, R228 ;  /* 0x000000ffff057224 */ /* 0x000fe200078e00e4 */
        /* <DEDUP_REMOVED lines=30> */
[----:B0-----:R-:W-:-:S07]  /*15950*/  CS2R R24, SRZ ;  /* 0x0000000000187805 */ /* 0x001fce000001ff00 */
.L_x_639:
[----:B------:R-:W2:Y:S01]  /*15960*/  LDL R6, [R1+0x28] ;  /* 0x0000280001067983 */ /* 0x000ea20000100800 */
[----:B------:R-:W-:Y:S01]  /*15970*/  VIADD R228, R5, 0x1 ;  /* 0x0000000105e47836 */ /* 0x000fe20000000000 */
[----:B------:R-:W-:Y:S05]  /*15980*/  YIELD ;  /* 0x0000000000007946 */ /* 0x000fea0003800000 */
[----:B------:R-:W-:-:S04]  /*15990*/  ISETP.NE.AND P3, PT, R228, 0x2, PT ;  /* 0x00000002e400780c */ /* 0x000fc80003f65270 */
[----:B------:R-:W-:Y:S02]  /*159a0*/  SEL R7, RZ, 0x1, P3 ;  /* 0x00000001ff077807 */ /* 0x000fe40001800000 */
[----:B------:R-:W-:Y:S02]  /*159b0*/  SEL R228, R228, RZ, P3 ;  /* 0x000000ffe4e47207 */ /* 0x000fe40001800000 */
[----:B-----5:R-:W-:-:S05]  /*159c0*/  LOP3.LUT R7, R4, R7, RZ, 0x3c, !PT ;  /* 0x0000000704077212 */ /* 0x020fca00078e3cff */
[----:B------:R0:W-:Y:S01]  /*159d0*/  STL [R1+0x4], R7 ;  /* 0x0000040701007387 */ /* 0x0001e20000100800 */
[----:B--2---:R-:W-:-:S13]  /*159e0*/  ISETP.NE.AND P2, PT, R6, RZ, PT ;  /* 0x000000ff0600720c */ /* 0x004fda0003f45270 */
[----:B0-----:R-:W-:Y:S05]  /*159f0*/  @P2 BRA `(.L_x_630) ;  /* 0x0000000000302947 */ /* 0x001fea0003800000 */
[----:B------:R-:W-:Y:S05]  /*15a00*/  @!P0 BRA `(.L_x_631) ;  /* 0x0000000000048947 */ /* 0x000fea0003800000 */
[----:B------:R-:W-:Y:S01]  /*15a10*/  BPT.TRAP 0x1 ;  /* 0x000000040000795c */ /* 0x000fe20000300000 */
.L_x_631:
[----:B------:R-:W-:Y:S01]  /*15a20*/  IMAD R6, R228, 0x8, R2 ;  /* 0x00000008e4067824 */ /* 0x000fe200078e0202 */
[----:B------:R-:W-:-:S04]  /*15a30*/  SHF.L.U32 R7, R7, 0x1f, RZ ;  /* 0x0000001f07077819 */ /* 0x000fc800000006ff */
[----:B------:R0:W1:Y:S01]  /*15a40*/  SYNCS.PHASECHK.TRANS64.TRYWAIT P3, [R6+URZ+0x34830], R7 ;  /* 0x03483007060075a7 */ /* 0x000062000806017f */
[----:B------:R-:W-:Y:S05]  /*15a50*/  @!P0 BRA `(.L_x_632) ;  /* 0x0000000000048947 */ /* 0x000fea0003800000 */
[----:B------:R-:W-:Y:S01]  /*15a60*/  BPT.TRAP 0x1 ;  /* 0x000000040000795c */ /* 0x000fe20000300000 */
.L_x_632:
[----:B------:R-:W-:Y:S04]  /*15a70*/  BSSY B0, `(.L_x_630) ;  /* 0x0000004000007945 */ /* 0x000fe80003800000 */
[----:B-1----:R-:W-:Y:S05]  /*15a80*/  @P3 BRA `(.L_x_633) ;  /* 0x0000000000083947 */ /* 0x002fea0003800000 */
[----:B------:R-:W1:Y:S02]  /*15a90*/  SYNCS.PHASECHK.TRANS64.TRYWAIT P3, [R6+URZ+0x34830], R7 ;  /* 0x03483007060075a7 */ /* 0x000e64000806017f */
[----:B-1----:R-:W-:Y:S05]  /*15aa0*/  @!P3 BRA `(.L_x_634) ;  /* 0x000000e400e8b947 */ /* 0x002fea0003800000 */
.L_x_633:
[----:B------:R-:W-:Y:S05]  /*15ab0*/  BSYNC B0 ;  /* 0x0000000000007941 */ /* 0x000fea0003800000 */
.L_x_630:
[----:B01----:R-:W2:Y:S04]  /*15ac0*/  LDL R6, [R1+0x2c] ;  /* 0x00002c0001067983 */ /* 0x003ea80000100800 */
[----:B------:R-:W3:Y:S01]  /*15ad0*/  LDL.64 R20, [R1+0x20] ;  /* 0x0000200001147983 */ /* 0x000ee20000100a00 */
[----:B------:R-:W0:Y:S01]  /*15ae0*/  S2R R8, SR_TID.X ;  /* 0x0000000000087919 */ /* 0x000e220000002100 */
[----:B------:R-:W-:Y:S05]  /*15af0*/  WARPSYNC.ALL ;  /* 0x0000000000007948 */ /* 0x000fea0003800000 */
[----:B------:R-:W-:Y:S01]  /*15b00*/  IMAD.MOV.U32 R7, RZ, RZ, 0x40000040 ;  /* 0x40000040ff077424 */ /* 0x000fe200078e00ff */
[----:B0-----:R-:W-:-:S04]  /*15b10*/  SHF.R.U32.HI R8, RZ, 0x7, R8 ;  /* 0x00000007ff087819 */ /* 0x001fc80000011608 */
[----:B------:R-:W-:-:S05]  /*15b20*/  IADD3 R11, R8, 0x8, RZ ;  /* 0x00000008080b7810 */ /* 0x000fca0007ffe0ff */
[----:B------:R0:W-:Y:S01]  /*15b30*/  BAR.SYNC.DEFER_BLOCKING R11, 0x100 ;  /* 0x0004000b0000751d */ /* 0x0001e20000010000 */
[----:B------:R-:W-:-:S05]  /*15b40*/  R2UR UR55, R7 ;  /* 0x00000000073772ca */ /* 0x000fca00000e0000 */
[----:B------:R-:W-:Y:S01]  /*15b50*/  WARPGROUP.ARRIVE ;  /* 0x00000000000079c5 */ /* 0x000fe20000000000 */
[----:B------:R-:W-:Y:S01]  /*15b60*/  IMAD.MOV.U32 R89, RZ, RZ, 0x40000040 ;  /* 0x40000040ff597424 */ /* 0x000fe200078e00ff */
[----:B------:R-:W-:-:S04]  /*15b70*/  MOV R9, 0x40000040 ;  /* 0x4000004000097802 */ /* 0x000fc80000000f00 */
[----:B------:R-:W-:Y:S02]  /*15b80*/  R2UR UR59, R89 ;  /* 0x00000000593b72ca */ /* 0x000fe400000e0000 */
[----:B------:R-:W-:-:S11]  /*15b90*/  R2UR UR7, R9 ;  /* 0x00000000090772ca */ /* 0x000fd600000e0000 */
[----:B------:R-:W-:Y:S02]  /*15ba0*/  MOV R7, UR59 ;  /* 0x0000003b00077c02 */ /* 0x000fe40008000f00 */
[----:B------:R-:W-:Y:S01]  /*15bb0*/  UMOV UR59, UR7 ;  /* 0x00000007003b7c82 */ /* 0x000fe20008000000 */
[C---:B------:R-:W-:Y:S02]  /*15bc0*/  R2UR UR7, R9.reuse ;  /* 0x00000000090772ca */ /* 0x040fe400000e0000 */
[C---:B------:R-:W-:Y:S02]  /*15bd0*/  R2UR UR19, R9.reuse ;  /* 0x00000000091372ca */ /* 0x040fe400000e0000 */
[C---:B------:R-:W-:Y:S02]  /*15be0*/  R2UR UR31, R9.reuse ;  /* 0x00000000091f72ca */ /* 0x040fe400000e0000 */
[----:B------:R-:W-:Y:S01]  /*15bf0*/  R2UR UR43, R9 ;  /* 0x00000000092b72ca */ /* 0x000fe200000e0000 */
[----:B--2---:R-:W-:Y:S01]  /*15c00*/  IMAD R6, R228, 0xb00, R6 ;  /* 0x00000b00e4067824 */ /* 0x004fe200078e0206 */
[----:B---3--:R-:W-:-:S02]  /*15c10*/  R2UR UR22, R20 ;  /* 0x00000000141672ca */ /* 0x008fc400000e0000 */
[----:B------:R-:W-:Y:S02]  /*15c20*/  R2UR UR23, R21 ;  /* 0x00000000151772ca */ /* 0x000fe400000e0000 */
[----:B------:R-:W-:-:S09]  /*15c30*/  R2UR UR54, R6 ;  /* 0x00000000063672ca */ /* 0x000fd200000e0000 */
[----:B------:R-:W-:Y:S02]  /*15c40*/  UMOV UR52, UR22 ;  /* 0x0000001600347c82 */ /* 0x000fe40008000000 */
[----:B------:R-:W-:Y:S02]  /*15c50*/  UMOV UR53, UR23 ;  /* 0x0000001700357c82 */ /* 0x000fe40008000000 */
[----:B------:R-:W-:Y:S01]  /*15c60*/  HGMMA.64x16x16.F32 R168, gdesc[UR52], RZ, !UPT, gsb0 ;  /* 0x0020000034a879f0 */ /* 0x000fe2000c0008ff */
[C---:B------:R-:W-:Y:S02]  /*15c70*/  VIADD R88, R6.reuse, 0x100 ;  /* 0x0000010006587836 */ /* 0x040fe40000000000 */
[----:B------:R-:W-:-:S03]  /*15c80*/  VIADD R8, R6, 0x80 ;  /* 0x0000008006087836 */ /* 0x000fc60000000000 */
[----:B------:R-:W-:Y:S02]  /*15c90*/  R2UR UR58, R88 ;  /* 0x00000000583a72ca */ /* 0x000fe400000e0000 */
[----:B------:R-:W-:Y:S01]  /*15ca0*/  R2UR UR6, R8 ;  /* 0x00000000080672ca */ /* 0x000fe200000e0000 */
[----:B------:R-:W-:Y:S01]  /*15cb0*/  UMOV UR56, UR22 ;  /* 0x0000001600387c82 */ /* 0x000fe20008000000 */
[----:B------:R-:W-:-:S09]  /*15cc0*/  UMOV UR57, UR23 ;  /* 0x0000001700397c82 */ /* 0x000fd20008000000 */
[----:B0-----:R-:W-:Y:S02]  /*15cd0*/  MOV R11, UR58 ;  /* 0x0000003a000b7c02 */ /* 0x001fe40008000f00 */
[----:B------:R-:W-:Y:S01]  /*15ce0*/  UMOV UR58, UR6 ;  /* 0x00000006003a7c82 */ /* 0x000fe20008000000 */
[----:B------:R-:W-:Y:S02]  /*15cf0*/  WARPGROUP.DEPBAR.LE gsb0, 0x0 ;  /* 0x00008000000079c5 */ /* 0x000fe40000010000 */
[----:B------:R-:W-:-:S06]  /*15d00*/  WARPGROUP.ARRIVE ;  /* 0x00000000000079c5 */ /* 0x000fcc0000000000 */
[----:B------:R-:W-:Y:S01]  /*15d10*/  HGMMA.64x16x16.F32 R160, gdesc[UR56], RZ, !UPT, gsb0 ;  /* 0x0020000038a079f0 */ /* 0x000fe2000c0008ff */
[----:B------:R-:W-:Y:S02]  /*15d20*/  R2UR UR59, R7 ;  /* 0x00000000073b72ca */ /* 0x000fe400000e0000 */
[----:B------:R-:W-:Y:S01]  /*15d30*/  R2UR UR58, R11 ;  /* 0x000000000b3a72ca */ /* 0x000fe200000e0000 */
[----:B------:R-:W-:Y:S01]  /*15d40*/  UMOV UR56, UR22 ;  /* 0x0000001600387c82 */ /* 0x000fe20008000000 */
[----:B------:R-:W-:Y:S01]  /*15d50*/  UMOV UR57, UR23 ;  /* 0x0000001700397c82 */ /* 0x000fe20008000000 */
[----:B------:R-:W-:-:S05]  /*15d60*/  VIADD R8, R6, 0x180 ;  /* 0x0000018006087836 */ /* 0x000fca0000000000 */
[----:B------:R-:W-:Y:S01]  /*15d70*/  R2UR UR6, R8 ;  /* 0x00000000080672ca */ /* 0x000fe200000e0000 */
[----:B------:R-:W-:-:S05]  /*15d80*/  VIADD R8, R6, 0x300 ;  /* 0x0000030006087836 */ /* 0x000fca0000000000 */
[----:B------:R-:W-:Y:S01]  /*15d90*/  R2UR UR18, R8 ;  /* 0x00000000081272ca */ /* 0x000fe200000e0000 */
[----:B------:R-:W-:Y:S01]  /*15da0*/  VIADD R8, R6, 0x480 ;  /* 0x0000048006087836 */ /* 0x000fe20000000000 */
[----:B------:R-:W-:Y:S02]  /*15db0*/  WARPGROUP.DEPBAR.LE gsb0, 0x0 ;  /* 0x00008000000079c5 */ /* 0x000fe40000010000 */
[----:B------:R-:W-:-:S06]  /*15dc0*/  WARPGROUP.ARRIVE ;  /* 0x00000000000079c5 */ /* 0x000fcc0000000000 */
[----:B------:R-:W-:Y:S01]  /*15dd0*/  HGMMA.64x16x16.F32 R152, gdesc[UR56], RZ, !UPT, gsb0 ;  /* 0x00200000389879f0 */ /* 0x000fe2000c0008ff */
[----:B------:R-:W-:Y:S01]  /*15de0*/  R2UR UR30, R8 ;  /* 0x00000000081e72ca */ /* 0x000fe200000e0000 */
[----:B------:R-:W-:-:S05]  /*15df0*/  VIADD R8, R6, 0x2 ;  /* 0x0000000206087836 */ /* 0x000fca0000000000 */
[----:B------:R-:W-:Y:S01]  /*15e00*/  R2UR UR42, R8 ;  /* 0x00000000082a72ca */ /* 0x000fe200000e0000 */
[----:B------:R-:W-:Y:S01]  /*15e10*/  VIADD R8, R6, 0x182 ;  /* 0x0000018206087836 */ /* 0x000fe20000000000 */
[----:B------:R-:W-:Y:S01]  /*15e20*/  R2UR UR55, R9 ;  /* 0x00000000093772ca */ /* 0x000fe200000e0000 */
[----:B------:R-:W-:-:S03]  /*15e30*/  IMAD.MOV.U32 R9, RZ, RZ, 0x40000040 ;  /* 0x40000040ff097424 */ /* 0x000fc600078e00ff */
[----:B------:R-:W-:Y:S02]  /*15e40*/  R2UR UR54, R8 ;  /* 0x00000000083672ca */ /* 0x000fe400000e0000 */
[----:B------:R-:W-:Y:S02]  /*15e50*/  IADD3 R8, R6, 0x282, RZ ;  /* 0x0000028206087810 */ /* 0x000fe40007ffe0ff */
[----:B------:R-:W-:Y:S02]  /*15e60*/  R2UR UR59, R9 ;  /* 0x00000000093b72ca */ /* 0x000fe400000e0000 */
[----:B------:R-:W-:Y:S01]  /*15e70*/  R2UR UR58, R8 ;  /* 0x00000000083a72ca */ /* 0x000fe200000e0000 */
[----:B------:R-:W-:Y:S01]  /*15e80*/  UMOV UR56, UR22 ;  /* 0x0000001600387c82 */ /* 0x000fe20008000000 */
[----:B------:R-:W-:-:S09]  /*15e90*/  UMOV UR57, UR23 ;  /* 0x0000001700397c82 */ /* 0x000fd20008000000 */
[----:B------:R-:W-:Y:S01]  /*15ea0*/  MOV R7, UR59 ;  /* 0x0000003b00077c02 */ /* 0x000fe20008000f00 */
[----:B------:R-:W-:Y:S01]  /*15eb0*/  UMOV UR59, UR7 ;  /* 0x00000007003b7c82 */ /* 0x000fe20008000000 */
[----:B------:R-:W-:Y:S01]  /*15ec0*/  MOV R11, UR58 ;  /* 0x0000003a000b7c02 */ /* 0x000fe20008000f00 */
[----:B------:R-:W-:Y:S01]  /*15ed0*/  UMOV UR58, UR6 ;  /* 0x00000006003a7c82 */ /* 0x000fe20008000000 */
[----:B------:R-:W-:Y:S02]  /*15ee0*/  WARPGROUP.DEPBAR.LE gsb0, 0x0 ;  /* 0x00008000000079c5 */ /* 0x000fe40000010000 */
[----:B------:R-:W-:-:S06]  /*15ef0*/  WARPGROUP.ARRIVE ;  /* 0x00000000000079c5 */ /* 0x000fcc0000000000 */
[----:B------:R-:W-:Y:S01]  /*15f00*/  HGMMA.64x16x16.F32 R144, gdesc[UR56], RZ, !UPT, gsb0 ;  /* 0x00200000389079f0 */ /* 0x000fe2000c0008ff */
[----:B------:R-:W-:Y:S02]  /*15f10*/  VIADD R90, R6, 0x200 ;  /* 0x00000200065a7836 */ /* 0x000fe40000000000 */
[----:B------:R-:W-:-:S03]  /*15f20*/  IMAD.MOV.U32 R91, RZ, RZ, 0x40000040 ;  /* 0x40000040ff5b7424 */ /* 0x000fc600078e00ff */
[----:B------:R-:W-:Y:S02]  /*15f30*/  R2UR UR10, R90 ;  /* 0x000000005a0a72ca */ /* 0x000fe400000e0000 */
[----:B------:R-:W-:Y:S01]  /*15f40*/  R2UR UR11, R91 ;  /* 0x000000005b0b72ca */ /* 0x000fe200000e0000 */
[----:B------:R-:W-:Y:S01]  /*15f50*/  UMOV UR8, UR22 ;  /* 0x0000001600087c82 */ /* 0x000fe20008000000 */
[----:B------:R-:W-:Y:S01]  /*15f60*/  UMOV UR9, UR23 ;  /* 0x0000001700097c82 */ /* 0x000fe20008000000 */
[----:B------:R-:W-:Y:S02]  /*15f70*/  WARPGROUP.DEPBAR.LE gsb0, 0x0 ;  /* 0x00008000000079c5 */ /* 0x000fe40000010000 */
[----:B------:R-:W-:-:S08]  /*15f80*/  WARPGROUP.ARRIVE ;  /* 0x00000000000079c5 */ /* 0x000fd00000000000 */
[----:B------:R-:W-:Y:S01]  /*15f90*/  HGMMA.64x16x16.F32 R136, gdesc[UR8], RZ, !UPT, gsb0 ;  /* 0x00200000088879f0 */ /* 0x000fe2000c0008ff */
[----:B------:R-:W-:Y:S02]  /*15fa0*/  IADD3 R88, R6, 0x280, RZ ;  /* 0x0000028006587810 */ /* 0x000fe40007ffe0ff */
[----:B------:R-:W-:Y:S02]  /*15fb0*/  R2UR UR15, R89 ;  /* 0x00000000590f72ca */ /* 0x000fe400000e0000 */
[----:B------:R-:W-:Y:S01]  /*15fc0*/  R2UR UR14, R88 ;  /* 0x00000000580e72ca */ /* 0x000fe200000e0000 */
[----:B------:R-:W-:Y:S01]  /*15fd0*/  UMOV UR12, UR22 ;  /* 0x00000016000c7c82 */ /* 0x000fe20008000000 */
[----:B------:R-:W-:Y:S01]  /*15fe0*/  UMOV UR13, UR23 ;  /* 0x00000017000d7c82 */ /* 0x000fe20008000000 */
[----:B------:R-:W-:Y:S02]  /*15ff0*/  WARPGROUP.DEPBAR.LE gsb0, 0x0 ;  /* 0x00008000000079c5 */ /* 0x000fe40000010000 */
[----:B------:R-:W-:-:S08]  /*16000*/  WARPGROUP.ARRIVE ;  /* 0x00000000000079c5 */ /* 0x000fd00000000000 */
[----:B------:R-:W-:Y:S01]  /*16010*/  HGMMA.64x16x16.F32 R128, gdesc[UR12], RZ, !UPT, gsb0 ;  /* 0x002000000c8079f0 */ /* 0x000fe2000c0008ff */
[----:B------:R0:W-:Y:S04]  /*16020*/  STL.64 [R1+0x90], R2 ;  /* 0x0000900201007387 */ /* 0x0001e80000100a00 */
[----:B0-----:R-:W2:Y:S01]  /*16030*/  LDL.64 R2, [R1+0x18] ;  /* 0x0000180001027983 */ /* 0x001ea20000100a00 */
[----:B------:R-:W-:Y:S01]  /*16040*/  UMOV UR16, UR22 ;  /* 0x0000001600107c82 */ /* 0x000fe20008000000 */
[----:B------:R-:W-:Y:S01]  /*16050*/  UMOV UR17, UR23 ;  /* 0x0000001700117c82 */ /* 0x000fe20008000000 */
[----:B------:R-:W-:Y:S02]  /*16060*/  WARPGROUP.DEPBAR.LE gsb0, 0x0 ;  /* 0x00008000000079c5 */ /* 0x000fe40000010000 */
[----:B------:R-:W-:-:S06]  /*16070*/  WARPGROUP.ARRIVE ;  /* 0x00000000000079c5 */ /* 0x000fcc0000000000 */
[----:B------:R-:W-:Y:S01]  /*16080*/  HGMMA.64x16x16.F32 R120, gdesc[UR16], RZ, !UPT, gsb0 ;  /* 0x00200000107879f0 */ /* 0x000fe2000c0008ff */
[----:B------:R-:W-:Y:S01]  /*16090*/  VIADD R88, R6, 0x380 ;  /* 0x0000038006587836 */ /* 0x000fe20000000000 */
[----:B------:R-:W-:Y:S02]  /*160a0*/  MOV R233, UR39 ;  /* 0x0000002700e97c02 */ /* 0x000fe40008000f00 */
[----:B------:R-:W-:Y:S02]  /*160b0*/  MOV R232, UR38 ;  /* 0x0000002600e87c02 */ /* 0x000fe40008000f00 */
[----:B------:R-:W-:Y:S02]  /*160c0*/  R2UR UR38, R88 ;  /* 0x00000000582672ca */ /* 0x000fe400000e0000 */
[----:B------:R-:W-:Y:S02]  /*160d0*/  R2UR UR39, R89 ;  /* 0x00000000592772ca */ /* 0x000fe400000e0000 */
[----:B------:R-:W-:Y:S01]  /*160e0*/  MOV R231, UR37 ;  /* 0x0000002500e77c02 */ /* 0x000fe20008000f00 */
[----:B------:R-:W-:Y:S01]  /*160f0*/  UMOV UR37, UR23 ;  /* 0x0000001700257c82 */ /* 0x000fe20008000000 */
[----:B------:R-:W-:Y:S01]  /*16100*/  MOV R230, UR36 ;  /* 0x0000002400e67c02 */ /* 0x000fe20008000f00 */
[----:B------:R-:W-:Y:S01]  /*16110*/  UMOV UR36, UR22 ;  /* 0x0000001600247c82 */ /* 0x000fe20008000000 */
[----:B------:R-:W-:-:S02]  /*16120*/  WARPGROUP.DEPBAR.LE gsb0, 0x0 ;  /* 0x00008000000079c5 */ /* 0x000fc40000010000 */
[----:B------:R-:W-:-:S06]  /*16130*/  WARPGROUP.ARRIVE ;  /* 0x00000000000079c5 */ /* 0x000fcc0000000000 */
        /* <DEDUP_REMOVED lines=9> */
[----:B------:R-:W-:Y:S01]  /*161d0*/  UMOV UR28, UR22 ;  /* 0x00000016001c7c82 */ /* 0x000fe20008000000 */
[----:B------:R-:W-:Y:S01]  /*161e0*/  UMOV UR29, UR23 ;  /* 0x00000017001d7c82 */ /* 0x000fe20008000000 */
[----:B------:R-:W-:-:S05]  /*161f0*/  VIADD R88, R6, 0x500 ;  /* 0x0000050006587836 */ /* 0x000fca0000000000 */
[----:B------:R-:W-:Y:S01]  /*16200*/  R2UR UR34, R88 ;  /* 0x00000000582272ca */ /* 0x000fe200000e0000 */
[----:B------:R-:W-:Y:S01]  /*16210*/  VIADD R88, R6, 0x102 ;  /* 0x0000010206587836 */ /* 0x000fe20000000000 */
[C---:B------:R-:W-:Y:S02]  /*16220*/  R2UR UR35, R89.reuse ;  /* 0x00000000592372ca */ /* 0x040fe400000e0000 */
[----:B------:R-:W-:Y:S01]  /*16230*/  R2UR UR51, R89 ;  /* 0x00000000593372ca */ /* 0x000fe200000e0000 */
[----:B------:R-:W-:Y:S01]  /*16240*/  IMAD.MOV.U32 R89, RZ, RZ, 0x40000040 ;  /* 0x40000040ff597424 */ /* 0x000fe200078e00ff */
[----:B------:R-:W-:Y:S01]  /*16250*/  R2UR UR50, R88 ;  /* 0x00000000583272ca */ /* 0x000fe200000e0000 */
[----:B------:R-:W-:Y:S01]  /*16260*/  VIADD R88, R6, 0x202 ;  /* 0x0000020206587836 */ /* 0x000fe20000000000 */
[----:B------:R-:W-:Y:S02]  /*16270*/  WARPGROUP.DEPBAR.LE gsb0, 0x0 ;  /* 0x00008000000079c5 */ /* 0x000fe40000010000 */
[----:B------:R-:W-:-:S06]  /*16280*/  WARPGROUP.ARRIVE ;  /* 0x00000000000079c5 */ /* 0x000fcc0000000000 */
[----:B------:R-:W-:Y:S01]  /*16290*/  HGMMA.64x16x16.F32 R96, gdesc[UR28], RZ, !UPT, gsb0 ;  /* 0x002000001c6079f0 */ /* 0x000fe2000c0008ff */
[----:B------:R-:W-:Y:S02]  /*162a0*/  MOV R14, UR5 ;  /* 0x00000005000e7c02 */ /* 0x000fe40008000f00 */
[----:B------:R-:W-:Y:S02]  /*162b0*/  MOV R13, UR4 ;  /* 0x00000004000d7c02 */ /* 0x000fe40008000f00 */
[----:B------:R-:W-:Y:S01]  /*162c0*/  R2UR UR4, R88 ;  /* 0x00000000580472ca */ /* 0x000fe200000e0000 */
[----:B------:R-:W-:Y:S01]  /*162d0*/  VIADD R88, R6, 0x302 ;  /* 0x0000030206587836 */ /* 0x000fe20000000000 */
[----:B------:R-:W-:Y:S01]  /*162e0*/  R2UR UR5, R89 ;  /* 0x00000000590572ca */ /* 0x000fe200000e0000 */
[----:B------:R-:W-:-:S03]  /*162f0*/  IMAD.MOV.U32 R89, RZ, RZ, 0x40000040 ;  /* 0x40000040ff597424 */ /* 0x000fc600078e00ff */
[----:B------:R-:W-:Y:S01]  /*16300*/  R2UR UR6, R88 ;  /* 0x00000000580672ca */ /* 0x000fe200000e0000 */
[C---:B------:R-:W-:Y:S01]  /*16310*/  VIADD R88, R6.reuse, 0x402 ;  /* 0x0000040206587836 */ /* 0x040fe20000000000 */
[----:B------:R-:W-:Y:S01]  /*16320*/  R2UR UR7, R89 ;  /* 0x00000000590772ca */ /* 0x000fe200000e0000 */
[----:B------:R-:W-:Y:S01]  /*16330*/  IMAD.MOV.U32 R89, RZ, RZ, 0x40000040 ;  /* 0x40000040ff597424 */ /* 0x000fe200078e00ff */
[----:B------:R-:W-:Y:S02]  /*16340*/  IADD3 R90, R6, 0x82, RZ ;  /* 0x00000082065a7810 */ /* 0x000fe40007ffe0ff */
[----:B------:R-:W-:Y:S01]  /*16350*/  R2UR UR14, R88 ;  /* 0x00000000580e72ca */ /* 0x000fe200000e0000 */
[----:B------:R-:W-:Y:S01]  /*16360*/  VIADD R88, R6, 0x502 ;  /* 0x0000050206587836 */ /* 0x000fe20000000000 */
[----:B------:R-:W-:Y:S01]  /*16370*/  R2UR UR15, R89 ;  /* 0x00000000590f72ca */ /* 0x000fe200000e0000 */
[----:B------:R-:W-:Y:S01]  /*16380*/  IMAD.MOV.U32 R89, RZ, RZ, 0x40000040 ;  /* 0x40000040ff597424 */ /* 0x000fe200078e00ff */
[----:B------:R-:W-:-:S02]  /*16390*/  R2UR UR46, R90 ;  /* 0x000000005a2e72ca */ /* 0x000fc400000e0000 */
[----:B------:R-:W-:Y:S02]  /*163a0*/  R2UR UR47, R91 ;  /* 0x000000005b2f72ca */ /* 0x000fe400000e0000 */
[----:B------:R-:W-:Y:S02]  /*163b0*/  R2UR UR38, R88 ;  /* 0x00000000582672ca */ /* 0x000fe400000e0000 */
[----:B------:R-:W-:Y:S01]  /*163c0*/  R2UR UR39, R89 ;  /* 0x00000000592772ca */ /* 0x000fe200000e0000 */
[----:B------:R-:W-:Y:S01]  /*163d0*/  UMOV UR32, UR22 ;  /* 0x0000001600207c82 */ /* 0x000fe20008000000 */
[----:B------:R-:W-:Y:S01]  /*163e0*/  UMOV UR33, UR23 ;  /* 0x0000001700217c82 */ /* 0x000fe20008000000 */
[----:B------:R-:W-:Y:S02]  /*163f0*/  WARPGROUP.DEPBAR.LE gsb0, 0x0 ;  /* 0x00008000000079c5 */ /* 0x000fe40000010000 */
[----:B------:R-:W-:-:S06]  /*16400*/  WARPGROUP.ARRIVE ;  /* 0x00000000000079c5 */ /* 0x000fcc0000000000 */
[----:B------:R-:W-:Y:S01]  /*16410*/  HGMMA.64x16x16.F32 R88, gdesc[UR32], RZ, !UPT, gsb0 ;  /* 0x00200000205879f0 */ /* 0x000fe2000c0008ff */
[----:B------:R-:W-:Y:S02]  /*16420*/  MOV R21, UR21 ;  /* 0x0000001500157c02 */ /* 0x000fe40008000f00 */
[----:B------:R-:W-:Y:S02]  /*16430*/  MOV R20, UR20 ;  /* 0x0000001400147c02 */ /* 0x000fe40008000f00 */
[----:B--2---:R-:W-:Y:S02]  /*16440*/  R2UR UR20, R2 ;  /* 0x00000000021472ca */ /* 0x004fe400000e0000 */
[----:B------:R-:W-:Y:S01]  /*16450*/  R2UR UR21, R3 ;  /* 0x00000000031572ca */ /* 0x000fe200000e0000 */
[----:B------:R-:W-:Y:S01]  /*16460*/  UMOV UR58, UR4 ;  /* 0x00000004003a7c82 */ /* 0x000fe20008000000 */
[----:B------:R-:W-:Y:S01]  /*16470*/  UMOV UR59, UR5 ;  /* 0x00000005003b7c82 */ /* 0x000fe20008000000 */
[----:B------:R-:W2:Y:S08]  /*16480*/  LDL.64 R2, [R1+0x10] ;  /* 0x0000100001027983 */ /* 0x000eb00000100a00 */
[----:B------:R-:W-:-:S02]  /*16490*/  UMOV UR40, UR20 ;  /* 0x0000001400287c82 */ /* 0x000fc40008000000 */
        /* <DEDUP_REMOVED lines=24> */
[----:B------:R-:W-:Y:S02]  /*16620*/  R2UR UR59, R7 ;  /* 0x00000000073b72ca */ /* 0x000fe400000e0000 */
[----:B------:R-:W-:Y:S01]  /*16630*/  R2UR UR58, R11 ;  /* 0x000000000b3a72ca */ /* 0x000fe200000e0000 */
[----:B------:R-:W-:Y:S01]  /*16640*/  UMOV UR56, UR20 ;  /* 0x0000001400387c82 */ /* 0x000fe20008000000 */
[----:B------:R-:W-:Y:S01]  /*16650*/  UMOV UR57, UR21 ;  /* 0x0000001500397c82 */ /* 0x000fe20008000000 */
[----:B------:R-:W-:Y:S02]  /*16660*/  WARPGROUP.DEPBAR.LE gsb0, 0x0 ;  /* 0x00008000000079c5 */ /* 0x000fe40000010000 */
[----:B------:R-:W-:-:S08]  /*16670*/  WARPGROUP.ARRIVE ;  /* 0x00000000000079c5 */ /* 0x000fd00000000000 */
[----:B------:R-:W-:Y:S01]  /*16680*/  HGMMA.64x16x16.F32 R128, gdesc[UR56], R128, gsb0 ;  /* 0x00200000388079f0 */ /* 0x000fe20008000880 */
[----:B------:R-:W-:Y:S01]  /*16690*/  UMOV UR4, UR20 ;  /* 0x0000001400047c82 */ /* 0x000fe20008000000 */
[----:B------:R-:W-:Y:S01]  /*166a0*/  UMOV UR5, UR21 ;  /* 0x0000001500057c82 */ /* 0x000fe20008000000 */
[----:B------:R-:W-:Y:S01]  /*166b0*/  IMAD.MOV.U32 R9, RZ, RZ, 0x40000040 ;  /* 0x40000040ff097424 */ /* 0x000fe200078e00ff */
[----:B------:R-:W-:Y:S02]  /*166c0*/  WARPGROUP.DEPBAR.LE gsb0, 0x0 ;  /* 0x00008000000079c5 */ /* 0x000fe40000010000 */
[----:B------:R-:W-:-:S06]  /*166d0*/  WARPGROUP.ARRIVE ;  /* 0x00000000000079c5 */ /* 0x000fcc0000000000 */
[----:B------:R-:W-:Y:S01]  /*166e0*/  HGMMA.64x16x16.F32 R120, gdesc[UR4], R120, gsb0 ;  /* 0x00200000047879f0 */ /* 0x000fe20008000878 */
[----:B------:R-:W-:Y:S02]  /*166f0*/  IADD3 R8, R6, 0x382, RZ ;  /* 0x0000038206087810 */ /* 0x000fe40007ffe0ff */
        /* <DEDUP_REMOVED lines=28> */
[----:B--2---:R-:W-:Y:S02]  /*168c0*/  R2UR UR4, R2 ;  /* 0x00000000020472ca */ /* 0x004fe400000e0000 */
[----:B------:R-:W-:Y:S02]  /*168d0*/  R2UR UR5, R3 ;  /* 0x00000000030572ca */ /* 0x000fe400000e0000 */
[----:B------:R-:W-:Y:S01]  /*168e0*/  R2UR UR26, R8 ;  /* 0x00000000081a72ca */ /* 0x000fe200000e0000 */
[----:B------:R-:W2:Y:S01]  /*168f0*/  LDL.64 R2, [R1+0x8] ;  /* 0x0000080001027983 */ /* 0x000ea20000100a00 */
[----:B------:R-:W-:-:S07]  /*16900*/  R2UR UR27, R9 ;  /* 0x00000000091b72ca */ /* 0x000fce00000e0000 */
[----:B------:R-:W-:Y:S02]  /*16910*/  UMOV UR24, UR4 ;  /* 0x0000000400187c82 */ /* 0x000fe40008000000 */
[----:B------:R-:W-:Y:S01]  /*16920*/  UMOV UR25, UR5 ;  /* 0x0000000500197c82 */ /* 0x000fe20008000000 */
[----:B------:R-:W-:Y:S02]  /*16930*/  WARPGROUP.DEPBAR.LE gsb0, 0x0 ;  /* 0x00008000000079c5 */ /* 0x000fe40000010000 */
[----:B------:R-:W-:-:S06]  /*16940*/  WARPGROUP.ARRIVE ;  /* 0x00000000000079c5 */ /* 0x000fcc0000000000 */
[----:B------:R-:W-:Y:S01]  /*16950*/  HGMMA.64x16x16.F32 R168, gdesc[UR24], R168, gsb0 ;  /* 0x0020000018a879f0 */ /* 0x000fe200080008a8 */
[----:B------:R-:W-:Y:S01]  /*16960*/  VIADD R8, R6, 0x84 ;  /* 0x0000008406087836 */ /* 0x000fe20000000000 */
[----:B------:R-:W-:-:S04]  /*16970*/  MOV R9, 0x40000040 ;  /* 0x4000004000097802 */ /* 0x000fc80000000f00 */
[----:B------:R-:W-:Y:S02]  /*16980*/  R2UR UR30, R8 ;  /* 0x00000000081e72ca */ /* 0x000fe400000e0000 */
[----:B------:R-:W-:Y:S01]  /*16990*/  R2UR UR31, R9 ;  /* 0x00000000091f72ca */ /* 0x000fe200000e0000 */
[----:B------:R-:W-:Y:S01]  /*169a0*/  UMOV UR28, UR4 ;  /* 0x00000004001c7c82 */ /* 0x000fe20008000000 */
[----:B------:R-:W-:Y:S01]  /*169b0*/  UMOV UR29, UR5 ;  /* 0x00000005001d7c82 */ /* 0x000fe20008000000 */
[----:B------:R-:W-:Y:S02]  /*169c0*/  WARPGROUP.DEPBAR.LE gsb0, 0x0 ;  /* 0x00008000000079c5 */ /* 0x000fe40000010000 */
[----:B------:R-:W-:-:S08]  /*169d0*/  WARPGROUP.ARRIVE ;  /* 0x00000000000079c5 */ /* 0x000fd00000000000 */
[----:B------:R-:W-:Y:S01]  /*169e0*/  HGMMA.64x16x16.F32 R160, gdesc[UR28], R160, gsb0 ;  /* 0x002000001ca079f0 */ /* 0x000fe200080008a0 */
        /* <DEDUP_REMOVED lines=60> */
[----:B------:R-:W-:Y:S01]  /*16db0*/  VIADD R8, R6, 0x484 ;  /* 0x0000048406087836 */ /* 0x000fe20000000000 */
[----:B------:R-:W-:Y:S01]  /*16dc0*/  MOV R9, 0x40000040 ;  /* 0x4000004000097802 */ /* 0x000fe20000000f00 */
[----:B------:R-:W-:Y:S02]  /*16dd0*/  WARPGROUP.DEPBAR.LE gsb0, 0x0 ;  /* 0x00008000000079c5 */ /* 0x000fe40000010000 */
[----:B------:R-:W-:-:S06]  /*16de0*/  WARPGROUP.ARRIVE ;  /* 0x00000000000079c5 */ /* 0x000fcc0000000000 */
[----:B------:R-:W-:Y:S01]  /*16df0*/  HGMMA.64x16x16.F32 R104, gdesc[UR56], R104, gsb0 ;  /* 0x00200000386879f0 */ /* 0x000fe20008000868 */
[----:B------:R-:W-:Y:S01]  /*16e00*/  R2UR UR6, R8 ;  /* 0x00000000080672ca */ /* 0x000fe200000e0000 */
[----:B------:R-:W-:Y:S01]  /*16e10*/  VIADD R8, R6, 0x504 ;  /* 0x0000050406087836 */ /* 0x000fe20000000000 */
[----:B------:R-:W-:Y:S01]  /*16e20*/  R2UR UR7, R9 ;  /* 0x00000000090772ca */ /* 0x000fe200000e0000 */
[----:B------:R-:W-:-:S03]  /*16e30*/  IMAD.MOV.U32 R9, RZ, RZ, 0x40000040 ;  /* 0x40000040ff097424 */ /* 0x000fc600078e00ff */
        /* <DEDUP_REMOVED lines=19> */
[----:B------:R-:W-:Y:S02]  /*16f70*/  MOV R9, 0x40000040 ;  /* 0x4000004000097802 */ /* 0x000fe40000000f00 */
[----:B--2---:R-:W-:Y:S02]  /*16f80*/  R2UR UR20, R2 ;  /* 0x00000000021472ca */ /* 0x004fe400000e0000 */
[----:B------:R-:W-:Y:S02]  /*16f90*/  R2UR UR21, R3 ;  /* 0x00000000031572ca */ /* 0x000fe400000e0000 */
[----:B------:R-:W-:Y:S01]  /*16fa0*/  R2UR UR14, R8 ;  /* 0x00000000080e72ca */ /* 0x000fe200000e0000 */
[----:B------:R0:W5:Y:S01]  /*16fb0*/  LDL.LU.64 R2, [R1+0x90] ;  /* 0x0000900001027983 */ /* 0x0001620000300a00 */
[----:B------:R-:W-:-:S07]  /*16fc0*/  R2UR UR15, R9 ;  /* 0x00000000090f72ca */ /* 0x000fce00000e0000 */
[----:B------:R-:W-:Y:S02]  /*16fd0*/  UMOV UR12, UR20 ;  /* 0x00000014000c7c82 */ /* 0x000fe40008000000 */
[----:B------:R-:W-:Y:S01]  /*16fe0*/  UMOV UR13, UR21 ;  /* 0x00000015000d7c82 */ /* 0x000fe20008000000 */
[----:B------:R-:W-:Y:S02]  /*16ff0*/  WARPGROUP.DEPBAR.LE gsb0, 0x0 ;  /* 0x00008000000079c5 */ /* 0x000fe40000010000 */
[----:B------:R-:W-:-:S06]  /*17000*/  WARPGROUP.ARRIVE ;  /* 0x00000000000079c5 */ /* 0x000fcc0000000000 */
        /* <DEDUP_REMOVED lines=86> */
[----:B------:R-:W-:Y:S02]  /*17570*/  VIADD R8, R6, 0x580 ;  /* 0x0000058006087836 */ /* 0x000fe40000000000 */
[----:B------:R-:W-:-:S03]  /*17580*/  IMAD.MOV.U32 R9, RZ, RZ, 0x40000040 ;  /* 0x40000040ff097424 */ /* 0x000fc600078e00ff */
[----:B------:R-:W-:Y:S01]  /*17590*/  R2UR UR58, R8 ;  /* 0x00000000083a72ca */ /* 0x000fe200000e0000 */
[----:B------:R-:W-:Y:S01]  /*175a0*/  VIADD R8, R6, 0x600 ;  /* 0x0000060006087836 */ /* 0x000fe20000000000 */
[----:B------:R-:W-:Y:S02]  /*175b0*/  R2UR UR59, R9 ;  /* 0x00000000093b72ca */ /* 0x000fe400000e0000 */
[----:B------:R-:W-:Y:S02]  /*175c0*/  MOV R9, 0x40000040 ;  /* 0x4000004000097802 */ /* 0x000fe40000000f00 */
[----:B------:R-:W-:Y:S01]  /*175d0*/  R2UR UR6, R8 ;  /* 0x00000000080672ca */ /* 0x000fe200000e0000 */
[----:B------:R-:W-:Y:S02]  /*175e0*/  WARPGROUP.DEPBAR.LE gsb0, 0x0 ;  /* 0x00008000000079c5 */ /* 0x000fe40000010000 */
[----:B------:R-:W-:-:S06]  /*175f0*/  WARPGROUP.ARRIVE ;  /* 0x00000000000079c5 */ /* 0x000fcc0000000000 */
[----:B------:R-:W-:Y:S01]  /*17600*/  HGMMA.64x16x16.F32 R88, gdesc[UR20], R88, gsb0 ;  /* 0x00200000145879f0 */ /* 0x000fe20008000858 */
[----:B------:R-:W-:Y:S01]  /*17610*/  VIADD R8, R6, 0x680 ;  /* 0x0000068006087836 */ /* 0x000fe20000000000 */
[----:B------:R-:W-:Y:S01]  /*17620*/  R2UR UR7, R9 ;  /* 0x00000000090772ca */ /* 0x000fe200000e0000 */
[----:B------:R-:W-:-:S03]  /*17630*/  IMAD.MOV.U32 R9, RZ, RZ, 0x40000040 ;  /* 0x40000040ff097424 */ /* 0x000fc600078e00ff */
        /* <DEDUP_REMOVED lines=8> */
[----:B------:R-:W-:-:S02]  /*176c0*/  R2UR UR4, R236 ;  /* 0x00000000ec0472ca */ /* 0x000fc400000e0000 */
[----:B------:R-:W-:Y:S01]  /*176d0*/  R2UR UR18, R8 ;  /* 0x00000000081272ca */ /* 0x000fe200000e0000 */
[----:B------:R-:W-:Y:S01]  /*176e0*/  VIADD R8, R6, 0x800 ;  /* 0x0000080006087836 */ /* 0x000fe20000000000 */
[----:B------:R-:W-:Y:S02]  /*176f0*/  R2UR UR5, R237 ;  /* 0x00000000ed0572ca */ /* 0x000fe400000e0000 */
[----:B------:R-:W-:Y:S02]  /*17700*/  R2UR UR19, R9 ;  /* 0x00000000091372ca */ /* 0x000fe400000e0000 */
[----:B------:R-:W-:Y:S02]  /*17710*/  MOV R9, 0x40000040 ;  /* 0x4000004000097802 */ /* 0x000fe40000000f00 */
[----:B------:R-:W-:Y:S01]  /*17720*/  R2UR UR38, R8 ;  /* 0x00000000082672ca */ /* 0x000fe200000e0000 */
[----:B------:R-:W-:Y:S01]  /*17730*/  VIADD R8, R6, 0x880 ;  /* 0x0000088006087836 */ /* 0x000fe20000000000 */
[----:B------:R-:W-:Y:S01]  /*17740*/  R2UR UR39, R9 ;  /* 0x00000000092772ca */ /* 0x000fe200000e0000 */
[----:B------:R-:W-:-:S03]  /*17750*/  IMAD.MOV.U32 R9, RZ, RZ, 0x40000040 ;  /* 0x40000040ff097424 */ /* 0x000fc600078e00ff */
[----:B------:R-:W-:Y:S01]  /*17760*/  R2UR UR26, R8 ;  /* 0x00000000081a72ca */ /* 0x000fe200000e0000 */
[----:B------:R-:W-:Y:S01]  /*17770*/  VIADD R8, R6, 0x900 ;  /* 0x0000090006087836 */ /* 0x000fe20000000000 */
[----:B------:R-:W-:Y:S01]  /*17780*/  UMOV UR56, UR4 ;  /* 0x0000000400387c82 */ /* 0x000fe20008000000 */
[----:B------:R-:W-:Y:S01]  /*17790*/  UMOV UR57, UR5 ;  /* 0x0000000500397c82 */ /* 0x000fe20008000000 */
[----:B------:R-:W-:Y:S02]  /*177a0*/  R2UR UR27, R9 ;  /* 0x00000000091b72ca */ /* 0x000fe400000e0000 */
[----:B------:R-:W-:Y:S02]  /*177b0*/  MOV R9, 0x40000040 ;  /* 0x4000004000097802 */ /* 0x000fe40000000f00 */
[----:B------:R-:W-:Y:S01]  /*177c0*/  R2UR UR30, R8 ;  /* 0x00000000081e72ca */ /* 0x000fe200000e0000 */
[----:B------:R-:W-:Y:S01]  /*177d0*/  VIADD R8, R6, 0x980 ;  /* 0x0000098006087836 */ /* 0x000fe20000000000 */
[----:B------:R-:W-:-:S02]  /*177e0*/  WARPGROUP.DEPBAR.LE gsb0, 0x0 ;  /* 0x00008000000079c5 */ /* 0x000fc40000010000 */
[----:B------:R-:W-:Y:S01]  /*177f0*/  WARPGROUP.ARRIVE ;  /* 0x00000000000079c5 */ /* 0x000fe20000000000 */
[----:B------:R-:W-:-:S05]  /*17800*/  R2UR UR31, R9 ;  /* 0x00000000091f72ca */ /* 0x000fca00000e0000 */
[----:B------:R-:W-:Y:S01]  /*17810*/  HGMMA.64x16x16.F32 R168, gdesc[UR56], R168, gsb0 ;  /* 0x0020000038a879f0 */ /* 0x000fe200080008a8 */
[----:B------:R-:W-:Y:S01]  /*17820*/  IMAD.MOV.U32 R9, RZ, RZ, 0x40000040 ;  /* 0x40000040ff097424 */ /* 0x000fe200078e00ff */
[----:B------:R-:W-:Y:S01]  /*17830*/  R2UR UR34, R8 ;  /* 0x00000000082272ca */ /* 0x000fe200000e0000 */
[----:B------:R-:W-:-:S03]  /*17840*/  VIADD R8, R6, 0xa00 ;  /* 0x00000a0006087836 */ /* 0x000fc60000000000 */
        /* <DEDUP_REMOVED lines=22> */
[----:B------:R-:W-:Y:S02]  /*179b0*/  R2UR UR58, R8 ;  /* 0x00000000083a72ca */ /* 0x000fe400000e0000 */
[----:B------:R-:W-:Y:S01]  /*179c0*/  R2UR UR59, R9 ;  /* 0x00000000093b72ca */ /* 0x000fe200000e0000 */
[----:B------:R-:W-:Y:S01]  /*179d0*/  UMOV UR56, UR4 ;  /* 0x0000000400387c82 */ /* 0x000fe20008000000 */
[----:B------:R-:W-:Y:S01]  /*179e0*/  UMOV UR57, UR5 ;  /* 0x0000000500397c82 */ /* 0x000fe20008000000 */
[----:B------:R-:W-:Y:S02]  /*179f0*/  WARPGROUP.DEPBAR.LE gsb0, 0x0 ;  /* 0x00008000000079c5 */ /* 0x000fe40000010000 */
[----:B------:R-:W-:-:S08]  /*17a00*/  WARPGROUP.ARRIVE ;  /* 0x00000000000079c5 */ /* 0x000fd00000000000 */
[----:B------:R-:W-:Y:S01]  /*17a10*/  MOV R11, UR59 ;  /* 0x0000003b000b7c02 */ /* 0x000fe20008000f00 */
[----:B------:R-:W-:Y:S01]  /*17a20*/  UMOV UR59, UR7 ;  /* 0x00000007003b7c82 */ /* 0x000fe20008000000 */
[----:B------:R-:W-:Y:S01]  /*17a30*/  MOV R7, UR58 ;  /* 0x0000003a00077c02 */ /* 0x000fe20008000f00 */
[----:B------:R-:W-:Y:S02]  /*17a40*/  UMOV UR58, UR6 ;  /* 0x00000006003a7c82 */ /* 0x000fe40008000000 */
        /* <DEDUP_REMOVED lines=47> */
[----:B------:R-:W-:-:S11]  /*17d40*/  R2UR UR37, R235 ;  /* 0x00000000eb2572ca */ /* 0x000fd600000e0000 */
[----:B------:R-:W-:Y:S02]  /*17d50*/  UMOV UR48, UR36 ;  /* 0x0000002400307c82 */ /* 0x000fe40008000000 */
        /* <DEDUP_REMOVED lines=87> */
[----:B------:R-:W-:Y:S01]  /*182d0*/  IMAD.MOV.U32 R9, RZ, RZ, 0x40000040 ;  /* 0x40000040ff097424 */ /* 0x000fe200078e00ff */
[----:B------:R-:W-:Y:S02]  /*182e0*/  R2UR UR5, R14 ;  /* 0x000000000e0572ca */ /* 0x000fe400000e0000 */
[----:B------:R-:W-:Y:S02]  /*182f0*/  R2UR UR4, R13 ;  /* 0x000000000d0472ca */ /* 0x000fe400000e0000 */
[----:B------:R-:W-:Y:S02]  /*18300*/  R2UR UR34, R8 ;  /* 0x00000000082272ca */ /* 0x000fe400000e0000 */
        /* <DEDUP_REMOVED lines=64> */
[----:B------:R-:W-:Y:S02]  /*18710*/  WARPGROUP.DEPBAR.LE gsb0, 0x0 ;  /* 0x00008000000079c5 */ /* 0x000fe40000010000 */
[----:B------:R-:W-:-:S10]  /*18720*/  WARPGROUP.ARRIVE ;  /* 0x00000000000079c5 */ /* 0x000fd40000000000 */
        /* <DEDUP_REMOVED lines=30> */
[----:B------:R-:W-:Y:S02]  /*18910*/  R2UR UR21, R21 ;  /* 0x00000000151572ca */ /* 0x000fe400000e0000 */
[----:B------:R-:W-:Y:S02]  /*18920*/  R2UR UR20, R20 ;  /* 0x00000000141472ca */ /* 0x000fe400000e0000 */
[----:B------:R-:W-:Y:S02]  /*18930*/  R2UR UR22, R8 ;  /* 0x00000000081672ca */ /* 0x000fe400000e0000 */
[----:B------:R-:W-:Y:S01]  /*18940*/  R2UR UR23, R9 ;  /* 0x00000000091772ca */ /* 0x000fe200000e0000 */
[----:B------:R-:W-:-:S02]  /*18950*/  WARPGROUP.DEPBAR.LE gsb0, 0x0 ;  /* 0x00008000000079c5 */ /* 0x000fc40000010000 */
        /* <DEDUP_REMOVED lines=92> */
[----:B------:R-:W-:Y:S02]  /*18f20*/  R2UR UR39, R233 ;  /* 0x00000000e92772ca */ /* 0x000fe400000e0000 */
[----:B------:R-:W-:Y:S02]  /*18f30*/  R2UR UR38, R232 ;  /* 0x00000000e82672ca */ /* 0x000fe400000e0000 */
[----:B------:R-:W-:Y:S02]  /*18f40*/  R2UR UR37, R231 ;  /* 0x00000000e72572ca */ /* 0x000fe400000e0000 */
[----:B------:R-:W-:Y:S01]  /*18f50*/  R2UR UR36, R230 ;  /* 0x00000000e62472ca */ /* 0x000fe200000e0000 */
[----:B------:R-:W-:Y:S02]  /*18f60*/  WARPGROUP.DEPBAR.LE gsb0, 0x0 ;  /* 0x00008000000079c5 */ /* 0x000fe40000010000 */
[----:B0-----:R-:W-:-:S12]  /*18f70*/  @P2 BRA `(.L_x_635) ;  /* 0x0000000000282947 */ /* 0x001fd80003800000 */
[----:B------:R-:W-:Y:S05]  /*18f80*/  @!P0 BRA `(.L_x_636) ;  /* 0x0000000000048947 */ /* 0x000fea0003800000 */
[----:B------:R-:W-:Y:S01]  /*18f90*/  BPT.TRAP 0x1 ;  /* 0x000000040000795c */ /* 0x000fe20000300000 */
.L_x_636:
[----:B------:R-:W-:Y:S01]  /*18fa0*/  SHF.L.U32 R4, R4, 0x1f, RZ ;  /* 0x0000001f04047819 */ /* 0x000fe200000006ff */
[----:B-----5:R-:W-:-:S04]  /*18fb0*/  IMAD R6, R5, 0x8, R2 ;  /* 0x0000000805067824 */ /* 0x020fc800078e0202 */
[----:B------:R0:W1:Y:S01]  /*18fc0*/  SYNCS.PHASECHK.TRANS64.TRYWAIT P2, [R6+URZ+0x34850], R4 ;  /* 0x03485004060075a7 */ /* 0x000062000804017f */
[----:B------:R-:W-:Y:S05]  /*18fd0*/  @!P0 BRA `(.L_x_637) ;  /* 0x0000000000048947 */ /* 0x000fea0003800000 */
[----:B------:R-:W-:Y:S01]  /*18fe0*/  BPT.TRAP 0x1 ;  /* 0x000000040000795c */ /* 0x000fe20000300000 */
.L_x_637:
[----:B-1----:R-:W-:Y:S05]  /*18ff0*/  @P2 BRA `(.L_x_635) ;  /* 0x0000000000082947 */ /* 0x002fea0003800000 */
[----:B------:R-:W1:Y:S02]  /*19000*/  SYNCS.PHASECHK.TRANS64.TRYWAIT P2, [R6+URZ+0x34850], R4 ;  /* 0x03485004060075a7 */ /* 0x000e64000804017f */
[----:B-1----:R-:W-:Y:S05]  /*19010*/  @!P2 BRA `(.L_x_638) ;  /* 0x000000b000a0a947 */ /* 0x002fea0003800000 */
.L_x_635:
[----:B01---5:R-:W-:Y:S01]  /*19020*/  VIADD R4, R2, 0x400 ;  /* 0x0000040002047836 */ /* 0x023fe20000000000 */
[----:B------:R-:W-:Y:S05]  /*19030*/  WARPSYNC.ALL ;  /* 0x0000000000007948 */ /* 0x000fea0003800000 */
[----:B------:R-:W-:Y:S01]  /*19040*/  SHF.R.U32.HI R4, RZ, 0x4, R4 ;  /* 0x00000004ff047819 */ /* 0x000fe20000011604 */
[----:B------:R-:W-:Y:S01]  /*19050*/  IMAD.MOV.U32 R7, RZ, RZ, 0x40000040 ;  /* 0x40000040ff077424 */ /* 0x000fe200078e00ff */
[----:B------:R-:W-:Y:S01]  /*19060*/  WARPGROUP.ARRIVE ;  /* 0x00000000000079c5 */ /* 0x000fe20000000000 */
[----:B------:R-:W-:Y:S01]  /*19070*/  IMAD.MOV.U32 R9, RZ, RZ, 0x40000040 ;  /* 0x40000040ff097424 */ /* 0x000fe200078e00ff */
[----:B------:R-:W-:Y:S01]  /*19080*/  LOP3.LUT R4, R4, 0x3fff, RZ, 0xc0, !PT ;  /* 0x00003fff04047812 */ /* 0x000fe200078ec0ff */
[----:B------:R-:W-:Y:S01]  /*19090*/  ULDC UR8, c[0x0][0x988] ;  /* 0x0002620000087ab9 */ /* 0x000fe20000000800 */
[----:B------:R-:W-:-:S02]  /*190a0*/  R2UR UR7, R7 ;  /* 0x00000000070772ca */ /* 0x000fc400000e0000 */
[----:B------:R-:W0:Y:S01]  /*190b0*/  S2R R230, SR_TID.X ;  /* 0x0000000000e67919 */ /* 0x000e220000002100 */
[----:B------:R-:W-:Y:S02]  /*190c0*/  LOP3.LUT R4, R4, 0x5800000, RZ, 0xfc, !PT ;  /* 0x0580000004047812 */ /* 0x000fe400078efcff */
[----:B------:R-:W-:Y:S02]  /*190d0*/  MOV R21, 0x40000040 ;  /* 0x4000004000157802 */ /* 0x000fe40000000f00 */
[----:B------:R-:W-:Y:S01]  /*190e0*/  FMNMX.FTZ R14, R170, R0, !PT ;  /* 0x00000000aa0e7209 */ /* 0x000fe20007810000 */
[----:B------:R-:W-:Y:S01]  /*190f0*/  IMAD R6, R5, 0xb00, R4 ;  /* 0x00000b0005067824 */ /* 0x000fe200078e0204 */
[----:B------:R-:W-:Y:S02]  /*19100*/  FMNMX.FTZ R4, R168, R3, !PT ;  /* 0x00000003a8047209 */ /* 0x000fe40007810000 */
[----:B------:R-:W-:Y:S01]  /*19110*/  FMNMX.FTZ R14, R171, R14, !PT ;  /* 0x0000000eab0e7209 */ /* 0x000fe20007810000 */
[C---:B------:R-:W-:Y:S01]  /*19120*/  VIADD R20, R6.reuse, 0x300 ;  /* 0x0000030006147836 */ /* 0x040fe20000000000 */
[----:B------:R-:W-:-:S02]  /*19130*/  R2UR UR6, R6 ;  /* 0x00000000060672ca */ /* 0x000fc400000e0000 */
[----:B------:R-:W-:Y:S02]  /*19140*/  IADD3 R8, R6, 0x80, RZ ;  /* 0x0000008006087810 */ /* 0x000fe40007ffe0ff */
[----:B------:R-:W-:Y:S02]  /*19150*/  FMNMX.FTZ R4, R169, R4, !PT ;  /* 0x00000004a9047209 */ /* 0x000fe40007810000 */
[----:B------:R-:W-:Y:S02]  /*19160*/  FMNMX.FTZ R14, R174, R14, !PT ;  /* 0x0000000eae0e7209 */ /* 0x000fe40007810000 */
[----:B------:R-:W-:Y:S02]  /*19170*/  FMNMX.FTZ R4, R172, R4, !PT ;  /* 0x00000004ac047209 */ /* 0x000fe40007810000 */
[C---:B------:R-:W-:Y:S01]  /*19180*/  ISETP.GT.AND P2, PT, R10.reuse, RZ, PT ;  /* 0x000000ff0a00720c */ /* 0x040fe20003f44270 */
[----:B------:R-:W-:Y:S01]  /*19190*/  VIADD R10, R10, 0xffffffff ;  /* 0xffffffff0a0a7836 */ /* 0x000fe20000000000 */
[----:B------:R-:W-:Y:S01]  /*191a0*/  FMNMX.FTZ R4, R173, R4, !PT ;  /* 0x00000004ad047209 */ /* 0x000fe20007810000 */
[----:B------:R-:W-:Y:S01]  /*191b0*/  HGMMA.64x128x16.F32 R24, R176, gdesc[UR4].tnspB, R24, gsb0 ;  /* 0x41e00004b0187df0 */ /* 0x000fe20008000818 */
[----:B------:R-:W-:Y:S01]  /*191c0*/  R2UR UR6, R8 ;  /* 0x00000000080672ca */ /* 0x000fe200000e0000 */
[----:B------:R-:W-:Y:S01]  /*191d0*/  VIADD R8, R6, 0x100 ;  /* 0x0000010006087836 */ /* 0x000fe20000000000 */
[----:B------:R-:W-:Y:S01]  /*191e0*/  R2UR UR7, R9 ;  /* 0x00000000090772ca */ /* 0x000fe200000e0000 */
[----:B------:R-:W-:Y:S01]  /*191f0*/  IMAD.MOV.U32 R9, RZ, RZ, 0x40000040 ;  /* 0x40000040ff097424 */ /* 0x000fe200078e00ff */
[----:B------:R-:W-:-:S02]  /*19200*/  FMNMX.FTZ R4, R160, R4, !PT ;  /* 0x00000004a0047209 */ /* 0x000fc40007810000 */
[----:B0-----:R-:W-:Y:S02]  /*19210*/  SHF.R.U32.HI R230, RZ, 0x7, R230 ;  /* 0x00000007ffe67819 */ /* 0x001fe400000116e6 */
        /* <DEDUP_REMOVED lines=38> */
[----:B------:R-:W-:Y:S02]  /*19480*/  R2UR UR6, R8 ;  /* 0x00000000080672ca */ /* 0x000fe400000e0000 */
[----:B------:R-:W-:Y:S01]  /*19490*/  R2UR UR7, R9 ;  /* 0x00000000090772ca */ /* 0x000fe200000e0000 */
[----:B------:R-:W-:Y:S01]  /*194a0*/  IMAD.MOV.U32 R9, RZ, RZ, 0x40000040 ;  /* 0x40000040ff097424 */ /* 0x000fe200078e00ff */
[----:B------:R-:W-:Y:S02]  /*194b0*/  IADD3 R8, R6, 0x180, RZ ;  /* 0x0000018006087810 */ /* 0x000fe40007ffe0ff */
[----:B------:R-:W-:-:S04]  /*194c0*/  FMNMX.FTZ R4, R88, R4, !PT ;  /* 0x0000000458047209 */ /* 0x000fc80007810000 */
[----:B------:R-:W-:-:S04]  /*194d0*/  FMNMX.FTZ R4, R89, R4, !PT ;  /* 0x0000000459047209 */ /* 0x000fc80007810000 */
[----:B------:R-:W-:-:S04]  /*194e0*/  FMNMX.FTZ R4, R92, R4, !PT ;  /* 0x000000045c047209 */ /* 0x000fc80007810000 */
[----:B------:R-:W-:-:S05]  /*194f0*/  FMNMX.FTZ R4, R93, R4, !PT ;  /* 0x000000045d047209 */ /* 0x000fca0007810000 */
[----:B------:R-:W0:Y:S02]  /*19500*/  SHFL.BFLY PT, R7, R4, 0x2, 0x1f ;  /* 0x0c401f0004077f89 */ /* 0x000e2400000e0000 */
[----:B0-----:R-:W-:-:S05]  /*19510*/  FMNMX.FTZ R7, R4, R7, !PT ;  /* 0x0000000704077209 */ /* 0x001fca0007810000 */
[----:B------:R-:W0:Y:S02]  /*19520*/  SHFL.BFLY PT, R4, R7, 0x1, 0x1f ;  /* 0x0c201f0007047f89 */ /* 0x000e2400000e0000 */
[----:B0-----:R-:W-:-:S05]  /*19530*/  FMNMX.FTZ R7, R7, R4, !PT ;  /* 0x0000000407077209 */ /* 0x001fca0007810000 */
[----:B------:R-:W-:Y:S01]  /*19540*/  FADD.FTZ R3, -R7, R3 ;  /* 0x0000000307037221 */ /* 0x000fe20000010100 */
        /* <DEDUP_REMOVED lines=10> */
[----:B------:R-:W-:Y:S02]  /*195f0*/  R2UR UR6, R8 ;  /* 0x00000000080672ca */ /* 0x000fe400000e0000 */
[----:B------:R-:W-:Y:S01]  /*19600*/  R2UR UR7, R9 ;  /* 0x00000000090772ca */ /* 0x000fe200000e0000 */
[----:B------:R-:W-:Y:S01]  /*19610*/  IMAD.MOV.U32 R9, RZ, RZ, 0x40000040 ;  /* 0x40000040ff097424 */ /* 0x000fe200078e00ff */
[----:B------:R-:W-:Y:S01]  /*19620*/  IADD3 R8, R6, 0x280, RZ ;  /* 0x0000028006087810 */ /* 0x000fe20007ffe0ff */
[----:B------:R-:W-:Y:S02]  /*19630*/  WARPGROUP.DEPBAR.LE gsb0, 0x0 ;  /* 0x00008000000079c5 */ /* 0x000fe40000010000 */
[----:B------:R-:W-:-:S08]  /*19640*/  WARPGROUP.ARRIVE ;  /* 0x00000000000079c5 */ /* 0x000fd00000000000 */
[----:B------:R-:W-:Y:S01]  /*19650*/  HGMMA.64x128x16.F32 R24, R192, gdesc[UR4].tnspB, R24, gsb0 ;  /* 0x41e00004c0187df0 */ /* 0x000fe20008000818 */
[----:B------:R-:W-:Y:S01]  /*19660*/  R2UR UR6, R8 ;  /* 0x00000000080672ca */ /* 0x000fe200000e0000 */
[----:B------:R-:W-:Y:S01]  /*19670*/  IMAD.U32 R8, RZ, RZ, UR8 ;  /* 0x00000008ff087e24 */ /* 0x000fe2000f8e00ff */
[----:B------:R-:W-:-:S03]  /*19680*/  R2UR UR7, R9 ;  /* 0x00000000090772ca */ /* 0x000fc600000e0000 */
[-C--:B------:R-:W-:Y:S01]  /*19690*/  FMUL.FTZ R9, R7, R8.reuse ;  /* 0x0000000807097220 */ /* 0x080fe20000410000 */
[----:B------:R-:W-:-:S03]  /*196a0*/  FMUL.FTZ R3, R3, R8 ;  /* 0x0000000803037220 */ /* 0x000fc60000410000 */
        /* <DEDUP_REMOVED lines=28> */
[----:B------:R-:W2:Y:S01]  /*19870*/  MUFU.EX2 R178, R178 ;  /* 0x000000b200b27308 */ /* 0x000ea20000000800 */
[----:B0-----:R-:W-:-:S07]  /*19880*/  FFMA.FTZ R15, R3, R15, R176 ;  /* 0x0000000f030f7223 */ /* 0x001fce00000100b0 */
[----:B------:R-:W0:Y:S01]  /*19890*/  MUFU.EX2 R11, R11 ;  /* 0x0000000b000b7308 */ /* 0x000e220000000800 */
[C---:B-1----:R-:W-:Y:S01]  /*198a0*/  FADD.FTZ R15, R4.reuse, R15 ;  /* 0x0000000f040f7221 */ /* 0x042fe20000010000 */
[----:B------:R-:W-:-:S06]  /*198b0*/  F2FP.F16.F32.PACK_AB R176, R4, R176 ;  /* 0x000000b004b0723e */ /* 0x000fcc00000000ff */
[----:B------:R-:W1:Y:S08]  /*198c0*/  MUFU.EX2 R180, R180 ;  /* 0x000000b400b47308 */ /* 0x000e700000000800 */
        /* <DEDUP_REMOVED lines=11> */
[----:B------:R-:W-:-:S03]  /*19980*/  FFMA.FTZ R194, R140, R8, -R9 ;  /* 0x000000088cc27223 */ /* 0x000fc60000010809 */
[----:B------:R-:W-:Y:S01]  /*19990*/  MUFU.EX2 R190, R190 ;  /* 0x000000be00be7308 */ /* 0x000fe20000000800 */
[----:B------:R-:W-:Y:S01]  /*199a0*/  HGMMA.64x128x16.F32 R24, R196, gdesc[UR4].tnspB, R24, gsb0 ;  /* 0x41e00004c4187df0 */ /* 0x000fe20008000818 */
[----:B------:R-:W-:Y:S02]  /*199b0*/  R2UR UR6, R20 ;  /* 0x00000000140672ca */ /* 0x000fe400000e0000 */
[----:B------:R-:W-:Y:S02]  /*199c0*/  R2UR UR7, R21 ;  /* 0x00000000150772ca */ /* 0x000fe400000e0000 */
        /* <DEDUP_REMOVED lines=15> */
[----:B------:R-:W-:Y:S01]  /*19ac0*/  FMNMX.FTZ R21, R147, R20, !PT ;  /* 0x0000001493157209 */ /* 0x000fe20007810000 */
[----:B------:R-:W-:Y:S01]  /*19ad0*/  VIADD R20, R6, 0x380 ;  /* 0x0000038006147836 */ /* 0x000fe20000000000 */
[----:B------:R-:W-:Y:S02]  /*19ae0*/  MUFU.EX2 R96, R96 ;  /* 0x0000006000607308 */ /* 0x000fe40000000800 */
[----:B------:R-:W-:-:S04]  /*19af0*/  FMNMX.FTZ R21, R150, R21, !PT ;  /* 0x0000001596157209 */ /* 0x000fc80007810000 */
[----:B------:R-:W-:Y:S01]  /*19b00*/  FMNMX.FTZ R136, R151, R21, !PT ;  /* 0x0000001597887209 */ /* 0x000fe20007810000 */
[----:B------:R-:W-:Y:S01]  /*19b10*/  IMAD.MOV.U32 R21, RZ, RZ, 0x40000040 ;  /* 0x40000040ff157424 */ /* 0x000fe200078e00ff */
        /* <DEDUP_REMOVED lines=9> */
[-CC-:B------:R-:W-:Y:S01]  /*19bb0*/  FFMA.FTZ R128, R129, R8.reuse, -R9.reuse ;  /* 0x0000000881807223 */ /* 0x180fe20000010809 */
[----:B------:R-:W-:-:S03]  /*19bc0*/  FFMA.FTZ R198, R132, R8, -R9 ;  /* 0x0000000884c67223 */ /* 0x000fc60000010809 */
[----:B------:R-:W-:Y:S01]  /*19bd0*/  HGMMA.64x128x16.F32 R24, R200, gdesc[UR4].tnspB, R24, gsb0 ;  /* 0x41e00004c8187df0 */ /* 0x000fe20008000818 */
[----:B------:R-:W-:Y:S01]  /*19be0*/  R2UR UR6, R20 ;  /* 0x00000000140672ca */ /* 0x000fe200000e0000 */
[----:B------:R-:W-:Y:S01]  /*19bf0*/  MUFU.EX2 R196, R196 ;  /* 0x000000c400c47308 */ /* 0x000fe20000000800 */
[----:B------:R-:W-:Y:S02]  /*19c00*/  R2UR UR7, R21 ;  /* 0x00000000150772ca */ /* 0x000fe400000e0000 */
        /* <DEDUP_REMOVED lines=30> */
[----:B------:R-:W-:Y:S01]  /*19df0*/  FMNMX.FTZ R120, R102, R120, !PT ;  /* 0x0000007866787209 */ /* 0x000fe20007810000 */
[----:B------:R-:W-:Y:S03]  /*19e00*/  MUFU.EX2 R200, R200 ;  /* 0x000000c800c87308 */ /* 0x000fe60000000800 */
[----:B------:R-:W-:-:S04]  /*19e10*/  FMNMX.FTZ R125, R103, R120, !PT ;  /* 0x00000078677d7209 */ /* 0x000fc80007810000 */
[----:B------:R-:W-:Y:S01]  /*19e20*/  FMNMX.FTZ R125, R90, R125, !PT ;  /* 0x0000007d5a7d7209 */ /* 0x000fe20007810000 */
[----:B------:R3:W-:Y:S03]  /*19e30*/  MUFU.EX2 R120, R113 ;  /* 0x0000007100787308 */ /* 0x0007e60000000800 */
[----:B------:R-:W-:-:S05]  /*19e40*/  FMNMX.FTZ R125, R91, R125, !PT ;  /* 0x0000007d5b7d7209 */ /* 0x000fca0007810000 */
[----:B------:R-:W-:Y:S01]  /*19e50*/  MUFU.EX2 R202, R202 ;  /* 0x000000ca00ca7308 */ /* 0x000fe20000000800 */
[----:B---3--:R-:W-:-:S04]  /*19e60*/  MOV R113, 0x40000040 ;  /* 0x4000004000717802 */ /* 0x008fc80000000f00 */
[----:B------:R-:W-:Y:S02]  /*19e70*/  R2UR UR7, R113 ;  /* 0x00000000710772ca */ /* 0x000fe400000e0000 */
[----:B------:R-:W-:Y:S01]  /*19e80*/  FMNMX.FTZ R113, R94, R125, !PT ;  /* 0x0000007d5e717209 */ /* 0x000fe20007810000 */
[----:B------:R-:W-:Y:S03]  /*19e90*/  MUFU.EX2 R124, R124 ;  /* 0x0000007c007c7308 */ /* 0x000fe60000000800 */
[----:B------:R-:W-:Y:S01]  /*19ea0*/  FMNMX.FTZ R113, R95, R113, !PT ;  /* 0x000000715f717209 */ /* 0x000fe20007810000 */
[----:B------:R-:W-:Y:S02]  /*19eb0*/  WARPGROUP.DEPBAR.LE gsb0, 0x0 ;  /* 0x00008000000079c5 */ /* 0x000fe40000010000 */
[-CC-:B------:R-:W-:Y:S01]  /*19ec0*/  FFMA.FTZ R204, R112, R8.reuse, -R9.reuse ;  /* 0x0000000870cc7223 */ /* 0x180fe20000010809 */
[----:B------:R-:W-:Y:S01]  /*19ed0*/  VIADD R112, R6, 0x400 ;  /* 0x0000040006707836 */ /* 0x000fe20000000000 */
[----:B------:R-:W-:Y:S01]  /*19ee0*/  WARPGROUP.ARRIVE ;  /* 0x00000000000079c5 */ /* 0x000fe20000000000 */
[----:B------:R-:W-:-:S02]  /*19ef0*/  FFMA.FTZ R206, R116, R8, -R9 ;  /* 0x0000000874ce7223 */ /* 0x000fc40000010809 */
[----:B------:R-:W3:Y:S01]  /*19f00*/  SHFL.BFLY PT, R116, R113, 0x2, 0x1f ;  /* 0x0c401f0071747f89 */ /* 0x000ee200000e0000 */
[----:B------:R-:W-:Y:S01]  /*19f10*/  R2UR UR6, R112 ;  /* 0x00000000700672ca */ /* 0x000fe200000e0000 */
[-CC-:B------:R-:W-:Y:S01]  /*19f20*/  FFMA.FTZ R112, R117, R8.reuse, -R9.reuse ;  /* 0x0000000875707223 */ /* 0x180fe20000010809 */
[----:B------:R-:W-:Y:S01]  /*19f30*/  FFMA.FTZ R117, R93, R8, -R9 ;  /* 0x000000085d757223 */ /* 0x000fe20000010809 */
[----:B------:R-:W-:Y:S08]  /*19f40*/  MUFU.EX2 R204, R204 ;  /* 0x000000cc00cc7308 */ /* 0x000ff00000000800 */
[----:B------:R-:W-:Y:S02]  /*19f50*/  MUFU.EX2 R206, R206 ;  /* 0x000000ce00ce7308 */ /* 0x000fe40000000800 */
[----:B------:R-:W-:Y:S06]  /*19f60*/  HGMMA.64x128x16.F32 R24, R208, gdesc[UR4].tnspB, R24, gsb0 ;  /* 0x41e00004d0187df0 */ /* 0x000fec0008000818 */
[----:B------:R-:W-:Y:S01]  /*19f70*/  MUFU.EX2 R112, R112 ;  /* 0x0000007000707308 */ /* 0x000fe20000000800 */
[----:B---3--:R-:W-:-:S05]  /*19f80*/  FMNMX.FTZ R113, R113, R116, !PT ;  /* 0x0000007471717209 */ /* 0x008fca0007810000 */
[----:B------:R-:W3:Y:S01]  /*19f90*/  SHFL.BFLY PT, R116, R113, 0x1, 0x1f ;  /* 0x0c201f0071747f89 */ /* 0x000ee200000e0000 */
[----:B------:R-:W-:Y:S02]  /*19fa0*/  WARPGROUP.DEPBAR.LE gsb0, 0x0 ;  /* 0x00008000000079c5 */ /* 0x000fe40000010000 */
[-CC-:B------:R-:W-:Y:S01]  /*19fb0*/  FFMA.FTZ R210, R108, R8.reuse, -R9.reuse ;  /* 0x000000086cd27223 */ /* 0x180fe20000010809 */
[-CC-:B------:R-:W-:Y:S01]  /*19fc0*/  FFMA.FTZ R108, R88, R8.reuse, -R9.reuse ;  /* 0x00000008586c7223 */ /* 0x180fe20000010809 */
[-CC-:B------:R-:W-:Y:S01]  /*19fd0*/  FFMA.FTZ R88, R92, R8.reuse, -R9.reuse ;  /* 0x000000085c587223 */ /* 0x180fe20000010809 */
[-CC-:B------:R-:W-:Y:S01]  /*19fe0*/  FFMA.FTZ R208, R104, R8.reuse, -R9.reuse ;  /* 0x0000000868d07223 */ /* 0x180fe20000010809 */
[-CC-:B------:R-:W-:Y:S01]  /*19ff0*/  FFMA.FTZ R104, R105, R8.reuse, -R9.reuse ;  /* 0x0000000869687223 */ /* 0x180fe20000010809 */
[--C-:B------:R-:W-:Y:S01]  /*1a000*/  FFMA.FTZ R105, R109, R8, -R9.reuse ;  /* 0x000000086d697223 */ /* 0x100fe20000010809 */
[----:B---3--:R-:W-:Y:S01]  /*1a010*/  FMNMX.FTZ R92, R113, R116, !PT ;  /* 0x00000074715c7209 */ /* 0x008fe20007810000 */
[-C--:B------:R-:W-:Y:S01]  /*1a020*/  FFMA.FTZ R109, R89, R8.reuse, -R9 ;  /* 0x00000008596d7223 */ /* 0x080fe20000010809 */
[----:B------:R3:W-:Y:S01]  /*1a030*/  MUFU.EX2 R113, R88 ;  /* 0x0000005800717308 */ /* 0x0007e20000000800 */
[----:B------:R-:W-:Y:S01]  /*1a040*/  IMAD.MOV.U32 R89, RZ, RZ, 0x40000040 ;  /* 0x40000040ff597424 */ /* 0x000fe200078e00ff */
[----:B------:R-:W-:Y:S01]  /*1a050*/  WARPGROUP.ARRIVE ;  /* 0x00000000000079c5 */ /* 0x000fe20000000000 */
[C---:B------:R-:W-:Y:S01]  /*1a060*/  FADD.FTZ R9, -R92.reuse, R0 ;  /* 0x000000005c097221 */ /* 0x040fe20000010100 */
[----:B------:R-:W-:-:S02]  /*1a070*/  FMUL.FTZ R93, R92, R8 ;  /* 0x000000085c5d7220 */ /* 0x000fc40000410000 */
[----:B------:R-:W-:Y:S01]  /*1a080*/  R2UR UR7, R89 ;  /* 0x00000000590772ca */ /* 0x000fe200000e0000 */
[-C--:B------:R-:W-:Y:S01]  /*1a090*/  FMUL.FTZ R9, R9, R8.reuse ;  /* 0x0000000809097220 */ /* 0x080fe20000410000 */
[----:B------:R-:W-:Y:S01]  /*1a0a0*/  MOV R89, 0x40000040 ;  /* 0x4000004000597802 */ /* 0x000fe20000000f00 */
[----:B---3--:R-:W-:Y:S02]  /*1a0b0*/  VIADD R88, R6, 0x480 ;  /* 0x0000048006587836 */ /* 0x008fe40000000000 */
[-CC-:B------:R-:W-:Y:S01]  /*1a0c0*/  FFMA.FTZ R177, R170, R8.reuse, -R93.reuse ;  /* 0x00000008aab17223 */ /* 0x180fe2000001085d */
[-CC-:B------:R-:W-:Y:S01]  /*1a0d0*/  FFMA.FTZ R116, R171, R8.reuse, -R93.reuse ;  /* 0x00000008ab747223 */ /* 0x180fe2000001085d */
[----:B------:R-:W-:Y:S01]  /*1a0e0*/  FFMA.FTZ R179, R174, R8, -R93 ;  /* 0x00000008aeb37223 */ /* 0x000fe2000001085d */
[----:B------:R-:W-:Y:S01]  /*1a0f0*/  MUFU.EX2 R9, R9 ;  /* 0x0000000900097308 */ /* 0x000fe20000000800 */
[----:B------:R-:W-:Y:S01]  /*1a100*/  R2UR UR6, R88 ;  /* 0x00000000580672ca */ /* 0x000fe200000e0000 */
[----:B------:R-:W-:-:S02]  /*1a110*/  VIADD R88, R6, 0x500 ;  /* 0x0000050006587836 */ /* 0x000fc40000000000 */
[-CC-:B------:R-:W-:Y:S01]  /*1a120*/  FFMA.FTZ R181, R162, R8.reuse, -R93.reuse ;  /* 0x00000008a2b57223 */ /* 0x180fe2000001085d */
[-CC-:B------:R-:W-:Y:S01]  /*1a130*/  FFMA.FTZ R125, R163, R8.reuse, -R93.reuse ;  /* 0x00000008a37d7223 */ /* 0x180fe2000001085d */
[-CC-:B------:R-:W-:Y:S01]  /*1a140*/  FFMA.FTZ R6, R131, R8.reuse, -R93.reuse ;  /* 0x0000000883067223 */ /* 0x180fe2000001085d */
[-CC-:B------:R-:W-:Y:S01]  /*1a150*/  FFMA.FTZ R183, R166, R8.reuse, -R93.reuse ;  /* 0x00000008a6b77223 */ /* 0x180fe2000001085d */
[-CC-:B------:R-:W-:Y:S01]  /*1a160*/  FFMA.FTZ R141, R167, R8.reuse, -R93.reuse ;  /* 0x00000008a78d7223 */ /* 0x180fe2000001085d */
[----:B------:R-:W3:Y:S01]  /*1a170*/  MUFU.EX2 R177, R177 ;  /* 0x000000b100b17308 */ /* 0x000ee20000000800 */
[-CC-:B------:R-:W-:Y:S01]  /*1a180*/  FFMA.FTZ R185, R154, R8.reuse, -R93.reuse ;  /* 0x000000089ab97223 */ /* 0x180fe2000001085d */
[-C--:B------:R-:W-:Y:S01]  /*1a190*/  FFMA.FTZ R201, R122, R8.reuse, -R93 ;  /* 0x000000087ac97223 */ /* 0x080fe2000001085d */
[----:B--2---:R-:W-:Y:S01]  /*1a1a0*/  FADD.FTZ R122, R178, R15 ;  /* 0x0000000fb27a7221 */ /* 0x004fe20000010000 */
[-CC-:B------:R-:W-:Y:S01]  /*1a1b0*/  FFMA.FTZ R129, R155, R8.reuse, -R93.reuse ;  /* 0x000000089b817223 */ /* 0x180fe2000001085d */
[-CC-:B------:R-:W-:Y:S01]  /*1a1c0*/  FFMA.FTZ R203, R126, R8.reuse, -R93.reuse ;  /* 0x000000087ecb7223 */ /* 0x180fe2000001085d */
[----:B------:R-:W-:Y:S01]  /*1a1d0*/  HGMMA.64x128x16.F32 R24, R212, gdesc[UR4].tnspB, R24, gsb0 ;  /* 0x41e00004d4187df0 */ /* 0x000fe20008000818 */
[----:B------:R-:W-:Y:S01]  /*1a1e0*/  R2UR UR6, R88 ;  /* 0x00000000580672ca */ /* 0x000fe200000e0000 */
[----:B------:R-:W2:Y:S01]  /*1a1f0*/  MUFU.EX2 R116, R116 ;  /* 0x0000007400747308 */ /* 0x000ea20000000800 */
[----:B------:R-:W-:Y:S01]  /*1a200*/  R2UR UR7, R89 ;  /* 0x00000000590772ca */ /* 0x000fe200000e0000 */
[----:B0-----:R-:W-:Y:S01]  /*1a210*/  FADD.FTZ R15, R11, R122 ;  /* 0x0000007a0b0f7221 */ /* 0x001fe20000010000 */
[-CC-:B------:R-:W-:Y:S01]  /*1a220*/  FFMA.FTZ R187, R158, R8.reuse, -R93.reuse ;  /* 0x000000089ebb7223 */ /* 0x180fe2000001085d */
[-C--:B------:R-:W-:Y:S01]  /*1a230*/  FFMA.FTZ R132, R159, R8.reuse, -R93 ;  /* 0x000000089f847223 */ /* 0x080fe2000001085d */
[----:B------:R-:W-:Y:S01]  /*1a240*/  IADD3 R89, -R230, 0xb, RZ ;  /* 0x0000000be6597810 */ /* 0x000fe20007ffe1ff */
[----:B-1----:R-:W-:Y:S01]  /*1a250*/  FADD.FTZ R122, R180, R15 ;  /* 0x0000000fb47a7221 */ /* 0x002fe20000010000 */
[----:B------:R-:W-:Y:S01]  /*1a260*/  FFMA.FTZ R189, R146, R8, -R93 ;  /* 0x0000000892bd7223 */ /* 0x000fe2000001085d */
[----:B------:R0:W-:Y:S01]  /*1a270*/  MUFU.EX2 R0, R117 ;  /* 0x0000007500007308 */ /* 0x0001e20000000800 */
[----:B---3--:R-:W-:Y:S01]  /*1a280*/  FFMA.FTZ R131, R9, R12, R177 ;  /* 0x0000000c09837223 */ /* 0x008fe200000100b1 */
[----:B------:R-:W-:Y:S01]  /*1a290*/  FADD.FTZ R15, R13, R122 ;  /* 0x0000007a0d0f7221 */ /* 0x000fe20000010000 */
[-CC-:B------:R-:W-:Y:S01]  /*1a2a0*/  FFMA.FTZ R140, R147, R8.reuse, -R93.reuse ;  /* 0x00000008938c7223 */ /* 0x180fe2000001085d */
[-CC-:B------:R-:W-:Y:S01]  /*1a2b0*/  FFMA.FTZ R191, R150, R8.reuse, -R93.reuse ;  /* 0x0000000896bf7223 */ /* 0x180fe2000001085d */
[-CC-:B------:R-:W-:Y:S01]  /*1a2c0*/  FFMA.FTZ R133, R151, R8.reuse, -R93.reuse ;  /* 0x0000000897857223 */ /* 0x180fe2000001085d */
[-CC-:B------:R-:W-:Y:S01]  /*1a2d0*/  FFMA.FTZ R193, R138, R8.reuse, -R93.reuse ;  /* 0x000000088ac17223 */ /* 0x180fe2000001085d */
[-CC-:B------:R-:W-:Y:S01]  /*1a2e0*/  FFMA.FTZ R209, R106, R8.reuse, -R93.reuse ;  /* 0x000000086ad17223 */ /* 0x180fe2000001085d */
[----:B------:R-:W1:Y:S01]  /*1a2f0*/  MUFU.EX2 R179, R179 ;  /* 0x000000b300b37308 */ /* 0x000e620000000800 */
[-C--:B0-----:R-:W-:Y:S01]  /*1a300*/  FFMA.FTZ R117, R175, R8.reuse, -R93 ;  /* 0x00000008af757223 */ /* 0x081fe2000001085d */
[----:B--2---:R-:W-:Y:S01]  /*1a310*/  FADD.FTZ R12, R116, R131 ;  /* 0x00000083740c7221 */ /* 0x004fe20000010000 */
[-CC-:B------:R-:W-:Y:S01]  /*1a320*/  FFMA.FTZ R137, R139, R8.reuse, -R93.reuse ;  /* 0x000000088b897223 */ /* 0x180fe2000001085d */
[-CC-:B------:R-:W-:Y:S01]  /*1a330*/  FFMA.FTZ R195, R142, R8.reuse, -R93.reuse ;  /* 0x000000088ec37223 */ /* 0x180fe2000001085d */
[-CC-:B------:R-:W-:Y:S01]  /*1a340*/  FFMA.FTZ R138, R143, R8.reuse, -R93.reuse ;  /* 0x000000088f8a7223 */ /* 0x180fe2000001085d */
[-CC-:B------:R-:W-:Y:S01]  /*1a350*/  FFMA.FTZ R197, R130, R8.reuse, -R93.reuse ;  /* 0x0000000882c57223 */ /* 0x180fe2000001085d */
[----:B------:R-:W-:Y:S01]  /*1a360*/  FFMA.FTZ R211, R110, R8, -R93 ;  /* 0x000000086ed37223 */ /* 0x000fe2000001085d */
[----:B------:R-:W0:Y:S01]  /*1a370*/  MUFU.EX2 R117, R117 ;  /* 0x0000007500757308 */ /* 0x000e220000000800 */
[----:B------:R-:W-:-:S02]  /*1a380*/  @!P1 IMAD R88, R228, 0x8, R2 ;  /* 0x00000008e4589824 */ /* 0x000fc400078e0202 */
[-CC-:B------:R-:W-:Y:S01]  /*1a390*/  FFMA.FTZ R199, R134, R8.reuse, -R93.reuse ;  /* 0x0000000886c77223 */ /* 0x180fe2000001085d */
[--C-:B------:R-:W-:Y:S01]  /*1a3a0*/  FFMA.FTZ R135, R135, R8, -R93.reuse ;  /* 0x0000000887877223 */ /* 0x100fe2000001085d */
[----:B------:R-:W-:Y:S01]  /*1a3b0*/  F2FP.F16.F32.PACK_AB R178, R11, R178 ;  /* 0x000000b20bb2723e */ /* 0x000fe200000000ff */
[----:B------:R-:W-:Y:S02]  /*1a3c0*/  @!P1 VIADD R88, R88, 0x34840 ;  /* 0x0003484058589836 */ /* 0x000fe40000000000 */
[--C-:B------:R-:W-:Y:S01]  /*1a3d0*/  FFMA.FTZ R205, R114, R8, -R93.reuse ;  /* 0x0000000872cd7223 */ /* 0x100fe2000001085d */
[----:B------:R-:W-:Y:S01]  /*1a3e0*/  F2FP.F16.F32.PACK_AB R180, R13, R180 ;  /* 0x000000b40db4723e */ /* 0x000fe200000000ff */
[----:B------:R-:W2:Y:S01]  /*1a3f0*/  MUFU.EX2 R181, R181 ;  /* 0x000000b500b57308 */ /* 0x000ea20000000800 */
[----:B-1----:R-:W-:Y:S01]  /*1a400*/  FADD.FTZ R12, R179, R12 ;  /* 0x0000000cb30c7221 */ /* 0x002fe20000010000 */
[----:B------:R-:W-:Y:S01]  /*1a410*/  @!P1 PRMT R130, RZ, 0x654, R88 ;  /* 0x00000654ff829816 */ /* 0x000fe20000000058 */
[-CC-:B------:R-:W-:Y:S01]  /*1a420*/  FFMA.FTZ R207, R118, R8.reuse, -R93.reuse ;  /* 0x0000000876cf7223 */ /* 0x180fe2000001085d */
[-CC-:B------:R-:W-:Y:S01]  /*1a430*/  FFMA.FTZ R107, R107, R8.reuse, -R93.reuse ;  /* 0x000000086b6b7223 */ /* 0x180fe2000001085d */
[-CC-:B------:R-:W-:Y:S01]  /*1a440*/  FFMA.FTZ R111, R111, R8.reuse, -R93.reuse ;  /* 0x000000086f6f7223 */ /* 0x180fe2000001085d */
[-CC-:B------:R-:W-:Y:S01]  /*1a450*/  FFMA.FTZ R98, R98, R8.reuse, -R93.reuse ;  /* 0x0000000862627223 */ /* 0x180fe2000001085d */
[-CC-:B------:R-:W-:Y:S01]  /*1a460*/  FFMA.FTZ R99, R99, R8.reuse, -R93.reuse ;  /* 0x0000000863637223 */ /* 0x180fe2000001085d */
[----:B------:R-:W1:Y:S01]  /*1a470*/  MUFU.EX2 R125, R125 ;  /* 0x0000007d007d7308 */ /* 0x000e620000000800 */
[----:B0-----:R-:W-:Y:S01]  /*1a480*/  FADD.FTZ R12, R117, R12 ;  /* 0x0000000c750c7221 */ /* 0x001fe20000010000 */
[-CC-:B------:R-:W-:Y:S01]  /*1a490*/  FFMA.FTZ R102, R102, R8.reuse, -R93.reuse ;  /* 0x0000000866667223 */ /* 0x180fe2000001085d */
[-CC-:B------:R-:W-:Y:S01]  /*1a4a0*/  FFMA.FTZ R103, R103, R8.reuse, -R93.reuse ;  /* 0x0000000867677223 */ /* 0x180fe2000001085d */
[-CC-:B------:R-:W-:Y:S01]  /*1a4b0*/  FFMA.FTZ R90, R90, R8.reuse, -R93.reuse ;  /* 0x000000085a5a7223 */ /* 0x180fe2000001085d */
[-CC-:B------:R-:W-:Y:S01]  /*1a4c0*/  FFMA.FTZ R91, R91, R8.reuse, -R93.reuse ;  /* 0x000000085b5b7223 */ /* 0x180fe2000001085d */
[-CC-:B------:R-:W-:Y:S01]  /*1a4d0*/  FFMA.FTZ R94, R94, R8.reuse, -R93.reuse ;  /* 0x000000085e5e7223 */ /* 0x180fe2000001085d */
[----:B------:R-:W-:Y:S01]  /*1a4e0*/  F2FP.F16.F32.PACK_AB R177, R116, R177 ;  /* 0x000000b174b1723e */ /* 0x000fe200000000ff */
[----:B------:R-:W0:Y:S01]  /*1a4f0*/  MUFU.EX2 R183, R183 ;  /* 0x000000b700b77308 */ /* 0x000e220000000800 */
[----:B--2---:R-:W-:Y:S01]  /*1a500*/  FADD.FTZ R126, R181, R12 ;  /* 0x0000000cb57e7221 */ /* 0x004fe20000010000 */
[----:B------:R-:W-:Y:S01]  /*1a510*/  FFMA.FTZ R12, R127, R8, -R93 ;  /* 0x000000087f0c7223 */ /* 0x000fe2000001085d */
[----:B------:R-:W-:-:S05]  /*1a520*/  F2FP.F16.F32.PACK_AB R179, R117, R179 ;  /* 0x000000b375b3723e */ /* 0x000fca00000000ff */
[----:B------:R-:W2:Y:S01]  /*1a530*/  MUFU.EX2 R141, R141 ;  /* 0x0000008d008d7308 */ /* 0x000ea20000000800 */
[C---:B-1----:R-:W-:Y:S01]  /*1a540*/  FADD.FTZ R126, R125.reuse, R126 ;  /* 0x0000007e7d7e7221 */ /* 0x042fe20000010000 */
[----:B------:R-:W-:-:S06]  /*1a550*/  F2FP.F16.F32.PACK_AB R181, R125, R181 ;  /* 0x000000b57db5723e */ /* 0x000fcc00000000ff */
[----:B------:R-:W1:Y:S01]  /*1a560*/  MUFU.EX2 R185, R185 ;  /* 0x000000b900b97308 */ /* 0x000e620000000800 */
[----:B0-----:R-:W-:-:S07]  /*1a570*/  FADD.FTZ R126, R183, R126 ;  /* 0x0000007eb77e7221 */ /* 0x001fce0000010000 */
[----:B------:R-:W0:Y:S01]  /*1a580*/  MUFU.EX2 R129, R129 ;  /* 0x0000008100817308 */ /* 0x000e220000000800 */
[C---:B--2---:R-:W-:Y:S01]  /*1a590*/  FADD.FTZ R126, R141.reuse, R126 ;  /* 0x0000007e8d7e7221 */ /* 0x044fe20000010000 */
[----:B------:R-:W-:-:S06]  /*1a5a0*/  F2FP.F16.F32.PACK_AB R183, R141, R183 ;  /* 0x000000b78db7723e */ /* 0x000fcc00000000ff */
[----:B------:R-:W2:Y:S01]  /*1a5b0*/  MUFU.EX2 R187, R187 ;  /* 0x000000bb00bb7308 */ /* 0x000ea20000000800 */
[----:B-1----:R-:W-:-:S07]  /*1a5c0*/  FADD.FTZ R126, R185, R126 ;  /* 0x0000007eb97e7221 */ /* 0x002fce0000010000 */
[----:B------:R-:W1:Y:S01]  /*1a5d0*/  MUFU.EX2 R132, R132 ;  /* 0x0000008400847308 */ /* 0x000e620000000800 */
[C---:B0-----:R-:W-:Y:S01]  /*1a5e0*/  FADD.FTZ R126, R129.reuse, R126 ;  /* 0x0000007e817e7221 */ /* 0x041fe20000010000 */
[----:B------:R-:W-:-:S06]  /*1a5f0*/  F2FP.F16.F32.PACK_AB R185, R129, R185 ;  /* 0x000000b981b9723e */ /* 0x000fcc00000000ff */
[----:B------:R-:W0:Y:S08]  /*1a600*/  MUFU.EX2 R189, R189 ;  /* 0x000000bd00bd7308 */ /* 0x000e300000000800 */
[----:B------:R-:W3:Y:S08]  /*1a610*/  MUFU.EX2 R140, R140 ;  /* 0x0000008c008c7308 */ /* 0x000ef00000000800 */
[----:B------:R-:W4:Y:S08]  /*1a620*/  MUFU.EX2 R191, R191 ;  /* 0x000000bf00bf7308 */ /* 0x000f300000000800 */
[----:B------:R-:W4:Y:S08]  /*1a630*/  MUFU.EX2 R133, R133 ;  /* 0x0000008500857308 */ /* 0x000f300000000800 */
[----:B------:R-:W4:Y:S08]  /*1a640*/  MUFU.EX2 R193, R193 ;  /* 0x000000c100c17308 */ /* 0x000f300000000800 */
[----:B------:R-:W4:Y:S01]  /*1a650*/  MUFU.EX2 R137, R137 ;  /* 0x0000008900897308 */ /* 0x000f220000000800 */
[----:B------:R-:W-:-:S02]  /*1a660*/  WARPGROUP.DEPBAR.LE gsb0, 0x0 ;  /* 0x00008000000079c5 */ /* 0x000fc40000010000 */
[----:B------:R-:W-:Y:S01]  /*1a670*/  WARPGROUP.ARRIVE ;  /* 0x00000000000079c5 */ /* 0x000fe20000000000 */
[----:B------:R-:W-:-:S04]  /*1a680*/  F2FP.F16.F32.PACK_AB R212, R97, R96 ;  /* 0x0000006061d4723e */ /* 0x000fc800000000ff */
[----:B------:R-:W4:Y:S01]  /*1a690*/  MUFU.EX2 R195, R195 ;  /* 0x000000c300c37308 */ /* 0x000f220000000800 */
[----:B------:R-:W-:Y:S01]  /*1a6a0*/  F2FP.F16.F32.PACK_AB R214, R101, R100 ;  /* 0x0000006465d6723e */ /* 0x000fe200000000ff */
[----:B------:R-:W-:Y:S06]  /*1a6b0*/  HGMMA.64x128x16.F32 R24, R216, gdesc[UR4].tnspB, R24, gsb0 ;  /* 0x41e00004d8187df0 */ /* 0x000fec0008000818 */
[----:B------:R-:W4:Y:S08]  /*1a6c0*/  MUFU.EX2 R138, R138 ;  /* 0x0000008a008a7308 */ /* 0x000f300000000800 */
[----:B------:R-:W4:Y:S08]  /*1a6d0*/  MUFU.EX2 R197, R197 ;  /* 0x000000c500c57308 */ /* 0x000f300000000800 */
[----:B------:R-:W4:Y:S08]  /*1a6e0*/  MUFU.EX2 R6, R6 ;  /* 0x0000000600067308 */ /* 0x000f300000000800 */
[----:B------:R-:W4:Y:S08]  /*1a6f0*/  MUFU.EX2 R199, R199 ;  /* 0x000000c700c77308 */ /* 0x000f300000000800 */
[----:B------:R-:W4:Y:S08]  /*1a700*/  MUFU.EX2 R88, R135 ;  /* 0x0000008700587308 */ /* 0x000f300000000800 */
[----:B------:R-:W4:Y:S08]  /*1a710*/  MUFU.EX2 R201, R201 ;  /* 0x000000c900c97308 */ /* 0x000f300000000800 */
        /* <DEDUP_REMOVED lines=16> */
[----:B--2---:R-:W-:Y:S01]  /*1a820*/  FADD.FTZ R89, R182, R15 ;  /* 0x0000000fb6597221 */ /* 0x004fe20000010000 */
[-C--:B------:R-:W-:Y:S01]  /*1a830*/  FFMA.FTZ R15, R115, R8.reuse, -R93 ;  /* 0x00000008730f7223 */ /* 0x080fe2000001085d */
[----:B------:R-:W-:Y:S01]  /*1a840*/  F2FP.F16.F32.PACK_AB R218, R0, R113 ;  /* 0x0000007100da723e */ /* 0x000fe200000000ff */
[----:B------:R-:W-:Y:S01]  /*1a850*/  FMUL.FTZ R24, R24, R3 ;  /* 0x0000000318187220 */ /* 0x000fe20000410000 */
[----:B------:R-:W-:Y:S01]  /*1a860*/  FADD.FTZ R115, R160, R89 ;  /* 0x00000059a0737221 */ /* 0x000fe20000010000 */
[----:B------:R-:W-:Y:S01]  /*1a870*/  FFMA.FTZ R89, R119, R8, -R93 ;  /* 0x0000000877597223 */ /* 0x000fe2000001085d */
[----:B------:R-:W-:Y:S01]  /*1a880*/  FADD.FTZ R119, R187, R126 ;  /* 0x0000007ebb777221 */ /* 0x000fe20000010000 */
[----:B-1----:R-:W-:-:S02]  /*1a890*/  @!P1 IMAD R130, R5, 0x8, R2 ;  /* 0x0000000805829824 */ /* 0x002fc400078e0202 */
[----:B------:R-:W-:Y:S01]  /*1a8a0*/  FADD.FTZ R115, R184, R115 ;  /* 0x00000073b8737221 */ /* 0x000fe20000010000 */
[-C--:B------:R-:W-:Y:S01]  /*1a8b0*/  FFMA.FTZ R5, R123, R8.reuse, -R93 ;  /* 0x000000087b057223 */ /* 0x080fe2000001085d */
[----:B------:R-:W-:Y:S01]  /*1a8c0*/  FADD.FTZ R106, R132, R119 ;  /* 0x00000077846a7221 */ /* 0x000fe20000010000 */
[----:B------:R-:W-:Y:S01]  /*1a8d0*/  MUFU.EX2 R15, R15 ;  /* 0x0000000f000f7308 */ /* 0x000fe20000000800 */
[----:B------:R-:W-:Y:S01]  /*1a8e0*/  FADD.FTZ R115, R152, R115 ;  /* 0x0000007398737221 */ /* 0x000fe20000010000 */
[----:B------:R-:W-:Y:S01]  /*1a8f0*/  FFMA.FTZ R93, R95, R8, -R93 ;  /* 0x000000085f5d7223 */ /* 0x000fe2000001085d */
[----:B0-----:R-:W-:Y:S01]  /*1a900*/  FADD.FTZ R119, R189, R106 ;  /* 0x0000006abd777221 */ /* 0x001fe20000010000 */
[----:B------:R-:W-:Y:S01]  /*1a910*/  @!P1 IADD3 R130, R130, 0x34860, RZ ;  /* 0x0003486082829810 */ /* 0x000fe20007ffe0ff */
[----:B------:R-:W-:Y:S01]  /*1a920*/  FADD.FTZ R115, R186, R115 ;  /* 0x00000073ba737221 */ /* 0x000fe20000010000 */
[----:B------:R-:W-:Y:S01]  /*1a930*/  F2FP.F16.F32.PACK_AB R186, R14, R186 ;  /* 0x000000ba0eba723e */ /* 0x000fe200000000ff */
[----:B---3--:R-:W-:Y:S01]  /*1a940*/  FADD.FTZ R106, R140, R119 ;  /* 0x000000778c6a7221 */ /* 0x008fe20000010000 */
[----:B------:R-:W0:Y:S01]  /*1a950*/  MUFU.EX2 R5, R5 ;  /* 0x0000000500057308 */ /* 0x000e220000000800 */
[----:B------:R-:W-:Y:S01]  /*1a960*/  FADD.FTZ R115, R14, R115 ;  /* 0x000000730e737221 */ /* 0x000fe20000010000 */
[----:B------:R-:W-:Y:S01]  /*1a970*/  @!P1 PRMT R130, RZ, 0x654, R130 ;  /* 0x00000654ff829816 */ /* 0x000fe20000000082 */
[----:B----4-:R-:W-:Y:S01]  /*1a980*/  FADD.FTZ R106, R191, R106 ;  /* 0x0000006abf6a7221 */ /* 0x010fe20000010000 */
[-C--:B------:R-:W-:Y:S01]  /*1a990*/  FMUL.FTZ R25, R25, R3.reuse ;  /* 0x0000000319197220 */ /* 0x080fe20000410000 */
[----:B------:R-:W-:Y:S01]  /*1a9a0*/  FADD.FTZ R115, R188, R115 ;  /* 0x00000073bc737221 */ /* 0x000fe20000010000 */
[----:B------:R1:W-:Y:S01]  /*1a9b0*/  @!P1 SYNCS.ARRIVE.TRANS64.RED.A1T0 RZ, [R130+URZ], RZ ;  /* 0x000000ff82ff99a7 */ /* 0x0003e2000810043f */
[----:B------:R-:W-:Y:S01]  /*1a9c0*/  FADD.FTZ R106, R133, R106 ;  /* 0x0000006a856a7221 */ /* 0x000fe20000010000 */
[----:B------:R-:W2:Y:S01]  /*1a9d0*/  MUFU.EX2 R89, R89 ;  /* 0x0000005900597308 */ /* 0x000ea20000000800 */
[----:B------:R-:W-:Y:S01]  /*1a9e0*/  FADD.FTZ R115, R144, R115 ;  /* 0x0000007390737221 */ /* 0x000fe20000010000 */
[-C--:B------:R-:W-:Y:S01]  /*1a9f0*/  FMUL.FTZ R28, R28, R3.reuse ;  /* 0x000000031c1c7220 */ /* 0x080fe20000410000 */
[----:B------:R-:W-:Y:S01]  /*1aa00*/  FADD.FTZ R106, R193, R106 ;  /* 0x0000006ac16a7221 */ /* 0x000fe20000010000 */
[-C--:B------:R-:W-:Y:S01]  /*1aa10*/  FMUL.FTZ R29, R29, R3.reuse ;  /* 0x000000031d1d7220 */ /* 0x080fe20000410000 */
[----:B------:R-:W-:Y:S01]  /*1aa20*/  FADD.FTZ R110, R190, R115 ;  /* 0x00000073be6e7221 */ /* 0x000fe20000010000 */
[-C--:B------:R-:W-:Y:S01]  /*1aa30*/  FMUL.FTZ R32, R32, R3.reuse ;  /* 0x0000000320207220 */ /* 0x080fe20000410000 */
[----:B------:R-:W-:Y:S01]  /*1aa40*/  FADD.FTZ R106, R137, R106 ;  /* 0x0000006a896a7221 */ /* 0x000fe20000010000 */
[----:B------:R-:W3:Y:S01]  /*1aa50*/  MUFU.EX2 R14, R111 ;  /* 0x0000006f000e7308 */ /* 0x000ee20000000800 */
[----:B------:R-:W-:Y:S01]  /*1aa60*/  FADD.FTZ R115, R145, R110 ;  /* 0x0000006e91737221 */ /* 0x000fe20000010000 */
[-C--:B------:R-:W-:Y:S01]  /*1aa70*/  FMUL.FTZ R33, R33, R3.reuse ;  /* 0x0000000321217220 */ /* 0x080fe20000410000 */
[----:B------:R-:W-:Y:S01]  /*1aa80*/  FADD.FTZ R11, R195, R106 ;  /* 0x0000006ac30b7221 */ /* 0x000fe20000010000 */
[-C--:B------:R-:W-:Y:S01]  /*1aa90*/  FMUL.FTZ R36, R36, R3.reuse ;  /* 0x0000000324247220 */ /* 0x080fe20000410000 */
[----:B------:R-:W-:Y:S01]  /*1aaa0*/  FADD.FTZ R115, R192, R115 ;  /* 0x00000073c0737221 */ /* 0x000fe20000010000 */
[----:B------:R-:W-:Y:S01]  /*1aab0*/  F2FP.F16.F32.PACK_AB R192, R20, R192 ;  /* 0x000000c014c0723e */ /* 0x000fe200000000ff */
[----:B------:R-:W-:Y:S01]  /*1aac0*/  FADD.FTZ R106, R138, R11 ;  /* 0x0000000b8a6a7221 */ /* 0x000fe20000010000 */
[----:B------:R-:W4:Y:S01]  /*1aad0*/  MUFU.EX2 R102, R102 ;  /* 0x0000006600667308 */ /* 0x000f220000000800 */
[----:B------:R-:W-:Y:S01]  /*1aae0*/  FADD.FTZ R115, R20, R115 ;  /* 0x0000007314737221 */ /* 0x000fe20000010000 */
[----:B------:R-:W-:Y:S01]  /*1aaf0*/  FMUL.FTZ R37, R37, R3 ;  /* 0x0000000325257220 */ /* 0x000fe20000410000 */
[----:B------:R-:W-:Y:S01]  /*1ab00*/  FADD.FTZ R11, R197, R106 ;  /* 0x0000006ac50b7221 */ /* 0x000fe20000010000 */
[----:B------:R-:W-:Y:S01]  /*1ab10*/  F2FP.F16.F32.PACK_AB R197, R6, R197 ;  /* 0x000000c506c5723e */ /* 0x000fe200000000ff */
[----:B------:R-:W-:Y:S01]  /*1ab20*/  FADD.FTZ R115, R194, R115 ;  /* 0x00000073c2737221 */ /* 0x000fe20000010000 */
[-C--:B------:R-:W-:Y:S01]  /*1ab30*/  FMUL.FTZ R40, R40, R3.reuse ;  /* 0x0000000328287220 */ /* 0x080fe20000410000 */
[----:B------:R-:W-:Y:S01]  /*1ab40*/  FADD.FTZ R106, R6, R11 ;  /* 0x0000000b066a7221 */ /* 0x000fe20000010000 */
[----:B------:R-:W1:Y:S01]  /*1ab50*/  MUFU.EX2 R103, R103 ;  /* 0x0000006700677308 */ /* 0x000e620000000800 */
[----:B------:R-:W-:Y:S01]  /*1ab60*/  FADD.FTZ R115, R136, R115 ;  /* 0x0000007388737221 */ /* 0x000fe20000010000 */
[-C--:B------:R-:W-:Y:S01]  /*1ab70*/  FMUL.FTZ R41, R41, R3.reuse ;  /* 0x0000000329297220 */ /* 0x080fe20000410000 */
[----:B------:R-:W-:Y:S01]  /*1ab80*/  FADD.FTZ R11, R199, R106 ;  /* 0x0000006ac70b7221 */ /* 0x000fe20000010000 */
[-C--:B------:R-:W-:Y:S01]  /*1ab90*/  FMUL.FTZ R44, R44, R3.reuse ;  /* 0x000000032c2c7220 */ /* 0x080fe20000410000 */
[----:B------:R-:W-:Y:S01]  /*1aba0*/  FADD.FTZ R115, R196, R115 ;  /* 0x00000073c4737221 */ /* 0x000fe20000010000 */
[-C--:B------:R-:W-:Y:S01]  /*1abb0*/  FMUL.FTZ R45, R45, R3.reuse ;  /* 0x000000032d2d7220 */ /* 0x080fe20000410000 */
[----:B------:R-:W-:Y:S01]  /*1abc0*/  FADD.FTZ R106, R88, R11 ;  /* 0x0000000b586a7221 */ /* 0x000fe20000010000 */
[----:B------:R-:W1:Y:S01]  /*1abd0*/  MUFU.EX2 R217, R90 ;  /* 0x0000005a00d97308 */ /* 0x000e620000000800 */
[----:B------:R-:W-:Y:S01]  /*1abe0*/  FADD.FTZ R115, R128, R115 ;  /* 0x0000007380737221 */ /* 0x000fe20000010000 */
[----:B------:R-:W-:Y:S01]  /*1abf0*/  FMUL.FTZ R48, R48, R3 ;  /* 0x0000000330307220 */ /* 0x000fe20000410000 */
[----:B------:R-:W-:Y:S01]  /*1ac00*/  FADD.FTZ R106, R201, R106 ;  /* 0x0000006ac96a7221 */ /* 0x000fe20000010000 */
[----:B0-----:R-:W-:Y:S01]  /*1ac10*/  F2FP.F16.F32.PACK_AB R201, R5, R201 ;  /* 0x000000c905c9723e */ /* 0x001fe200000000ff */
[----:B------:R-:W-:Y:S01]  /*1ac20*/  FADD.FTZ R110, R198, R115 ;  /* 0x00000073c66e7221 */ /* 0x000fe20000010000 */
[-C--:B------:R-:W-:Y:S01]  /*1ac30*/  FMUL.FTZ R49, R49, R3.reuse ;  /* 0x0000000331317220 */ /* 0x080fe20000410000 */
[----:B------:R-:W-:Y:S01]  /*1ac40*/  FADD.FTZ R106, R5, R106 ;  /* 0x0000006a056a7221 */ /* 0x000fe20000010000 */
[----:B------:R-:W-:Y:S01]  /*1ac50*/  MUFU.EX2 R91, R91 ;  /* 0x0000005b005b7308 */ /* 0x000fe20000000800 */
[----:B------:R-:W-:Y:S01]  /*1ac60*/  FADD.FTZ R13, R21, R110 ;  /* 0x0000006e150d7221 */ /* 0x000fe20000010000 */
[-C--:B------:R-:W-:Y:S01]  /*1ac70*/  FMUL.FTZ R52, R52, R3.reuse ;  /* 0x0000000334347220 */ /* 0x080fe20000410000 */
[-C--:B------:R-:W-:Y:S01]  /*1ac80*/  FMUL.FTZ R53, R53, R3.reuse ;  /* 0x0000000335357220 */ /* 0x080fe20000410000 */
[----:B------:R-:W-:Y:S01]  /*1ac90*/  FMUL.FTZ R56, R56, R3 ;  /* 0x0000000338387220 */ /* 0x000fe20000410000 */
[----:B------:R-:W-:Y:S01]  /*1aca0*/  FADD.FTZ R110, R200, R13 ;  /* 0x0000000dc86e7221 */ /* 0x000fe20000010000 */
[----:B------:R-:W-:Y:S01]  /*1acb0*/  FADD.FTZ R13, R203, R106 ;  /* 0x0000006acb0d7221 */ /* 0x000fe20000010000 */
[C---:B------:R-:W-:Y:S01]  /*1acc0*/  F2FP.F16.F32.PACK_AB R203, R12.reuse, R203 ;  /* 0x000000cb0ccb723e */ /* 0x040fe200000000ff */
[----:B------:R-:W-:Y:S01]  /*1acd0*/  MUFU.EX2 R219, R94 ;  /* 0x0000005e00db7308 */ /* 0x000fe20000000800 */
[----:B------:R-:W-:Y:S01]  /*1ace0*/  FADD.FTZ R11, R121, R110 ;  /* 0x0000006e790b7221 */ /* 0x000fe20000010000 */
[----:B------:R-:W-:Y:S01]  /*1acf0*/  FADD.FTZ R20, R12, R13 ;  /* 0x0000000d0c147221 */ /* 0x000fe20000010000 */
        /* <DEDUP_REMOVED lines=13> */
[----:B------:R-:W0:Y:S01]  /*1add0*/  MUFU.EX2 R108, R108 ;  /* 0x0000006c006c7308 */ /* 0x000e220000000800 */
[----:B------:R-:W-:Y:S01]  /*1ade0*/  FADD.FTZ R11, R120, R11 ;  /* 0x0000000b780b7221 */ /* 0x000fe20000010000 */
[----:B--2---:R-:W-:Y:S01]  /*1adf0*/  FADD.FTZ R20, R89, R20 ;  /* 0x0000001459147221 */ /* 0x004fe20000010000 */
[-C--:B------:R-:W-:Y:S01]  /*1ae00*/  FMUL.FTZ R68, R68, R3.reuse ;  /* 0x0000000344447220 */ /* 0x080fe20000410000 */
[----:B------:R-:W-:Y:S01]  /*1ae10*/  FMUL.FTZ R69, R69, R3 ;  /* 0x0000000345457220 */ /* 0x000fe20000410000 */
[----:B------:R-:W-:Y:S01]  /*1ae20*/  FADD.FTZ R11, R206, R11 ;  /* 0x0000000bce0b7221 */ /* 0x000fe20000010000 */
[----:B------:R-:W-:Y:S01]  /*1ae30*/  FADD.FTZ R13, R209, R20 ;  /* 0x00000014d10d7221 */ /* 0x000fe20000010000 */
[----:B------:R-:W-:Y:S01]  /*1ae40*/  F2FP.F16.F32.PACK_AB R209, R4, R209 ;  /* 0x000000d104d1723e */ /* 0x000fe200000000ff */
[----:B------:R-:W2:Y:S01]  /*1ae50*/  MUFU.EX2 R109, R109 ;  /* 0x0000006d006d7308 */ /* 0x000ea20000000800 */
        /* <DEDUP_REMOVED lines=15> */
[----:B------:R-:W-:Y:S01]  /*1af50*/  FMUL.FTZ R85, R85, R3 ;  /* 0x0000000355557220 */ /* 0x000fe20000410000 */
[----:B------:R-:W-:Y:S01]  /*1af60*/  FADD.FTZ R11, R105, R20 ;  /* 0x00000014690b7221 */ /* 0x000fe20000010000 */
[----:B------:R-:W-:Y:S01]  /*1af70*/  F2FP.F16.F32.PACK_AB R182, R160, R182 ;  /* 0x000000b6a0b6723e */ /* 0x000fe200000000ff */
[----:B------:R-:W-:Y:S01]  /*1af80*/  FMUL.FTZ R26, R26, R9 ;  /* 0x000000091a1a7220 */ /* 0x000fe20000410000 */
[----:B------:R-:W-:Y:S01]  /*1af90*/  F2FP.F16.F32.PACK_AB R184, R152, R184 ;  /* 0x000000b898b8723e */ /* 0x000fe200000000ff */
[----:B------:R-:W-:Y:S01]  /*1afa0*/  FADD.FTZ R6, R96, R11 ;  /* 0x0000000b60067221 */ /* 0x000fe20000010000 */
[----:B------:R-:W-:Y:S01]  /*1afb0*/  FADD.FTZ R11, R99, R12 ;  /* 0x0000000c630b7221 */ /* 0x000fe20000010000 */
[----:B------:R-:W-:Y:S01]  /*1afc0*/  F2FP.F16.F32.PACK_AB R187, R132, R187 ;  /* 0x000000bb84bb723e */ /* 0x000fe200000000ff */
[-C--:B------:R-:W-:Y:S01]  /*1afd0*/  FMUL.FTZ R27, R27, R9.reuse ;  /* 0x000000091b1b7220 */ /* 0x080fe20000410000 */
[----:B------:R-:W-:Y:S01]  /*1afe0*/  FADD.FTZ R5, R97, R6 ;  /* 0x0000000661057221 */ /* 0x000fe20000010000 */
[----:B----4-:R-:W-:Y:S01]  /*1aff0*/  FADD.FTZ R4, R102, R11 ;  /* 0x0000000b66047221 */ /* 0x010fe20000010000 */
[----:B------:R-:W-:Y:S01]  /*1b000*/  F2FP.F16.F32.PACK_AB R188, R144, R188 ;  /* 0x000000bc90bc723e */ /* 0x000fe200000000ff */
[----:B------:R-:W-:Y:S01]  /*1b010*/  FMUL.FTZ R30, R30, R9 ;  /* 0x000000091e1e7220 */ /* 0x000fe20000410000 */
[----:B------:R-:W-:Y:S01]  /*1b020*/  FADD.FTZ R6, R100, R5 ;  /* 0x0000000564067221 */ /* 0x000fe20000010000 */
[----:B-1----:R-:W-:Y:S01]  /*1b030*/  FADD.FTZ R4, R103, R4 ;  /* 0x0000000467047221 */ /* 0x002fe20000010000 */
[----:B------:R-:W-:Y:S01]  /*1b040*/  F2FP.F16.F32.PACK_AB R189, R140, R189 ;  /* 0x000000bd8cbd723e */ /* 0x000fe200000000ff */
[-C--:B------:R-:W-:Y:S01]  /*1b050*/  FMUL.FTZ R31, R31, R9.reuse ;  /* 0x000000091f1f7220 */ /* 0x080fe20000410000 */
[----:B------:R-:W-:Y:S01]  /*1b060*/  FADD.FTZ R5, R101, R6 ;  /* 0x0000000665057221 */ /* 0x000fe20000010000 */
[----:B------:R-:W-:Y:S01]  /*1b070*/  FADD.FTZ R4, R217, R4 ;  /* 0x00000004d9047221 */ /* 0x000fe20000010000 */
[----:B------:R-:W-:Y:S01]  /*1b080*/  F2FP.F16.F32.PACK_AB R190, R145, R190 ;  /* 0x000000be91be723e */ /* 0x000fe200000000ff */
[----:B------:R-:W-:Y:S01]  /*1b090*/  FMUL.FTZ R34, R34, R9 ;  /* 0x0000000922227220 */ /* 0x000fe20000410000 */
[----:B0-----:R-:W-:Y:S01]  /*1b0a0*/  FADD.FTZ R6, R108, R5 ;  /* 0x000000056c067221 */ /* 0x001fe20000010000 */
[----:B------:R-:W-:Y:S01]  /*1b0b0*/  FADD.FTZ R4, R91, R4 ;  /* 0x000000045b047221 */ /* 0x000fe20000010000 */
[----:B------:R-:W-:Y:S01]  /*1b0c0*/  F2FP.F16.F32.PACK_AB R191, R133, R191 ;  /* 0x000000bf85bf723e */ /* 0x000fe200000000ff */
[----:B------:R-:W-:Y:S01]  /*1b0d0*/  FMUL.FTZ R35, R35, R9 ;  /* 0x0000000923237220 */ /* 0x000fe20000410000 */
[----:B--2---:R-:W-:Y:S01]  /*1b0e0*/  FADD.FTZ R6, R109, R6 ;  /* 0x000000066d067221 */ /* 0x004fe20000010000 */
[----:B------:R-:W-:Y:S01]  /*1b0f0*/  FADD.FTZ R4, R219, R4 ;  /* 0x00000004db047221 */ /* 0x000fe20000010000 */
[----:B------:R-:W-:Y:S01]  /*1b100*/  F2FP.F16.F32.PACK_AB R193, R137, R193 ;  /* 0x000000c189c1723e */ /* 0x000fe200000000ff */
[----:B------:R-:W-:Y:S01]  /*1b110*/  FMUL.FTZ R38, R38, R9 ;  /* 0x0000000926267220 */ /* 0x000fe20000410000 */
[----:B------:R-:W-:Y:S01]  /*1b120*/  FADD.FTZ R15, R113, R6 ;  /* 0x00000006710f7221 */ /* 0x000fe20000010000 */
[----:B------:R-:W-:Y:S01]  /*1b130*/  FADD.FTZ R12, R93, R4 ;  /* 0x000000045d0c7221 */ /* 0x000fe20000010000 */
[----:B------:R-:W-:Y:S01]  /*1b140*/  F2FP.F16.F32.PACK_AB R194, R136, R194 ;  /* 0x000000c288c2723e */ /* 0x000fe200000000ff */
[----:B------:R0:W5:Y:S01]  /*1b150*/  LDL R4, [R1+0x4] ;  /* 0x0000040001047983 */ /* 0x0001620000100800 */
[----:B------:R-:W-:Y:S01]  /*1b160*/  FADD.FTZ R15, R0, R15 ;  /* 0x0000000f000f7221 */ /* 0x000fe20000010000 */
[----:B------:R-:W-:Y:S01]  /*1b170*/  F2FP.F16.F32.PACK_AB R195, R138, R195 ;  /* 0x000000c38ac3723e */ /* 0x000fe200000000ff */
[-C--:B------:R-:W-:Y:S01]  /*1b180*/  FMUL.FTZ R39, R39, R9.reuse ;  /* 0x0000000927277220 */ /* 0x080fe20000410000 */
[----:B------:R-:W-:Y:S01]  /*1b190*/  F2FP.F16.F32.PACK_AB R196, R128, R196 ;  /* 0x000000c480c4723e */ /* 0x000fe200000000ff */
[-C--:B------:R-:W-:Y:S01]  /*1b1a0*/  FMUL.FTZ R42, R42, R9.reuse ;  /* 0x000000092a2a7220 */ /* 0x080fe20000410000 */
[----:B------:R-:W-:Y:S01]  /*1b1b0*/  F2FP.F16.F32.PACK_AB R198, R21, R198 ;  /* 0x000000c615c6723e */ /* 0x000fe200000000ff */
[----:B------:R-:W-:Y:S01]  /*1b1c0*/  FMUL.FTZ R43, R43, R9 ;  /* 0x000000092b2b7220 */ /* 0x000fe20000410000 */
[----:B------:R-:W-:Y:S01]  /*1b1d0*/  F2FP.F16.F32.PACK_AB R199, R88, R199 ;  /* 0x000000c758c7723e */ /* 0x000fe200000000ff */
[-C--:B------:R-:W-:Y:S01]  /*1b1e0*/  FMUL.FTZ R46, R46, R9.reuse ;  /* 0x000000092e2e7220 */ /* 0x080fe20000410000 */
[----:B------:R-:W-:Y:S01]  /*1b1f0*/  F2FP.F16.F32.PACK_AB R200, R121, R200 ;  /* 0x000000c879c8723e */ /* 0x000fe200000000ff */
[-C--:B------:R-:W-:Y:S01]  /*1b200*/  FMUL.FTZ R47, R47, R9.reuse ;  /* 0x000000092f2f7220 */ /* 0x080fe20000410000 */
        /* <DEDUP_REMOVED lines=32> */
[----:B------:R-:W-:Y:S01]  /*1b410*/  IMAD.MOV.U32 R5, RZ, RZ, R228 ;  /* 0x000000ffff057224 */ /* 0x000fe200078e00e4 */
[----:B------:R-:W-:Y:S01]  /*1b420*/  MOV R3, R7 ;  /* 0x0000000700037202 */ /* 0x000fe20000000f00 */
[----:B------:R-:W-:Y:S01]  /*1b430*/  IMAD.MOV.U32 R0, RZ, RZ, R92 ;  /* 0x000000ffff007224 */ /* 0x000fe200078e005c */
[----:B0-----:R-:W-:Y:S06]  /*1b440*/  @P2 BRA `(.L_x_639) ;  /* 0xffffffa400442947 */ /* 0x001fec000383ffff */
.L_x_629:
[----:B------:R-:W-:Y:S05]  /*1b450*/  WARPSYNC.ALL ;  /* 0x0000000000007948 */ /* 0x000fea0003800000 */
[----:B------:R-:W-:Y:S06]  /*1b460*/  BAR.ARV 0x8, 0x120 ;  /* 0x0204800000007b1d */ /* 0x000fec0000002000 */
[----:B------:R-:W-:Y:S05]  /*1b470*/  @!P0 BRA `(.L_x_640) ;  /* 0x0000000000048947 */ /* 0x000fea0003800000 */
[----:B------:R-:W-:Y:S01]  /*1b480*/  BPT.TRAP 0x1 ;  /* 0x000000040000795c */ /* 0x000fe20000300000 */
.L_x_640:
[----:B------:R-:W2:Y:S01]  /*1b490*/  LDL R0, [R1+0x4] ;  /* 0x0000040001007983 */ /* 0x000ea20000100800 */
[----:B------:R-:W-:Y:S01]  /*1b4a0*/  IMAD R9, R228, 0x8, R2 ;  /* 0x00000008e4097824 */ /* 0x000fe200078e0202 */
[----:B--2---:R-:W-:-:S04]  /*1b4b0*/  SHF.L.U32 R0, R0, 0x1f, RZ ;  /* 0x0000001f00007819 */ /* 0x004fc800000006ff */
[----:B------:R0:W1:Y:S01]  /*1b4c0*/  SYNCS.PHASECHK.TRANS64.TRYWAIT P2, [R9+URZ+0x34850], R0 ;  /* 0x03485000090075a7 */ /* 0x000062000804017f */
[----:B------:R-:W-:Y:S05]  /*1b4d0*/  @!P0 BRA `(.L_x_641) ;  /* 0x0000000000048947 */ /* 0x000fea0003800000 */
[----:B------:R-:W-:Y:S01]  /*1b4e0*/  BPT.TRAP 0x1 ;  /* 0x000000040000795c */ /* 0x000fe20000300000 */
.L_x_641:
[----:B------:R-:W-:-:S05]  /*1b4f0*/  VIADD R2, R2, 0x400 ;  /* 0x0000040002027836 */ /* 0x000fca0000000000 */
[----:B------:R-:W-:-:S04]  /*1b500*/  SHF.R.U32.HI R2, RZ, 0x4, R2 ;  /* 0x00000004ff027819 */ /* 0x000fc80000011602 */
[----:B------:R-:W-:-:S04]  /*1b510*/  LOP3.LUT R2, R2, 0x3fff, RZ, 0xc0, !PT ;  /* 0x00003fff02027812 */ /* 0x000fc800078ec0ff */
[----:B------:R-:W-:Y:S01]  /*1b520*/  LOP3.LUT R3, R2, 0x5800000, RZ, 0xfc, !PT ;  /* 0x0580000002037812 */ /* 0x000fe200078efcff */
[----:B-1----:R-:W-:Y:S06]  /*1b530*/  @P2 BRA `(.L_x_642) ;  /* 0x0000000000082947 */ /* 0x002fec0003800000 */
[----:B------:R-:W1:Y:S02]  /*1b540*/  SYNCS.PHASECHK.TRANS64.TRYWAIT P0, [R9+URZ+0x34850], R0 ;  /* 0x03485000090075a7 */ /* 0x000e64000800017f */
[----:B-1----:R-:W-:Y:S05]  /*1b550*/  @!P0 BRA `(.L_x_643) ;  /* 0x0000008c00648947 */ /* 0x002fea0003800000 */
.L_x_642:
[----:B------:R-:W-:Y:S01]  /*1b560*/  IMAD R2, R228, 0xb00, R3 ;  /* 0x00000b00e4027824 */ /* 0x000fe200078e0203 */
[----:B------:R-:W2:Y:S01]  /*1b570*/  LDL.LU R10, [R1+0x4] ;  /* 0x00000400010a7983 */ /* 0x000ea20000300800 */
[----:B------:R-:W-:Y:S01]  /*1b580*/  IMAD.MOV.U32 R3, RZ, RZ, 0x40000040 ;  /* 0x40000040ff037424 */ /* 0x000fe200078e00ff */
[----:B------:R-:W-:Y:S05]  /*1b590*/  WARPSYNC.ALL ;  /* 0x0000000000007948 */ /* 0x000fea0003800000 */
[C---:B------:R-:W-:Y:S01]  /*1b5a0*/  R2UR UR6, R2.reuse ;  /* 0x00000000020672ca */ /* 0x040fe200000e0000 */
[----:B------:R-:W-:Y:S01]  /*1b5b0*/  WARPGROUP.ARRIVE ;  /* 0x00000000000079c5 */ /* 0x000fe20000000000 */
[----:B------:R-:W-:Y:S01]  /*1b5c0*/  R2UR UR7, R3 ;  /* 0x00000000030772ca */ /* 0x000fe200000e0000 */
[----:B------:R-:W-:Y:S01]  /*1b5d0*/  IMAD.MOV.U32 R5, RZ, RZ, 0x40000040 ;  /* 0x40000040ff057424 */ /* 0x000fe200078e00ff */
[----:B-----5:R-:W-:Y:S01]  /*1b5e0*/  IADD3 R4, R2, 0x80, RZ ;  /* 0x0000008002047810 */ /* 0x020fe20007ffe0ff */
[----:B------:R-:W-:Y:S01]  /*1b5f0*/  IMAD.MOV.U32 R3, RZ, RZ, 0x40000040 ;  /* 0x40000040ff037424 */ /* 0x000fe200078e00ff */
[----:B01----:R-:W0:Y:S01]  /*1b600*/  SHFL.BFLY PT, R0, R15, 0x2, 0x1f ;  /* 0x0c401f000f007f89 */ /* 0x003e2200000e0000 */
[----:B------:R-:W-:-:S04]  /*1b610*/  IADD3 R228, R228, 0x1, RZ ;  /* 0x00000001e4e47810 */ /* 0x000fc80007ffe0ff */
[----:B------:R-:W-:-:S04]  /*1b620*/  ISETP.NE.AND P0, PT, R228, 0x2, PT ;  /* 0x00000002e400780c */ /* 0x000fc80003f05270 */
[----:B------:R-:W-:Y:S01]  /*1b630*/  HGMMA.64x128x16.F32 R24, R176, gdesc[UR4].tnspB, R24, gsb0 ;  /* 0x41e00004b0187df0 */ /* 0x000fe20008000818 */
[----:B------:R-:W-:Y:S01]  /*1b640*/  R2UR UR6, R4 ;  /* 0x00000000040672ca */ /* 0x000fe200000e0000 */
[----:B------:R-:W-:Y:S01]  /*1b650*/  VIADD R4, R2, 0x100 ;  /* 0x0000010002047836 */ /* 0x000fe20000000000 */
[----:B------:R-:W-:Y:S01]  /*1b660*/  R2UR UR7, R5 ;  /* 0x00000000050772ca */ /* 0x000fe200000e0000 */
[----:B------:R-:W-:Y:S02]  /*1b670*/  IMAD.MOV.U32 R5, RZ, RZ, 0x40000040 ;  /* 0x40000040ff057424 */ /* 0x000fe400078e00ff */
[----:B0-----:R-:W-:Y:S01]  /*1b680*/  FADD.FTZ R0, R0, R15 ;  /* 0x0000000f00007221 */ /* 0x001fe20000010000 */
[----:B------:R-:W-:Y:S02]  /*1b690*/  WARPGROUP.DEPBAR.LE gsb0, 0x0 ;  /* 0x00008000000079c5 */ /* 0x000fe40000010000 */
[----:B------:R-:W-:-:S07]  /*1b6a0*/  WARPGROUP.ARRIVE ;  /* 0x00000000000079c5 */ /* 0x000fce0000000000 */
        /* <DEDUP_REMOVED lines=46> */
[C---:B------:R-:W-:Y:S01]  /*1b990*/  IADD3 R4, R2.reuse, 0x480, RZ ;  /* 0x0000048002047810 */ /* 0x040fe20007ffe0ff */
[----:B------:R-:W-:Y:S01]  /*1b9a0*/  VIADD R2, R2, 0x500 ;  /* 0x0000050002027836 */ /* 0x000fe20000000000 */
[----:B------:R-:W-:Y:S02]  /*1b9b0*/  WARPGROUP.DEPBAR.LE gsb0, 0x0 ;  /* 0x00008000000079c5 */ /* 0x000fe40000010000 */
[----:B------:R-:W-:-:S07]  /*1b9c0*/  WARPGROUP.ARRIVE ;  /* 0x00000000000079c5 */ /* 0x000fce0000000000 */
[----:B------:R-:W-:Y:S01]  /*1b9d0*/  HGMMA.64x128x16.F32 R24, R208, gdesc[UR4].tnspB, R24, gsb0 ;  /* 0x41e00004d0187df0 */ /* 0x000fe20008000818 */
[----:B------:R-:W-:Y:S01]  /*1b9e0*/  R2UR UR6, R4 ;  /* 0x00000000040672ca */ /* 0x000fe200000e0000 */
[----:B------:R-:W-:Y:S01]  /*1b9f0*/  IMAD.MOV.U32 R4, RZ, RZ, RZ ;  /* 0x000000ffff047224 */ /* 0x000fe200078e00ff */
[----:B------:R-:W-:Y:S01]  /*1ba00*/  R2UR UR7, R5 ;  /* 0x00000000050772ca */ /* 0x000fe200000e0000 */
[----:B------:R-:W-:Y:S02]  /*1ba10*/  WARPGROUP.DEPBAR.LE gsb0, 0x0 ;  /* 0x00008000000079c5 */ /* 0x000fe40000010000 */
[----:B------:R-:W-:-:S10]  /*1ba20*/  WARPGROUP.ARRIVE ;  /* 0x00000000000079c5 */ /* 0x000fd40000000000 */
[----:B------:R-:W-:Y:S01]  /*1ba30*/  HGMMA.64x128x16.F32 R24, R212, gdesc[UR4].tnspB, R24, gsb0 ;  /* 0x41e00004d4187df0 */ /* 0x000fe20008000818 */
[----:B------:R-:W-:Y:S02]  /*1ba40*/  R2UR UR7, R3 ;  /* 0x00000000030772ca */ /* 0x000fe400000e0000 */
[----:B------:R-:W0:Y:S01]  /*1ba50*/  SHFL.BFLY PT, R3, R12, 0x2, 0x1f ;  /* 0x0c401f000c037f89 */ /* 0x000e2200000e0000 */
[----:B------:R-:W-:Y:S01]  /*1ba60*/  R2UR UR6, R2 ;  /* 0x00000000020672ca */ /* 0x000fe200000e0000 */
[----:B0-----:R-:W-:Y:S02]  /*1ba70*/  FADD.FTZ R2, R3, R12 ;  /* 0x0000000c03027221 */ /* 0x001fe40000010000 */
[----:B------:R-:W3:Y:S04]  /*1ba80*/  LDL.LU R12, [R1+0x84] ;  /* 0x00008400010c7983 */ /* 0x000ee80000300800 */
[----:B------:R-:W0:Y:S04]  /*1ba90*/  SHFL.BFLY PT, R5, R2, 0x1, 0x1f ;  /* 0x0c201f0002057f89 */ /* 0x000e2800000e0000 */
[----:B------:R-:W1:Y:S01]  /*1baa0*/  SHFL.BFLY PT, R3, R0, 0x1, 0x1f ;  /* 0x0c201f0000037f89 */ /* 0x000e6200000e0000 */
[----:B0-----:R-:W-:Y:S01]  /*1bab0*/  FADD.FTZ R14, R2, R5 ;  /* 0x00000005020e7221 */ /* 0x001fe20000010000 */
[----:B-1----:R-:W-:-:S04]  /*1bac0*/  FADD.FTZ R13, R0, R3 ;  /* 0x00000003000d7221 */ /* 0x002fc80000010000 */
[----:B------:R-:W-:Y:S02]  /*1bad0*/  FSETP.NE.FTZ.AND P3, PT, R14, RZ, PT ;  /* 0x000000ff0e00720b */ /* 0x000fe40003f75000 */
[----:B------:R-:W-:Y:S02]  /*1bae0*/  SEL R0, RZ, 0x1, P0 ;  /* 0x00000001ff007807 */ /* 0x000fe40000000000 */
[----:B------:R-:W-:Y:S02]  /*1baf0*/  FSETP.NE.FTZ.AND P2, PT, R13, RZ, PT ;  /* 0x000000ff0d00720b */ /* 0x000fe40003f55000 */
[----:B--2---:R-:W-:Y:S01]  /*1bb00*/  LOP3.LUT R10, R10, R0, RZ, 0x3c, !PT ;  /* 0x000000000a0a7212 */ /* 0x004fe200078e3cff */
[----:B------:R-:W-:Y:S02]  /*1bb10*/  WARPGROUP.DEPBAR.LE gsb0, 0x0 ;  /* 0x00008000000079c5 */ /* 0x000fe40000010000 */
[----:B------:R-:W-:-:S04]  /*1bb20*/  WARPGROUP.ARRIVE ;  /* 0x00000000000079c5 */ /* 0x000fc80000000000 */
[----:B------:R-:W0:Y:S02]  /*1bb30*/  @P3 MUFU.LG2 R6, R14 ;  /* 0x0000000e00063308 */ /* 0x000e240000000c00 */
[----:B------:R-:W-:Y:S01]  /*1bb40*/  HGMMA.64x128x16.F32 R24, R216, gdesc[UR4].tnspB, R24, gsb0 ;  /* 0x41e00004d8187df0 */ /* 0x000fe20008000818 */
[----:B------:R1:W-:Y:S05]  /*1bb50*/  STL [R1+0x4], R10 ;  /* 0x0000040a01007387 */ /* 0x0003ea0000100800 */
[----:B------:R-:W2:Y:S01]  /*1bb60*/  @P2 MUFU.LG2 R5, R13 ;  /* 0x0000000d00052308 */ /* 0x000ea20000000c00 */
[----:B-1----:R-:W-:Y:S01]  /*1bb70*/  @!P1 VIADD R10, R9, 0x34860 ;  /* 0x00034860090a9836 */ /* 0x002fe20000000000 */
[----:B------:R-:W-:-:S06]  /*1bb80*/  MOV R9, RZ ;  /* 0x000000ff00097202 */ /* 0x000fcc0000000f00 */
[----:B------:R-:W1:Y:S08]  /*1bb90*/  @P2 MUFU.RCP R4, R13 ;  /* 0x0000000d00042308 */ /* 0x000e700000001000 */
[----:B------:R-:W4:Y:S01]  /*1bba0*/  @P3 MUFU.RCP R9, R14 ;  /* 0x0000000e00093308 */ /* 0x000f220000001000 */
[C---:B------:R-:W-:Y:S01]  /*1bbb0*/  @P2 FMUL.FTZ R2, R8.reuse, 0.69314718246459960938 ;  /* 0x3f31721808022820 */ /* 0x040fe20000410000 */
[----:B------:R-:W-:Y:S01]  /*1bbc0*/  @P3 FMUL.FTZ R8, R8, 0.69314718246459960938 ;  /* 0x3f31721808083820 */ /* 0x000fe20000410000 */
[----:B0-----:R-:W-:Y:S01]  /*1bbd0*/  @P3 FMUL.FTZ R11, R6, 0.69314718246459960938 ;  /* 0x3f317218060b3820 */ /* 0x001fe20000410000 */
[----:B--2---:R-:W-:Y:S01]  /*1bbe0*/  @P2 FMUL.FTZ R5, R5, 0.69314718246459960938 ;  /* 0x3f31721805052820 */ /* 0x004fe20000410000 */
[----:B------:R-:W-:Y:S01]  /*1bbf0*/  @!P1 PRMT R10, RZ, 0x654, R10 ;  /* 0x00000654ff0a9816 */ /* 0x000fe2000000000a */
[----:B------:R-:W-:-:S02]  /*1bc00*/  IMAD.MOV.U32 R0, RZ, RZ, -0x800000 ;  /* 0xff800000ff007424 */ /* 0x000fc400078e00ff */
[----:B------:R-:W-:Y:S01]  /*1bc10*/  @P3 FFMA.FTZ R0, R8, R92, R11 ;  /* 0x0000005c08003223 */ /* 0x000fe2000001000b */
[----:B------:R-:W-:Y:S02]  /*1bc20*/  IMAD.MOV.U32 R3, RZ, RZ, -0x800000 ;  /* 0xff800000ff037424 */ /* 0x000fe400078e00ff */
[----:B------:R-:W-:Y:S01]  /*1bc30*/  @P2 FFMA.FTZ R3, R2, R7, R5 ;  /* 0x0000000702032223 */ /* 0x000fe20000010005 */
[----:B------:R-:W-:Y:S01]  /*1bc40*/  SEL R228, R228, RZ, P0 ;  /* 0x000000ffe4e47207 */ /* 0x000fe20000000000 */
[----:B------:R-:W-:Y:S02]  /*1bc50*/  WARPGROUP.DEPBAR.LE gsb0, 0x0 ;  /* 0x00008000000079c5 */ /* 0x000fe40000010000 */
        /* <DEDUP_REMOVED lines=13> */
[----:B---3--:R-:W-:-:S02]  /*1bd30*/  VIADD R12, R12, 0x1 ;  /* 0x000000010c0c7836 */ /* 0x008fc40000000000 */
[-C--:B------:R-:W-:Y:S01]  /*1bd40*/  FMUL.FTZ R92, R40, R4.reuse ;  /* 0x00000004285c7220 */ /* 0x080fe20000410000 */
[----:B------:R0:W-:Y:S02]  /*1bd50*/  @!P1 SYNCS.ARRIVE.TRANS64.RED.A1T0 RZ, [R10+URZ], RZ ;  /* 0x000000ff0aff99a7 */ /* 0x0001e4000810043f */
[----:B------:R0:W-:Y:S01]  /*1bd60*/  STL [R1+0x84], R12 ;  /* 0x0000840c01007387 */ /* 0x0001e20000100800 */
        /* <DEDUP_REMOVED lines=14> */
[-C--:B----4-:R-:W-:Y:S01]  /*1be50*/  FMUL.FTZ R104, R30, R9.reuse ;  /* 0x000000091e687220 */ /* 0x090fe20000410000 */
        /* <DEDUP_REMOVED lines=17> */
[----:B------:R-:W-:Y:S01]  /*1bf70*/  PLOP3.LUT P1, PT, PT, PT, PT, 0x8, 0x0 ;  /* 0x000000000000781c */ /* 0x000fe20003f2e170 */
        /* <DEDUP_REMOVED lines=17> */
[----:B0-----:R-:W-:-:S07]  /*1c090*/  FMUL.FTZ R87, R87, R9 ;  /* 0x0000000957577220 */ /* 0x001fce0000410000 */
.L_x_579:
[----:B------:R-:W2:Y:S01]  /*1c0a0*/  LDL R86, [R1+0x7c] ;  /* 0x00007c0001567983 */ /* 0x000ea20000100800 */
[----:B------:R-:W-:Y:S05]  /*1c0b0*/  WARPSYNC.ALL ;  /* 0x0000000000007948 */ /* 0x000fea0003800000 */
[----:B------:R-:W0:Y:S01]  /*1c0c0*/  S2UR UR5, SR_CgaCtaId ;  /* 0x00000000000579c3 */ /* 0x000e220000008800 */
[----:B------:R-:W-:Y:S01]  /*1c0d0*/  UMOV UR4, 0x400 ;  /* 0x0000040000047882 */ /* 0x000fe20000000000 */
[----:B------:R-:W-:Y:S01]  /*1c0e0*/  BSSY B0, `(.L_x_644) ;  /* 0x0000201000007945 */ /* 0x000fe20003800000 */
[----:B0-----:R-:W-:-:S06]  /*1c0f0*/  ULEA UR4, UR5, UR4, 0x18 ;  /* 0x0000000405047291 */ /* 0x001fcc000f8ec03f */
[----:B------:R-:W-:Y:S01]  /*1c100*/  IMAD.U32 R2, RZ, RZ, UR4 ;  /* 0x00000004ff027e24 */ /* 0x000fe2000f8e00ff */
[----:B------:R-:W-:Y:S06]  /*1c110*/  BAR.SYNC.DEFER_BLOCKING 0x5, 0x120 ;  /* 0x0144800000007b1d */ /* 0x000fec0000010000 */
[----:B------:R0:W1:Y:S02]  /*1c120*/  LDS.128 R156, [R2+0x348d0] ;  /* 0x0348d000029c7984 */ /* 0x0000640000000c00 */
[----:B------:R-:W-:Y:S06]  /*1c130*/  BAR.ARV 0x4, 0x120 ;  /* 0x0104800000007b1d */ /* 0x000fec0000002000 */
[----:B--2---:R-:W-:-:S02]  /*1c140*/  SHF.R.S32.HI R38, RZ, 0x1f, R86 ;  /* 0x0000001fff267819 */ /* 0x004fc40000011456 */
[C---:B------:R-:W-:Y:S02]  /*1c150*/  SHF.L.U32 R74, R86.reuse, 0x2, RZ ;  /* 0x00000002564a7819 */ /* 0x040fe400000006ff */
[----:B------:R-:W-:Y:S01]  /*1c160*/  SHF.L.U64.HI R78, R86, 0x2, R38 ;  /* 0x00000002564e7819 */ /* 0x000fe20000010226 */
[----:B01----:R-:W-:Y:S06]  /*1c170*/  @P1 BRA `(.L_x_645) ;  /* 0x0000001400541947 */ /* 0x003fec0003800000 */
[----:B------:R-:W0:Y:S01]  /*1c180*/  S2R R107, SR_TID.X ;  /* 0x00000000006b7919 */ /* 0x000e220000002100 */
[----:B------:R-:W-:Y:S05]  /*1c190*/  WARPSYNC.ALL ;  /* 0x0000000000007948 */ /* 0x000fea0003800000 */
[----:B------:R-:W1:Y:S01]  /*1c1a0*/  S2R R5, SR_SWINHI ;  /* 0x0000000000057919 */ /* 0x000e620000002f00 */
[----:B------:R-:W-:Y:S01]  /*1c1b0*/  ULDC.64 UR4, c[0x0][0xbd8] ;  /* 0x0002f60000047ab9 */ /* 0x000fe20000000a00 */
[----:B------:R-:W-:Y:S01]  /*1c1c0*/  F2FP.F16.F32.PACK_AB R31, R31, R54 ;  /* 0x000000361f1f723e */ /* 0x000fe200000000ff */
[----:B------:R-:W-:Y:S01]  /*1c1d0*/  ULDC.64 UR6, c[0x0][0x208] ;  /* 0x0000820000067ab9 */ /* 0x000fe20000000a00 */
[----:B------:R-:W-:-:S02]  /*1c1e0*/  F2FP.F16.F32.PACK_AB R32, R49, R32 ;  /* 0x000000203120723e */ /* 0x000fc400000000ff */
[----:B------:R-:W-:Y:S01]  /*1c1f0*/  F2FP.F16.F32.PACK_AB R35, R35, R50 ;  /* 0x000000322323723e */ /* 0x000fe200000000ff */
[----:B0-----:R-:W-:-:S05]  /*1c200*/  VIADD R107, R107, 0xffffff80 ;  /* 0xffffff806b6b7836 */ /* 0x001fca0000000000 */
[----:B------:R-:W-:Y:S02]  /*1c210*/  SHF.R.S32.HI R82, RZ, 0x1f, R107 ;  /* 0x0000001fff527819 */ /* 0x000fe4000001146b */
[----:B------:R-:W-:Y:S02]  /*1c220*/  MOV R20, R2 ;  /* 0x0000000200147202 */ /* 0x000fe40000000f00 */
[----:B-1----:R-:W-:Y:S02]  /*1c230*/  MOV R21, R5 ;  /* 0x0000000500157202 */ /* 0x002fe40000000f00 */
[CC--:B------:R-:W-:Y:S02]  /*1c240*/  LEA.HI R4, R82.reuse, R107.reuse, RZ, 0x4 ;  /* 0x0000006b52047211 */ /* 0x0c0fe400078f20ff */
[----:B------:R-:W-:Y:S02]  /*1c250*/  LEA.HI R8, R82, R107, RZ, 0x5 ;  /* 0x0000006b52087211 */ /* 0x000fe400078f28ff */
[----:B------:R-:W-:-:S03]  /*1c260*/  SHF.R.S32.HI R9, RZ, 0x4, R4 ;  /* 0x00000004ff097819 */ /* 0x000fc60000011404 */
[----:B------:R-:W-:Y:S01]  /*1c270*/  IMAD.SHL.U32 R10, R8, 0x20, RZ ;  /* 0x00000020080a7824 */ /* 0x000fe200078e00ff */
[C---:B------:R-:W-:Y:S02]  /*1c280*/  LOP3.LUT R8, R4.reuse, 0x3fffff0, RZ, 0xc0, !PT ;  /* 0x03fffff004087812 */ /* 0x040fe400078ec0ff */
[----:B------:R-:W-:Y:S02]  /*1c290*/  LEA.HI R4, R4, R9, RZ, 0x1 ;  /* 0x0000000904047211 */ /* 0x000fe400078f08ff */
[----:B------:R-:W-:Y:S01]  /*1c2a0*/  LOP3.LUT R11, R10, 0xfffffc00, RZ, 0xc0, !PT ;  /* 0xfffffc000a0b7812 */ /* 0x000fe200078ec0ff */
[----:B------:R-:W-:Y:S01]  /*1c2b0*/  IMAD.IADD R8, R107, 0x1, -R8 ;  /* 0x000000016b087824 */ /* 0x000fe200078e0a08 */
[----:B------:R-:W-:-:S04]  /*1c2c0*/  LOP3.LUT R4, R4, 0x1ffffffe, RZ, 0xc0, !PT ;  /* 0x1ffffffe04047812 */ /* 0x000fc800078ec0ff */
[----:B------:R-:W-:Y:S01]  /*1c2d0*/  LEA R11, R8, R11, 0x6 ;  /* 0x0000000b080b7211 */ /* 0x000fe200078e30ff */
[----:B------:R-:W-:-:S04]  /*1c2e0*/  IMAD.IADD R4, R9, 0x1, -R4 ;  /* 0x0000000109047824 */ /* 0x000fc800078e0a04 */
[----:B------:R-:W-:-:S04]  /*1c2f0*/  IMAD R5, R4, 0x8, R11 ;  /* 0x0000000804057824 */ /* 0x000fc800078e020b */
[----:B------:R-:W-:-:S03]  /*1c300*/  IMAD.WIDE R4, R5, 0x2, R20 ;  /* 0x0000000205047825 */ /* 0x000fc600078e0214 */
[C---:B------:R-:W-:Y:S02]  /*1c310*/  IADD3 R71, P2, R4.reuse, 0x4000, RZ ;  /* 0x0000400004477810 */ /* 0x040fe40007f5e0ff */
[C---:B------:R-:W-:Y:S02]  /*1c320*/  LOP3.LUT R29, R4.reuse, 0x380, RZ, 0xc0, !PT ;  /* 0x00000380041d7812 */ /* 0x040fe400078ec0ff */
[C---:B------:R-:W-:Y:S01]  /*1c330*/  IADD3 R59, P5, R4.reuse, 0x20, RZ ;  /* 0x00000020043b7810 */ /* 0x040fe20007fbe0ff */
[--C-:B------:R-:W-:Y:S01]  /*1c340*/  IMAD.X R15, RZ, RZ, R5.reuse, P2 ;  /* 0x000000ffff0f7224 */ /* 0x100fe200010e0605 */
[C---:B------:R-:W-:Y:S02]  /*1c350*/  IADD3 R63, P0, R4.reuse, 0x40, RZ ;  /* 0x00000040043f7810 */ /* 0x040fe40007f1e0ff */
[----:B------:R-:W-:Y:S01]  /*1c360*/  LOP3.LUT R14, R71, 0x380, RZ, 0xc0, !PT ;  /* 0x00000380470e7812 */ /* 0x000fe200078ec0ff */
[----:B------:R-:W-:Y:S01]  /*1c370*/  IMAD.X R9, RZ, RZ, R5, P5 ;  /* 0x000000ffff097224 */ /* 0x000fe200028e0605 */
[----:B------:R-:W-:-:S02]  /*1c380*/  IADD3 R67, P1, R4, 0x60, RZ ;  /* 0x0000006004437810 */ /* 0x000fc40007f3e0ff */
[C---:B------:R-:W-:Y:S02]  /*1c390*/  IADD3 R79, P4, R4.reuse, 0x4040, RZ ;  /* 0x00004040044f7810 */ /* 0x040fe40007f9e0ff */
[----:B------:R-:W-:Y:S01]  /*1c3a0*/  SHF.R.U64 R29, R29, 0x3, RZ ;  /* 0x000000031d1d7819 */ /* 0x000fe200000012ff */
[----:B------:R-:W-:Y:S01]  /*1c3b0*/  IMAD.X R13, RZ, RZ, R5, P1 ;  /* 0x000000ffff0d7224 */ /* 0x000fe200008e0605 */
[----:B------:R-:W-:Y:S02]  /*1c3c0*/  LOP3.LUT R8, R59, 0x380, RZ, 0xc0, !PT ;  /* 0x000003803b087812 */ /* 0x000fe400078ec0ff */
[----:B------:R-:W-:Y:S02]  /*1c3d0*/  LOP3.LUT R10, R63, 0x380, RZ, 0xc0, !PT ;  /* 0x000003803f0a7812 */ /* 0x000fe400078ec0ff */
[C---:B------:R-:W-:Y:S02]  /*1c3e0*/  IADD3 R83, P5, R4.reuse, 0x4060, RZ ;  /* 0x0000406004537810 */ /* 0x040fe40007fbe0ff */
[----:B------:R-:W-:-:S02]  /*1c3f0*/  IADD3 R75, P3, R4, 0x4020, RZ ;  /* 0x00004020044b7810 */ /* 0x000fc40007f7e0ff */
[----:B------:R-:W-:Y:S02]  /*1c400*/  SHF.R.U64 R14, R14, 0x3, RZ ;  /* 0x000000030e0e7819 */ /* 0x000fe400000012ff */
[----:B------:R-:W-:Y:S01]  /*1c410*/  LOP3.LUT R12, R67, 0x380, RZ, 0xc0, !PT ;  /* 0x00000380430c7812 */ /* 0x000fe200078ec0ff */
[--C-:B------:R-:W-:Y:S01]  /*1c420*/  IMAD.X R25, RZ, RZ, R5.reuse, P3 ;  /* 0x000000ffff197224 */ /* 0x100fe200018e0605 */
[----:B------:R-:W-:Y:S01]  /*1c430*/  LOP3.LUT R4, R29, R4, RZ, 0x3c, !PT ;  /* 0x000000041d047212 */ /* 0x000fe200078e3cff */
[----:B------:R-:W-:Y:S01]  /*1c440*/  IMAD.X R29, RZ, RZ, R5, P5 ;  /* 0x000000ffff1d7224 */ /* 0x000fe200028e0605 */
[----:B------:R-:W-:Y:S02]  /*1c450*/  LOP3.LUT R26, R79, 0x380, RZ, 0xc0, !PT ;  /* 0x000003804f1a7812 */ /* 0x000fe400078ec0ff */
[----:B------:R-:W-:Y:S02]  /*1c460*/  SHF.R.U64 R8, R8, 0x3, RZ ;  /* 0x0000000308087819 */ /* 0x000fe400000012ff */
[----:B------:R-:W-:-:S02]  /*1c470*/  SHF.R.U64 R10, R10, 0x3, RZ ;  /* 0x000000030a0a7819 */ /* 0x000fc400000012ff */
[----:B------:R-:W-:Y:S02]  /*1c480*/  LOP3.LUT R28, R83, 0x380, RZ, 0xc0, !PT ;  /* 0x00000380531c7812 */ /* 0x000fe400078ec0ff */
[----:B------:R-:W-:Y:S02]  /*1c490*/  LOP3.LUT R24, R75, 0x380, RZ, 0xc0, !PT ;  /* 0x000003804b187812 */ /* 0x000fe400078ec0ff */
[----:B------:R-:W-:Y:S02]  /*1c4a0*/  LOP3.LUT R14, R14, R71, RZ, 0x3c, !PT ;  /* 0x000000470e0e7212 */ /* 0x000fe400078e3cff */
[----:B------:R-:W-:Y:S02]  /*1c4b0*/  SHF.R.U64 R12, R12, 0x3, RZ ;  /* 0x000000030c0c7819 */ /* 0x000fe400000012ff */
[----:B------:R-:W-:Y:S02]  /*1c4c0*/  SHF.R.U64 R26, R26, 0x3, RZ ;  /* 0x000000031a1a7819 */ /* 0x000fe400000012ff */
[----:B------:R-:W-:-:S02]  /*1c4d0*/  MOV R71, R4 ;  /* 0x0000000400477202 */ /* 0x000fc40000000f00 */
[----:B------:R-:W-:Y:S02]  /*1c4e0*/  IADD3.X R11, RZ, R5, RZ, P0, !PT ;  /* 0x00000005ff0b7210 */ /* 0x000fe400007fe4ff */
[----:B------:R-:W-:Y:S02]  /*1c4f0*/  LOP3.LUT R8, R8, R59, RZ, 0x3c, !PT ;  /* 0x0000003b08087212 */ /* 0x000fe400078e3cff */
[----:B------:R-:W-:Y:S02]  /*1c500*/  LOP3.LUT R10, R10, R63, RZ, 0x3c, !PT ;  /* 0x0000003f0a0a7212 */ /* 0x000fe400078e3cff */
[----:B------:R-:W-:Y:S02]  /*1c510*/  F2FP.F16.F32.PACK_AB R4, R103, R6 ;  /* 0x000000066704723e */ /* 0x000fe400000000ff */
[----:B------:R-:W-:Y:S02]  /*1c520*/  IADD3.X R27, RZ, R5, RZ, P4, !PT ;  /* 0x00000005ff1b7210 */ /* 0x000fe400027fe4ff */
[----:B------:R-:W-:-:S02]  /*1c530*/  SHF.R.U64 R28, R28, 0x3, RZ ;  /* 0x000000031c1c7819 */ /* 0x000fc400000012ff */
[----:B------:R-:W-:Y:S02]  /*1c540*/  F2FP.F16.F32.PACK_AB R6, R102, R7 ;  /* 0x000000076606723e */ /* 0x000fe400000000ff */
[----:B------:R-:W-:Y:S02]  /*1c550*/  SHF.R.U64 R24, R24, 0x3, RZ ;  /* 0x0000000318187819 */ /* 0x000fe400000012ff */
[----:B------:R-:W-:Y:S02]  /*1c560*/  F2FP.F16.F32.PACK_AB R5, R105, R106 ;  /* 0x0000006a6905723e */ /* 0x000fe400000000ff */
[----:B------:R-:W-:Y:S01]  /*1c570*/  F2FP.F16.F32.PACK_AB R7, R85, R104 ;  /* 0x000000685507723e */ /* 0x000fe200000000ff */
[----:B------:R-:W-:Y:S01]  /*1c580*/  BAR.SYNC.DEFER_BLOCKING 0x1, 0x100 ;  /* 0x0044000000007b1d */ /* 0x000fe20000010000 */
[----:B------:R-:W-:Y:S02]  /*1c590*/  LOP3.LUT R12, R12, R67, RZ, 0x3c, !PT ;  /* 0x000000430c0c7212 */ /* 0x000fe400078e3cff */
[----:B------:R-:W-:-:S02]  /*1c5a0*/  LOP3.LUT R26, R26, R79, RZ, 0x3c, !PT ;  /* 0x0000004f1a1a7212 */ /* 0x000fc400078e3cff */
[----:B------:R-:W-:Y:S02]  /*1c5b0*/  MOV R70, R8 ;  /* 0x0000000800467202 */ /* 0x000fe40000000f00 */
[----:B------:R-:W-:Y:S02]  /*1c5c0*/  MOV R67, R10 ;  /* 0x0000000a00437202 */ /* 0x000fe40000000f00 */
[----:B------:R-:W-:Y:S02]  /*1c5d0*/  LOP3.LUT R28, R28, R83, RZ, 0x3c, !PT ;  /* 0x000000531c1c7212 */ /* 0x000fe400078e3cff */
[----:B------:R-:W-:Y:S02]  /*1c5e0*/  F2FP.F16.F32.PACK_AB R8, R95, R94 ;  /* 0x0000005e5f08723e */ /* 0x000fe400000000ff */
[----:B------:R-:W-:Y:S02]  /*1c5f0*/  F2FP.F16.F32.PACK_AB R9, R81, R84 ;  /* 0x000000545109723e */ /* 0x000fe400000000ff */
[----:B------:R-:W-:-:S02]  /*1c600*/  F2FP.F16.F32.PACK_AB R10, R100, R93 ;  /* 0x0000005d640a723e */ /* 0x000fc400000000ff */
[----:B------:R-:W-:Y:S02]  /*1c610*/  F2FP.F16.F32.PACK_AB R11, R77, R80 ;  /* 0x000000504d0b723e */ /* 0x000fe400000000ff */
[----:B------:R-:W-:Y:S02]  /*1c620*/  LOP3.LUT R24, R24, R75, RZ, 0x3c, !PT ;  /* 0x0000004b18187212 */ /* 0x000fe400078e3cff */
[----:B------:R-:W-:Y:S02]  /*1c630*/  MOV R59, R26 ;  /* 0x0000001a003b7202 */ /* 0x000fe40000000f00 */
[----:B------:R-:W-:Y:S01]  /*1c640*/  F2FP.F16.F32.PACK_AB R27, R51, R58 ;  /* 0x0000003a331b723e */ /* 0x000fe200000000ff */
[----:B------:R0:W-:Y:S01]  /*1c650*/  STSM.16.M88.4 [R71], R4 ;  /* 0x0000000447007844 */ /* 0x0001e20000000200 */
[----:B------:R-:W-:Y:S02]  /*1c660*/  MOV R66, R12 ;  /* 0x0000000c00427202 */ /* 0x000fe40000000f00 */
[----:B------:R-:W-:Y:S01]  /*1c670*/  MOV R63, R14 ;  /* 0x0000000e003f7202 */ /* 0x000fe20000000f00 */
[----:B------:R1:W-:Y:S01]  /*1c680*/  STSM.16.M88.4 [R70], R8 ;  /* 0x0000000846007844 */ /* 0x0003e20000000200 */
[----:B------:R-:W-:-:S02]  /*1c690*/  MOV R51, R28 ;  /* 0x0000001c00337202 */ /* 0x000fc40000000f00 */
[----:B------:R-:W-:Y:S02]  /*1c6a0*/  MOV R62, R24 ;  /* 0x00000018003e7202 */ /* 0x000fe40000000f00 */
[----:B------:R-:W-:Y:S02]  /*1c6b0*/  F2FP.F16.F32.PACK_AB R12, R99, R90 ;  /* 0x0000005a630c723e */ /* 0x000fe400000000ff */
[----:B------:R-:W-:Y:S02]  /*1c6c0*/  F2FP.F16.F32.PACK_AB R13, R65, R68 ;  /* 0x00000044410d723e */ /* 0x000fe400000000ff */
[----:B------:R-:W-:Y:S02]  /*1c6d0*/  F2FP.F16.F32.PACK_AB R14, R96, R89 ;  /* 0x00000059600e723e */ /* 0x000fe400000000ff */
[----:B------:R-:W-:Y:S02]  /*1c6e0*/  F2FP.F16.F32.PACK_AB R15, R61, R64 ;  /* 0x000000403d0f723e */ /* 0x000fe400000000ff */
[----:B0-----:R-:W-:-:S02]  /*1c6f0*/  F2FP.F16.F32.PACK_AB R4, R101, R92 ;  /* 0x0000005c6504723e */ /* 0x001fc400000000ff */
[----:B------:R-:W-:Y:S02]  /*1c700*/  F2FP.F16.F32.PACK_AB R5, R73, R76 ;  /* 0x0000004c4905723e */ /* 0x000fe400000000ff */
[----:B------:R-:W-:Y:S02]  /*1c710*/  F2FP.F16.F32.PACK_AB R6, R98, R91 ;  /* 0x0000005b6206723e */ /* 0x000fe400000000ff */
[----:B------:R-:W-:Y:S02]  /*1c720*/  F2FP.F16.F32.PACK_AB R7, R69, R72 ;  /* 0x000000484507723e */ /* 0x000fe400000000ff */
[----:B------:R-:W-:Y:S02]  /*1c730*/  F2FP.F16.F32.PACK_AB R29, R30, R47 ;  /* 0x0000002f1e1d723e */ /* 0x000fe400000000ff */
[----:B------:R-:W-:Y:S01]  /*1c740*/  F2FP.F16.F32.PACK_AB R24, R97, R88 ;  /* 0x000000586118723e */ /* 0x000fe200000000ff */
[----:B------:R0:W-:Y:S01]  /*1c750*/  STSM.16.M88.4 [R67], R4 ;  /* 0x0000000443007844 */ /* 0x0001e20000000200 */
[----:B------:R-:W-:-:S02]  /*1c760*/  F2FP.F16.F32.PACK_AB R25, R55, R60 ;  /* 0x0000003c3719723e */ /* 0x000fc400000000ff */
[----:B------:R-:W-:Y:S01]  /*1c770*/  F2FP.F16.F32.PACK_AB R26, R57, R56 ;  /* 0x00000038391a723e */ /* 0x000fe200000000ff */
[----:B------:R2:W-:Y:S01]  /*1c780*/  STSM.16.M88.4 [R66], R12 ;  /* 0x0000000c42007844 */ /* 0x0005e20000000200 */
[----:B------:R-:W-:Y:S02]  /*1c790*/  F2FP.F16.F32.PACK_AB R30, R52, R33 ;  /* 0x00000021341e723e */ /* 0x000fe400000000ff */
[----:B------:R-:W-:Y:S01]  /*1c7a0*/  ISETP.NE.U32.AND P0, PT, RZ, UR4, PT ;  /* 0x00000004ff007c0c */ /* 0x000fe2000bf05070 */
[----:B------:R-:W-:Y:S01]  /*1c7b0*/  STSM.16.M88.4 [R63], R24 ;  /* 0x000000183f007844 */ /* 0x000fe20000000200 */
[----:B-1----:R-:W-:Y:S02]  /*1c7c0*/  IADD3 R10, P1, R74, UR4, RZ ;  /* 0x000000044a0a7c10 */ /* 0x002fe4000ff3e0ff */
[----:B------:R-:W-:Y:S01]  /*1c7d0*/  F2FP.F16.F32.PACK_AB R28, R53, R44 ;  /* 0x0000002c351c723e */ /* 0x000fe200000000ff */
[----:B------:R-:W-:Y:S01]  /*1c7e0*/  IMAD.MOV.U32 R44, RZ, RZ, RZ ;  /* 0x000000ffff2c7224 */ /* 0x000fe200078e00ff */
[----:B------:R-:W-:-:S02]  /*1c7f0*/  F2FP.F16.F32.PACK_AB R33, R34, R43 ;  /* 0x0000002b2221723e */ /* 0x000fc400000000ff */
[----:B------:R-:W-:Y:S01]  /*1c800*/  F2FP.F16.F32.PACK_AB R34, R48, R41 ;  /* 0x000000293022723e */ /* 0x000fe200000000ff */
[----:B------:R-:W-:Y:S01]  /*1c810*/  STSM.16.M88.4 [R62], R28 ;  /* 0x0000001c3e007844 */ /* 0x000fe20000000200 */
[----:B0-----:R-:W-:Y:S02]  /*1c820*/  F2FP.F16.F32.PACK_AB R4, R45, R40 ;  /* 0x000000282d04723e */ /* 0x001fe400000000ff */
[----:B------:R-:W-:Y:S01]  /*1c830*/  F2FP.F16.F32.PACK_AB R5, R39, R46 ;  /* 0x0000002e2705723e */ /* 0x000fe200000000ff */
[----:B------:R-:W-:Y:S01]  /*1c840*/  STSM.16.M88.4 [R59], R32 ;  /* 0x000000203b007844 */ /* 0x000fe20000000200 */
[----:B------:R-:W-:Y:S02]  /*1c850*/  F2FP.F16.F32.PACK_AB R6, R37, R36 ;  /* 0x000000242506723e */ /* 0x000fe400000000ff */
[----:B------:R-:W-:Y:S02]  /*1c860*/  F2FP.F16.F32.PACK_AB R7, R87, R42 ;  /* 0x0000002a5707723e */ /* 0x000fe400000000ff */
[----:B------:R-:W-:-:S02]  /*1c870*/  ISETP.NE.AND.EX P0, PT, RZ, UR5, PT, P0 ;  /* 0x00000005ff007c0c */ /* 0x000fc4000bf05300 */
[----:B------:R-:W-:Y:S01]  /*1c880*/  IADD3.X R11, R78, UR5, RZ, P1, !PT ;  /* 0x000000054e0b7c10 */ /* 0x000fe20008ffe4ff */
[----:B------:R-:W-:Y:S01]  /*1c890*/  ULDC.64 UR4, c[0x0][0xbe0] ;  /* 0x0002f80000047ab9 */ /* 0x000fe20000000a00 */
[----:B------:R0:W-:Y:S01]  /*1c8a0*/  STSM.16.M88.4 [R51], R4 ;  /* 0x0000000433007844 */ /* 0x0001e20000000200 */
[----:B------:R-:W-:Y:S01]  /*1c8b0*/  BAR.SYNC.DEFER_BLOCKING 0x1, 0x100 ;  /* 0x0044000000007b1d */ /* 0x000fe20000010000 */
[----:B------:R-:W-:Y:S02]  /*1c8c0*/  ISETP.NE.U32.AND P1, PT, RZ, UR4, PT ;  /* 0x00000004ff007c0c */ /* 0x000fe4000bf25070 */
[----:B------:R-:W-:Y:S02]  /*1c8d0*/  LEA.HI R82, R82, R107, RZ, 0x7 ;  /* 0x0000006b52527211 */ /* 0x000fe400078f38ff */
[----:B------:R-:W-:Y:S02]  /*1c8e0*/  ISETP.NE.AND.EX P1, PT, RZ, UR5, PT, P1 ;  /* 0x00000005ff007c0c */ /* 0x000fe4000bf25310 */
[----:B------:R-:W-:-:S05]  /*1c8f0*/  LOP3.LUT R8, R82, 0xffffff80, RZ, 0xc0, !PT ;  /* 0xffffff8052087812 */ /* 0x000fca00078ec0ff */
[----:B--2---:R-:W-:-:S05]  /*1c900*/  IMAD.IADD R12, R107, 0x1, -R8 ;  /* 0x000000016b0c7824 */ /* 0x004fca00078e0a08 */
[----:B------:R-:W-:Y:S02]  /*1c910*/  SHF.R.S32.HI R13, RZ, 0x1f, R12 ;  /* 0x0000001fff0d7819 */ /* 0x000fe4000001140c */
[----:B------:R-:W-:Y:S01]  /*1c920*/  @P1 IADD3 R8, P2, R74, UR4, RZ ;  /* 0x000000044a081c10 */ /* 0x000fe2000ff5e0ff */
[----:B------:R-:W-:Y:S01]  /*1c930*/  ULDC UR4, c[0x0][0xa88] ;  /* 0x0002a20000047ab9 */ /* 0x000fe20000000800 */
[----:B0-----:R-:W-:Y:S02]  /*1c940*/  LEA.HI R4, R13, R12, RZ, 0x2 ;  /* 0x0000000c0d047211 */ /* 0x001fe400078f10ff */
[----:B------:R-:W-:Y:S01]  /*1c950*/  MOV R48, UR4 ;  /* 0x0000000400307c02 */ /* 0x000fe20008000f00 */
[----:B------:R0:W5:Y:S01]  /*1c960*/  @P0 LDG.E R44, desc[UR6][R10.64] ;  /* 0x000000060a2c0981 */ /* 0x000162000c1e1900 */
[----:B------:R-:W-:Y:S02]  /*1c970*/  @P1 IADD3.X R9, R78, UR5, RZ, P2, !PT ;  /* 0x000000054e091c10 */ /* 0x000fe400097fe4ff */
[----:B------:R-:W-:-:S02]  /*1c980*/  SHF.R.S32.HI R6, RZ, 0x2, R4 ;  /* 0x00000002ff067819 */ /* 0x000fc40000011404 */
[----:B------:R-:W-:Y:S01]  /*1c990*/  SHF.R.S32.HI R5, RZ, 0x1f, R4 ;  /* 0x0000001fff057819 */ /* 0x000fe20000011404 */
[----:B------:R0:W5:Y:S03]  /*1c9a0*/  @P1 LDG.E R48, desc[UR6][R8.64] ;  /* 0x0000000608301981 */ /* 0x000166000c1e1900 */
[----:B------:R-:W-:Y:S01]  /*1c9b0*/  LEA.HI R4, R5, R6, RZ, 0x3 ;  /* 0x0000000605047211 */ /* 0x000fe200078f18ff */
[----:B------:R-:W-:Y:S06]  /*1c9c0*/  @P1 BRA `(.L_x_646) ;  /* 0x0000000000141947 */ /* 0x000fec0003800000 */
[----:B------:R-:W-:Y:S05]  /*1c9d0*/  @!P0 BRA `(.L_x_646) ;  /* 0x0000000000108947 */ /* 0x000fea0003800000 */
[----:B------:R-:W-:Y:S02]  /*1c9e0*/  ULDC.64 UR4, c[0x0][0x208] ;  /* 0x0000820000047ab9 */ /* 0x000fe40000000a00 */
[----:B------:R-:W2:Y:S04]  /*1c9f0*/  LDG.E R5, desc[UR4][R10.64] ;  /* 0x000000040a057981 */ /* 0x000ea8000c1e1900 */
[----:B-----5:R-:W2:Y:S02]  /*1ca00*/  LDG.E R48, desc[UR4][R10.64+0x4] ;  /* 0x000004040a307981 */ /* 0x020ea4000c1e1900 */
[----:B--2---:R-:W-:-:S07]  /*1ca10*/  IMAD.IADD R48, R48, 0x1, -R5 ;  /* 0x0000000130307824 */ /* 0x004fce00078e0a05 */
.L_x_646:
[----:B------:R-:W2:Y:S01]  /*1ca20*/  LDL R7, [R1+0x3c] ;  /* 0x00003c0001077983 */ /* 0x000ea20000100800 */
[----:B0-----:R-:W-:Y:S01]  /*1ca30*/  SHF.R.S32.HI R11, RZ, 0x7, R82 ;  /* 0x00000007ff0b7819 */ /* 0x001fe20000011452 */
[----:B------:R-:W-:Y:S02]  /*1ca40*/  ULDC.64 UR4, c[0x0][0xb70] ;  /* 0x0002dc0000047ab9 */ /* 0x000fe40000000a00 */
[----:B------:R-:W3:Y:S04]  /*1ca50*/  LDL.LU R53, [R1+0x80] ;  /* 0x0000800001357983 */ /* 0x000ee80000300800 */
[----:B------:R-:W4:Y:S01]  /*1ca60*/  LDL.LU R52, [R1+0x88] ;  /* 0x0000880001347983 */ /* 0x000f220000300800 */
[----:B------:R-:W-:Y:S01]  /*1ca70*/  LOP3.LUT R5, R4, 0xfffffff8, RZ, 0xc0, !PT ;  /* 0xfffffff804057812 */ /* 0x000fe200078ec0ff */
[----:B------:R-:W-:Y:S01]  /*1ca80*/  ULDC.64 UR6, c[0x0][0x208] ;  /* 0x0000820000067ab9 */ /* 0x000fe20000000a00 */
[----:B------:R-:W-:-:S02]  /*1ca90*/  LEA.HI R82, R82, R11, RZ, 0x1 ;  /* 0x0000000b52527211 */ /* 0x000fc400078f08ff */
[----:B------:R-:W-:Y:S01]  /*1caa0*/  LEA.HI R13, R13, R12, RZ, 0x5 ;  /* 0x0000000c0d0d7211 */ /* 0x000fe200078f28ff */
[----:B------:R-:W-:Y:S01]  /*1cab0*/  IMAD.IADD R6, R6, 0x1, -R5 ;  /* 0x0000000106067824 */ /* 0x000fe200078e0a05 */
[----:B-----5:R-:W-:Y:S02]  /*1cac0*/  SHF.R.S32.HI R45, RZ, 0x1f, R44 ;  /* 0x0000001fff2d7819 */ /* 0x020fe4000001142c */
[----:B------:R-:W-:Y:S02]  /*1cad0*/  LOP3.LUT R82, R82, 0x3fffffe, RZ, 0xc0, !PT ;  /* 0x03fffffe52527812 */ /* 0x000fe400078ec0ff */
[----:B------:R-:W-:Y:S02]  /*1cae0*/  SHF.R.S32.HI R13, RZ, 0x5, R13 ;  /* 0x00000005ff0d7819 */ /* 0x000fe4000001140d */
[----:B------:R-:W-:Y:S02]  /*1caf0*/  IADD3 R82, R11, -R82, RZ ;  /* 0x800000520b527210 */ /* 0x000fe40007ffe0ff */
[----:B------:R-:W-:Y:S01]  /*1cb00*/  SEL R50, R38, RZ, !P0 ;  /* 0x000000ff26327207 */ /* 0x000fe20004000000 */
[----:B------:R-:W-:Y:S01]  /*1cb10*/  IMAD R13, R13, 0x10, R6 ;  /* 0x000000100d0d7824 */ /* 0x000fe200078e0206 */
[----:B------:R-:W-:-:S02]  /*1cb20*/  SEL R51, R86, RZ, !P0 ;  /* 0x000000ff56337207 */ /* 0x000fc40004000000 */
[----:B------:R-:W-:Y:S01]  /*1cb30*/  LOP3.LUT P0, RZ, R12, 0x3, RZ, 0xc0, !PT ;  /* 0x000000030cff7812 */ /* 0x000fe2000780c0ff */
[----:B------:R-:W-:Y:S01]  /*1cb40*/  IMAD R11, R82, 0x40, R13 ;  /* 0x00000040520b7824 */ /* 0x000fe200078e020d */
[----:B------:R-:W-:Y:S01]  /*1cb50*/  BSSY B1, `(.L_x_647) ;  /* 0x0000077000017945 */ /* 0x000fe20003800000 */
[----:B--2---:R-:W-:Y:S01]  /*1cb60*/  IMAD.IADD R7, R16, 0x1, R7 ;  /* 0x0000000110077824 */ /* 0x004fe200078e0207 */
[----:B---3--:R-:W-:-:S03]  /*1cb70*/  SHF.R.S32.HI R49, RZ, 0x1f, R53 ;  /* 0x0000001fff317819 */ /* 0x008fc60000011435 */
[----:B------:R-:W-:Y:S01]  /*1cb80*/  IMAD.WIDE R20, R7, 0x2, R20 ;  /* 0x0000000207147825 */ /* 0x000fe200078e0214 */
[----:B----4-:R-:W-:-:S03]  /*1cb90*/  LEA R11, R52, R11, 0x7 ;  /* 0x0000000b340b7211 */ /* 0x010fc600078e38ff */
[----:B------:R-:W-:Y:S01]  /*1cba0*/  IMAD R4, R49, UR4, RZ ;  /* 0x0000000431047c24 */ /* 0x000fe2000f8e02ff */
[C---:B------:R-:W-:Y:S02]  /*1cbb0*/  IADD3 R25, P2, R20.reuse, 0x3000, RZ ;  /* 0x0000300014197810 */ /* 0x040fe40007f5e0ff */
[----:B------:R-:W-:Y:S01]  /*1cbc0*/  SHF.R.S32.HI R7, RZ, 0x1f, R11 ;  /* 0x0000001fff077819 */ /* 0x000fe2000001140b */
[----:B------:R-:W-:Y:S01]  /*1cbd0*/  IMAD R9, R53, UR5, R4 ;  /* 0x0000000535097c24 */ /* 0x000fe2000f8e0204 */
[----:B------:R-:W-:Y:S01]  /*1cbe0*/  LOP3.LUT R24, R25, 0x380, RZ, 0xc0, !PT ;  /* 0x0000038019187812 */ /* 0x000fe200078ec0ff */
[----:B------:R-:W-:Y:S01]  /*1cbf0*/  IMAD.WIDE.U32 R4, R53, UR4, R44 ;  /* 0x0000000435047c25 */ /* 0x000fe2000f8e002c */
[----:B------:R-:W-:Y:S01]  /*1cc00*/  ULDC.64 UR4, c[0x0][0xb78] ;  /* 0x0002de0000047ab9 */ /* 0x000fe20000000a00 */
[C---:B------:R-:W-:Y:S02]  /*1cc10*/  IADD3 R29, P5, R20.reuse, 0x4000, RZ ;  /* 0x00004000141d7810 */ /* 0x040fe40007fbe0ff */
[----:B------:R-:W-:Y:S01]  /*1cc20*/  IMAD.IADD R5, R5, 0x1, R9 ;  /* 0x0000000105057824 */ /* 0x000fe200078e0209 */
[----:B------:R-:W-:Y:S01]  /*1cc30*/  IADD3 R9, P3, R20, 0x1000, RZ ;  /* 0x0000100014097810 */ /* 0x000fe20007f7e0ff */
[----:B------:R-:W-:Y:S01]  /*1cc40*/  IMAD R6, R50, UR4, RZ ;  /* 0x0000000432067c24 */ /* 0x000fe2000f8e02ff */
[----:B------:R-:W-:Y:S01]  /*1cc50*/  SHF.R.U64 R24, R24, 0x3, RZ ;  /* 0x0000000318187819 */ /* 0x000fe200000012ff */
[----:B------:R-:W-:Y:S01]  /*1cc60*/  IMAD.WIDE.U32 R4, R51, UR4, R4 ;  /* 0x0000000433047c25 */ /* 0x000fe2000f8e0004 */
[----:B------:R-:W-:-:S02]  /*1cc70*/  LOP3.LUT R8, R9, 0x380, RZ, 0xc0, !PT ;  /* 0x0000038009087812 */ /* 0x000fc400078ec0ff */
[----:B------:R-:W-:Y:S01]  /*1cc80*/  LOP3.LUT R24, R24, R25, RZ, 0x3c, !PT ;  /* 0x0000001918187212 */ /* 0x000fe200078e3cff */
[----:B------:R-:W-:Y:S01]  /*1cc90*/  IMAD R6, R51, UR5, R6 ;  /* 0x0000000533067c24 */ /* 0x000fe2000f8e0206 */
[----:B------:R-:W-:Y:S01]  /*1cca0*/  IADD3 R4, P1, R11, R4, RZ ;  /* 0x000000040b047210 */ /* 0x000fe20007f3e0ff */
[----:B------:R-:W-:Y:S01]  /*1ccb0*/  ULDC.64 UR4, c[0x0][0xb40] ;  /* 0x0002d00000047ab9 */ /* 0x000fe20000000a00 */
[----:B------:R-:W-:Y:S02]  /*1ccc0*/  SHF.R.U64 R8, R8, 0x3, RZ ;  /* 0x0000000308087819 */ /* 0x000fe400000012ff */
[----:B------:R-:W-:Y:S01]  /*1ccd0*/  IADD3.X R7, R7, R5, R6, P1, !PT ;  /* 0x0000000507077210 */ /* 0x000fe20000ffe406 */
[----:B------:R-:W-:Y:S01]  /*1cce0*/  VIADD R5, R11, 0x8 ;  /* 0x000000080b057836 */ /* 0x000fe20000000000 */
[----:B------:R-:W-:Y:S02]  /*1ccf0*/  IADD3 R13, P1, R20, 0x2000, RZ ;  /* 0x00002000140d7810 */ /* 0x000fe40007f3e0ff */
[----:B------:R-:W-:-:S02]  /*1cd00*/  LEA R46, P4, R4, UR4, 0x2 ;  /* 0x00000004042e7c11 */ /* 0x000fc4000f8810ff */
[----:B------:R-:W-:Y:S02]  /*1cd10*/  LOP3.LUT R12, R13, 0x380, RZ, 0xc0, !PT ;  /* 0x000003800d0c7812 */ /* 0x000fe400078ec0ff */
[----:B------:R-:W-:Y:S01]  /*1cd20*/  LOP3.LUT R8, R8, R9, RZ, 0x3c, !PT ;  /* 0x0000000908087212 */ /* 0x000fe200078e3cff */
[----:B------:R-:W-:Y:S01]  /*1cd30*/  IMAD.X R9, RZ, RZ, R21, P3 ;  /* 0x000000ffff097224 */ /* 0x000fe200018e0615 */
[----:B------:R-:W-:Y:S02]  /*1cd40*/  SHF.R.U64 R12, R12, 0x3, RZ ;  /* 0x000000030c0c7819 */ /* 0x000fe400000012ff */
[----:B------:R-:W-:Y:S01]  /*1cd50*/  LEA.HI.X R47, R4, UR5, R7, 0x2, P4 ;  /* 0x00000005042f7c11 */ /* 0x000fe2000a0f1407 */
[----:B------:R-:W-:Y:S01]  /*1cd60*/  ULDC.64 UR4, c[0x0][0xaa0] ;  /* 0x0002a80000047ab9 */ /* 0x000fe20000000a00 */
[----:B------:R-:W-:Y:S02]  /*1cd70*/  IADD3 R33, P4, R20, 0x5000, RZ ;  /* 0x0000500014217810 */ /* 0x000fe40007f9e0ff */
[----:B------:R-:W-:Y:S01]  /*1cd80*/  LOP3.LUT R12, R12, R13, RZ, 0x3c, !PT ;  /* 0x0000000d0c0c7212 */ /* 0x000fe200078e3cff */
[----:B------:R-:W-:Y:S01]  /*1cd90*/  IMAD.X R13, RZ, RZ, R21, P1 ;  /* 0x000000ffff0d7224 */ /* 0x000fe200008e0615 */
[----:B------:R-:W-:-:S02]  /*1cda0*/  IADD3 R37, P3, R20, 0x6000, RZ ;  /* 0x0000600014257810 */ /* 0x000fc40007f7e0ff */
[C---:B------:R-:W-:Y:S02]  /*1cdb0*/  LOP3.LUT R4, R20.reuse, 0x380, RZ, 0xc0, !PT ;  /* 0x0000038014047812 */ /* 0x040fe400078ec0ff */
[----:B------:R-:W-:Y:S02]  /*1cdc0*/  IADD3.X R25, RZ, R21, RZ, P2, !PT ;  /* 0x00000015ff197210 */ /* 0x000fe400017fe4ff */
[----:B------:R-:W-:Y:S02]  /*1cdd0*/  IADD3 R7, P2, R20, 0x7000, RZ ;  /* 0x0000700014077810 */ /* 0x000fe40007f5e0ff */
[-C--:B------:R-:W-:Y:S02]  /*1cde0*/  ISETP.GE.OR P1, PT, R11, R48.reuse, P0 ;  /* 0x000000300b00720c */ /* 0x080fe40000726670 */
[----:B------:R-:W-:Y:S02]  /*1cdf0*/  ISETP.GE.OR P0, PT, R5, R48, P0 ;  /* 0x000000300500720c */ /* 0x000fe40000706670 */
[----:B------:R-:W-:-:S02]  /*1ce00*/  LOP3.LUT R28, R29, 0x380, RZ, 0xc0, !PT ;  /* 0x000003801d1c7812 */ /* 0x000fc400078ec0ff */
[----:B------:R-:W-:Y:S02]  /*1ce10*/  LOP3.LUT R32, R33, 0x380, RZ, 0xc0, !PT ;  /* 0x0000038021207812 */ /* 0x000fe400078ec0ff */
[----:B------:R-:W-:Y:S02]  /*1ce20*/  LOP3.LUT R36, R37, 0x380, RZ, 0xc0, !PT ;  /* 0x0000038025247812 */ /* 0x000fe400078ec0ff */
[----:B------:R-:W-:Y:S02]  /*1ce30*/  SHF.R.U64 R5, R4, 0x3, RZ ;  /* 0x0000000304057819 */ /* 0x000fe400000012ff */
[----:B------:R-:W-:Y:S01]  /*1ce40*/  LOP3.LUT R4, R7, 0x380, RZ, 0xc0, !PT ;  /* 0x0000038007047812 */ /* 0x000fe200078ec0ff */
[----:B------:R0:W-:Y:S01]  /*1ce50*/  @!P1 STG.E desc[UR6][R46.64], R3 ;  /* 0x000000032e009986 */ /* 0x0001e2000c101906 */
[----:B------:R-:W-:Y:S02]  /*1ce60*/  SHF.R.U64 R28, R28, 0x3, RZ ;  /* 0x000000031c1c7819 */ /* 0x000fe400000012ff */
[----:B------:R-:W-:Y:S01]  /*1ce70*/  SHF.R.U64 R32, R32, 0x3, RZ ;  /* 0x0000000320207819 */ /* 0x000fe200000012ff */
[----:B------:R1:W-:Y:S01]  /*1ce80*/  @!P0 STG.E desc[UR6][R46.64+0x20], R0 ;  /* 0x000020002e008986 */ /* 0x0003e2000c101906 */
[----:B------:R-:W-:-:S02]  /*1ce90*/  SHF.R.U64 R36, R36, 0x3, RZ ;  /* 0x0000000324247819 */ /* 0x000fc400000012ff */
[----:B------:R-:W-:Y:S01]  /*1cea0*/  SHF.R.U64 R4, R4, 0x3, RZ ;  /* 0x0000000304047819 */ /* 0x000fe200000012ff */
[----:B------:R-:W5:Y:S01]  /*1ceb0*/  LD.E.128 R8, desc[UR6][R8.64] ;  /* 0x0000000608087980 */ /* 0x000f62000c101d00 */
[----:B------:R-:W-:Y:S01]  /*1cec0*/  LOP3.LUT R28, R28, R29, RZ, 0x3c, !PT ;  /* 0x0000001d1c1c7212 */ /* 0x000fe200078e3cff */
[--C-:B------:R-:W-:Y:S01]  /*1ced0*/  IMAD.X R29, RZ, RZ, R21.reuse, P5 ;  /* 0x000000ffff1d7224 */ /* 0x100fe200028e0615 */
[----:B------:R-:W-:Y:S01]  /*1cee0*/  LOP3.LUT R32, R32, R33, RZ, 0x3c, !PT ;  /* 0x0000002120207212 */ /* 0x000fe200078e3cff */
[--C-:B------:R-:W-:Y:S01]  /*1cef0*/  IMAD.X R33, RZ, RZ, R21.reuse, P4 ;  /* 0x000000ffff217224 */ /* 0x100fe200020e0615 */
[----:B------:R-:W-:Y:S01]  /*1cf00*/  LOP3.LUT R36, R36, R37, RZ, 0x3c, !PT ;  /* 0x0000002524247212 */ /* 0x000fe200078e3cff */
[----:B------:R-:W-:Y:S01]  /*1cf10*/  IMAD.X R37, RZ, RZ, R21, P3 ;  /* 0x000000ffff257224 */ /* 0x000fe200018e0615 */
[----:B------:R-:W-:Y:S01]  /*1cf20*/  IADD3.X R41, RZ, R21, RZ, P2, !PT ;  /* 0x00000015ff297210 */ /* 0x000fe200017fe4ff */
[----:B------:R-:W5:Y:S01]  /*1cf30*/  LD.E.128 R12, desc[UR6][R12.64] ;  /* 0x000000060c0c7980 */ /* 0x000f62000c101d00 */
[----:B------:R-:W-:-:S02]  /*1cf40*/  LOP3.LUT R40, R4, R7, RZ, 0x3c, !PT ;  /* 0x0000000704287212 */ /* 0x000fc400078e3cff */
[----:B------:R-:W-:Y:S01]  /*1cf50*/  LOP3.LUT R20, R5, R20, RZ, 0x3c, !PT ;  /* 0x0000001405147212 */ /* 0x000fe200078e3cff */
[----:B------:R-:W5:Y:S01]  /*1cf60*/  LD.E.128 R24, desc[UR6][R24.64] ;  /* 0x0000000618187980 */ /* 0x000f62000c101d00 */
[----:B0-----:R-:W-:-:S03]  /*1cf70*/  IMAD R3, R45, UR4, RZ ;  /* 0x000000042d037c24 */ /* 0x001fc6000f8e02ff */
[----:B------:R0:W5:Y:S04]  /*1cf80*/  LD.E.128 R4, desc[UR6][R20.64] ;  /* 0x0000000614047980 */ /* 0x000168000c101d00 */
[----:B------:R-:W5:Y:S04]  /*1cf90*/  LD.E.128 R28, desc[UR6][R28.64] ;  /* 0x000000061c1c7980 */ /* 0x000f68000c101d00 */
[----:B------:R-:W5:Y:S01]  /*1cfa0*/  LD.E.128 R32, desc[UR6][R32.64] ;  /* 0x0000000620207980 */ /* 0x000f62000c101d00 */
[----:B0-----:R-:W-:-:S03]  /*1cfb0*/  IMAD.MOV.U32 R20, RZ, RZ, R16 ;  /* 0x000000ffff147224 */ /* 0x001fc600078e0010 */
[----:B------:R-:W5:Y:S01]  /*1cfc0*/  LD.E.128 R36, desc[UR6][R36.64] ;  /* 0x0000000624247980 */ /* 0x000f62000c101d00 */
[----:B------:R-:W-:-:S03]  /*1cfd0*/  IMAD.MOV.U32 R21, RZ, RZ, R17 ;  /* 0x000000ffff157224 */ /* 0x000fc600078e0011 */
[----:B------:R-:W5:Y:S01]  /*1cfe0*/  LD.E.128 R40, desc[UR6][R40.64] ;  /* 0x0000000628287980 */ /* 0x000f62000c101d00 */
[----:B------:R-:W-:Y:S01]  /*1cff0*/  @!PT LDS RZ, [RZ] ;  /* 0x00000000fffff984 */ /* 0x000fe20000000800 */
[----:B------:R-:W-:Y:S01]  /*1d000*/  @!PT LDS RZ, [RZ] ;  /* 0x00000000fffff984 */ /* 0x000fe20000000800 */
[----:B------:R-:W-:Y:S01]  /*1d010*/  @!PT LDS RZ, [RZ] ;  /* 0x00000000fffff984 */ /* 0x000fe20000000800 */
[----:B------:R-:W-:Y:S01]  /*1d020*/  @!PT LDS RZ, [RZ] ;  /* 0x00000000fffff984 */ /* 0x000fe20000000800 */
[----:B------:R0:W-:Y:S06]  /*1d030*/  MEMBAR.ALL.CTA ;  /* 0x0000000000007992 */ /* 0x0001ec0000008000 */
[----:B0-----:R-:W0:Y:S01]  /*1d040*/  FENCE.VIEW.ASYNC.S ;  /* 0x00000000000073c6 */ /* 0x001e220000000000 */
[----:B------:R-:W-:-:S04]  /*1d050*/  IMAD.WIDE.U32 R20, R44, UR4, R20 ;  /* 0x000000042c147c25 */ /* 0x000fc8000f8e0014 */
[----:B------:R-:W-:Y:S01]  /*1d060*/  IMAD R3, R44, UR5, R3 ;  /* 0x000000052c037c24 */ /* 0x000fe2000f8e0203 */
[----:B------:R-:W-:Y:S01]  /*1d070*/  ULDC.64 UR4, c[0x0][0xae0] ;  /* 0x0002b80000047ab9 */ /* 0x000fe20000000a00 */
[----:B------:R-:W-:Y:S02]  /*1d080*/  IMAD R45, R52, -0x80, R48 ;  /* 0xffffff80342d7824 */ /* 0x000fe400078e0230 */
[----:B------:R-:W-:Y:S02]  /*1d090*/  IMAD.IADD R21, R21, 0x1, R3 ;  /* 0x0000000115157824 */ /* 0x000fe400078e0203 */
[----:B-1----:R-:W-:Y:S01]  /*1d0a0*/  IMAD R0, R49, UR4, RZ ;  /* 0x0000000431007c24 */ /* 0x002fe2000f8e02ff */
[----:B------:R-:W-:Y:S01]  /*1d0b0*/  ISETP.GE.AND P3, PT, R22, R45, PT ;  /* 0x0000002d1600720c */ /* 0x000fe20003f66270 */
[----:B------:R-:W-:-:S04]  /*1d0c0*/  IMAD.WIDE.U32 R20, R53, UR4, R20 ;  /* 0x0000000435147c25 */ /* 0x000fc8000f8e0014 */
[----:B------:R-:W-:Y:S01]  /*1d0d0*/  IMAD R3, R53, UR5, R0 ;  /* 0x0000000535037c24 */ /* 0x000fe2000f8e0200 */
[----:B------:R-:W-:Y:S01]  /*1d0e0*/  ULDC.64 UR4, c[0x0][0xae8] ;  /* 0x0002ba0000047ab9 */ /* 0x000fe20000000a00 */
[----:B------:R-:W-:Y:S02]  /*1d0f0*/  VIADD R0, R2, 0x34820 ;  /* 0x0003482002007836 */ /* 0x000fe40000000000 */
[----:B------:R-:W-:Y:S01]  /*1d100*/  IMAD R44, R50, UR4, RZ ;  /* 0x00000004322c7c24 */ /* 0x000fe2000f8e02ff */
[----:B------:R-:W-:Y:S02]  /*1d110*/  IADD3 R21, R21, R3, RZ ;  /* 0x0000000315157210 */ /* 0x000fe40007ffe0ff */
[----:B------:R-:W-:Y:S01]  /*1d120*/  PRMT R0, RZ, 0x654, R0 ;  /* 0x00000654ff007816 */ /* 0x000fe20000000000 */
[C---:B------:R-:W-:Y:S02]  /*1d130*/  IMAD R3, R51.reuse, UR5, R44 ;  /* 0x0000000533037c24 */ /* 0x040fe4000f8e022c */
[----:B------:R-:W-:Y:S01]  /*1d140*/  IMAD.WIDE.U32 R46, R51, UR4, R20 ;  /* 0x00000004332e7c25 */ /* 0x000fe2000f8e0014 */
[----:B0-----:R0:W-:Y:S01]  /*1d150*/  SYNCS.ARRIVE.TRANS64.RED.A1T0 RZ, [R0+URZ], RZ ;  /* 0x000000ff00ff79a7 */ /* 0x0011e2000810043f */
[----:B------:R-:W-:-:S02]  /*1d160*/  ISETP.GE.AND P0, PT, R223, R45, PT ;  /* 0x0000002ddf00720c */ /* 0x000fc40003f06270 */
[-C--:B------:R-:W-:Y:S01]  /*1d170*/  ISETP.GE.AND P1, PT, R222, R45.reuse, PT ;  /* 0x0000002dde00720c */ /* 0x080fe20003f26270 */
[----:B------:R-:W-:Y:S01]  /*1d180*/  IMAD.IADD R51, R47, 0x1, R3 ;  /* 0x000000012f337824 */ /* 0x000fe200078e0203 */
[----:B------:R-:W-:Y:S01]  /*1d190*/  ISETP.GE.AND P2, PT, R224, R45, PT ;  /* 0x0000002de000720c */ /* 0x000fe20003f46270 */
[----:B------:R-:W-:Y:S01]  /*1d1a0*/  IMAD.WIDE R44, R52, 0x80, R22 ;  /* 0x00000080342c7825 */ /* 0x000fe200078e0216 */
[----:B------:R-:W-:Y:S11]  /*1d1b0*/  @P3 BRA `(.L_x_648) ;  /* 0x0000000000403947 */ /* 0x000ff60003800000 */
[----:B------:R-:W-:Y:S01]  /*1d1c0*/  ULDC.64 UR6, c[0x0][0xad8] ;  /* 0x0002b60000067ab9 */ /* 0x000fe20000000a00 */
[----:B------:R-:W-:Y:S01]  /*1d1d0*/  MOV R21, R51 ;  /* 0x0000003300157202 */ /* 0x000fe20000000f00 */
[----:B------:R-:W-:Y:S01]  /*1d1e0*/  IMAD R3, R45, UR6, RZ ;  /* 0x000000062d037c24 */ /* 0x000fe2000f8e02ff */
[----:B------:R-:W-:Y:S01]  /*1d1f0*/  ULDC UR4, c[0x0][0xa8c] ;  /* 0x0002a30000047ab9 */ /* 0x000fe20000000800 */
[----:B------:R-:W-:Y:S01]  /*1d200*/  IMAD.MOV.U32 R20, RZ, RZ, R46 ;  /* 0x000000ffff147224 */ /* 0x000fe200078e002e */
[----:B------:R-:W-:Y:S01]  /*1d210*/  ISETP.GE.AND P3, PT, R16, UR4, PT ;  /* 0x0000000410007c0c */ /* 0x000fe2000bf66270 */
[C---:B------:R-:W-:Y:S01]  /*1d220*/  IMAD R3, R44.reuse, UR7, R3 ;  /* 0x000000072c037c24 */ /* 0x040fe2000f8e0203 */
[----:B------:R-:W-:Y:S01]  /*1d230*/  ISETP.GE.AND P4, PT, R227, UR4, PT ;  /* 0x00000004e3007c0c */ /* 0x000fe2000bf86270 */
[----:B------:R-:W-:Y:S01]  /*1d240*/  IMAD.WIDE.U32 R20, R44, UR6, R20 ;  /* 0x000000062c147c25 */ /* 0x000fe2000f8e0014 */
[----:B------:R-:W-:Y:S01]  /*1d250*/  ULDC.64 UR6, c[0x0][0xa80] ;  /* 0x0002a00000067ab9 */ /* 0x000fe20000000a00 */
[----:B------:R-:W-:-:S02]  /*1d260*/  ULDC.64 UR8, c[0x0][0x208] ;  /* 0x0000820000087ab9 */ /* 0x000fc40000000a00 */
[----:B------:R-:W-:Y:S01]  /*1d270*/  IMAD.IADD R3, R21, 0x1, R3 ;  /* 0x0000000115037824 */ /* 0x000fe200078e0203 */
[----:B------:R-:W-:-:S04]  /*1d280*/  LEA R48, P5, R20, UR6, 0x1 ;  /* 0x0000000614307c11 */ /* 0x000fc8000f8a08ff */
[----:B------:R-:W-:-:S05]  /*1d290*/  LEA.HI.X R49, R20, UR7, R3, 0x1, P5 ;  /* 0x0000000714317c11 */ /* 0x000fca000a8f0c03 */
[----:B-----5:R1:W-:Y:S04]  /*1d2a0*/  @!P3 STG.E.128 desc[UR8][R48.64], R4 ;  /* 0x000000043000b986 */ /* 0x0203e8000c101d08 */
[----:B------:R1:W-:Y:S02]  /*1d2b0*/  @!P4 STG.E.128 desc[UR8][R48.64+0x80], R28 ;  /* 0x0000801c3000c986 */ /* 0x0003e4000c101d08 */
.L_x_648:
[----:B------:R-:W-:Y:S05]  /*1d2c0*/  BSYNC B1 ;  /* 0x0000000000017941 */ /* 0x000fea0003800000 */
.L_x_647:
[----:B------:R-:W-:Y:S04]  /*1d2d0*/  BSSY B1, `(.L_x_649) ;  /* 0x0000014000017945 */ /* 0x000fe80003800000 */
[----:B------:R-:W-:Y:S05]  /*1d2e0*/  @P0 BRA `(.L_x_650) ;  /* 0x0000000000480947 */ /* 0x000fea0003800000 */
[----:B------:R-:W-:Y:S01]  /*1d2f0*/  IADD3 R3, P0, R44, 0x20, RZ ;  /* 0x000000202c037810 */ /* 0x000fe20007f1e0ff */
[----:B------:R-:W-:Y:S01]  /*1d300*/  ULDC.64 UR6, c[0x0][0xad8] ;  /* 0x0002b60000067ab9 */ /* 0x000fe20000000a00 */
[----:B-1---5:R-:W-:Y:S01]  /*1d310*/  MOV R5, R51 ;  /* 0x0000003300057202 */ /* 0x022fe20000000f00 */
[----:B------:R-:W-:Y:S01]  /*1d320*/  IMAD.MOV.U32 R4, RZ, RZ, R46 ;  /* 0x000000ffff047224 */ /* 0x000fe200078e002e */
[----:B------:R-:W-:Y:S01]  /*1d330*/  ULDC UR4, c[0x0][0xa8c] ;  /* 0x0002a30000047ab9 */ /* 0x000fe20000000800 */
[----:B0-----:R-:W-:Y:S01]  /*1d340*/  IMAD.X R0, RZ, RZ, R45, P0 ;  /* 0x000000ffff007224 */ /* 0x001fe200000e062d */
[----:B------:R-:W-:Y:S01]  /*1d350*/  ISETP.GE.AND P3, PT, R16, UR4, PT ;  /* 0x0000000410007c0c */ /* 0x000fe2000bf66270 */
[----:B------:R-:W-:Y:S01]  /*1d360*/  IMAD.WIDE.U32 R4, R3, UR6, R4 ;  /* 0x0000000603047c25 */ /* 0x000fe2000f8e0004 */
[----:B------:R-:W-:Y:S01]  /*1d370*/  ISETP.GE.AND P4, PT, R227, UR4, PT ;  /* 0x00000004e3007c0c */ /* 0x000fe2000bf86270 */
[----:B------:R-:W-:Y:S02]  /*1d380*/  ULDC.64 UR8, c[0x0][0x208] ;  /* 0x0000820000087ab9 */ /* 0x000fe40000000a00 */
[----:B------:R-:W-:-:S04]  /*1d390*/  IMAD R0, R0, UR6, RZ ;  /* 0x0000000600007c24 */ /* 0x000fc8000f8e02ff */
[----:B------:R-:W-:Y:S01]  /*1d3a0*/  IMAD R3, R3, UR7, R0 ;  /* 0x0000000703037c24 */ /* 0x000fe2000f8e0200 */
[----:B------:R-:W-:Y:S02]  /*1d3b0*/  ULDC.64 UR6, c[0x0][0xa80] ;  /* 0x0002a00000067ab9 */ /* 0x000fe40000000a00 */
[----:B------:R-:W-:Y:S01]  /*1d3c0*/  LEA R6, P0, R4, UR6, 0x1 ;  /* 0x0000000604067c11 */ /* 0x000fe2000f8008ff */
[----:B------:R-:W-:-:S05]  /*1d3d0*/  IMAD.IADD R3, R5, 0x1, R3 ;  /* 0x0000000105037824 */ /* 0x000fca00078e0203 */
[----:B------:R-:W-:-:S05]  /*1d3e0*/  LEA.HI.X R7, R4, UR7, R3, 0x1, P0 ;  /* 0x0000000704077c11 */ /* 0x000fca00080f0c03 */
[----:B------:R2:W-:Y:S04]  /*1d3f0*/  @!P3 STG.E.128 desc[UR8][R6.64], R8 ;  /* 0x000000080600b986 */ /* 0x0005e8000c101d08 */
[----:B------:R2:W-:Y:S02]  /*1d400*/  @!P4 STG.E.128 desc[UR8][R6.64+0x80], R32 ;  /* 0x000080200600c986 */ /* 0x0005e4000c101d08 */
.L_x_650:
[----:B------:R-:W-:Y:S05]  /*1d410*/  BSYNC B1 ;  /* 0x0000000000017941 */ /* 0x000fea0003800000 */
.L_x_649:
        /* <DEDUP_REMOVED lines=15> */
[----:B--2---:R-:W-:Y:S01]  /*1d510*/  LEA R6, P0, R4, UR6, 0x1 ;  /* 0x0000000604067c11 */ /* 0x004fe2000f8008ff */
[----:B------:R-:W-:-:S05]  /*1d520*/  IMAD.IADD R3, R5, 0x1, R3 ;  /* 0x0000000105037824 */ /* 0x000fca00078e0203 */
[----:B------:R-:W-:-:S05]  /*1d530*/  LEA.HI.X R7, R4, UR7, R3, 0x1, P0 ;  /* 0x0000000704077c11 */ /* 0x000fca00080f0c03 */
[----:B------:R3:W-:Y:S04]  /*1d540*/  @!P1 STG.E.128 desc[UR8][R6.64], R12 ;  /* 0x0000000c06009986 */ /* 0x0007e8000c101d08 */
[----:B------:R3:W-:Y:S02]  /*1d550*/  @!P3 STG.E.128 desc[UR8][R6.64+0x80], R36 ;  /* 0x000080240600b986 */ /* 0x0007e4000c101d08 */
.L_x_652:
[----:B------:R-:W-:Y:S05]  /*1d560*/  BSYNC B1 ;  /* 0x0000000000017941 */ /* 0x000fea0003800000 */
.L_x_651:
[----:B------:R-:W-:Y:S05]  /*1d570*/  @P2 BRA `(.L_x_653) ;  /* 0x0000000800dc2947 */ /* 0x000fea0003800000 */
[----:B------:R-:W-:Y:S01]  /*1d580*/  IADD3 R3, P0, R44, 0x60, RZ ;  /* 0x000000602c037810 */ /* 0x000fe20007f1e0ff */
[----:B------:R-:W-:Y:S01]  /*1d590*/  ULDC.64 UR6, c[0x0][0xad8] ;  /* 0x0002b60000067ab9 */ /* 0x000fe20000000a00 */
[----:B-1---5:R-:W-:Y:S01]  /*1d5a0*/  MOV R5, R51 ;  /* 0x0000003300057202 */ /* 0x022fe20000000f00 */
[----:B------:R-:W-:Y:S01]  /*1d5b0*/  IMAD.MOV.U32 R4, RZ, RZ, R46 ;  /* 0x000000ffff047224 */ /* 0x000fe200078e002e */
[----:B------:R-:W-:Y:S01]  /*1d5c0*/  ULDC UR4, c[0x0][0xa8c] ;  /* 0x0002a30000047ab9 */ /* 0x000fe20000000800 */
[----:B------:R-:W-:Y:S01]  /*1d5d0*/  IMAD.X R44, RZ, RZ, R45, P0 ;  /* 0x000000ffff2c7224 */ /* 0x000fe200000e062d */
[----:B------:R-:W-:Y:S01]  /*1d5e0*/  ISETP.GE.AND P1, PT, R16, UR4, PT ;  /* 0x0000000410007c0c */ /* 0x000fe2000bf26270 */
[----:B------:R-:W-:Y:S01]  /*1d5f0*/  IMAD.WIDE.U32 R4, R3, UR6, R4 ;  /* 0x0000000603047c25 */ /* 0x000fe2000f8e0004 */
[----:B------:R-:W-:-:S03]  /*1d600*/  ULDC.64 UR8, c[0x0][0x208] ;  /* 0x0000820000087ab9 */ /* 0x000fc60000000a00 */
[----:B------:R-:W-:-:S04]  /*1d610*/  IMAD R44, R44, UR6, RZ ;  /* 0x000000062c2c7c24 */ /* 0x000fc8000f8e02ff */
[----:B------:R-:W-:Y:S01]  /*1d620*/  IMAD R3, R3, UR7, R44 ;  /* 0x0000000703037c24 */ /* 0x000fe2000f8e022c */
[----:B------:R-:W-:Y:S02]  /*1d630*/  ULDC.64 UR6, c[0x0][0xa80] ;  /* 0x0002a00000067ab9 */ /* 0x000fe40000000a00 */
[----:B--23--:R-:W-:Y:S01]  /*1d640*/  LEA R6, P0, R4, UR6, 0x1 ;  /* 0x0000000604067c11 */ /* 0x00cfe2000f8008ff */
[----:B------:R-:W-:-:S05]  /*1d650*/  IMAD.IADD R3, R5, 0x1, R3 ;  /* 0x0000000105037824 */ /* 0x000fca00078e0203 */
[----:B------:R-:W-:Y:S02]  /*1d660*/  LEA.HI.X R7, R4, UR7, R3, 0x1, P0 ;  /* 0x0000000704077c11 */ /* 0x000fe400080f0c03 */
[----:B------:R-:W-:-:S03]  /*1d670*/  ISETP.GE.AND P0, PT, R227, UR4, PT ;  /* 0x00000004e3007c0c */ /* 0x000fc6000bf06270 */
[----:B------:R4:W-:Y:S10]  /*1d680*/  @!P1 STG.E.128 desc[UR8][R6.64], R24 ;  /* 0x0000001806009986 */ /* 0x0009f4000c101d08 */
[----:B------:R-:W-:Y:S05]  /*1d690*/  @P0 BRA `(.L_x_653) ;  /* 0x0000000800940947 */ /* 0x000fea0003800000 */
[----:B------:R-:W-:Y:S02]  /*1d6a0*/  ULDC.64 UR4, c[0x0][0x208] ;  /* 0x0000820000047ab9 */ /* 0x000fe40000000a00 */
[----:B------:R1:W-:Y:S01]  /*1d6b0*/  STG.E.128 desc[UR4][R6.64+0x80], R40 ;  /* 0x0000802806007986 */ /* 0x0003e2000c101d04 */
[----:B------:R-:W-:Y:S05]  /*1d6c0*/  BRA `(.L_x_653) ;  /* 0x0000000800887947 */ /* 0x000fea0003800000 */
.L_x_645:
[----:B------:R-:W-:Y:S01]  /*1d6d0*/  ULDC.64 UR4, c[0x0][0xbd8] ;  /* 0x0002f60000047ab9 */ /* 0x000fe20000000a00 */
[----:B------:R-:W0:Y:S01]  /*1d6e0*/  S2R R8, SR_TID.X ;  /* 0x0000000000087919 */ /* 0x000e220000002100 */
[----:B------:R-:W-:Y:S01]  /*1d6f0*/  ISETP.NE.U32.AND P0, PT, RZ, UR4, PT ;  /* 0x00000004ff007c0c */ /* 0x000fe2000bf05070 */
[----:B------:R-:W-:Y:S01]  /*1d700*/  IMAD.MOV.U32 R3, RZ, RZ, RZ ;  /* 0x000000ffff037224 */ /* 0x000fe200078e00ff */
[----:B------:R-:W-:Y:S01]  /*1d710*/  IADD3 R4, P1, R74, UR4, RZ ;  /* 0x000000044a047c10 */ /* 0x000fe2000ff3e0ff */
[----:B------:R-:W-:Y:S01]  /*1d720*/  ULDC.64 UR6, c[0x0][0x208] ;  /* 0x0000820000067ab9 */ /* 0x000fe20000000a00 */
[----:B------:R-:W-:Y:S02]  /*1d730*/  ISETP.NE.AND.EX P0, PT, RZ, UR5, PT, P0 ;  /* 0x00000005ff007c0c */ /* 0x000fe4000bf05300 */
[----:B------:R-:W-:Y:S01]  /*1d740*/  IADD3.X R5, R78, UR5, RZ, P1, !PT ;  /* 0x000000054e057c10 */ /* 0x000fe20008ffe4ff */
[----:B------:R-:W-:Y:S02]  /*1d750*/  ULDC.64 UR4, c[0x0][0xbe0] ;  /* 0x0002f80000047ab9 */ /* 0x000fe40000000a00 */
[----:B------:R-:W-:-:S04]  /*1d760*/  ISETP.NE.U32.AND P1, PT, RZ, UR4, PT ;  /* 0x00000004ff007c0c */ /* 0x000fc8000bf25070 */
[----:B------:R-:W-:-:S04]  /*1d770*/  ISETP.NE.AND.EX P1, PT, RZ, UR5, PT, P1 ;  /* 0x00000005ff007c0c */ /* 0x000fc8000bf25310 */
[----:B------:R1:W5:Y:S09]  /*1d780*/  @P0 LDG.E R3, desc[UR6][R4.64] ;  /* 0x0000000604030981 */ /* 0x000372000c1e1900 */
[----:B------:R-:W-:Y:S01]  /*1d790*/  @P1 IADD3 R6, P2, R74, UR4, RZ ;  /* 0x000000044a061c10 */ /* 0x000fe2000ff5e0ff */
[----:B------:R-:W-:-:S02]  /*1d7a0*/  ULDC UR4, c[0x0][0xa88] ;  /* 0x0002a20000047ab9 */ /* 0x000fc40000000800 */
[----:B------:R-:W-:Y:S02]  /*1d7b0*/  MOV R0, UR4 ;  /* 0x0000000400007c02 */ /* 0x000fe40008000f00 */
[----:B------:R-:W-:Y:S01]  /*1d7c0*/  @P1 IADD3.X R7, R78, UR5, RZ, P2, !PT ;  /* 0x000000054e071c10 */ /* 0x000fe200097fe4ff */
[----:B0-----:R-:W-:-:S04]  /*1d7d0*/  VIADD R8, R8, 0xffffff80 ;  /* 0xffffff8008087836 */ /* 0x001fc80000000000 */
[----:B------:R1:W5:Y:S01]  /*1d7e0*/  @P1 LDG.E R0, desc[UR6][R6.64] ;  /* 0x0000000606001981 */ /* 0x000362000c1e1900 */
[----:B------:R-:W-:Y:S01]  /*1d7f0*/  ISETP.GE.AND P2, PT, R8, 0x80, PT ;  /* 0x000000800800780c */ /* 0x000fe20003f46270 */
[----:B------:R-:W-:-:S12]  /*1d800*/  @P1 BRA `(.L_x_654) ;  /* 0x0000000000141947 */ /* 0x000fd80003800000 */
[----:B------:R-:W-:Y:S05]  /*1d810*/  @!P0 BRA `(.L_x_654) ;  /* 0x0000000000108947 */ /* 0x000fea0003800000 */
[----:B------:R-:W-:Y:S02]  /*1d820*/  ULDC.64 UR4, c[0x0][0x208] ;  /* 0x0000820000047ab9 */ /* 0x000fe40000000a00 */
[----:B-1----:R-:W2:Y:S04]  /*1d830*/  LDG.E R7, desc[UR4][R4.64] ;  /* 0x0000000404077981 */ /* 0x002ea8000c1e1900 */
[----:B-----5:R-:W2:Y:S02]  /*1d840*/  LDG.E R0, desc[UR4][R4.64+0x4] ;  /* 0x0000040404007981 */ /* 0x020ea4000c1e1900 */
[----:B--2---:R-:W-:-:S07]  /*1d850*/  IMAD.IADD R0, R0, 0x1, -R7 ;  /* 0x0000000100007824 */ /* 0x004fce00078e0a07 */
.L_x_654:
[----:B------:R-:W2:Y:S04]  /*1d860*/  LDL R12, [R1+0x80] ;  /* 0x00008000010c7983 */ /* 0x000ea80000100800 */
[----:B------:R0:W5:Y:S01]  /*1d870*/  LDL R10, [R1+0x88] ;  /* 0x00008800010a7983 */ /* 0x0001620000100800 */
[----:B------:R-:W-:Y:S01]  /*1d880*/  BSSY B1, `(.L_x_655) ;  /* 0x000001d000017945 */ /* 0x000fe20003800000 */
[----:B------:R-:W-:Y:S02]  /*1d890*/  SEL R11, R86, RZ, !P0 ;  /* 0x000000ff560b7207 */ /* 0x000fe40004000000 */
[----:B------:R-:W-:Y:S02]  /*1d8a0*/  SEL R38, R38, RZ, !P0 ;  /* 0x000000ff26267207 */ /* 0x000fe40004000000 */
[----:B-----5:R-:W-:-:S02]  /*1d8b0*/  SHF.R.S32.HI R8, RZ, 0x1f, R3 ;  /* 0x0000001fff087819 */ /* 0x020fc40000011403 */
[----:B--2---:R-:W-:Y:S01]  /*1d8c0*/  SHF.R.S32.HI R9, RZ, 0x1f, R12 ;  /* 0x0000001fff097819 */ /* 0x004fe2000001140c */
[----:B0-----:R-:W-:Y:S06]  /*1d8d0*/  @P2 BRA `(.L_x_656) ;  /* 0x00000000005c2947 */ /* 0x001fec0003800000 */
[----:B-1----:R-:W0:Y:S02]  /*1d8e0*/  S2R R4, SR_TID.X ;  /* 0x0000000000047919 */ /* 0x002e240000002100 */
[----:B0-----:R-:W-:-:S04]  /*1d8f0*/  IMAD R4, R10, 0x80, R4 ;  /* 0x000000800a047824 */ /* 0x001fc800078e0204 */
[----:B------:R-:W-:-:S05]  /*1d900*/  VIADD R5, R4, 0xffffff80 ;  /* 0xffffff8004057836 */ /* 0x000fca0000000000 */
[----:B------:R-:W-:-:S13]  /*1d910*/  ISETP.GE.AND P0, PT, R5, R0, PT ;  /* 0x000000000500720c */ /* 0x000fda0003f06270 */
[----:B------:R-:W-:Y:S05]  /*1d920*/  @P0 BRA `(.L_x_656) ;  /* 0x0000000000480947 */ /* 0x000fea0003800000 */
[----:B------:R-:W-:Y:S01]  /*1d930*/  IADD3 R4, P0, R5, R3, RZ ;  /* 0x0000000305047210 */ /* 0x000fe20007f1e0ff */
[----:B------:R-:W-:Y:S01]  /*1d940*/  ULDC.64 UR4, c[0x0][0xb70] ;  /* 0x0002dc0000047ab9 */ /* 0x000fe20000000a00 */
[----:B------:R-:W-:Y:S01]  /*1d950*/  ULDC.64 UR6, c[0x0][0x208] ;  /* 0x0000820000067ab9 */ /* 0x000fe20000000a00 */
[----:B------:R-:W-:Y:S01]  /*1d960*/  IMAD R6, R9, UR4, RZ ;  /* 0x0000000409067c24 */ /* 0x000fe2000f8e02ff */
[----:B------:R-:W-:-:S03]  /*1d970*/  LEA.HI.X.SX32 R5, R5, R8, 0x1, P0 ;  /* 0x0000000805057211 */ /* 0x000fc600000f0eff */
[C---:B------:R-:W-:Y:S02]  /*1d980*/  IMAD R7, R12.reuse, UR5, R6 ;  /* 0x000000050c077c24 */ /* 0x040fe4000f8e0206 */
[----:B------:R-:W-:Y:S01]  /*1d990*/  IMAD.WIDE.U32 R4, R12, UR4, R4 ;  /* 0x000000040c047c25 */ /* 0x000fe2000f8e0004 */
[----:B------:R-:W-:-:S03]  /*1d9a0*/  ULDC.64 UR4, c[0x0][0xb78] ;  /* 0x0002de0000047ab9 */ /* 0x000fc60000000a00 */
[----:B------:R-:W-:Y:S01]  /*1d9b0*/  IMAD R6, R38, UR4, RZ ;  /* 0x0000000426067c24 */ /* 0x000fe2000f8e02ff */
[----:B------:R-:W-:-:S03]  /*1d9c0*/  IADD3 R5, R5, R7, RZ ;  /* 0x0000000705057210 */ /* 0x000fc60007ffe0ff */
        /* <DEDUP_REMOVED lines=8> */
.L_x_656:
[----:B------:R-:W-:Y:S05]  /*1da50*/  BSYNC B1 ;  /* 0x0000000000017941 */ /* 0x000fea0003800000 */
.L_x_655:
[----:B------:R-:W-:Y:S01]  /*1da60*/  ULDC.64 UR4, c[0x0][0xaa0] ;  /* 0x0002a80000047ab9 */ /* 0x000fe20000000a00 */
[----:B01----:R-:W-:Y:S01]  /*1da70*/  MOV R5, R17 ;  /* 0x0000001100057202 */ /* 0x003fe20000000f00 */
[----:B------:R-:W-:Y:S01]  /*1da80*/  IMAD.MOV.U32 R4, RZ, RZ, R16 ;  /* 0x000000ffff047224 */ /* 0x000fe200078e0010 */
[----:B------:R-:W-:Y:S01]  /*1da90*/  BSSY B1, `(.L_x_657) ;  /* 0x0000028000017945 */ /* 0x000fe20003800000 */
[----:B------:R-:W-:Y:S02]  /*1daa0*/  IMAD R6, R8, UR4, RZ ;  /* 0x0000000408067c24 */ /* 0x000fe4000f8e02ff */
[----:B------:R-:W-:-:S04]  /*1dab0*/  IMAD.WIDE.U32 R4, R3, UR4, R4 ;  /* 0x0000000403047c25 */ /* 0x000fc8000f8e0004 */
[----:B------:R-:W-:Y:S01]  /*1dac0*/  IMAD R3, R3, UR5, R6 ;  /* 0x0000000503037c24 */ /* 0x000fe2000f8e0206 */
[----:B------:R-:W-:Y:S01]  /*1dad0*/  ULDC.64 UR4, c[0x0][0xae0] ;  /* 0x0002b80000047ab9 */ /* 0x000fe20000000a00 */
[----:B------:R-:W-:Y:S02]  /*1dae0*/  IMAD R7, R10, -0x80, R0 ;  /* 0xffffff800a077824 */ /* 0x000fe400078e0200 */
[----:B------:R-:W-:Y:S02]  /*1daf0*/  IMAD R6, R9, UR4, RZ ;  /* 0x0000000409067c24 */ /* 0x000fe4000f8e02ff */
[----:B------:R-:W-:Y:S01]  /*1db00*/  IMAD.IADD R5, R5, 0x1, R3 ;  /* 0x0000000105057824 */ /* 0x000fe200078e0203 */
[-C--:B------:R-:W-:Y:S01]  /*1db10*/  ISETP.GE.AND P3, PT, R22, R7.reuse, PT ;  /* 0x000000071600720c */ /* 0x080fe20003f66270 */
[C---:B------:R-:W-:Y:S01]  /*1db20*/  IMAD R3, R12.reuse, UR5, R6 ;  /* 0x000000050c037c24 */ /* 0x040fe2000f8e0206 */
[-C--:B------:R-:W-:Y:S01]  /*1db30*/  ISETP.GE.AND P2, PT, R223, R7.reuse, PT ;  /* 0x00000007df00720c */ /* 0x080fe20003f46270 */
[----:B------:R-:W-:Y:S01]  /*1db40*/  IMAD.WIDE.U32 R4, R12, UR4, R4 ;  /* 0x000000040c047c25 */ /* 0x000fe2000f8e0004 */
[----:B------:R-:W-:Y:S01]  /*1db50*/  ULDC.64 UR4, c[0x0][0xae8] ;  /* 0x0002ba0000047ab9 */ /* 0x000fe20000000a00 */
[----:B------:R-:W-:-:S02]  /*1db60*/  ISETP.GE.AND P0, PT, R222, R7, PT ;  /* 0x00000007de00720c */ /* 0x000fc40003f06270 */
[----:B------:R-:W-:Y:S01]  /*1db70*/  IMAD.IADD R5, R5, 0x1, R3 ;  /* 0x0000000105057824 */ /* 0x000fe200078e0203 */
[----:B------:R-:W-:Y:S01]  /*1db80*/  ISETP.GE.AND P1, PT, R224, R7, PT ;  /* 0x00000007e000720c */ /* 0x000fe20003f26270 */
[----:B------:R-:W-:Y:S02]  /*1db90*/  IMAD R0, R38, UR4, RZ ;  /* 0x0000000426007c24 */ /* 0x000fe4000f8e02ff */
[----:B------:R-:W-:Y:S01]  /*1dba0*/  IMAD.WIDE.U32 R6, R11, UR4, R4 ;  /* 0x000000040b067c25 */ /* 0x000fe2000f8e0004 */
[----:B------:R-:W-:-:S03]  /*1dbb0*/  MOV R5, R23 ;  /* 0x0000001700057202 */ /* 0x000fc60000000f00 */
[----:B------:R-:W-:Y:S02]  /*1dbc0*/  IMAD R3, R11, UR5, R0 ;  /* 0x000000050b037c24 */ /* 0x000fe4000f8e0200 */
[----:B------:R-:W-:Y:S02]  /*1dbd0*/  IMAD.MOV.U32 R4, RZ, RZ, R22 ;  /* 0x000000ffff047224 */ /* 0x000fe400078e0016 */
[----:B------:R-:W-:Y:S02]  /*1dbe0*/  IMAD.IADD R11, R7, 0x1, R3 ;  /* 0x00000001070b7824 */ /* 0x000fe400078e0203 */
[----:B------:R-:W-:Y:S01]  /*1dbf0*/  IMAD.WIDE R8, R10, 0x80, R4 ;  /* 0x000000800a087825 */ /* 0x000fe200078e0204 */
[----:B------:R-:W-:Y:S06]  /*1dc00*/  @P3 BRA `(.L_x_658) ;  /* 0x0000000000403947 */ /* 0x000fec0003800000 */
[----:B------:R-:W-:Y:S01]  /*1dc10*/  ULDC.64 UR6, c[0x0][0xad8] ;  /* 0x0002b60000067ab9 */ /* 0x000fe20000000a00 */
[----:B------:R-:W-:Y:S01]  /*1dc20*/  IMAD.MOV.U32 R4, RZ, RZ, R6 ;  /* 0x000000ffff047224 */ /* 0x000fe200078e0006 */
[----:B------:R-:W-:Y:S01]  /*1dc30*/  ULDC UR4, c[0x0][0xa8c] ;  /* 0x0002a30000047ab9 */ /* 0x000fe20000000800 */
[----:B------:R-:W-:Y:S01]  /*1dc40*/  IMAD R3, R9, UR6, RZ ;  /* 0x0000000609037c24 */ /* 0x000fe2000f8e02ff */
[----:B------:R-:W-:Y:S01]  /*1dc50*/  ISETP.GE.AND P4, PT, R16, UR4, PT ;  /* 0x0000000410007c0c */ /* 0x000fe2000bf86270 */
[----:B------:R-:W-:Y:S01]  /*1dc60*/  IMAD.MOV.U32 R5, RZ, RZ, R11 ;  /* 0x000000ffff057224 */ /* 0x000fe200078e000b */
[----:B------:R-:W-:Y:S01]  /*1dc70*/  ISETP.GE.AND P5, PT, R227, UR4, PT ;  /* 0x00000004e3007c0c */ /* 0x000fe2000bfa6270 */
[C---:B------:R-:W-:Y:S01]  /*1dc80*/  IMAD R3, R8.reuse, UR7, R3 ;  /* 0x0000000708037c24 */ /* 0x040fe2000f8e0203 */
[----:B------:R-:W-:Y:S01]  /*1dc90*/  ULDC.64 UR8, c[0x0][0x208] ;  /* 0x0000820000087ab9 */ /* 0x000fe20000000a00 */
[----:B------:R-:W-:Y:S01]  /*1dca0*/  IMAD.WIDE.U32 R4, R8, UR6, R4 ;  /* 0x0000000608047c25 */ /* 0x000fe2000f8e0004 */
[----:B------:R-:W-:-:S02]  /*1dcb0*/  ULDC.64 UR6, c[0x0][0xa80] ;  /* 0x0002a00000067ab9 */ /* 0x000fc40000000a00 */
[----:B------:R-:W-:Y:S02]  /*1dcc0*/  LEA R12, P3, R4, UR6, 0x1 ;  /* 0x00000006040c7c11 */ /* 0x000fe4000f8608ff */
[----:B------:R-:W-:-:S04]  /*1dcd0*/  IADD3 R3, R5, R3, RZ ;  /* 0x0000000305037210 */ /* 0x000fc80007ffe0ff */
[----:B------:R-:W-:-:S05]  /*1dce0*/  LEA.HI.X R13, R4, UR7, R3, 0x1, P3 ;  /* 0x00000007040d7c11 */ /* 0x000fca00098f0c03 */
[----:B------:R0:W-:Y:S04]  /*1dcf0*/  @!P4 STG.E.128 desc[UR8][R12.64], RZ ;  /* 0x000000ff0c00c986 */ /* 0x0001e8000c101d08 */
[----:B------:R0:W-:Y:S02]  /*1dd00*/  @!P5 STG.E.128 desc[UR8][R12.64+0x80], RZ ;  /* 0x000080ff0c00d986 */ /* 0x0001e4000c101d08 */
.L_x_658:
[----:B------:R-:W-:Y:S05]  /*1dd10*/  BSYNC B1 ;  /* 0x0000000000017941 */ /* 0x000fea0003800000 */
.L_x_657:
[----:B------:R-:W-:Y:S04]  /*1dd20*/  BSSY B1, `(.L_x_659) ;  /* 0x0000014000017945 */ /* 0x000fe80003800000 */
[----:B------:R-:W-:Y:S05]  /*1dd30*/  @P2 BRA `(.L_x_660) ;  /* 0x0000000000482947 */ /* 0x000fea0003800000 */
[----:B------:R-:W-:Y:S01]  /*1dd40*/  IADD3 R3, P2, R8, 0x20, RZ ;  /* 0x0000002008037810 */ /* 0x000fe20007f5e0ff */
[----:B------:R-:W-:Y:S01]  /*1dd50*/  ULDC.64 UR6, c[0x0][0xad8] ;  /* 0x0002b60000067ab9 */ /* 0x000fe20000000a00 */
[----:B------:R-:W-:Y:S01]  /*1dd60*/  IMAD.MOV.U32 R4, RZ, RZ, R6 ;  /* 0x000000ffff047224 */ /* 0x000fe200078e0006 */
[----:B------:R-:W-:Y:S01]  /*1dd70*/  ULDC UR4, c[0x0][0xa8c] ;  /* 0x0002a30000047ab9 */ /* 0x000fe20000000800 */
[----:B------:R-:W-:Y:S01]  /*1dd80*/  IMAD.MOV.U32 R5, RZ, RZ, R11 ;  /* 0x000000ffff057224 */ /* 0x000fe200078e000b */
[----:B------:R-:W-:Y:S01]  /*1dd90*/  ISETP.GE.AND P3, PT, R16, UR4, PT ;  /* 0x0000000410007c0c */ /* 0x000fe2000bf66270 */
[----:B------:R-:W-:Y:S01]  /*1dda0*/  IMAD.X R0, RZ, RZ, R9, P2 ;  /* 0x000000ffff007224 */ /* 0x000fe200010e0609 */
[----:B------:R-:W-:Y:S01]  /*1ddb0*/  ISETP.GE.AND P4, PT, R227, UR4, PT ;  /* 0x00000004e3007c0c */ /* 0x000fe2000bf86270 */
[----:B------:R-:W-:Y:S01]  /*1ddc0*/  IMAD.WIDE.U32 R4, R3, UR6, R4 ;  /* 0x0000000603047c25 */ /* 0x000fe2000f8e0004 */
[----:B------:R-:W-:-:S03]  /*1ddd0*/  ULDC.64 UR8, c[0x0][0x208] ;  /* 0x0000820000087ab9 */ /* 0x000fc60000000a00 */
[----:B------:R-:W-:-:S04]  /*1dde0*/  IMAD R0, R0, UR6, RZ ;  /* 0x0000000600007c24 */ /* 0x000fc8000f8e02ff */
[----:B------:R-:W-:Y:S01]  /*1ddf0*/  IMAD R3, R3, UR7, R0 ;  /* 0x0000000703037c24 */ /* 0x000fe2000f8e0200 */
[----:B------:R-:W-:Y:S02]  /*1de00*/  ULDC.64 UR6, c[0x0][0xa80] ;  /* 0x0002a00000067ab9 */ /* 0x000fe40000000a00 */
[----:B0-----:R-:W-:Y:S02]  /*1de10*/  LEA R12, P2, R4, UR6, 0x1 ;  /* 0x00000006040c7c11 */ /* 0x001fe4000f8408ff */
[----:B------:R-:W-:-:S04]  /*1de20*/  IADD3 R3, R5, R3, RZ ;  /* 0x0000000305037210 */ /* 0x000fc80007ffe0ff */
[----:B------:R-:W-:-:S05]  /*1de30*/  LEA.HI.X R13, R4, UR7, R3, 0x1, P2 ;  /* 0x00000007040d7c11 */ /* 0x000fca00090f0c03 */
[----:B------:R1:W-:Y:S04]  /*1de40*/  @!P3 STG.E.128 desc[UR8][R12.64], RZ ;  /* 0x000000ff0c00b986 */ /* 0x0003e8000c101d08 */
[----:B------:R1:W-:Y:S02]  /*1de50*/  @!P4 STG.E.128 desc[UR8][R12.64+0x80], RZ ;  /* 0x000080ff0c00c986 */ /* 0x0003e4000c101d08 */
.L_x_660:
[----:B------:R-:W-:Y:S05]  /*1de60*/  BSYNC B1 ;  /* 0x0000000000017941 */ /* 0x000fea0003800000 */
.L_x_659:
        /* <DEDUP_REMOVED lines=15> */
[----:B01----:R-:W-:Y:S02]  /*1df60*/  LEA R12, P0, R4, UR6, 0x1 ;  /* 0x00000006040c7c11 */ /* 0x003fe4000f8008ff */
[----:B------:R-:W-:-:S04]  /*1df70*/  IADD3 R3, R5, R3, RZ ;  /* 0x0000000305037210 */ /* 0x000fc80007ffe0ff */
[----:B------:R-:W-:-:S05]  /*1df80*/  LEA.HI.X R13, R4, UR7, R3, 0x1, P0 ;  /* 0x00000007040d7c11 */ /* 0x000fca00080f0c03 */
[----:B------:R2:W-:Y:S04]  /*1df90*/  @!P2 STG.E.128 desc[UR8][R12.64], RZ ;  /* 0x000000ff0c00a986 */ /* 0x0005e8000c101d08 */
[----:B------:R2:W-:Y:S02]  /*1dfa0*/  @!P3 STG.E.128 desc[UR8][R12.64+0x80], RZ ;  /* 0x000080ff0c00b986 */ /* 0x0005e4000c101d08 */
.L_x_662:
[----:B------:R-:W-:Y:S05]  /*1dfb0*/  BSYNC B1 ;  /* 0x0000000000017941 */ /* 0x000fea0003800000 */
.L_x_661:
        /* <DEDUP_REMOVED lines=14> */
[----:B------:R-:W-:Y:S02]  /*1e0a0*/  LEA R6, P0, R4, UR6, 0x1 ;  /* 0x0000000604067c11 */ /* 0x000fe4000f8008ff */
[----:B------:R-:W-:-:S04]  /*1e0b0*/  IADD3 R3, R5, R3, RZ ;  /* 0x0000000305037210 */ /* 0x000fc80007ffe0ff */
[----:B------:R-:W-:-:S05]  /*1e0c0*/  LEA.HI.X R7, R4, UR7, R3, 0x1, P0 ;  /* 0x0000000704077c11 */ /* 0x000fca00080f0c03 */
[----:B------:R3:W-:Y:S04]  /*1e0d0*/  @!P1 STG.E.128 desc[UR8][R6.64], RZ ;  /* 0x000000ff06009986 */ /* 0x0007e8000c101d08 */
[----:B------:R3:W-:Y:S02]  /*1e0e0*/  @!P2 STG.E.128 desc[UR8][R6.64+0x80], RZ ;  /* 0x000080ff0600a986 */ /* 0x0007e4000c101d08 */
.L_x_653:
[----:B------:R-:W-:Y:S05]  /*1e0f0*/  BSYNC B0 ;  /* 0x0000000000007941 */ /* 0x000fea0003800000 */
.L_x_644:
[----:B------:R-:W-:Y:S02]  /*1e100*/  ULDC UR4, c[0x0][0xc14] ;  /* 0x0003050000047ab9 */ /* 0x000fe40000000800 */
[----:B------:R-:W-:-:S13]  /*1e110*/  ISETP.GE.AND P0, PT, R159, UR4, PT ;  /* 0x000000049f007c0c */ /* 0x000fda000bf06270 */
[----:B------:R-:W-:Y:S05]  /*1e120*/  @!P0 BRA `(.L_x_663) ;  /* 0xfffffe2c00f48947 */ /* 0x000fea000383ffff */
[----:B------:R-:W-:Y:S05]  /*1e130*/  BRA `(.L_x_445) ;  /* 0x0000005800487947 */ /* 0x000fea0003800000 */
.L_x_443:
[----:B------:R-:W-:-:S08]  /*1e140*/  NOP ;  /* 0x0000000000007918 */ /* 0x000fd00000000000 */
[----:B------:R-:W0:-:S00]  /*1e150*/  USETMAXREG.DEALLOC.CTAPOOL 0x18 ;  /* 0x00000018000079c8 */ /* 0x000e0000080e0500 */
[----:B0-----:R-:W-:-:S06]  /*1e160*/  LOP3.LUT R0, R0, 0x3, RZ, 0xc0, !PT ;  /* 0x0000000300007812 */ /* 0x001fcc00078ec0ff */
[----:B------:R-:W0:Y:S02]  /*1e170*/  SHFL.IDX PT, R0, R0, RZ, 0x1f ;  /* 0x00001fff00007589 */ /* 0x000e2400000e0000 */
[----:B0-----:R-:W-:-:S13]  /*1e180*/  ISETP.NE.AND P0, PT, R0, RZ, PT ;  /* 0x000000ff0000720c */ /* 0x001fda0003f05270 */
[----:B------:R-:W-:Y:S05]  /*1e190*/  @P0 BRA `(.L_x_445) ;  /* 0x0000005800300947 */ /* 0x000fea0003800000 */
[----:B------:R-:W2:Y:S01]  /*1e1a0*/  LDL.LU R7, [R1] ;  /* 0x0000000001077983 */ /* 0x000ea20000300800 */
[----:B------:R-:W-:Y:S01]  /*1e1b0*/  LOP3.LUT R8, R3, 0x1f, RZ, 0xc0, !PT ;  /* 0x0000001f03087812 */ /* 0x000fe200078ec0ff */
[----:B------:R-:W-:Y:S01]  /*1e1c0*/  ULDC UR5, c[0x0][0xc14] ;  /* 0x0003050000057ab9 */ /* 0x000fe20000000800 */
[----:B------:R-:W-:Y:S01]  /*1e1d0*/  IMAD.MOV.U32 R0, RZ, RZ, RZ ;  /* 0x000000ffff007224 */ /* 0x000fe200078e00ff */
[----:B------:R-:W-:Y:S01]  /*1e1e0*/  ULDC.64 UR6, c[0x0][0x208] ;  /* 0x0000820000067ab9 */ /* 0x000fe20000000a00 */
[----:B------:R-:W-:Y:S01]  /*1e1f0*/  ISETP.NE.AND P0, PT, R8, 0x1f, PT ;  /* 0x0000001f0800780c */ /* 0x000fe20003f05270 */
[----:B------:R-:W-:Y:S01]  /*1e200*/  ULDC UR4, c[0x0][0xc10] ;  /* 0x0003040000047ab9 */ /* 0x000fe20000000800 */
[----:B--2---:R-:W-:-:S11]  /*1e210*/  LOP3.LUT R7, R7, 0xffffffdf, RZ, 0xc0, !PT ;  /* 0xffffffdf07077812 */ /* 0x004fd600078ec0ff */
[----:B------:R-:W-:Y:S02]  /*1e220*/  @P0 LOP3.LUT R7, R7, 0x20, RZ, 0xfc, !PT ;  /* 0x0000002007070812 */ /* 0x000fe400078efcff */
[----:B------:R-:W-:-:S13]  /*1e230*/  ISETP.GE.OR P0, PT, R8, UR5, !P0 ;  /* 0x0000000508007c0c */ /* 0x000fda000c706670 */
[----:B------:R-:W0:Y:S02]  /*1e240*/  @!P0 LDC.64 R2, c[0x0][0xc58] ;  /* 0x00031600ff028b82 */ /* 0x000e240000000a00 */
[----:B0-----:R-:W-:-:S05]  /*1e250*/  @!P0 IMAD.WIDE.U32 R2, R8, 0x4, R2 ;  /* 0x0000000408028825 */ /* 0x001fca00078e0002 */
[----:B------:R-:W2:Y:S01]  /*1e260*/  @!P0 LDG.E R0, desc[UR6][R2.64] ;  /* 0x0000000602008981 */ /* 0x000ea2000c1e1900 */
[C---:B------:R-:W-:Y:S01]  /*1e270*/  ISETP.NE.AND P1, PT, R8.reuse, RZ, PT ;  /* 0x000000ff0800720c */ /* 0x040fe20003f25270 */
[----:B------:R-:W0:Y:S01]  /*1e280*/  S2UR UR6, SR_CTAID.X ;  /* 0x00000000000679c3 */ /* 0x000e220000002500 */
[----:B------:R-:W-:Y:S01]  /*1e290*/  ISETP.GE.U32.AND P0, PT, R8, 0x2, PT ;  /* 0x000000020800780c */ /* 0x000fe20003f06070 */
[----:B------:R-:W-:Y:S01]  /*1e2a0*/  IMAD.MOV.U32 R16, RZ, RZ, RZ ;  /* 0x000000ffff107224 */ /* 0x000fe200078e00ff */
[----:B------:R-:W-:Y:S02]  /*1e2b0*/  LOP3.LUT R7, R7, 0xfffffffe, RZ, 0xc0, !PT ;  /* 0xfffffffe07077812 */ /* 0x000fe400078ec0ff */
[----:B------:R-:W-:-:S07]  /*1e2c0*/  MOV R19, RZ ;  /* 0x000000ff00137202 */ /* 0x000fce0000000f00 */
[----:B------:R-:W-:-:S04]  /*1e2d0*/  @P1 LOP3.LUT R7, R7, 0x1, RZ, 0xfc, !PT ;  /* 0x0000000107071812 */ /* 0x000fc800078efcff */
[----:B------:R-:W-:-:S04]  /*1e2e0*/  LOP3.LUT R7, R7, 0xffffffef, RZ, 0xc0, !PT ;  /* 0xffffffef07077812 */ /* 0x000fc800078ec0ff */
[----:B------:R-:W-:-:S04]  /*1e2f0*/  @P0 LOP3.LUT R7, R7, 0x10, RZ, 0xfc, !PT ;  /* 0x0000001007070812 */ /* 0x000fc800078efcff */
[----:B------:R-:W-:Y:S01]  /*1e300*/  LOP3.LUT R7, R7, 0xfffffff7, RZ, 0xc0, !PT ;  /* 0xfffffff707077812 */ /* 0x000fe200078ec0ff */
[----:B--2---:R-:W1:Y:S02]  /*1e310*/  SHFL.UP PT, R4, R0, 0x1, RZ ;  /* 0x0420000000047989 */ /* 0x004e6400000e00ff */
[----:B-1----:R-:W-:-:S05]  /*1e320*/  SEL R5, R4, RZ, P1 ;  /* 0x000000ff04057207 */ /* 0x002fca0000800000 */
[----:B------:R-:W-:-:S05]  /*1e330*/  IMAD.IADD R5, R0, 0x1, R5 ;  /* 0x0000000100057824 */ /* 0x000fca00078e0205 */
[----:B------:R-:W1:Y:S02]  /*1e340*/  SHFL.UP PT, R4, R5, 0x2, RZ ;  /* 0x0440000005047989 */ /* 0x000e6400000e00ff */
[----:B-1----:R-:W-:Y:S02]  /*1e350*/  SEL R4, R4, RZ, P0 ;  /* 0x000000ff04047207 */ /* 0x002fe40000000000 */
[----:B------:R-:W-:-:S03]  /*1e360*/  ISETP.GE.U32.AND P0, PT, R8, 0x4, PT ;  /* 0x000000040800780c */ /* 0x000fc60003f06070 */
[----:B------:R-:W-:-:S05]  /*1e370*/  IMAD.IADD R4, R5, 0x1, R4 ;  /* 0x0000000105047824 */ /* 0x000fca00078e0204 */
[----:B------:R-:W1:Y:S05]  /*1e380*/  SHFL.UP PT, R6, R4, 0x4, RZ ;  /* 0x0480000004067989 */ /* 0x000e6a00000e00ff */
[----:B------:R-:W-:-:S04]  /*1e390*/  @P0 LOP3.LUT R7, R7, 0x8, RZ, 0xfc, !PT ;  /* 0x0000000807070812 */ /* 0x000fc800078efcff */
[----:B------:R-:W-:Y:S02]  /*1e3a0*/  LOP3.LUT R7, R7, 0xfffffffb, RZ, 0xc0, !PT ;  /* 0xfffffffb07077812 */ /* 0x000fe400078ec0ff */
[----:B-1----:R-:W-:Y:S02]  /*1e3b0*/  SEL R3, R6, RZ, P0 ;  /* 0x000000ff06037207 */ /* 0x002fe40000000000 */
[----:B------:R-:W-:Y:S02]  /*1e3c0*/  ISETP.GE.U32.AND P0, PT, R8, 0x8, PT ;  /* 0x000000080800780c */ /* 0x000fe40003f06070 */
[----:B------:R-:W-:-:S05]  /*1e3d0*/  IADD3 R3, R4, R3, RZ ;  /* 0x0000000304037210 */ /* 0x000fca0007ffe0ff */
[----:B------:R-:W1:Y:S06]  /*1e3e0*/  SHFL.UP PT, R2, R3, 0x8, RZ ;  /* 0x0500000003027989 */ /* 0x000e6c00000e00ff */
[----:B------:R-:W-:-:S04]  /*1e3f0*/  @P0 LOP3.LUT R7, R7, 0x4, RZ, 0xfc, !PT ;  /* 0x0000000407070812 */ /* 0x000fc800078efcff */
[----:B------:R-:W-:Y:S02]  /*1e400*/  LOP3.LUT R7, R7, 0xfffffffd, RZ, 0xc0, !PT ;  /* 0xfffffffd07077812 */ /* 0x000fe400078ec0ff */
[----:B-1----:R-:W-:Y:S02]  /*1e410*/  SEL R2, R2, RZ, P0 ;  /* 0x000000ff02027207 */ /* 0x002fe40000000000 */
[----:B------:R-:W-:-:S03]  /*1e420*/  ISETP.GE.U32.AND P0, PT, R8, 0x10, PT ;  /* 0x000000100800780c */ /* 0x000fc60003f06070 */
[----:B------:R-:W-:-:S05]  /*1e430*/  IMAD.IADD R5, R3, 0x1, R2 ;  /* 0x0000000103057824 */ /* 0x000fca00078e0202 */
[----:B------:R-:W1:Y:S05]  /*1e440*/  SHFL.UP PT, R2, R5, 0x10, RZ ;  /* 0x0600000005027989 */ /* 0x000e6a00000e00ff */
[----:B------:R-:W-:-:S05]  /*1e450*/  @P0 LOP3.LUT R7, R7, 0x2, RZ, 0xfc, !PT ;  /* 0x0000000207070812 */ /* 0x000fca00078efcff */
[----:B------:R-:W-:Y:S01]  /*1e460*/  STL [R1], R7 ;  /* 0x0000000701007387 */ /* 0x000fe20000100800 */
[----:B-1----:R-:W-:-:S05]  /*1e470*/  SEL R2, R2, RZ, P0 ;  /* 0x000000ff02027207 */ /* 0x002fca0000000000 */
[----:B------:R-:W-:-:S05]  /*1e480*/  IMAD.IADD R2, R5, 0x1, R2 ;  /* 0x0000000105027824 */ /* 0x000fca00078e0202 */
[----:B------:R-:W1:Y:S02]  /*1e490*/  SHFL.IDX PT, R4, R2, 0x1f, 0x1f ;  /* 0x03e01f0002047f89 */ /* 0x000e6400000e0000 */
[----:B-1----:R-:W-:-:S04]  /*1e4a0*/  IMAD R4, R4, UR4, RZ ;  /* 0x0000000404047c24 */ /* 0x002fc8000f8e02ff */
[----:B------:R-:W-:Y:S01]  /*1e4b0*/  IMAD.MOV.U32 R7, RZ, RZ, R4 ;  /* 0x000000ffff077224 */ /* 0x000fe200078e0004 */
[----:B0-----:R-:W-:-:S13]  /*1e4c0*/  ISETP.GT.AND P0, PT, R4, UR6, PT ;  /* 0x0000000604007c0c */ /* 0x001fda000bf04270 */
[----:B------:R-:W-:Y:S05]  /*1e4d0*/  @P0 BRA `(.L_x_664) ;  /* 0x0000000000c80947 */ /* 0x000fea0003800000 */
[----:B------:R-:W-:Y:S01]  /*1e4e0*/  IMAD.MOV.U32 R4, RZ, RZ, R7 ;  /* 0x000000ffff047224 */ /* 0x000fe200078e0007 */
[----:B------:R-:W-:Y:S01]  /*1e4f0*/  ULDC UR5, c[0x0][0xc14] ;  /* 0x0003050000057ab9 */ /* 0x000fe20000000800 */
[----:B------:R-:W-:Y:S01]  /*1e500*/  IMAD.MOV.U32 R19, RZ, RZ, RZ ;  /* 0x000000ffff137224 */ /* 0x000fe200078e00ff */
[----:B------:R-:W-:Y:S01]  /*1e510*/  ULDC UR7, c[0x0][0xc14] ;  /* 0x0003050000077ab9 */ /* 0x000fe20000000800 */
[----:B------:R-:W-:-:S05]  /*1e520*/  ULDC UR4, c[0x0][0xc10] ;  /* 0x0003040000047ab9 */ /* 0x000fca0000000800 */
.L_x_668:
[----:B------:R-:W-:Y:S01]  /*1e530*/  IADD3 R0, R19, 0x1f, RZ ;  /* 0x0000001f13007810 */ /* 0x000fe20007ffe0ff */
[----:B------:R-:W-:-:S03]  /*1e540*/  IMAD.U32 R19, RZ, RZ, UR7 ;  /* 0x00000007ff137e24 */ /* 0x000fc6000f8e00ff */
[----:B------:R-:W-:-:S13]  /*1e550*/  ISETP.GE.AND P0, PT, R0, UR5, PT ;  /* 0x0000000500007c0c */ /* 0x000fda000bf06270 */
[----:B------:R-:W-:Y:S05]  /*1e560*/  @P0 BRA `(.L_x_665) ;  /* 0x0000000400480947 */ /* 0x000fea0003800000 */
[----:B------:R-:W0:Y:S01]  /*1e570*/  S2R R7, SR_TID.X ;  /* 0x0000000000077919 */ /* 0x000e220000002100 */
[----:B------:R-:W-:Y:S01]  /*1e580*/  IMAD.MOV.U32 R19, RZ, RZ, R0 ;  /* 0x000000ffff137224 */ /* 0x000fe200078e0000 */
[----:B------:R-:W-:Y:S01]  /*1e590*/  BSSY B0, `(.L_x_666) ;  /* 0x000000b000007945 */ /* 0x000fe20003800000 */
[----:B------:R-:W-:Y:S02]  /*1e5a0*/  MOV R0, RZ ;  /* 0x000000ff00007202 */ /* 0x000fe40000000f00 */
[----:B0-----:R-:W-:-:S04]  /*1e5b0*/  LOP3.LUT R7, R7, 0x1f, RZ, 0xc0, !PT ;  /* 0x0000001f07077812 */ /* 0x001fc800078ec0ff */
[C---:B------:R-:W-:Y:S01]  /*1e5c0*/  ISETP.NE.AND P1, PT, R7.reuse, 0x1f, PT ;  /* 0x0000001f0700780c */ /* 0x040fe20003f25270 */
[----:B------:R-:W-:-:S05]  /*1e5d0*/  IMAD.IADD R5, R7, 0x1, R19 ;  /* 0x0000000107057824 */ /* 0x000fca00078e0213 */
[----:B------:R-:W-:-:S13]  /*1e5e0*/  ISETP.GE.OR P0, PT, R5, UR5, !P1 ;  /* 0x0000000505007c0c */ /* 0x000fda000cf06670 */
[----:B------:R-:W-:Y:S05]  /*1e5f0*/  @P0 BRA `(.L_x_667) ;  /* 0x0000000000100947 */ /* 0x000fea0003800000 */
[----:B------:R-:W0:Y:S01]  /*1e600*/  LDC.64 R2, c[0x0][0xc58] ;  /* 0x00031600ff027b82 */ /* 0x000e220000000a00 */
[----:B------:R-:W-:Y:S01]  /*1e610*/  ULDC.64 UR8, c[0x0][0x208] ;  /* 0x0000820000087ab9 */ /* 0x000fe20000000a00 */
[----:B0-----:R-:W-:-:S05]  /*1e620*/  IMAD.WIDE R2, R5, 0x4, R2 ;  /* 0x0000000405027825 */ /* 0x001fca00078e0202 */
[----:B------:R0:W5:Y:S02]  /*1e630*/  LDG.E R0, desc[UR8][R2.64] ;  /* 0x0000000802007981 */ /* 0x000164000c1e1900 */
.L_x_667:
[----:B------:R-:W-:Y:S05]  /*1e640*/  BSYNC B0 ;  /* 0x0000000000007941 */ /* 0x000fea0003800000 */
.L_x_666:
[----:B0----5:R-:W0:Y:S01]  /*1e650*/  SHFL.UP PT, R2, R0, 0x1, RZ ;  /* 0x0420000000027989 */ /* 0x021e2200000e00ff */
[C---:B------:R-:W-:Y:S02]  /*1e660*/  ISETP.NE.AND P0, PT, R7.reuse, RZ, PT ;  /* 0x000000ff0700720c */ /* 0x040fe40003f05270 */
[C---:B------:R-:W-:Y:S02]  /*1e670*/  ISETP.GE.U32.AND P1, PT, R7.reuse, 0x2, PT ;  /* 0x000000020700780c */ /* 0x040fe40003f26070 */
        /* <DEDUP_REMOVED lines=12> */
[----:B0-----:R-:W-:-:S04]  /*1e740*/  SEL R6, R6, RZ, P1 ;  /* 0x000000ff06067207 */ /* 0x001fc80000800000 */
[----:B------:R-:W-:-:S05]  /*1e750*/  IADD3 R6, R5, R6, RZ ;  /* 0x0000000605067210 */ /* 0x000fca0007ffe0ff */
        /* <DEDUP_REMOVED lines=8> */
[----:B------:R-:W-:Y:S01]  /*1e7e0*/  IMAD.MOV.U32 R2, RZ, RZ, R7 ;  /* 0x000000ffff027224 */ /* 0x000fe200078e0007 */
[----:B------:R-:W-:-:S07]  /*1e7f0*/  MOV R7, R3 ;  /* 0x0000000300077202 */ /* 0x000fce0000000f00 */
.L_x_664:
        /* <DEDUP_REMOVED lines=14> */
[----:B------:R-:W-:-:S05]  /*1e8e0*/  IADD3 R9, R4, -0x1, RZ ;  /* 0xffffffff04097810 */ /* 0x000fca0007ffe0ff */
[----:B------:R0:W1:Y:S02]  /*1e8f0*/  SHFL.IDX PT, R16, R2, R9, 0x1f ;  /* 0x00001f0902107589 */ /* 0x00006400000e0000 */
.L_x_669:
[----:B-1----:R-:W-:Y:S01]  /*1e900*/  IMAD R16, R16, UR4, R7 ;  /* 0x0000000410107c24 */ /* 0x002fe2000f8e0207 */
[----:B------:R-:W-:Y:S01]  /*1e910*/  IABS R6, R0 ;  /* 0x0000000000067213 */ /* 0x000fe20000000000 */
[----:B------:R-:W-:Y:S01]  /*1e920*/  IMAD R7, R10, R5, RZ ;  /* 0x000000050a077224 */ /* 0x000fe200078e02ff */
[----:B------:R-:W-:Y:S01]  /*1e930*/  IADD3 R19, R4, R19, RZ ;  /* 0x0000001304137210 */ /* 0x000fe20007ffe0ff */
[----:B0-----:R-:W-:Y:S02]  /*1e940*/  IMAD.MOV.U32 R2, RZ, RZ, RZ ;  /* 0x000000ffff027224 */ /* 0x001fe400078e00ff */
[----:B------:R-:W-:Y:S02]  /*1e950*/  IMAD.MOV R6, RZ, RZ, -R6 ;  /* 0x000000ffff067224 */ /* 0x000fe400078e0a06 */
[----:B------:R-:W-:Y:S01]  /*1e960*/  IMAD.HI.U32 R2, R3, R7, R2 ;  /* 0x0000000703027227 */ /* 0x000fe200078e0002 */
[----:B------:R-:W-:-:S04]  /*1e970*/  IADD3 R7, -R16, UR6, RZ ;  /* 0x0000000610077c10 */ /* 0x000fc8000fffe1ff */
[----:B------:R-:W-:-:S05]  /*1e980*/  IABS R3, R7 ;  /* 0x0000000700037213 */ /* 0x000fca0000000000 */
[----:B------:R-:W-:-:S04]  /*1e990*/  IMAD.HI.U32 R2, R2, R3, RZ ;  /* 0x0000000302027227 */ /* 0x000fc800078e00ff */
[----:B------:R-:W-:Y:S01]  /*1e9a0*/  IMAD R6, R2, R6, R3 ;  /* 0x0000000602067224 */ /* 0x000fe200078e0203 */
[----:B------:R-:W-:-:S04]  /*1e9b0*/  LOP3.LUT R3, R7, R0, RZ, 0x3c, !PT ;  /* 0x0000000007037212 */ /* 0x000fc800078e3cff */
[----:B------:R-:W-:-:S13]  /*1e9c0*/  ISETP.GT.U32.AND P0, PT, R5, R6, PT ;  /* 0x000000060500720c */ /* 0x000fda0003f04070 */
[----:B------:R-:W-:Y:S01]  /*1e9d0*/  @!P0 IADD3 R6, R6, -R5, RZ ;  /* 0x8000000506068210 */ /* 0x000fe20007ffe0ff */
[----:B------:R-:W-:-:S03]  /*1e9e0*/  @!P0 VIADD R2, R2, 0x1 ;  /* 0x0000000102028836 */ /* 0x000fc60000000000 */
[----:B------:R-:W-:-:S13]  /*1e9f0*/  ISETP.GE.U32.AND P0, PT, R6, R5, PT ;  /* 0x000000050600720c */ /* 0x000fda0003f06070 */
        /* <DEDUP_REMOVED lines=9> */
.L_x_665:
[----:B------:R-:W-:Y:S01]  /*1ea90*/  IMAD.MOV.U32 R17, RZ, RZ, RZ ;  /* 0x000000ffff117224 */ /* 0x000fe200078e00ff */
[----:B------:R-:W-:Y:S01]  /*1eaa0*/  MOV R18, RZ ;  /* 0x000000ff00127202 */ /* 0x000fe20000000f00 */
[----:B------:R-:W-:-:S07]  /*1eab0*/  IMAD.U32 R16, RZ, RZ, UR6 ;  /* 0x00000006ff107e24 */ /* 0x000fce000f8e00ff */
.L_x_670:
        /* <DEDUP_REMOVED lines=16> */
[----:B------:R-:W-:Y:S01]  /*1ebc0*/  ULDC.64 UR38, c[0x0][0x198] ;  /* 0x0000660000267ab9 */ /* 0x000fe20000000a00 */
[----:B------:R-:W-:Y:S02]  /*1ebd0*/  ULDC UR36, c[0x0][0xc] ;  /* 0x0000030000247ab9 */ /* 0x000fe40000000800 */
[----:B------:R0:W-:Y:S04]  /*1ebe0*/  STL [R1+0x8], R0 ;  /* 0x0000080001007387 */ /* 0x0001e80000100800 */
[----:B------:R0:W-:Y:S04]  /*1ebf0*/  STL [R1+0x10], RZ ;  /* 0x000010ff01007387 */ /* 0x0001e80000100800 */
[----:B------:R0:W-:Y:S04]  /*1ec00*/  STL [R1+0x14], R0 ;  /* 0x0000140001007387 */ /* 0x0001e80000100800 */
[----:B------:R0:W-:Y:S02]  /*1ec10*/  STL [R1+0x30], RZ ;  /* 0x000030ff01007387 */ /* 0x0001e40000100800 */
.L_x_754:
[----:B-12---:R-:W1:Y:S01]  /*1ec20*/  LDC.64 R2, c[0x0][0xc60] ;  /* 0x00031800ff027b82 */ /* 0x006e620000000a00 */
[----:B------:R-:W-:Y:S01]  /*1ec30*/  ULDC.64 UR4, c[0x0][0x208] ;  /* 0x0000820000047ab9 */ /* 0x000fe20000000a00 */
[----:B-1----:R-:W-:-:S05]  /*1ec40*/  IMAD.WIDE R2, R19, 0x4, R2 ;  /* 0x0000000413027825 */ /* 0x002fca00078e0202 */
[----:B------:R-:W0:Y:S01]  /*1ec50*/  LDG.E R11, desc[UR4][R2.64] ;  /* 0x00000004020b7981 */ /* 0x000e22000c1e1900 */
[----:B------:R-:W-:Y:S05]  /*1ec60*/  YIELD ;  /* 0x0000000000007946 */ /* 0x000fea0003800000 */
[----:B------:R-:W-:Y:S01]  /*1ec70*/  ULDC.64 UR4, c[0x0][0xa28] ;  /* 0x00028a0000047ab9 */ /* 0x000fe20000000a00 */
[----:B------:R-:W-:Y:S01]  /*1ec80*/  IMAD.MOV.U32 R6, RZ, RZ, RZ ;  /* 0x000000ffff067224 */ /* 0x000fe200078e00ff */
[----:B------:R-:W-:Y:S01]  /*1ec90*/  ISETP.NE.U32.AND P0, PT, RZ, UR4, PT ;  /* 0x00000004ff007c0c */ /* 0x000fe2000bf05070 */
[----:B------:R-:W-:Y:S01]  /*1eca0*/  ULDC.64 UR8, c[0x0][0x208] ;  /* 0x0000820000087ab9 */ /* 0x000fe20000000a00 */
[----:B------:R-:W-:Y:S01]  /*1ecb0*/  MOV R4, RZ ;  /* 0x000000ff00047202 */ /* 0x000fe20000000f00 */
[----:B------:R-:W-:Y:S01]  /*1ecc0*/  ULDC.64 UR6, c[0x0][0xa10] ;  /* 0x0002840000067ab9 */ /* 0x000fe20000000a00 */
[----:B------:R-:W-:-:S02]  /*1ecd0*/  ISETP.NE.AND.EX P0, PT, RZ, UR5, PT, P0 ;  /* 0x00000005ff007c0c */ /* 0x000fc4000bf05300 */
[----:B0-----:R-:W-:Y:S01]  /*1ece0*/  SHF.R.S32.HI R0, RZ, 0x1f, R11 ;  /* 0x0000001fff007819 */ /* 0x001fe2000001140b */
[----:B------:R-:W-:Y:S10]  /*1ecf0*/  STL [R1+0x20], R11 ;  /* 0x0000200b01007387 */ /* 0x000ff40000100800 */
[----:B------:R-:W-:-:S04]  /*1ed00*/  @P0 LEA R2, P1, R11, UR4, 0x2 ;  /* 0x000000040b020c11 */ /* 0x000fc8000f8210ff */
        /* <DEDUP_REMOVED lines=9> */
[----:B------:R-:W-:Y:S01]  /*1eda0*/  ISETP.NE.U32.AND P1, PT, RZ, UR4, PT ;  /* 0x00000004ff007c0c */ /* 0x000fe2000bf25070 */
[----:B------:R-:W-:Y:S01]  /*1edb0*/  IMAD.MOV.U32 R10, RZ, RZ, RZ ;  /* 0x000000ffff0a7224 */ /* 0x000fe200078e00ff */
[C---:B------:R-:W-:Y:S02]  /*1edc0*/  SHF.L.U64.HI R0, R11.reuse, 0x2, R0 ;  /* 0x000000020b007819 */ /* 0x040fe40000010200 */
[----:B------:R-:W-:Y:S01]  /*1edd0*/  ISETP.NE.AND.EX P1, PT, RZ, UR5, PT, P1 ;  /* 0x00000005ff007c0c */ /* 0x000fe2000bf25310 */
[----:B--2---:R0:W-:Y:S02]  /*1ede0*/  STL [R1+0x38], R4 ;  /* 0x0000380401007387 */ /* 0x0041e40000100800 */
[----:B0-----:R-:W-:-:S10]  /*1edf0*/  IMAD.SHL.U32 R4, R11, 0x4, RZ ;  /* 0x000000040b047824 */ /* 0x001fd400078e00ff */
[----:B------:R-:W-:Y:S01]  /*1ee00*/  @P1 IADD3 R8, P0, R4, UR4, RZ ;  /* 0x0000000404081c10 */ /* 0x000fe2000ff1e0ff */
[----:B------:R0:W-:Y:S03]  /*1ee10*/  STL [R1+0x28], R4 ;  /* 0x0000280401007387 */ /* 0x0001e60000100800 */
[----:B------:R-:W-:Y:S01]  /*1ee20*/  @P1 IADD3.X R9, R0, UR5, RZ, P0, !PT ;  /* 0x0000000500091c10 */ /* 0x000fe200087fe4ff */
[----:B------:R-:W-:Y:S01]  /*1ee30*/  ULDC.64 UR4, c[0x0][0xa08] ;  /* 0x0002820000047ab9 */ /* 0x000fe20000000a00 */
[----:B------:R1:W-:Y:S01]  /*1ee40*/  STL [R1+0x2c], R0 ;  /* 0x00002c0001007387 */ /* 0x0003e20000100800 */
[----:B------:R-:W-:Y:S02]  /*1ee50*/  IADD3 R2, P0, R4, UR4, RZ ;  /* 0x0000000404027c10 */ /* 0x000fe4000ff1e0ff */
[----:B------:R-:W-:Y:S02]  /*1ee60*/  ISETP.NE.U32.AND P2, PT, RZ, UR4, PT ;  /* 0x00000004ff007c0c */ /* 0x000fe4000bf45070 */
[----:B------:R-:W-:-:S02]  /*1ee70*/  IADD3.X R3, R0, UR5, RZ, P0, !PT ;  /* 0x0000000500037c10 */ /* 0x000fc400087fe4ff */
[----:B------:R-:W-:Y:S01]  /*1ee80*/  ISETP.NE.AND.EX P2, PT, RZ, UR5, PT, P2 ;  /* 0x00000005ff007c0c */ /* 0x000fe2000bf45320 */
[----:B------:R-:W-:Y:S01]  /*1ee90*/  ULDC.64 UR4, c[0x0][0x3f8] ;  /* 0x0000fe0000047ab9 */ /* 0x000fe20000000a00 */
[----:B0-----:R-:W-:Y:S01]  /*1eea0*/  IADD3 R4, P0, R4, UR6, RZ ;  /* 0x0000000604047c10 */ /* 0x001fe2000ff1e0ff */
[----:B------:R-:W-:-:S03]  /*1eeb0*/  UISETP.NE.U32.AND UP0, UPT, UR4, URZ, UPT ;  /* 0x0000003f0400728c */ /* 0x000fc6000bf05070 */
[----:B------:R-:W-:Y:S01]  /*1eec0*/  ULDC UR4, c[0x0][0x404] ;  /* 0x0001010000047ab9 */ /* 0x000fe20000000800 */
[----:B------:R-:W-:Y:S01]  /*1eed0*/  UISETP.NE.AND.EX UP0, UPT, UR5, URZ, UPT, UP0 ;  /* 0x0000003f0500728c */ /* 0x000fe2000bf05300 */
[----:B------:R-:W-:Y:S02]  /*1eee0*/  IADD3.X R5, R0, UR7, RZ, P0, !PT ;  /* 0x0000000700057c10 */ /* 0x000fe400087fe4ff */
[----:B------:R-:W-:Y:S01]  /*1eef0*/  ULDC UR5, c[0x0][0x2e0] ;  /* 0x0000b80000057ab9 */ /* 0x000fe20000000800 */
[----:B------:R-:W-:Y:S02]  /*1ef00*/  USEL UR4, UR4, 0x1, UP0 ;  /* 0x0000000104047887 */ /* 0x000fe40008000000 */
[----:B------:R0:W5:Y:S02]  /*1ef10*/  @P2 LDG.E R10, desc[UR8][R2.64] ;  /* 0x00000008020a2981 */ /* 0x000164000c1e1900 */
[----:B------:R-:W-:Y:S01]  /*1ef20*/  UIMAD UR4, UR4, UR5, URZ ;  /* 0x00000005040472a4 */ /* 0x000fe2000f8e023f */
[----:B------:R-:W-:-:S05]  /*1ef30*/  ISETP.NE.U32.AND P0, PT, RZ, UR6, PT ;  /* 0x00000006ff007c0c */ /* 0x000fca000bf05070 */
[----:B------:R-:W-:Y:S01]  /*1ef40*/  IMAD.U32 R7, RZ, RZ, UR4 ;  /* 0x00000004ff077e24 */ /* 0x000fe2000f8e00ff */
[----:B------:R-:W-:Y:S01]  /*1ef50*/  ULDC UR4, c[0x0][0x338] ;  /* 0x0000ce0000047ab9 */ /* 0x000fe20000000800 */
[----:B------:R-:W-:Y:S02]  /*1ef60*/  ISETP.NE.AND.EX P0, PT, RZ, UR7, PT, P0 ;  /* 0x00000007ff007c0c */ /* 0x000fe4000bf05300 */
[----:B-1----:R-:W-:Y:S02]  /*1ef70*/  MOV R0, UR4 ;  /* 0x0000000400007c02 */ /* 0x002fe40008000f00 */
[----:B------:R0:W5:Y:S01]  /*1ef80*/  @P1 LDG.E R7, desc[UR8][R8.64] ;  /* 0x0000000808071981 */ /* 0x000162000c1e1900 */
[----:B------:R-:W-:Y:S08]  /*1ef90*/  @P1 BRA `(.L_x_672) ;  /* 0x0000000000141947 */ /* 0x000ff00003800000 */
[----:B------:R-:W-:Y:S05]  /*1efa0*/  @!P2 BRA `(.L_x_672) ;  /* 0x000000000010a947 */ /* 0x000fea0003800000 */
[----:B------:R-:W-:Y:S02]  /*1efb0*/  ULDC.64 UR4, c[0x0][0x208] ;  /* 0x0000820000047ab9 */ /* 0x000fe40000000a00 */
[----:B-----5:R-:W2:Y:S04]  /*1efc0*/  LDG.E R7, desc[UR4][R2.64] ;  /* 0x0000000402077981 */ /* 0x020ea8000c1e1900 */
[----:B0-----:R-:W2:Y:S02]  /*1efd0*/  LDG.E R2, desc[UR4][R2.64+0x4] ;  /* 0x0000040402027981 */ /* 0x001ea4000c1e1900 */
[----:B--2---:R-:W-:-:S07]  /*1efe0*/  IMAD.IADD R7, R2, 0x1, -R7 ;  /* 0x0000000102077824 */ /* 0x004fce00078e0a07 */
.L_x_672:
[----:B------:R-:W-:Y:S02]  /*1eff0*/  ULDC.64 UR4, c[0x0][0x208] ;  /* 0x0000820000047ab9 */ /* 0x000fe40000000a00 */
[----:B0-----:R-:W2:Y:S04]  /*1f000*/  @P0 LDG.E R2, desc[UR4][R4.64] ;  /* 0x0000000404020981 */ /* 0x001ea8000c1e1900 */
[----:B------:R-:W2:Y:S01]  /*1f010*/  @P0 LDG.E R3, desc[UR4][R4.64+0x4] ;  /* 0x0000040404030981 */ /* 0x000ea2000c1e1900 */
[----:B-----5:R-:W-:Y:S01]  /*1f020*/  IMAD.IADD R7, R7, 0x1, -R6 ;  /* 0x0000000107077824 */ /* 0x020fe200078e0a06 */
[----:B------:R-:W-:Y:S01]  /*1f030*/  BSSY B0, `(.L_x_673) ;  /* 0x00000e0000007945 */ /* 0x000fe20003800000 */
[----:B------:R-:W-:Y:S01]  /*1f040*/  PLOP3.LUT P2, PT, PT, PT, PT, 0x80, 0x0 ;  /* 0x000000000000781c */ /* 0x000fe20003f4f070 */
[----:B--2---:R-:W-:-:S05]  /*1f050*/  @P0 IMAD.IADD R0, R3, 0x1, -R2 ;  /* 0x0000000103000824 */ /* 0x004fca00078e0a02 */
[----:B------:R-:W-:-:S05]  /*1f060*/  IADD3 R8, R7, R0, RZ ;  /* 0x0000000007087210 */ /* 0x000fca0007ffe0ff */
[----:B------:R-:W-:Y:S01]  /*1f070*/  VIADD R2, R8, 0xaf ;  /* 0x000000af08027836 */ /* 0x000fe20000000000 */
[----:B------:R0:W-:Y:S03]  /*1f080*/  STL [R1+0x34], R8 ;  /* 0x0000340801007387 */ /* 0x0001e60000100800 */
[----:B------:R-:W-:-:S05]  /*1f090*/  IMAD.HI R2, R2, 0x2e8ba2e9, RZ ;  /* 0x2e8ba2e902027827 */ /* 0x000fca00078e02ff */
[----:B------:R-:W-:-:S04]  /*1f0a0*/  SHF.R.U32.HI R3, RZ, 0x1f, R2 ;  /* 0x0000001fff037819 */ /* 0x000fc80000011602 */
[----:B0-----:R-:W-:-:S05]  /*1f0b0*/  LEA.HI.SX32 R8, R2, R3, 0x1b ;  /* 0x0000000302087211 */ /* 0x001fca00078fdaff */
[--C-:B------:R-:W-:Y:S01]  /*1f0c0*/  IMAD R2, R8, 0xb0, -R7.reuse ;  /* 0x000000b008027824 */ /* 0x100fe200078e0a07 */
[----:B------:R0:W-:Y:S01]  /*1f0d0*/  STL [R1+0x24], R8 ;  /* 0x0000240801007387 */ /* 0x0001e20000100800 */
[----:B------:R-:W-:-:S03]  /*1f0e0*/  IMAD.MOV R7, RZ, RZ, -R7 ;  /* 0x000000ffff077224 */ /* 0x000fc600078e0a07 */
[----:B------:R-:W-:Y:S02]  /*1f0f0*/  VIMNMX R0, R2, R0, PT ;  /* 0x0000000002007248 */ /* 0x000fe40003fe0100 */
[----:B------:R-:W-:-:S04]  /*1f100*/  VIMNMX R2, RZ, R7, !PT ;  /* 0x00000007ff027248 */ /* 0x000fc80007fe0100 */
[----:B------:R-:W-:Y:S01]  /*1f110*/  ISETP.GT.AND P1, PT, R0, R2, PT ;  /* 0x000000020000720c */ /* 0x000fe20003f24270 */
[----:B0-----:R-:W-:-:S12]  /*1f120*/  IMAD.WIDE.U32 R8, R2, -0x45d1745d, RZ ;  /* 0xba2e8ba302087825 */ /* 0x001fd800078e00ff */
[----:B------:R-:W-:Y:S01]  /*1f130*/  @P1 VIADD R3, R0, 0xaf ;  /* 0x000000af00031836 */ /* 0x000fe20000000000 */
[----:B------:R-:W-:-:S03]  /*1f140*/  SHF.R.U32.HI R0, RZ, 0x7, R9 ;  /* 0x00000007ff007819 */ /* 0x000fc60000011609 */
[----:B------:R-:W-:Y:S01]  /*1f150*/  @P1 IMAD.HI R3, R3, 0x2e8ba2e9, RZ ;  /* 0x2e8ba2e903031827 */ /* 0x000fe200078e02ff */
[----:B------:R-:W-:-:S04]  /*1f160*/  MOV R2, R0 ;  /* 0x0000000000027202 */ /* 0x000fc80000000f00 */
[----:B------:R-:W-:-:S04]  /*1f170*/  @P1 SHF.R.U32.HI R7, RZ, 0x1f, R3 ;  /* 0x0000001fff071819 */ /* 0x000fc80000011603 */
[----:B------:R-:W-:Y:S01]  /*1f180*/  @P1 LEA.HI.SX32 R2, R3, R7, 0x1b ;  /* 0x0000000703021211 */ /* 0x000fe200078fdaff */
[----:B------:R-:W-:Y:S02]  /*1f190*/  IMAD.IADD R3, R10, 0x1, R6 ;  /* 0x000000010a037824 */ /* 0x000fe400078e0206 */
[----:B------:R-:W-:-:S03]  /*1f1a0*/  IMAD.MOV.U32 R7, RZ, RZ, RZ ;  /* 0x000000ffff077224 */ /* 0x000fc600078e00ff */
[----:B------:R0:W-:Y:S01]  /*1f1b0*/  STL [R1+0x4], R3 ;  /* 0x0000040301007387 */ /* 0x0001e20000100800 */
[----:B------:R-:W-:-:S03]  /*1f1c0*/  ISETP.GT.AND P1, PT, R2, R0, PT ;  /* 0x000000000200720c */ /* 0x000fc60003f24270 */
[----:B------:R0:W5:Y:S10]  /*1f1d0*/  @P0 LDG.E R7, desc[UR4][R4.64] ;  /* 0x0000000404070981 */ /* 0x000174000c1e1900 */
[----:B0-----:R-:W-:Y:S05]  /*1f1e0*/  @!P1 BRA `(.L_x_674) ;  /* 0x0000000c00109947 */ /* 0x001fea0003800000 */
[----:B------:R-:W0:Y:S01]  /*1f1f0*/  LDC R3, c[0x0][0x428] ;  /* 0x00010a00ff037b82 */ /* 0x000e220000000800 */
[----:B------:R-:W-:Y:S01]  /*1f200*/  UMOV UR4, 0xffffffff ;  /* 0xffffffff00047882 */ /* 0x000fe20000000000 */
[----:B0-----:R-:W-:Y:S01]  /*1f210*/  ISETP.NE.AND P1, PT, R3, 0x1, PT ;  /* 0x000000010300780c */ /* 0x001fe20003f25270 */
[----:B------:R-:W-:-:S12]  /*1f220*/  IMAD.MOV.U32 R3, RZ, RZ, R18 ;  /* 0x000000ffff037224 */ /* 0x000fd800078e0012 */
[----:B------:R-:W0:Y:S08]  /*1f230*/  @P1 LDC R4, c[0x0][0x42c] ;  /* 0x00010b00ff041b82 */ /* 0x000e300000000800 */
[----:B------:R-:W1:Y:S01]  /*1f240*/  @P1 LDC R5, c[0x0][0x430] ;  /* 0x00010c00ff051b82 */ /* 0x000e620000000800 */
[----:B0-----:R-:W-:-:S05]  /*1f250*/  @P1 IMAD.HI.U32 R4, R18, R4, RZ ;  /* 0x0000000412041227 */ /* 0x001fca00078e00ff */
[----:B-1----:R-:W-:Y:S02]  /*1f260*/  @P1 SHF.R.U32.HI R3, RZ, R5, R4 ;  /* 0x00000005ff031219 */ /* 0x002fe40000011604 */
[----:B------:R-:W-:Y:S01]  /*1f270*/  SEL R4, R11, RZ, !P0 ;  /* 0x000000ff0b047207 */ /* 0x000fe20004000000 */
[----:B------:R-:W-:Y:S06]  /*1f280*/  BRA.DIV UR4, `(.L_x_675) ;  /* 0x00000052042c7947 */ /* 0x000fec000b800000 */
.L_x_800:
[----:B------:R-:W-:-:S03]  /*1f290*/  UMOV UR4, 0xffffffff ;  /* 0xffffffff00047882 */ /* 0x000fc60000000000 */
[----:B------:R-:W-:Y:S05]  /*1f2a0*/  BRA.DIV UR4, `(.L_x_676) ;  /* 0x0000005204587947 */ /* 0x000fea000b800000 */
[----:B------:R-:W-:-:S13]  /*1f2b0*/  ELECT P6, URZ, PT ;  /* 0x00000000003f782f */ /* 0x000fda00038c0000 */
.L_x_803:
[----:B------:R-:W2:Y:S01]  /*1f2c0*/  LDL R5, [R1+0x30] ;  /* 0x0000300001057983 */ /* 0x000ea20000100800 */
[----:B------:R-:W-:Y:S01]  /*1f2d0*/  BSSY B1, `(.L_x_677) ;  /* 0x000000b000017945 */ /* 0x000fe20003800000 */
[----:B------:R-:W0:Y:S01]  /*1f2e0*/  S2R R9, SR_CgaCtaId ;  /* 0x0000000000097919 */ /* 0x000e220000008800 */
[----:B--2---:R-:W-:-:S04]  /*1f2f0*/  IADD3 R5, R5, 0x1, RZ ;  /* 0x0000000105057810 */ /* 0x004fc80007ffe0ff */
[----:B------:R-:W-:-:S04]  /*1f300*/  LEA.HI R6, R5, R5, RZ, 0x1 ;  /* 0x0000000505067211 */ /* 0x000fc800078f08ff */
[----:B------:R-:W-:-:S05]  /*1f310*/  LOP3.LUT R6, R6, 0xfffffffe, RZ, 0xc0, !PT ;  /* 0xfffffffe06067812 */ /* 0x000fca00078ec0ff */
[----:B------:R-:W-:Y:S01]  /*1f320*/  IMAD.IADD R5, R5, 0x1, -R6 ;  /* 0x0000000105057824 */ /* 0x000fe200078e0a06 */
[----:B------:R-:W-:-:S04]  /*1f330*/  MOV R6, 0x400 ;  /* 0x0000040000067802 */ /* 0x000fc80000000f00 */
[----:B0-----:R-:W-:Y:S02]  /*1f340*/  LEA R9, R9, R6, 0x18 ;  /* 0x0000000609097211 */ /* 0x001fe400078ec0ff */
[----:B------:R-:W-:-:S04]  /*1f350*/  SHF.L.U32 R5, R5, 0x1f, RZ ;  /* 0x0000001f05057819 */ /* 0x000fc800000006ff */
[----:B------:R-:W0:Y:S02]  /*1f360*/  SYNCS.PHASECHK.TRANS64.TRYWAIT P0, [R9+URZ+0x34820], R5 ;  /* 0x03482005090075a7 */ /* 0x000e24000800017f */
[----:B0-----:R-:W-:Y:S05]  /*1f370*/  @!P0 BRA `(.L_x_678) ;  /* 0x0000005000448947 */ /* 0x001fea0003800000 */
.L_x_804:
[----:B------:R-:W-:Y:S05]  /*1f380*/  BSYNC B1 ;  /* 0x0000000000017941 */ /* 0x000fea0003800000 */
.L_x_677:
[----:B------:R-:W-:Y:S04]  /*1f390*/  BSSY B1, `(.L_x_679) ;  /* 0x0000046000017945 */ /* 0x000fe80003800000 */
[----:B------:R-:W-:Y:S05]  /*1f3a0*/  @!P6 BRA `(.L_x_680) ;  /* 0x000000040010e947 */ /* 0x000fea0003800000 */
[----:B------:R-:W0:Y:S04]  /*1f3b0*/  LDL R8, [R1+0x10] ;  /* 0x0000100001087983 */ /* 0x000e280000100800 */
[----:B------:R-:W2:Y:S01]  /*1f3c0*/  LDL R6, [R1+0x14] ;  /* 0x0000140001067983 */ /* 0x000ea20000100800 */
[----:B0-----:R-:W-:Y:S01]  /*1f3d0*/  IMAD R5, R8, 0x8, R9 ;  /* 0x0000000808057824 */ /* 0x001fe200078e0209 */
[----:B--2---:R-:W-:-:S04]  /*1f3e0*/  SHF.L.U32 R10, R6, 0x1f, RZ ;  /* 0x0000001f060a7819 */ /* 0x004fc800000006ff */
[----:B------:R-:W0:Y:S02]  /*1f3f0*/  SYNCS.PHASECHK.TRANS64.TRYWAIT P0, [R5+URZ+0x348a0], R10 ;  /* 0x0348a00a050075a7 */ /* 0x000e24000800017f */
[----:B0-----:R-:W-:Y:S05]  /*1f400*/  @!P0 BRA `(.L_x_681) ;  /* 0x0000005000348947 */ /* 0x001fea0003800000 */
.L_x_805:
[----:B------:R-:W1:Y:S02]  /*1f410*/  S2R R6, SR_TID.X ;  /* 0x0000000000067919 */ /* 0x000e640000002100 */
[----:B-1----:R-:W-:-:S04]  /*1f420*/  LOP3.LUT R6, R6, 0x7f, RZ, 0xc0, !PT ;  /* 0x0000007f06067812 */ /* 0x002fc800078ec0ff */
[----:B------:R-:W-:-:S13]  /*1f430*/  ISETP.NE.AND P1, PT, R6, RZ, PT ;  /* 0x000000ff0600720c */ /* 0x000fda0003f25270 */
        /* <DEDUP_REMOVED lines=8> */
.L_x_682:
[----:B-1----:R-:W2:Y:S01]  /*1f4c0*/  LDL R6, [R1+0x10] ;  /* 0x0000100001067983 */ /* 0x002ea20000100800 */
[----:B------:R-:W-:Y:S01]  /*1f4d0*/  R2UR UR9, R5 ;  /* 0x00000000050972ca */ /* 0x000fe200000e0000 */
[----:B-----5:R-:W-:Y:S01]  /*1f4e0*/  IMAD R8, R2, 0xb0, R7 ;  /* 0x000000b002087824 */ /* 0x020fe200078e0207 */
[----:B------:R-:W-:Y:S01]  /*1f4f0*/  R2UR UR12, R3 ;  /* 0x00000000030c72ca */ /* 0x000fe200000e0000 */
[----:B------:R-:W-:Y:S01]  /*1f500*/  UIADD3 UR4, UP0, UR38, 0x570, URZ ;  /* 0x0000057026047890 */ /* 0x000fe2000ff1e03f */
[----:B------:R-:W-:Y:S01]  /*1f510*/  R2UR UR13, R4 ;  /* 0x00000000040d72ca */ /* 0x000fe200000e0000 */
[----:B------:R-:W-:Y:S01]  /*1f520*/  UMOV UR10, URZ ;  /* 0x0000003f000a7c82 */ /* 0x000fe20008000000 */
[----:B------:R-:W-:Y:S01]  /*1f530*/  IADD3 R8, R8, -0xb0, RZ ;  /* 0xffffff5008087810 */ /* 0x000fe20007ffe0ff */
[----:B------:R-:W-:Y:S01]  /*1f540*/  UIADD3.X UR5, URZ, UR39, URZ, UP0, !UPT ;  /* 0x000000273f057290 */ /* 0x000fe200087fe43f */
[----:B------:R-:W-:Y:S02]  /*1f550*/  UMOV UR6, 0x0 ;  /* 0x0000000000067882 */ /* 0x000fe40000000000 */
[----:B------:R-:W-:Y:S01]  /*1f560*/  R2UR UR11, R8 ;  /* 0x00000000080b72ca */ /* 0x000fe200000e0000 */
[----:B------:R-:W-:Y:S01]  /*1f570*/  UMOV UR7, 0x12f00000 ;  /* 0x12f0000000077882 */ /* 0x000fe20000000000 */
[----:B------:R-:W-:Y:S01]  /*1f580*/  UMOV UR15, 0x40 ;  /* 0x00000040000f7882 */ /* 0x000fe20000000000 */
[----:B------:R-:W-:Y:S01]  /*1f590*/  UIADD3 UR9, UR9, 0x34890, URZ ;  /* 0x0003489009097890 */ /* 0x000fe2000fffe03f */
[----:B--2---:R-:W-:-:S05]  /*1f5a0*/  IMAD R6, R6, 0xb000, R9 ;  /* 0x0000b00006067824 */ /* 0x004fca00078e0209 */
[----:B------:R-:W-:-:S13]  /*1f5b0*/  R2UR UR14, R6 ;  /* 0x00000000060e72ca */ /* 0x000fda00000e0000 */
[----:B------:R-:W-:Y:S02]  /*1f5c0*/  UIADD3 UR8, UR14, 0x1e400, URZ ;  /* 0x0001e4000e087890 */ /* 0x000fe4000fffe03f */
[----:B------:R-:W-:-:S07]  /*1f5d0*/  UIADD3 UR14, UR14, 0x23c00, URZ ;  /* 0x00023c000e0e7890 */ /* 0x000fce000fffe03f */
[----:B------:R1:W-:Y:S02]  /*1f5e0*/  UTMALDG.4D [UR8], [UR4], desc[UR6] ;  /* 0x00000608040075b4 */ /* 0x0003e40008019000 */
[----:B-1----:R-:W-:Y:S01]  /*1f5f0*/  UMOV UR8, UR14 ;  /* 0x0000000e00087c82 */ /* 0x002fe20008000000 */
[----:B------:R-:W-:Y:S02]  /*1f600*/  UMOV UR10, UR15 ;  /* 0x0000000f000a7c82 */ /* 0x000fe40008000000 */
[----:B------:R1:W-:Y:S01]  /*1f610*/  UTMALDG.4D [UR8], [UR4], desc[UR6] ;  /* 0x00000608040075b4 */ /* 0x0003e20008019000 */
[----:B------:R-:W2:Y:S02]  /*1f620*/  SYNCS.PHASECHK.TRANS64.TRYWAIT P0, [R5+URZ+0x348c0], R10 ;  /* 0x0348c00a050075a7 */ /* 0x000ea4000800017f */
[----:B-12---:R-:W-:Y:S05]  /*1f630*/  @!P0 BRA `(.L_x_683) ;  /* 0x0000004c00bc8947 */ /* 0x006fea0003800000 */
.L_x_806:
[----:B------:R-:W-:Y:S05]  /*1f640*/  @P1 BRA `(.L_x_684) ;  /* 0x00000000001c1947 */ /* 0x000fea0003800000 */
[----:B------:R-:W2:Y:S01]  /*1f650*/  S2R R11, SR_TID.X ;  /* 0x00000000000b7919 */ /* 0x000ea20000002100 */
[----:B01----:R-:W-:-:S04]  /*1f660*/  IMAD.MOV.U32 R10, RZ, RZ, 0xb000 ;  /* 0x0000b000ff0a7424 */ /* 0x003fc800078e00ff */
[----:B------:R3:W-:Y:S01]  /*1f670*/  SYNCS.ARRIVE.TRANS64 RZ, [R5+URZ+0x348b0], R10 ;  /* 0x0348b00a05ff79a7 */ /* 0x0007e2000800003f */
[----:B--2---:R-:W-:-:S04]  /*1f680*/  LOP3.LUT R11, R11, 0x1f, RZ, 0xc0, !PT ;  /* 0x0000001f0b0b7812 */ /* 0x004fc800078ec0ff */
[----:B------:R-:W-:-:S13]  /*1f690*/  ISETP.NE.AND P0, PT, R11, RZ, PT ;  /* 0x000000ff0b00720c */ /* 0x000fda0003f05270 */
[----:B---3--:R-:W-:Y:S05]  /*1f6a0*/  @!P0 BRA `(.L_x_684) ;  /* 0x0000000000048947 */ /* 0x008fea0003800000 */
[----:B------:R-:W-:Y:S01]  /*1f6b0*/  BPT.TRAP 0x1 ;  /* 0x000000040000795c */ /* 0x000fe20000300000 */
.L_x_684:
[----:B------:R-:W-:Y:S01]  /*1f6c0*/  R2UR UR14, R6 ;  /* 0x00000000060e72ca */ /* 0x000fe200000e0000 */
        /* <DEDUP_REMOVED lines=9> */
[----:B------:R-:W-:-:S03]  /*1f760*/  UMOV UR15, 0x40 ;  /* 0x00000040000f7882 */ /* 0x000fc60000000000 */
[----:B------:R-:W-:Y:S02]  /*1f770*/  UIADD3 UR8, UR14, 0x400, URZ ;  /* 0x000004000e087890 */ /* 0x000fe4000fffe03f */
[----:B------:R-:W-:Y:S02]  /*1f780*/  UIADD3 UR9, UR9, 0x348b0, URZ ;  /* 0x000348b009097890 */ /* 0x000fe4000fffe03f */
[----:B------:R-:W-:-:S07]  /*1f790*/  UIADD3 UR14, UR14, 0x5c00, URZ ;  /* 0x00005c000e0e7890 */ /* 0x000fce000fffe03f */
[----:B------:R2:W-:Y:S02]  /*1f7a0*/  UTMALDG.4D [UR8], [UR4], desc[UR6] ;  /* 0x00000608040075b4 */ /* 0x0005e40008019000 */
[----:B--2---:R-:W-:Y:S01]  /*1f7b0*/  UMOV UR8, UR14 ;  /* 0x0000000e00087c82 */ /* 0x004fe20008000000 */
[----:B------:R-:W-:Y:S02]  /*1f7c0*/  UMOV UR10, UR15 ;  /* 0x0000000f000a7c82 */ /* 0x000fe40008000000 */
[----:B------:R2:W-:Y:S02]  /*1f7d0*/  UTMALDG.4D [UR8], [UR4], desc[UR6] ;  /* 0x00000608040075b4 */ /* 0x0005e40008019000 */
[----:B--2---:R-:W-:Y:S01]  /*1f7e0*/  NOP ;  /* 0x0000000000007918 */ /* 0x004fe20000000000 */
.L_x_680:
[----:B------:R-:W-:Y:S05]  /*1f7f0*/  BSYNC B1 ;  /* 0x0000000000017941 */ /* 0x000fea0003800000 */
.L_x_679:
[----:B01----:R-:W2:Y:S04]  /*1f800*/  LDL.LU R5, [R1+0x10] ;  /* 0x0000100001057983 */ /* 0x003ea80000300800 */
[----:B------:R-:W3:Y:S01]  /*1f810*/  LDL.LU R8, [R1+0x14] ;  /* 0x0000140001087983 */ /* 0x000ee20000300800 */
[----:B------:R-:W-:Y:S01]  /*1f820*/  PLOP3.LUT P2, PT, PT, PT, PT, 0x8, 0x0 ;  /* 0x000000000000781c */ /* 0x000fe20003f4e170 */
[----:B--2---:R-:W-:-:S05]  /*1f830*/  VIADD R5, R5, 0x1 ;  /* 0x0000000105057836 */ /* 0x004fca0000000000 */
[----:B------:R-:W-:-:S04]  /*1f840*/  ISETP.NE.AND P0, PT, R5, 0x2, PT ;  /* 0x000000020500780c */ /* 0x000fc80003f05270 */
[----:B------:R-:W-:Y:S02]  /*1f850*/  SEL R6, RZ, 0x1, P0 ;  /* 0x00000001ff067807 */ /* 0x000fe40000000000 */
[----:B------:R-:W-:Y:S01]  /*1f860*/  SEL R10, R5, RZ, P0 ;  /* 0x000000ff050a7207 */ /* 0x000fe20000000000 */
[----:B------:R-:W-:Y:S01]  /*1f870*/  VIADD R5, R2, 0xfffffffe ;  /* 0xfffffffe02057836 */ /* 0x000fe20000000000 */
[----:B---3--:R-:W-:-:S03]  /*1f880*/  LOP3.LUT R8, R8, R6, RZ, 0x3c, !PT ;  /* 0x0000000608087212 */ /* 0x008fc600078e3cff */
[----:B------:R0:W-:Y:S01]  /*1f890*/  STL [R1+0x10], R10 ;  /* 0x0000100a01007387 */ /* 0x0001e20000100800 */
[----:B------:R-:W-:-:S03]  /*1f8a0*/  ISETP.GE.AND P0, PT, R5, R0, PT ;  /* 0x000000000500720c */ /* 0x000fc60003f06270 */
[----:B------:R0:W-:Y:S10]  /*1f8b0*/  STL [R1+0x14], R8 ;  /* 0x0000140801007387 */ /* 0x0001f40000100800 */
[----:B0-----:R-:W-:Y:S05]  /*1f8c0*/  @!P0 BRA `(.L_x_674) ;  /* 0x0000000400588947 */ /* 0x001fea0003800000 */
[C---:B-----5:R-:W-:Y:S01]  /*1f8d0*/  IMAD R5, R2.reuse, 0xb0, R7 ;  /* 0x000000b002057824 */ /* 0x060fe200078e0207 */
[----:B------:R-:W-:-:S03]  /*1f8e0*/  IADD3 R2, R2, -0x1, RZ ;  /* 0xffffffff02027810 */ /* 0x000fc60007ffe0ff */
[----:B------:R-:W-:-:S07]  /*1f8f0*/  VIADD R5, R5, 0xfffffea0 ;  /* 0xfffffea005057836 */ /* 0x000fce0000000000 */
.L_x_691:
[----:B------:R-:W-:Y:S05]  /*1f900*/  YIELD ;  /* 0x0000000000007946 */ /* 0x000fea0003800000 */
[----:B------:R-:W-:Y:S04]  /*1f910*/  BSSY B1, `(.L_x_685) ;  /* 0x0000044000017945 */ /* 0x000fe80003800000 */
[----:B0-----:R-:W-:Y:S05]  /*1f920*/  @!P6 BRA `(.L_x_686) ;  /* 0x000000040008e947 */ /* 0x001fea0003800000 */
[----:B------:R-:W2:Y:S04]  /*1f930*/  LDL R6, [R1+0x10] ;  /* 0x0000100001067983 */ /* 0x000ea80000100800 */
[----:B------:R-:W3:Y:S01]  /*1f940*/  LDL R7, [R1+0x14] ;  /* 0x0000140001077983 */ /* 0x000ee20000100800 */
[----:B--2---:R-:W-:Y:S01]  /*1f950*/  IMAD R6, R6, 0x8, R9 ;  /* 0x0000000806067824 */ /* 0x004fe200078e0209 */
[----:B---3--:R-:W-:-:S04]  /*1f960*/  SHF.L.U32 R7, R7, 0x1f, RZ ;  /* 0x0000001f07077819 */ /* 0x008fc800000006ff */
[----:B------:R-:W0:Y:S02]  /*1f970*/  SYNCS.PHASECHK.TRANS64.TRYWAIT P0, [R6+URZ+0x348a0], R7 ;  /* 0x0348a007060075a7 */ /* 0x000e24000800017f */
[----:B0-----:R-:W-:Y:S05]  /*1f980*/  @!P0 BRA `(.L_x_687) ;  /* 0x0000004800fc8947 */ /* 0x001fea0003800000 */
.L_x_807:
        /* <DEDUP_REMOVED lines=11> */
.L_x_688:
[----:B-1----:R-:W2:Y:S01]  /*1fa40*/  LDL R8, [R1+0x10] ;  /* 0x0000100001087983 */ /* 0x002ea20000100800 */
        /* <DEDUP_REMOVED lines=9> */
[----:B------:R-:W-:-:S04]  /*1fae0*/  UMOV UR15, 0x40 ;  /* 0x00000040000f7882 */ /* 0x000fc80000000000 */
        /* <DEDUP_REMOVED lines=11> */
.L_x_808:
[----:B------:R-:W-:Y:S05]  /*1fba0*/  @P0 BRA `(.L_x_690) ;  /* 0x00000000001c0947 */ /* 0x000fea0003800000 */
[----:B------:R-:W2:Y:S01]  /*1fbb0*/  S2R R10, SR_TID.X ;  /* 0x00000000000a7919 */ /* 0x000ea20000002100 */
[----:B01----:R-:W-:-:S04]  /*1fbc0*/  MOV R7, 0xb000 ;  /* 0x0000b00000077802 */ /* 0x003fc80000000f00 */
[----:B------:R3:W-:Y:S01]  /*1fbd0*/  SYNCS.ARRIVE.TRANS64 RZ, [R6+URZ+0x348b0], R7 ;  /* 0x0348b00706ff79a7 */ /* 0x0007e2000800003f */
[----:B--2---:R-:W-:-:S04]  /*1fbe0*/  LOP3.LUT R10, R10, 0x1f, RZ, 0xc0, !PT ;  /* 0x0000001f0a0a7812 */ /* 0x004fc800078ec0ff */
[----:B------:R-:W-:-:S13]  /*1fbf0*/  ISETP.NE.AND P1, PT, R10, RZ, PT ;  /* 0x000000ff0a00720c */ /* 0x000fda0003f25270 */
[----:B---3--:R-:W-:Y:S05]  /*1fc00*/  @!P1 BRA `(.L_x_690) ;  /* 0x0000000000049947 */ /* 0x008fea0003800000 */
[----:B------:R-:W-:Y:S01]  /*1fc10*/  BPT.TRAP 0x1 ;  /* 0x000000040000795c */ /* 0x000fe20000300000 */
.L_x_690:
        /* <DEDUP_REMOVED lines=19> */
.L_x_686:
[----:B------:R-:W-:Y:S05]  /*1fd50*/  BSYNC B1 ;  /* 0x0000000000017941 */ /* 0x000fea0003800000 */
.L_x_685:
[----:B01----:R-:W2:Y:S04]  /*1fd60*/  LDL.LU R6, [R1+0x10] ;  /* 0x0000100001067983 */ /* 0x003ea80000300800 */
[----:B------:R-:W3:Y:S01]  /*1fd70*/  LDL.LU R7, [R1+0x14] ;  /* 0x0000140001077983 */ /* 0x000ee20000300800 */
[----:B------:R-:W-:Y:S02]  /*1fd80*/  VIADD R2, R2, 0xffffffff ;  /* 0xffffffff02027836 */ /* 0x000fe40000000000 */
[----:B------:R-:W-:Y:S02]  /*1fd90*/  VIADD R5, R5, 0xffffff50 ;  /* 0xffffff5005057836 */ /* 0x000fe40000000000 */
[----:B--2---:R-:W-:-:S05]  /*1fda0*/  VIADD R6, R6, 0x1 ;  /* 0x0000000106067836 */ /* 0x004fca0000000000 */
[----:B------:R-:W-:-:S04]  /*1fdb0*/  ISETP.NE.AND P0, PT, R6, 0x2, PT ;  /* 0x000000020600780c */ /* 0x000fc80003f05270 */
[----:B------:R-:W-:Y:S02]  /*1fdc0*/  SEL R8, R6, RZ, P0 ;  /* 0x000000ff06087207 */ /* 0x000fe40000000000 */
[----:B------:R-:W-:Y:S02]  /*1fdd0*/  SEL R6, RZ, 0x1, P0 ;  /* 0x00000001ff067807 */ /* 0x000fe40000000000 */
[----:B------:R-:W-:Y:S01]  /*1fde0*/  ISETP.GT.AND P0, PT, R2, R0, PT ;  /* 0x000000000200720c */ /* 0x000fe20003f04270 */
[----:B------:R0:W-:Y:S01]  /*1fdf0*/  STL [R1+0x10], R8 ;  /* 0x0000100801007387 */ /* 0x0001e20000100800 */
[----:B---3--:R-:W-:-:S05]  /*1fe00*/  LOP3.LUT R7, R7, R6, RZ, 0x3c, !PT ;  /* 0x0000000607077212 */ /* 0x008fca00078e3cff */
[----:B------:R0:W-:Y:S06]  /*1fe10*/  STL [R1+0x14], R7 ;  /* 0x0000140701007387 */ /* 0x0001ec0000100800 */
[----:B------:R-:W-:Y:S05]  /*1fe20*/  @P0 BRA `(.L_x_691) ;  /* 0xfffffff800b40947 */ /* 0x000fea000383ffff */
.L_x_674:
[----:B------:R-:W-:Y:S05]  /*1fe30*/  BSYNC B0 ;  /* 0x0000000000007941 */ /* 0x000fea0003800000 */
.L_x_673:
[----:B------:R-:W2:Y:S01]  /*1fe40*/  LDL R6, [R1+0x34] ;  /* 0x0000340001067983 */ /* 0x000ea20000100800 */
[----:B------:R-:W-:Y:S05]  /*1fe50*/  @!P2 WARPSYNC.ALL ;  /* 0x000000000000a948 */ /* 0x000fea0003800000 */
[----:B------:R-:W-:Y:S01]  /*1fe60*/  BSSY B6, `(.L_x_692) ;  /* 0x00002e6000067945 */ /* 0x000fe20003800000 */
[----:B------:R-:W-:Y:S01]  /*1fe70*/  @!P2 BAR.SYNC.DEFER_BLOCKING 0xc, 0x120 ;  /* 0x030480000000ab1d */ /* 0x000fe20000010000 */
[----:B--2---:R-:W-:-:S13]  /*1fe80*/  ISETP.GT.AND P0, PT, R6, RZ, PT ;  /* 0x000000ff0600720c */ /* 0x004fda0003f04270 */
[----:B------:R-:W-:Y:S05]  /*1fe90*/  @P0 BRA `(.L_x_693) ;  /* 0x0000000000480947 */ /* 0x000fea0003800000 */
[----:B------:R-:W1:Y:S02]  /*1fea0*/  S2R R6, SR_TID.X ;  /* 0x0000000000067919 */ /* 0x000e640000002100 */
[----:B-1----:R-:W-:-:S04]  /*1feb0*/  LOP3.LUT R6, R6, 0x1f, RZ, 0xc0, !PT ;  /* 0x0000001f06067812 */ /* 0x002fc800078ec0ff */
[----:B------:R-:W-:-:S13]  /*1fec0*/  ISETP.NE.AND P1, PT, R6, RZ, PT ;  /* 0x000000ff0600720c */ /* 0x000fda0003f25270 */
[----:B------:R-:W-:Y:S05]  /*1fed0*/  @P1 BRA `(.L_x_694) ;  /* 0x0000002c00781947 */ /* 0x000fea0003800000 */
[----:B0----5:R-:W0:Y:S01]  /*1fee0*/  S2R R7, SR_LANEID ;  /* 0x0000000000077919 */ /* 0x021e220000000000 */
[----:B------:R-:W-:Y:S01]  /*1fef0*/  VOTEU.ANY UR4, UPT, PT ;  /* 0x0000000000047886 */ /* 0x000fe200038e0100 */
[----:B------:R-:W1:Y:S01]  /*1ff00*/  LDC.64 R2, c[0x0][0xc38] ;  /* 0x00030e00ff027b82 */ /* 0x000e620000000a00 */
[----:B------:R-:W0:Y:S01]  /*1ff10*/  FLO.U32 R0, UR4 ;  /* 0x0000000400007d00 */ /* 0x000e2200080e0000 */
[----:B------:R-:W-:-:S07]  /*1ff20*/  ULDC.64 UR6, c[0x0][0x208] ;  /* 0x0000820000067ab9 */ /* 0x000fce0000000a00 */
[----:B------:R-:W1:Y:S01]  /*1ff30*/  POPC R5, UR4 ;  /* 0x0000000400057d09 */ /* 0x000e620008000000 */
[----:B0-----:R-:W-:-:S13]  /*1ff40*/  ISETP.EQ.U32.AND P0, PT, R0, R7, PT ;  /* 0x000000070000720c */ /* 0x001fda0003f02070 */
[----:B-1----:R-:W2:Y:S01]  /*1ff50*/  @P0 ATOMG.E.ADD.STRONG.GPU PT, R3, desc[UR6][R2.64], R5 ;  /* 0x00000005020309a8 */ /* 0x002ea200081ee1c6 */
[----:B------:R-:W0:Y:S02]  /*1ff60*/  S2R R4, SR_LTMASK ;  /* 0x0000000000047919 */ /* 0x000e240000003900 */
[----:B0-----:R-:W-:-:S04]  /*1ff70*/  LOP3.LUT R4, R4, UR4, RZ, 0xc0, !PT ;  /* 0x0000000404047c12 */ /* 0x001fc8000f8ec0ff */
[----:B------:R-:W0:Y:S01]  /*1ff80*/  POPC R7, R4 ;  /* 0x0000000400077309 */ /* 0x000e220000000000 */
[----:B--2---:R-:W0:Y:S02]  /*1ff90*/  SHFL.IDX PT, R0, R3, R0, 0x1f ;  /* 0x00001f0003007589 */ /* 0x004e2400000e0000 */
[----:B0-----:R-:W-:Y:S01]  /*1ffa0*/  IADD3 R16, R0, UR36, R7 ;  /* 0x0000002400107c10 */ /* 0x001fe2000fffe007 */
[----:B------:R-:W-:Y:S06]  /*1ffb0*/  BRA `(.L_x_694) ;  /* 0x0000002c00407947 */ /* 0x000fec0003800000 */
.L_x_693:
[----:B------:R-:W1:Y:S01]  /*1ffc0*/  S2R R0, SR_CgaCtaId ;  /* 0x0000000000007919 */ /* 0x000e620000008800 */
[----:B------:R-:W-:-:S04]  /*1ffd0*/  MOV R2, 0x400 ;  /* 0x0000040000027802 */ /* 0x000fc80000000f00 */
[----:B-1----:R-:W-:-:S04]  /*1ffe0*/  LEA R3, R0, R2, 0x18 ;  /* 0x0000000200037211 */ /* 0x002fc800078ec0ff */
[----:B------:R-:W-:Y:S01]  /*1fff0*/  IADD3 R0, R3, 0x1e400, RZ ;  /* 0x0001e40003007810 */ /* 0x000fe20007ffe0ff */
[----:B------:R1:W-:Y:S03]  /*20000*/  STL [R1+0x18], R3 ;  /* 0x0000180301007387 */ /* 0x0003e60000100800 */
[----:B------:R-:W-:-:S13]  /*20010*/  LOP3.LUT P0, RZ, R0, 0x3ff, RZ, 0xc0, !PT ;  /* 0x000003ff00ff7812 */ /* 0x000fda000780c0ff */
[----:B-1----:R-:W-:Y:S05]  /*20020*/  @!P0 BRA `(.L_x_695) ;  /* 0x0000000000408947 */ /* 0x002fea0003800000 */
[----:B------:R-:W-:Y:S01]  /*20030*/  MOV R2, 0x0 ;  /* 0x0000000000027802 */ /* 0x000fe20000000f00 */
[----:B------:R-:W-:Y:S01]  /*20040*/  ULDC.64 UR6, c[0x4][0xa0] ;  /* 0x0100280000067ab9 */ /* 0x000fe20000000a00 */
[----:B------:R-:W-:Y:S01]  /*20050*/  ULDC.64 UR8, c[0x4][0xa8] ;  /* 0x01002a0000087ab9 */ /* 0x000fe20000000a00 */
[----:B------:R-:W-:Y:S01]  /*20060*/  ULDC.64 UR4, c[0x4][0x28] ;  /* 0x01000a0000047ab9 */ /* 0x000fe20000000a00 */
[----:B------:R-:W-:Y:S01]  /*20070*/  IMAD.U32 R4, RZ, RZ, UR6 ;  /* 0x00000006ff047e24 */ /* 0x000fe2000f8e00ff */
[----:B0----5:R-:W-:Y:S01]  /*20080*/  MOV R7, UR9 ;  /* 0x0000000900077c02 */ /* 0x021fe20008000f00 */
[----:B------:R-:W0:Y:S01]  /*20090*/  LDC.64 R2, c[0x4][R2] ;  /* 0x0100000002027b82 */ /* 0x000e220000000a00 */
[----:B------:R-:W-:Y:S01]  /*200a0*/  IMAD.U32 R5, RZ, RZ, UR7 ;  /* 0x00000007ff057e24 */ /* 0x000fe2000f8e00ff */
[----:B------:R-:W-:Y:S01]  /*200b0*/  MOV R12, 0x1 ;  /* 0x00000001000c7802 */ /* 0x000fe20000000f00 */
[----:B------:R-:W-:Y:S02]  /*200c0*/  IMAD.U32 R6, RZ, RZ, UR8 ;  /* 0x00000008ff067e24 */ /* 0x000fe4000f8e00ff */
[----:B------:R-:W-:-:S02]  /*200d0*/  IMAD.U32 R10, RZ, RZ, UR4 ;  /* 0x00000004ff0a7e24 */ /* 0x000fc4000f8e00ff */
[----:B------:R-:W-:Y:S02]  /*200e0*/  IMAD.U32 R11, RZ, RZ, UR5 ;  /* 0x00000005ff0b7e24 */ /* 0x000fe4000f8e00ff */
[----:B------:R-:W-:Y:S02]  /*200f0*/  IMAD.MOV.U32 R8, RZ, RZ, 0x70 ;  /* 0x00000070ff087424 */ /* 0x000fe400078e00ff */
[----:B------:R-:W-:-:S07]  /*20100*/  IMAD.MOV.U32 R13, RZ, RZ, RZ ;  /* 0x000000ffff0d7224 */ /* 0x000fce00078e00ff */
[----:B------:R-:W-:-:S07]  /*20110*/  LEPC R20, `(.L_x_695) ;  /* 0x000000001014794e */ /* 0x000fce0000000000 */
[----:B0-----:R-:W-:Y:S05]  /*20120*/  CALL.ABS.NOINC R2 ;  /* 0x0000000002007343 */ /* 0x001fea0003c00000 */
.L_x_695:
        /* <DEDUP_REMOVED lines=9> */
[----:B------:R-:W-:Y:S01]  /*201c0*/  IMAD.U32 R4, RZ, RZ, UR6 ;  /* 0x00000006ff047e24 */ /* 0x000fe2000f8e00ff */
[----:B------:R-:W-:Y:S01]  /*201d0*/  MOV R5, UR7 ;  /* 0x0000000700057c02 */ /* 0x000fe20008000f00 */
[----:B------:R-:W-:Y:S01]  /*201e0*/  IMAD.U32 R6, RZ, RZ, UR8 ;  /* 0x00000008ff067e24 */ /* 0x000fe2000f8e00ff */
[----:B------:R-:W-:Y:S01]  /*201f0*/  MOV R11, UR5 ;  /* 0x00000005000b7c02 */ /* 0x000fe20008000f00 */
[----:B0----5:R-:W-:Y:S02]  /*20200*/  IMAD.U32 R7, RZ, RZ, UR9 ;  /* 0x00000009ff077e24 */ /* 0x021fe4000f8e00ff */
[----:B------:R-:W-:-:S02]  /*20210*/  IMAD.U32 R10, RZ, RZ, UR4 ;  /* 0x00000004ff0a7e24 */ /* 0x000fc4000f8e00ff */
[----:B------:R-:W-:Y:S02]  /*20220*/  IMAD.MOV.U32 R8, RZ, RZ, 0x70 ;  /* 0x00000070ff087424 */ /* 0x000fe400078e00ff */
[----:B------:R-:W-:Y:S02]  /*20230*/  IMAD.MOV.U32 R12, RZ, RZ, 0x1 ;  /* 0x00000001ff0c7424 */ /* 0x000fe400078e00ff */
[----:B-1----:R-:W-:-:S07]  /*20240*/  IMAD.MOV.U32 R13, RZ, RZ, RZ ;  /* 0x000000ffff0d7224 */ /* 0x002fce00078e00ff */
[----:B------:R-:W-:-:S07]  /*20250*/  LEPC R20, `(.L_x_697) ;  /* 0x000000001014794e */ /* 0x000fce0000000000 */
[----:B--2---:R-:W-:Y:S05]  /*20260*/  CALL.ABS.NOINC R2 ;  /* 0x0000000002007343 */ /* 0x004fea0003c00000 */
.L_x_697:
[----:B------:R-:W-:Y:S01]  /*20270*/  MOV R2, 0x0 ;  /* 0x0000000000027802 */ /* 0x000fe20000000f00 */
[----:B------:R-:W-:Y:S01]  /*20280*/  ULDC.64 UR4, c[0x4][0xa0] ;  /* 0x0100280000047ab9 */ /* 0x000fe20000000a00 */
[----:B------:R-:W-:Y:S01]  /*20290*/  ULDC.64 UR6, c[0x4][0xa8] ;  /* 0x01002a0000067ab9 */ /* 0x000fe20000000a00 */
[----:B------:R-:W-:Y:S01]  /*202a0*/  ULDC.64 UR8, c[0x4][0x38] ;  /* 0x01000e0000087ab9 */ /* 0x000fe20000000a00 */
[----:B------:R-:W-:Y:S01]  /*202b0*/  MOV R4, UR4 ;  /* 0x0000000400047c02 */ /* 0x000fe20008000f00 */
[----:B------:R-:W-:Y:S01]  /*202c0*/  IMAD.U32 R5, RZ, RZ, UR5 ;  /* 0x00000005ff057e24 */ /* 0x000fe2000f8e00ff */
[----:B------:R-:W0:Y:S01]  /*202d0*/  LDC.64 R2, c[0x4][R2] ;  /* 0x0100000002027b82 */ /* 0x000e220000000a00 */
[----:B------:R-:W-:Y:S01]  /*202e0*/  IMAD.U32 R6, RZ, RZ, UR6 ;  /* 0x00000006ff067e24 */ /* 0x000fe2000f8e00ff */
[----:B------:R-:W-:Y:S01]  /*202f0*/  MOV R10, UR8 ;  /* 0x00000008000a7c02 */ /* 0x000fe20008000f00 */
[----:B------:R-:W-:Y:S01]  /*20300*/  IMAD.U32 R7, RZ, RZ, UR7 ;  /* 0x00000007ff077e24 */ /* 0x000fe2000f8e00ff */
[----:B------:R-:W-:Y:S01]  /*20310*/  MOV R13, RZ ;  /* 0x000000ff000d7202 */ /* 0x000fe20000000f00 */
[----:B------:R-:W-:-:S02]  /*20320*/  IMAD.U32 R11, RZ, RZ, UR9 ;  /* 0x00000009ff0b7e24 */ /* 0x000fc4000f8e00ff */
[----:B------:R-:W-:Y:S02]  /*20330*/  IMAD.MOV.U32 R8, RZ, RZ, 0x70 ;  /* 0x00000070ff087424 */ /* 0x000fe400078e00ff */
[----:B------:R-:W-:-:S07]  /*20340*/  IMAD.MOV.U32 R12, RZ, RZ, 0x1 ;  /* 0x00000001ff0c7424 */ /* 0x000fce00078e00ff */
[----:B------:R-:W-:-:S07]  /*20350*/  LEPC R20, `(.L_x_696) ;  /* 0x000000001014794e */ /* 0x000fce0000000000 */
[----:B0-----:R-:W-:Y:S05]  /*20360*/  CALL.ABS.NOINC R2 ;  /* 0x0000000002007343 */ /* 0x001fea0003c00000 */
.L_x_696:
[----:B------:R-:W2:Y:S01]  /*20370*/  LDL.LU R2, [R1+0x28] ;  /* 0x0000280001027983 */ /* 0x000ea20000300800 */
[----:B------:R-:W-:-:S03]  /*20380*/  ULDC.64 UR4, c[0x0][0x9f8] ;  /* 0x00027e0000047ab9 */ /* 0x000fc60000000a00 */
[----:B------:R-:W3:Y:S04]  /*20390*/  LDL.LU R0, [R1+0x2c] ;  /* 0x00002c0001007983 */ /* 0x000ee80000300800 */
[----:B------:R-:W4:Y:S04]  /*203a0*/  LDL.LU R4, [R1+0x38] ;  /* 0x0000380001047983 */ /* 0x000f280000300800 */
[----:B------:R-:W4:Y:S01]  /*203b0*/  LDL.LU R6, [R1+0x20] ;  /* 0x0000200001067983 */ /* 0x000f220000300800 */
[----:B------:R-:W-:Y:S01]  /*203c0*/  ISETP.NE.U32.AND P0, PT, RZ, UR4, PT ;  /* 0x00000004ff007c0c */ /* 0x000fe2000bf05070 */
[----:B------:R-:W-:-:S03]  /*203d0*/  ULDC.64 UR6, c[0x0][0x208] ;  /* 0x0000820000067ab9 */ /* 0x000fc60000000a00 */
[----:B------:R-:W-:Y:S01]  /*203e0*/  ISETP.NE.AND.EX P0, PT, RZ, UR5, PT, P0 ;  /* 0x00000005ff007c0c */ /* 0x000fe2000bf05300 */
[----:B0----5:R-:W0:Y:S02]  /*203f0*/  S2R R7, SR_TID.X ;  /* 0x0000000000077919 */ /* 0x021e240000002100 */
        /* <DEDUP_REMOVED lines=17> */
[----:B-1----:R-:W1:Y:S01]  /*20510*/  @P0 LDC R2, c[0x0][0x430] ;  /* 0x00010c00ff020b82 */ /* 0x002e620000000800 */
[----:B0-----:R-:W-:-:S05]  /*20520*/  @P0 IMAD.HI.U32 R3, R18, R5, RZ ;  /* 0x0000000512030227 */ /* 0x001fca00078e00ff */
[----:B-1----:R-:W-:Y:S02]  /*20530*/  @P0 SHF.R.U32.HI R4, RZ, R2, R3 ;  /* 0x00000002ff040219 */ /* 0x002fe40000011603 */
[----:B------:R-:W-:-:S04]  /*20540*/  ISETP.NE.U32.AND P0, PT, RZ, UR4, PT ;  /* 0x00000004ff007c0c */ /* 0x000fc8000bf05070 */
[----:B------:R-:W-:-:S04]  /*20550*/  ISETP.NE.AND.EX P0, PT, RZ, UR5, PT, P0 ;  /* 0x00000005ff007c0c */ /* 0x000fc8000bf05300 */
[----:B------:R-:W-:-:S09]  /*20560*/  SEL R2, R6, RZ, !P0 ;  /* 0x000000ff06027207 */ /* 0x000fd20004000000 */
.L_x_698:
        /* <DEDUP_REMOVED lines=16> */
.L_x_699:
        /* <DEDUP_REMOVED lines=16> */
.L_x_811:
[----:B------:R-:W2:Y:S01]  /*20770*/  LDL R3, [R1+0x24] ;  /* 0x0000240001037983 */ /* 0x000ea20000100800 */
[----:B------:R-:W-:Y:S01]  /*20780*/  UMOV UR4, 0xffffffff ;  /* 0xffffffff00047882 */ /* 0x000fe20000000000 */
[----:B------:R-:W-:Y:S02]  /*20790*/  SHF.R.S32.HI R12, RZ, 0x1f, R0 ;  /* 0x0000001fff0c7819 */ /* 0x000fe40000011400 */
[----:B--2---:R-:W-:Y:S01]  /*207a0*/  IADD3 R3, R3, -0x1, RZ ;  /* 0xffffffff03037810 */ /* 0x004fe20007ffe0ff */
[----:B------:R-:W-:Y:S06]  /*207b0*/  BRA.DIV UR4, `(.L_x_701) ;  /* 0x0000003e04cc7947 */ /* 0x000fec000b800000 */
[----:B------:R-:W-:-:S13]  /*207c0*/  ELECT P6, URZ, PT ;  /* 0x00000000003f782f */ /* 0x000fda00038c0000 */
.L_x_814:
        /* <DEDUP_REMOVED lines=20> */
[----:B------:R-:W-:-:S05]  /*20910*/  IMAD.WIDE.U32 R6, R0, UR4, R6 ;  /* 0x0000000400067c25 */ /* 0x000fca000f8e0006 */
[----:B------:R-:W-:Y:S02]  /*20920*/  IADD3 R5, R7, R10, RZ ;  /* 0x0000000a07057210 */ /* 0x000fe40007ffe0ff */
[----:B------:R-:W-:-:S04]  /*20930*/  LEA R10, P0, R6, R8, 0x2 ;  /* 0x00000008060a7211 */ /* 0x000fc800078010ff */
[----:B------:R-:W-:-:S05]  /*20940*/  LEA.HI.X R11, R6, R9, R5, 0x2, P0 ;  /* 0x00000009060b7211 */ /* 0x000fca00000f1405 */
[----:B------:R0:W5:Y:S04]  /*20950*/  LDG.E R5, desc[UR6][R10.64] ;  /* 0x000000060a057981 */ /* 0x000168000c1e1900 */
.L_x_703:
        /* <DEDUP_REMOVED lines=9> */
.L_x_815:
        /* <DEDUP_REMOVED lines=11> */
.L_x_705:
        /* <DEDUP_REMOVED lines=28> */
.L_x_702:
[----:B------:R-:W2:Y:S01]  /*20c60*/  LDL.LU R11, [R1+0x30] ;  /* 0x00003000010b7983 */ /* 0x000ea20000300800 */
[----:B------:R-:W-:Y:S01]  /*20c70*/  MOV R7, 0x400 ;  /* 0x0000040000077802 */ /* 0x000fe20000000f00 */
[----:B------:R-:W-:Y:S05]  /*20c80*/  WARPSYNC.ALL ;  /* 0x0000000000007948 */ /* 0x000fea0003800000 */
[----:B------:R-:W0:Y:S01]  /*20c90*/  S2R R10, SR_CgaCtaId ;  /* 0x00000000000a7919 */ /* 0x000e220000008800 */
[----:B------:R-:W-:-:S13]  /*20ca0*/  ELECT P0, URZ, PT ;  /* 0x00000000003f782f */ /* 0x000fda0003800000 */
[C---:B------:R-:W-:Y:S01]  /*20cb0*/  @P0 R2UR UR13, R2.reuse ;  /* 0x00000000020d02ca */ /* 0x040fe200000e0000 */
[----:B------:R-:W-:Y:S01]  /*20cc0*/  UIADD3 UR4, UP0, UR38, 0x270, URZ ;  /* 0x0000027026047890 */ /* 0x000fe2000ff1e03f */
[----:B------:R-:W-:Y:S01]  /*20cd0*/  @P0 R2UR UR21, R2 ;  /* 0x00000000021502ca */ /* 0x000fe200000e0000 */
[----:B------:R-:W-:Y:S01]  /*20ce0*/  UMOV UR6, 0x0 ;  /* 0x0000000000067882 */ /* 0x000fe20000000000 */
[C---:B------:R-:W-:Y:S01]  /*20cf0*/  @P0 R2UR UR12, R18.reuse ;  /* 0x00000000120c02ca */ /* 0x040fe200000e0000 */
[----:B------:R-:W-:Y:S01]  /*20d00*/  UIADD3.X UR5, URZ, UR39, URZ, UP0, !UPT ;  /* 0x000000273f057290 */ /* 0x000fe200087fe43f */
[C---:B------:R-:W-:Y:S01]  /*20d10*/  @P0 R2UR UR11, R17.reuse ;  /* 0x00000000110b02ca */ /* 0x040fe200000e0000 */
[----:B------:R-:W-:Y:S01]  /*20d20*/  UMOV UR7, 0x12f00000 ;  /* 0x12f0000000077882 */ /* 0x000fe20000000000 */
[----:B------:R-:W-:Y:S01]  /*20d30*/  @P0 R2UR UR20, R18 ;  /* 0x00000000121402ca */ /* 0x000fe200000e0000 */
[----:B------:R-:W-:Y:S01]  /*20d40*/  UMOV UR10, URZ ;  /* 0x0000003f000a7c82 */ /* 0x000fe20008000000 */
[----:B------:R-:W-:Y:S01]  /*20d50*/  @P0 R2UR UR19, R17 ;  /* 0x00000000111302ca */ /* 0x000fe200000e0000 */
[----:B------:R-:W-:Y:S01]  /*20d60*/  UMOV UR14, 0x0 ;  /* 0x00000000000e7882 */ /* 0x000fe20000000000 */
[----:B------:R-:W-:Y:S01]  /*20d70*/  @P0 IMAD.MOV.U32 R6, RZ, RZ, 0x8000 ;  /* 0x00008000ff060424 */ /* 0x000fe200078e00ff */
[----:B------:R-:W-:Y:S01]  /*20d80*/  UMOV UR15, 0x12f00000 ;  /* 0x12f00000000f7882 */ /* 0x000fe20000000000 */
[----:B------:R-:W-:Y:S01]  /*20d90*/  UMOV UR18, 0x40 ;  /* 0x0000004000127882 */ /* 0x000fe20000000000 */
[----:B------:R-:W-:Y:S01]  /*20da0*/  BSSY B0, `(.L_x_706) ;  /* 0x0000013000007945 */ /* 0x000fe20003800000 */
[----:B0-----:R-:W-:Y:S01]  /*20db0*/  LEA R7, R10, R7, 0x18 ;  /* 0x000000070a077211 */ /* 0x001fe200078ec0ff */
[----:B------:R-:W-:Y:S03]  /*20dc0*/  BAR.SYNC.DEFER_BLOCKING 0x8, 0x120 ;  /* 0x0204800000007b1d */ /* 0x000fe60000010000 */
[----:B------:R-:W-:-:S13]  /*20dd0*/  R2UR UR16, R7 ;  /* 0x00000000071072ca */ /* 0x000fda00000e0000 */
[----:B------:R-:W-:Y:S02]  /*20de0*/  UIADD3 UR8, UR16, 0x16400, URZ ;  /* 0x0001640010087890 */ /* 0x000fe4000fffe03f */
[----:B------:R-:W-:Y:S02]  /*20df0*/  UIADD3 UR9, UR16, 0x34800, URZ ;  /* 0x0003480010097890 */ /* 0x000fe4000fffe03f */
[----:B------:R-:W-:Y:S01]  /*20e00*/  UIADD3 UR16, UR16, 0x1a400, URZ ;  /* 0x0001a40010107890 */ /* 0x000fe2000fffe03f */
[----:B------:R0:W-:Y:S04]  /*20e10*/  @P0 SYNCS.ARRIVE.TRANS64 RZ, [R7+URZ+0x34800], R6 ;  /* 0x0348000607ff09a7 */ /* 0x0001e8000800003f */
[----:B------:R-:W-:Y:S02]  /*20e20*/  UMOV UR17, UR9 ;  /* 0x0000000900117c82 */ /* 0x000fe40008000000 */
[----:B------:R0:W-:Y:S02]  /*20e30*/  UTMALDG.4D [UR8], [UR4], desc[UR6] ;  /* 0x00000608040075b4 */ /* 0x0001e40008019000 */
[----:B------:R0:W-:Y:S01]  /*20e40*/  UTMALDG.4D [UR16], [UR4], desc[UR14] ;  /* 0x00000e10040075b4 */ /* 0x0001e20008019000 */
[----:B--2---:R-:W-:-:S04]  /*20e50*/  IADD3 R11, R11, 0x1, RZ ;  /* 0x000000010b0b7810 */ /* 0x004fc80007ffe0ff */
[----:B------:R-:W-:Y:S01]  /*20e60*/  LEA.HI R2, R11, R11, RZ, 0x1 ;  /* 0x0000000b0b027211 */ /* 0x000fe200078f08ff */
[----:B------:R0:W-:Y:S03]  /*20e70*/  STL [R1+0x30], R11 ;  /* 0x0000300b01007387 */ /* 0x0001e60000100800 */
[----:B------:R-:W-:-:S05]  /*20e80*/  LOP3.LUT R2, R2, 0xfffffffe, RZ, 0xc0, !PT ;  /* 0xfffffffe02027812 */ /* 0x000fca00078ec0ff */
[----:B------:R-:W-:-:S05]  /*20e90*/  IMAD.IADD R2, R11, 0x1, -R2 ;  /* 0x000000010b027824 */ /* 0x000fca00078e0a02 */
[----:B------:R-:W-:-:S04]  /*20ea0*/  SHF.L.U32 R2, R2, 0x1f, RZ ;  /* 0x0000001f02027819 */ /* 0x000fc800000006ff */
[----:B------:R-:W1:Y:S02]  /*20eb0*/  SYNCS.PHASECHK.TRANS64.TRYWAIT P0, [R7+URZ+0x34820], R2 ;  /* 0x03482002070075a7 */ /* 0x000e64000800017f */
[----:B01----:R-:W-:Y:S05]  /*20ec0*/  @!P0 BRA `(.L_x_707) ;  /* 0x00000038003c8947 */ /* 0x003fea0003800000 */
.L_x_816:
[----:B------:R-:W-:Y:S05]  /*20ed0*/  BSYNC B0 ;  /* 0x0000000000007941 */ /* 0x000fea0003800000 */
.L_x_706:
        /* <DEDUP_REMOVED lines=8> */
[----:B------:R-:W-:-:S04]  /*20f60*/  VIADDMNMX R13, R13, R2, 0xffffffff, !PT ;  /* 0xffffffff0d0d7446 */ /* 0x000fc80007800102 */
[C---:B------:R-:W-:Y:S01]  /*20f70*/  IADD3 R2, R6.reuse, R13, RZ ;  /* 0x0000000d06027210 */ /* 0x040fe20007ffe0ff */
[----:B------:R-:W-:-:S03]  /*20f80*/  VIADD R6, R6, 0xfffffffe ;  /* 0xfffffffe06067836 */ /* 0x000fc60000000000 */
[----:B------:R-:W-:-:S04]  /*20f90*/  LOP3.LUT R2, R2, 0x1, RZ, 0xc0, !PT ;  /* 0x0000000102027812 */ /* 0x000fc800078ec0ff */
[----:B------:R-:W-:-:S13]  /*20fa0*/  ISETP.NE.U32.AND P0, PT, R2, 0x1, PT ;  /* 0x000000010200780c */ /* 0x000fda0003f05070 */
        /* <DEDUP_REMOVED lines=15> */
[----:B------:R-:W-:Y:S01]  /*210a0*/  MOV R2, R6 ;  /* 0x0000000600027202 */ /* 0x000fe20000000f00 */
[----:B------:R-:W-:Y:S01]  /*210b0*/  ULDC.64 UR4, c[0x0][0x408] ;  /* 0x0001020000047ab9 */ /* 0x000fe20000000a00 */
[----:B------:R-:W-:Y:S01]  /*210c0*/  ULDC.64 UR6, c[0x0][0x208] ;  /* 0x0000820000067ab9 */ /* 0x000fe20000000a00 */
[----:B0-----:R-:W-:-:S13]  /*210d0*/  ISETP.NE.AND P0, PT, R17, 0x1, PT ;  /* 0x000000011100780c */ /* 0x001fda0003f05270 */
[----:B------:R-:W0:Y:S02]  /*210e0*/  @P0 LDC.64 R10, c[0x0][0x420] ;  /* 0x00010800ff0a0b82 */ /* 0x000e240000000a00 */
[----:B0-----:R-:W-:-:S05]  /*210f0*/  @P0 IMAD.HI.U32 R10, R6, R10, RZ ;  /* 0x0000000a060a0227 */ /* 0x001fca00078e00ff */
[----:B------:R-:W-:Y:S01]  /*21100*/  @P0 SHF.R.U32.HI R2, RZ, R11, R10 ;  /* 0x0000000bff020219 */ /* 0x000fe2000001160a */
[----:B------:R-:W-:-:S03]  /*21110*/  IMAD R10, R12, UR4, RZ ;  /* 0x000000040c0a7c24 */ /* 0x000fc6000f8e02ff */
[----:B------:R-:W-:Y:S01]  /*21120*/  SHF.R.S32.HI R11, RZ, 0x1f, R2 ;  /* 0x0000001fff0b7819 */ /* 0x000fe20000011402 */
[C---:B------:R-:W-:Y:S02]  /*21130*/  IMAD R15, R0.reuse, UR5, R10 ;  /* 0x00000005000f7c24 */ /* 0x040fe4000f8e020a */
[--C-:B------:R-:W-:Y:S02]  /*21140*/  IMAD.MOV.U32 R10, RZ, RZ, R2.reuse ;  /* 0x000000ffff0a7224 */ /* 0x100fe400078e0002 */
[----:B------:R-:W-:Y:S02]  /*21150*/  IMAD.MOV R2, RZ, RZ, -R2 ;  /* 0x000000ffff027224 */ /* 0x000fe400078e0a02 */
[----:B------:R-:W-:-:S04]  /*21160*/  IMAD.WIDE.U32 R10, R0, UR4, R10 ;  /* 0x00000004000a7c25 */ /* 0x000fc8000f8e000a */
[----:B------:R-:W-:Y:S01]  /*21170*/  IMAD.IADD R15, R15, 0x1, R11 ;  /* 0x000000010f0f7824 */ /* 0x000fe200078e020b */
[----:B------:R-:W-:Y:S01]  /*21180*/  LEA R8, P0, R10, R8, 0x2 ;  /* 0x000000080a087211 */ /* 0x000fe200078010ff */
[----:B------:R-:W-:-:S03]  /*21190*/  IMAD R6, R17, R2, R6 ;  /* 0x0000000211067224 */ /* 0x000fc600078e0206 */
[----:B------:R-:W-:-:S05]  /*211a0*/  LEA.HI.X R9, R10, R9, R15, 0x2, P0 ;  /* 0x000000090a097211 */ /* 0x000fca00000f140f */
[----:B------:R0:W5:Y:S04]  /*211b0*/  LDG.E R2, desc[UR6][R8.64] ;  /* 0x0000000608027981 */ /* 0x000168000c1e1900 */
.L_x_714:
[----:B0-----:R-:W0:Y:S01]  /*211c0*/  S2R R9, SR_CgaCtaId ;  /* 0x0000000000097919 */ /* 0x001e220000008800 */
[----:B------:R-:W-:-:S04]  /*211d0*/  MOV R8, 0x400 ;  /* 0x0000040000087802 */ /* 0x000fc80000000f00 */
[----:B0-----:R-:W-:Y:S02]  /*211e0*/  LEA R8, R9, R8, 0x18 ;  /* 0x0000000809087211 */ /* 0x001fe400078ec0ff */
[----:B------:R-:W-:Y:S02]  /*211f0*/  SHF.L.U32 R9, R14, 0x1f, RZ ;  /* 0x0000001f0e097819 */ /* 0x000fe400000006ff */
[----:B------:R-:W-:-:S04]  /*21200*/  LEA R8, R7, R8, 0x3 ;  /* 0x0000000807087211 */ /* 0x000fc800078e18ff */
[----:B------:R-:W0:Y:S02]  /*21210*/  SYNCS.PHASECHK.TRANS64.TRYWAIT P0, [R8+URZ+0x34840], R9 ;  /* 0x03484009080075a7 */ /* 0x000e24000800017f */
[----:B0-----:R-:W-:Y:S05]  /*21220*/  @!P0 BRA `(.L_x_715) ;  /* 0x0000003400848947 */ /* 0x001fea0003800000 */
.L_x_817:
        /* <DEDUP_REMOVED lines=11> */
.L_x_716:
        /* <DEDUP_REMOVED lines=33> */
.L_x_818:
[----:B------:R-:W-:Y:S05]  /*214f0*/  @P1 BRA `(.L_x_718) ;  /* 0x0000000000301947 */ /* 0x000fea0003800000 */
[----:B------:R-:W2:Y:S01]  /*21500*/  LDL R10, [R1] ;  /* 0x00000000010a7983 */ /* 0x000ea20000100800 */
[----:B------:R-:W-:Y:S01]  /*21510*/  MOV R11, 0x400 ;  /* 0x00000400000b7802 */ /* 0x000fe20000000f00 */
[----:B------:R-:W1:Y:S01]  /*21520*/  S2R R17, SR_TID.X ;  /* 0x0000000000117919 */ /* 0x000e620000002100 */
[----:B------:R-:W3:Y:S01]  /*21530*/  S2R R15, SR_CgaCtaId ;  /* 0x00000000000f7919 */ /* 0x000ee20000008800 */
[----:B0-----:R-:W-:Y:S01]  /*21540*/  IMAD.MOV.U32 R9, RZ, RZ, 0xb000 ;  /* 0x0000b000ff097424 */ /* 0x001fe200078e00ff */
[----:B-1----:R-:W-:-:S04]  /*21550*/  LOP3.LUT R17, R17, 0x1f, RZ, 0xc0, !PT ;  /* 0x0000001f11117812 */ /* 0x002fc800078ec0ff */
[----:B------:R-:W-:Y:S02]  /*21560*/  ISETP.NE.AND P0, PT, R17, RZ, PT ;  /* 0x000000ff1100720c */ /* 0x000fe40003f05270 */
[----:B---3--:R-:W-:-:S04]  /*21570*/  LEA R11, R15, R11, 0x18 ;  /* 0x0000000b0f0b7211 */ /* 0x008fc800078ec0ff */
[----:B--2---:R-:W-:-:S04]  /*21580*/  LEA R8, R10, R11, 0x3 ;  /* 0x0000000b0a087211 */ /* 0x004fc800078e18ff */
[----:B------:R1:W-:Y:S03]  /*21590*/  SYNCS.ARRIVE.TRANS64 RZ, [R8+URZ+0x34850], R9 ;  /* 0x0348500908ff79a7 */ /* 0x0003e6000800003f */
[----:B------:R-:W-:Y:S05]  /*215a0*/  @!P0 BRA `(.L_x_718) ;  /* 0x0000000000048947 */ /* 0x000fea0003800000 */
[----:B------:R-:W-:Y:S01]  /*215b0*/  BPT.TRAP 0x1 ;  /* 0x000000040000795c */ /* 0x000fe20000300000 */
.L_x_718:
        /* <DEDUP_REMOVED lines=31> */
.L_x_713:
[----:B------:R-:W-:Y:S05]  /*217b0*/  BSYNC B2 ;  /* 0x0000000000027941 */ /* 0x000fea0003800000 */
.L_x_712:
[----:B------:R-:W2:Y:S04]  /*217c0*/  LDL.LU R2, [R1+0x24] ;  /* 0x0000240001027983 */ /* 0x000ea80000300800 */
[----:B------:R0:W-:Y:S04]  /*217d0*/  STL [R1], R7 ;  /* 0x0000000701007387 */ /* 0x0001e80000100800 */
[----:B------:R0:W-:Y:S02]  /*217e0*/  STL [R1+0x8], R14 ;  /* 0x0000080e01007387 */ /* 0x0001e40000100800 */
[----:B0-2---:R-:W-:-:S07]  /*217f0*/  IADD3 R6, R2, -0x3, RZ ;  /* 0xfffffffd02067810 */ /* 0x005fce0007ffe0ff */
.L_x_711:
[----:B------:R-:W-:Y:S05]  /*21800*/  BSYNC B1 ;  /* 0x0000000000017941 */ /* 0x000fea0003800000 */
.L_x_710:
[----:B------:R-:W-:-:S05]  /*21810*/  IMAD.MOV R2, RZ, RZ, -R13 ;  /* 0x000000ffff027224 */ /* 0x000fca00078e0a0d */
[----:B------:R-:W-:-:S13]  /*21820*/  ISETP.NE.AND P0, PT, R3, R2, PT ;  /* 0x000000020300720c */ /* 0x000fda0003f05270 */
[----:B------:R-:W-:Y:S05]  /*21830*/  @!P0 BRA `(.L_x_709) ;  /* 0x0000000c00e08947 */ /* 0x000fea0003800000 */
[----:B------:R-:W-:-:S07]  /*21840*/  IMAD.MOV.U32 R10, RZ, RZ, R5 ;  /* 0x000000ffff0a7224 */ /* 0x000fce00078e0005 */
.L_x_733:
        /* <DEDUP_REMOVED lines=11> */
[----:B------:R-:W-:Y:S02]  /*21900*/  MOV R9, R6 ;  /* 0x0000000600097202 */ /* 0x000fe40000000f00 */
[----:B------:R-:W-:-:S04]  /*21910*/  ISETP.NE.U32.AND P0, PT, RZ, UR4, PT ;  /* 0x00000004ff007c0c */ /* 0x000fc8000bf05070 */
[----:B------:R-:W-:-:S13]  /*21920*/  ISETP.NE.AND.EX P0, PT, RZ, UR5, PT, P0 ;  /* 0x00000005ff007c0c */ /* 0x000fda000bf05300 */
[----:B------:R-:W-:Y:S05]  /*21930*/  @!P0 BRA `(.L_x_721) ;  /* 0x0000000000488947 */ /* 0x000fea0003800000 */
[----:B------:R-:W0:Y:S01]  /*21940*/  LDC R10, c[0x0][0x41c] ;  /* 0x00010700ff0a7b82 */ /* 0x000e220000000800 */
[----:B------:R-:W-:Y:S01]  /*21950*/  ULDC.64 UR6, c[0x0][0x408] ;  /* 0x0001020000067ab9 */ /* 0x000fe20000000a00 */
[----:B------:R-:W-:Y:S01]  /*21960*/  ULDC.64 UR8, c[0x0][0x208] ;  /* 0x0000820000087ab9 */ /* 0x000fe20000000a00 */
[----:B0-----:R-:W-:-:S13]  /*21970*/  ISETP.NE.AND P0, PT, R10, 0x1, PT ;  /* 0x000000010a00780c */ /* 0x001fda0003f05270 */
[----:B------:R-:W0:Y:S02]  /*21980*/  @P0 LDC.64 R2, c[0x0][0x420] ;  /* 0x00010800ff020b82 */ /* 0x000e240000000a00 */
[----:B0-----:R-:W-:-:S04]  /*21990*/  @P0 IMAD.HI.U32 R9, R6, R2, RZ ;  /* 0x0000000206090227 */ /* 0x001fc800078e00ff */
[----:B------:R-:W-:Y:S01]  /*219a0*/  IMAD.MOV.U32 R2, RZ, RZ, R6 ;  /* 0x000000ffff027224 */ /* 0x000fe200078e0006 */
[----:B------:R-:W-:-:S04]  /*219b0*/  @P0 SHF.R.U32.HI R2, RZ, R3, R9 ;  /* 0x00000003ff020219 */ /* 0x000fc80000011609 */
[--C-:B------:R-:W-:Y:S01]  /*219c0*/  SHF.R.S32.HI R3, RZ, 0x1f, R2.reuse ;  /* 0x0000001fff037819 */ /* 0x100fe20000011402 */
[----:B------:R-:W-:-:S04]  /*219d0*/  IMAD.MOV R9, RZ, RZ, -R2 ;  /* 0x000000ffff097224 */ /* 0x000fc800078e0a02 */
[----:B------:R-:W-:Y:S02]  /*219e0*/  IMAD R9, R10, R9, R6 ;  /* 0x000000090a097224 */ /* 0x000fe400078e0206 */
[----:B------:R-:W-:Y:S02]  /*219f0*/  IMAD R10, R12, UR6, RZ ;  /* 0x000000060c0a7c24 */ /* 0x000fe4000f8e02ff */
[----:B------:R-:W-:-:S04]  /*21a00*/  IMAD.WIDE.U32 R2, R0, UR6, R2 ;  /* 0x0000000600027c25 */ /* 0x000fc8000f8e0002 */
[----:B------:R-:W-:-:S04]  /*21a10*/  IMAD R10, R0, UR7, R10 ;  /* 0x00000007000a7c24 */ /* 0x000fc8000f8e020a */
[----:B------:R-:W-:Y:S01]  /*21a20*/  IMAD.IADD R3, R10, 0x1, R3 ;  /* 0x000000010a037824 */ /* 0x000fe200078e0203 */
[----:B------:R-:W-:-:S04]  /*21a30*/  LEA R10, P0, R2, UR4, 0x2 ;  /* 0x00000004020a7c11 */ /* 0x000fc8000f8010ff */
[----:B------:R-:W-:-:S05]  /*21a40*/  LEA.HI.X R11, R2, UR5, R3, 0x2, P0 ;  /* 0x00000005020b7c11 */ /* 0x000fca00080f1403 */
[----:B------:R0:W5:Y:S04]  /*21a50*/  LDG.E R10, desc[UR8][R10.64] ;  /* 0x000000080a0a7981 */ /* 0x000168000c1e1900 */
.L_x_721:
[----:B------:R-:W1:Y:S01]  /*21a60*/  S2R R3, SR_CgaCtaId ;  /* 0x0000000000037919 */ /* 0x000e620000008800 */
[----:B------:R-:W-:-:S04]  /*21a70*/  MOV R2, 0x400 ;  /* 0x0000040000027802 */ /* 0x000fc80000000f00 */
[----:B-1----:R-:W-:Y:S02]  /*21a80*/  LEA R2, R3, R2, 0x18 ;  /* 0x0000000203027211 */ /* 0x002fe400078ec0ff */
[----:B------:R-:W-:Y:S02]  /*21a90*/  SHF.L.U32 R3, R8, 0x1f, RZ ;  /* 0x0000001f08037819 */ /* 0x000fe400000006ff */
[----:B------:R-:W-:-:S04]  /*21aa0*/  LEA R2, R7, R2, 0x3 ;  /* 0x0000000207027211 */ /* 0x000fc800078e18ff */
[----:B------:R-:W1:Y:S02]  /*21ab0*/  SYNCS.PHASECHK.TRANS64.TRYWAIT P0, [R2+URZ+0x34840], R3 ;  /* 0x03484003020075a7 */ /* 0x000e64000800017f */
[----:B-1----:R-:W-:Y:S05]  /*21ac0*/  @!P0 BRA `(.L_x_722) ;  /* 0x0000002c00848947 */ /* 0x002fea0003800000 */
.L_x_819:
        /* <DEDUP_REMOVED lines=11> */
.L_x_723:
        /* <DEDUP_REMOVED lines=33> */
.L_x_820:
[----:B------:R-:W-:Y:S05]  /*21d90*/  @P0 BRA `(.L_x_725) ;  /* 0x00000000001c0947 */ /* 0x000fea0003800000 */
[----:B------:R-:W1:Y:S01]  /*21da0*/  S2R R11, SR_TID.X ;  /* 0x00000000000b7919 */ /* 0x000e620000002100 */
[----:B0-----:R-:W-:-:S04]  /*21db0*/  MOV R3, 0xb000 ;  /* 0x0000b00000037802 */ /* 0x001fc80000000f00 */
[----:B------:R2:W-:Y:S01]  /*21dc0*/  SYNCS.ARRIVE.TRANS64 RZ, [R2+URZ+0x50], R3 ;  /* 0x0000500302ff79a7 */ /* 0x0005e2000800003f */
[----:B-1----:R-:W-:-:S04]  /*21dd0*/  LOP3.LUT R11, R11, 0x1f, RZ, 0xc0, !PT ;  /* 0x0000001f0b0b7812 */ /* 0x002fc800078ec0ff */
[----:B------:R-:W-:-:S13]  /*21de0*/  ISETP.NE.AND P1, PT, R11, RZ, PT ;  /* 0x000000ff0b00720c */ /* 0x000fda0003f25270 */
[----:B--2---:R-:W-:Y:S05]  /*21df0*/  @!P1 BRA `(.L_x_725) ;  /* 0x0000000000049947 */ /* 0x004fea0003800000 */
[----:B------:R-:W-:Y:S01]  /*21e00*/  BPT.TRAP 0x1 ;  /* 0x000000040000795c */ /* 0x000fe20000300000 */
.L_x_725:
        /* <DEDUP_REMOVED lines=30> */
.L_x_720:
[----:B------:R-:W-:Y:S05]  /*21ff0*/  BSYNC B1 ;  /* 0x0000000000017941 */ /* 0x000fea0003800000 */
.L_x_719:
        /* <DEDUP_REMOVED lines=16> */
[----:B------:R-:W-:Y:S01]  /*22100*/  ULDC.64 UR8, c[0x0][0x208] ;  /* 0x0000820000087ab9 */ /* 0x000fe20000000a00 */
[----:B-1----:R-:W-:-:S13]  /*22110*/  ISETP.NE.AND P0, PT, R11, 0x1, PT ;  /* 0x000000010b00780c */ /* 0x002fda0003f05270 */
[----:B------:R-:W1:Y:S02]  /*22120*/  @P0 LDC.64 R2, c[0x0][0x420] ;  /* 0x00010800ff020b82 */ /* 0x000e640000000a00 */
[----:B-1----:R-:W-:Y:S01]  /*22130*/  @P0 IMAD.HI.U32 R10, R9, R2, RZ ;  /* 0x00000002090a0227 */ /* 0x002fe200078e00ff */
[----:B------:R-:W-:-:S04]  /*22140*/  MOV R2, R9 ;  /* 0x0000000900027202 */ /* 0x000fc80000000f00 */
        /* <DEDUP_REMOVED lines=11> */
.L_x_728:
[----:B------:R-:W2:Y:S01]  /*22200*/  S2R R3, SR_CgaCtaId ;  /* 0x0000000000037919 */ /* 0x000ea20000008800 */
[----:B------:R-:W-:-:S04]  /*22210*/  MOV R2, 0x400 ;  /* 0x0000040000027802 */ /* 0x000fc80000000f00 */
[----:B--2---:R-:W-:Y:S02]  /*22220*/  LEA R2, R3, R2, 0x18 ;  /* 0x0000000203027211 */ /* 0x004fe400078ec0ff */
[----:B------:R-:W-:-:S03]  /*22230*/  SHF.L.U32 R3, R13, 0x1f, RZ ;  /* 0x0000001f0d037819 */ /* 0x000fc600000006ff */
[----:B------:R-:W-:-:S04]  /*22240*/  IMAD R2, R14, 0x8, R2 ;  /* 0x000000080e027824 */ /* 0x000fc800078e0202 */
[----:B------:R-:W2:Y:S02]  /*22250*/  SYNCS.PHASECHK.TRANS64.TRYWAIT P0, [R2+URZ+0x34840], R3 ;  /* 0x03484003020075a7 */ /* 0x000ea4000800017f */
[----:B--2---:R-:W-:Y:S05]  /*22260*/  @!P0 BRA `(.L_x_729) ;  /* 0x0000002400c48947 */ /* 0x004fea0003800000 */
.L_x_821:
[----:B-1----:R-:W1:Y:S02]  /*22270*/  S2R R11, SR_TID.X ;  /* 0x00000000000b7919 */ /* 0x002e640000002100 */
[----:B-1----:R-:W-:-:S04]  /*22280*/  LOP3.LUT R11, R11, 0x7f, RZ, 0xc0, !PT ;  /* 0x0000007f0b0b7812 */ /* 0x002fc800078ec0ff */
[----:B------:R-:W-:-:S13]  /*22290*/  ISETP.NE.AND P0, PT, R11, RZ, PT ;  /* 0x000000ff0b00720c */ /* 0x000fda0003f05270 */
[----:B------:R-:W-:Y:S05]  /*222a0*/  @P0 BRA `(.L_x_730) ;  /* 0x00000000001c0947 */ /* 0x000fea0003800000 */
[----:B------:R-:W1:Y:S01]  /*222b0*/  S2R R11, SR_TID.X ;  /* 0x00000000000b7919 */ /* 0x000e620000002100 */
[----:B--2---:R-:W-:-:S04]  /*222c0*/  MOV R3, 0xb000 ;  /* 0x0000b00000037802 */ /* 0x004fc80000000f00 */
[----:B------:R3:W-:Y:S01]  /*222d0*/  SYNCS.ARRIVE.TRANS64 RZ, [R2+URZ+0x34830], R3 ;  /* 0x0348300302ff79a7 */ /* 0x0007e2000800003f */
[----:B-1----:R-:W-:-:S04]  /*222e0*/  LOP3.LUT R11, R11, 0x1f, RZ, 0xc0, !PT ;  /* 0x0000001f0b0b7812 */ /* 0x002fc800078ec0ff */
[----:B------:R-:W-:-:S13]  /*222f0*/  ISETP.NE.AND P1, PT, R11, RZ, PT ;  /* 0x000000ff0b00720c */ /* 0x000fda0003f25270 */
[----:B---3--:R-:W-:Y:S05]  /*22300*/  @!P1 BRA `(.L_x_730) ;  /* 0x0000000000049947 */ /* 0x008fea0003800000 */
[----:B------:R-:W-:Y:S01]  /*22310*/  BPT.TRAP 0x1 ;  /* 0x000000040000795c */ /* 0x000fe20000300000 */
.L_x_730:
        /* <DEDUP_REMOVED lines=33> */
.L_x_822:
[----:B------:R-:W-:Y:S05]  /*22530*/  @P0 BRA `(.L_x_732) ;  /* 0x00000000001c0947 */ /* 0x000fea0003800000 */
[----:B------:R-:W1:Y:S02]  /*22540*/  S2R R3, SR_TID.X ;  /* 0x0000000000037919 */ /* 0x000e640000002100 */
[----:B-1----:R-:W-:-:S04]  /*22550*/  LOP3.LUT R3, R3, 0x1f, RZ, 0xc0, !PT ;  /* 0x0000001f03037812 */ /* 0x002fc800078ec0ff */
[----:B------:R-:W-:Y:S02]  /*22560*/  ISETP.NE.AND P1, PT, R3, RZ, PT ;  /* 0x000000ff0300720c */ /* 0x000fe40003f25270 */
[----:B------:R-:W-:-:S04]  /*22570*/  MOV R3, 0xb000 ;  /* 0x0000b00000037802 */ /* 0x000fc80000000f00 */
[----:B------:R1:W-:Y:S07]  /*22580*/  SYNCS.ARRIVE.TRANS64 RZ, [R2+URZ+0x50], R3 ;  /* 0x0000500302ff79a7 */ /* 0x0003ee000800003f */
[----:B------:R-:W-:Y:S05]  /*22590*/  @!P1 BRA `(.L_x_732) ;  /* 0x0000000000049947 */ /* 0x000fea0003800000 */
[----:B------:R-:W-:Y:S01]  /*225a0*/  BPT.TRAP 0x1 ;  /* 0x000000040000795c */ /* 0x000fe20000300000 */
.L_x_732:
        /* <DEDUP_REMOVED lines=29> */
.L_x_727:
[----:B------:R-:W-:Y:S05]  /*22780*/  BSYNC B1 ;  /* 0x0000000000017941 */ /* 0x000fea0003800000 */
.L_x_726:
[C---:B------:R-:W-:Y:S01]  /*22790*/  ISETP.GT.AND P0, PT, R6.reuse, 0x1, PT ;  /* 0x000000010600780c */ /* 0x040fe20003f04270 */
[----:B------:R-:W-:-:S12]  /*227a0*/  VIADD R6, R6, 0xfffffffe ;  /* 0xfffffffe06067836 */ /* 0x000fd80000000000 */
[----:B------:R-:W-:Y:S05]  /*227b0*/  @P0 BRA `(.L_x_733) ;  /* 0xfffffff000240947 */ /* 0x000fea000383ffff */
.L_x_709:
[----:B------:R-:W-:Y:S05]  /*227c0*/  BSYNC B0 ;  /* 0x0000000000007941 */ /* 0x000fea0003800000 */
.L_x_708:
        /* <DEDUP_REMOVED lines=8> */
[----:B------:R-:W1:Y:S01]  /*22850*/  FLO.U32 R0, UR4 ;  /* 0x0000000400007d00 */ /* 0x000e6200080e0000 */
[----:B------:R-:W-:Y:S01]  /*22860*/  ULDC.64 UR6, c[0x0][0x208] ;  /* 0x0000820000067ab9 */ /* 0x000fe20000000a00 */
[----:B-1----:R-:W-:-:S06]  /*22870*/  ISETP.EQ.U32.AND P0, PT, R0, R7, PT ;  /* 0x000000070000720c */ /* 0x002fcc0003f02070 */
[----:B------:R-:W2:Y:S07]  /*22880*/  POPC R7, UR4 ;  /* 0x0000000400077d09 */ /* 0x000eae0008000000 */
[----:B--2---:R-:W2:Y:S01]  /*22890*/  @P0 ATOMG.E.ADD.STRONG.GPU PT, R3, desc[UR6][R2.64], R7 ;  /* 0x00000007020309a8 */ /* 0x004ea200081ee1c6 */
[----:B------:R-:W1:Y:S02]  /*228a0*/  S2R R6, SR_LTMASK ;  /* 0x0000000000067919 */ /* 0x000e640000003900 */
[----:B-1----:R-:W-:-:S04]  /*228b0*/  LOP3.LUT R6, R6, UR4, RZ, 0xc0, !PT ;  /* 0x0000000406067c12 */ /* 0x002fc8000f8ec0ff */
[----:B------:R-:W1:Y:S01]  /*228c0*/  POPC R9, R6 ;  /* 0x0000000600097309 */ /* 0x000e620000000000 */
[----:B--2---:R-:W1:Y:S02]  /*228d0*/  SHFL.IDX PT, R0, R3, R0, 0x1f ;  /* 0x00001f0003007589 */ /* 0x004e6400000e0000 */
[----:B-1----:R-:W-:-:S07]  /*228e0*/  IADD3 R16, R0, UR36, R9 ;  /* 0x0000002400107c10 */ /* 0x002fce000fffe009 */
.L_x_735:
[----:B------:R-:W-:Y:S05]  /*228f0*/  BSYNC B0 ;  /* 0x0000000000007941 */ /* 0x000fea0003800000 */
.L_x_734:
        /* <DEDUP_REMOVED lines=11> */
.L_x_823:
[----:B------:R-:W2:Y:S02]  /*229b0*/  S2R R2, SR_TID.X ;  /* 0x0000000000027919 */ /* 0x000ea40000002100 */
[----:B--2---:R-:W-:-:S04]  /*229c0*/  LOP3.LUT R2, R2, 0x7f, RZ, 0xc0, !PT ;  /* 0x0000007f02027812 */ /* 0x004fc800078ec0ff */
[----:B------:R-:W-:-:S13]  /*229d0*/  ISETP.NE.AND P0, PT, R2, RZ, PT ;  /* 0x000000ff0200720c */ /* 0x000fda0003f05270 */
[----:B------:R-:W-:Y:S05]  /*229e0*/  @P0 BRA `(.L_x_739) ;  /* 0x00000000001c0947 */ /* 0x000fea0003800000 */
[----:B------:R-:W2:Y:S01]  /*229f0*/  S2R R2, SR_TID.X ;  /* 0x0000000000027919 */ /* 0x000ea20000002100 */
[----:B-1----:R-:W-:-:S04]  /*22a00*/  MOV R0, 0xb000 ;  /* 0x0000b00000007802 */ /* 0x002fc80000000f00 */
[----:B------:R3:W-:Y:S01]  /*22a10*/  SYNCS.ARRIVE.TRANS64 RZ, [R3+URZ+0x34850], R0 ;  /* 0x0348500003ff79a7 */ /* 0x0007e2000800003f */
[----:B--2---:R-:W-:-:S04]  /*22a20*/  LOP3.LUT R2, R2, 0x1f, RZ, 0xc0, !PT ;  /* 0x0000001f02027812 */ /* 0x004fc800078ec0ff */
[----:B------:R-:W-:-:S13]  /*22a30*/  ISETP.NE.AND P1, PT, R2, RZ, PT ;  /* 0x000000ff0200720c */ /* 0x000fda0003f25270 */
[----:B---3--:R-:W-:Y:S05]  /*22a40*/  @!P1 BRA `(.L_x_739) ;  /* 0x0000000000049947 */ /* 0x008fea0003800000 */
[----:B------:R-:W-:Y:S01]  /*22a50*/  BPT.TRAP 0x1 ;  /* 0x000000040000795c */ /* 0x000fe20000300000 */
.L_x_739:
        /* <DEDUP_REMOVED lines=28> */
.L_x_737:
[----:B------:R-:W-:Y:S05]  /*22c20*/  BSYNC B0 ;  /* 0x0000000000007941 */ /* 0x000fea0003800000 */
.L_x_736:
        /* <DEDUP_REMOVED lines=9> */
.L_x_694:
[----:B------:R-:W-:Y:S05]  /*22cc0*/  BSYNC B6 ;  /* 0x0000000000067941 */ /* 0x000fea0003800000 */
.L_x_692:
[----:B------:R-:W-:-:S03]  /*22cd0*/  UMOV UR4, 0xffffffff ;  /* 0xffffffff00047882 */ /* 0x000fc60000000000 */
[----:B------:R-:W-:Y:S05]  /*22ce0*/  BRA.DIV UR4, `(.L_x_740) ;  /* 0x0000001e04607947 */ /* 0x000fea000b800000 */
[----:B------:R2:W3:Y:S04]  /*22cf0*/  SHFL.IDX PT, R4, R16, RZ, 0x1f ;  /* 0x00001fff10047589 */ /* 0x0004e800000e0000 */
[----:B------:R2:W4:Y:S02]  /*22d00*/  SHFL.IDX PT, R6, R16, 0x1, 0x1f ;  /* 0x00201f0010067f89 */ /* 0x00052400000e0000 */
.L_x_827:
[----:B0-----:R-:W0:Y:S01]  /*22d10*/  S2R R8, SR_TID.X ;  /* 0x0000000000087919 */ /* 0x001e220000002100 */
[----:B------:R-:W-:Y:S01]  /*22d20*/  ULDC UR4, c[0x0][0xc14] ;  /* 0x0003050000047ab9 */ /* 0x000fe20000000800 */
[----:B------:R-:W-:Y:S01]  /*22d30*/  BSSY B0, `(.L_x_741) ;  /* 0x000000c000007945 */ /* 0x000fe20003800000 */
[----:B-1----:R-:W-:Y:S01]  /*22d40*/  IMAD.U32 R0, RZ, RZ, UR4 ;  /* 0x00000004ff007e24 */ /* 0x002fe2000f8e00ff */
[----:B------:R-:W-:Y:S02]  /*22d50*/  MOV R17, RZ ;  /* 0x000000ff00117202 */ /* 0x000fe40000000f00 */
[----:B0-----:R-:W-:-:S04]  /*22d60*/  LOP3.LUT R8, R8, 0x1f, RZ, 0xc0, !PT ;  /* 0x0000001f08087812 */ /* 0x001fc800078ec0ff */
[C---:B------:R-:W-:Y:S01]  /*22d70*/  ISETP.NE.AND P0, PT, R8.reuse, 0x1f, PT ;  /* 0x0000001f0800780c */ /* 0x040fe20003f05270 */
[----:B------:R-:W-:-:S05]  /*22d80*/  IMAD.IADD R5, R8, 0x1, R19 ;  /* 0x0000000108057824 */ /* 0x000fca00078e0213 */
[----:B------:R-:W-:-:S13]  /*22d90*/  ISETP.GE.OR P0, PT, R5, R0, !P0 ;  /* 0x000000000500720c */ /* 0x000fda0004706670 */
[----:B------:R-:W-:Y:S05]  /*22da0*/  @P0 BRA `(.L_x_742) ;  /* 0x0000000000100947 */ /* 0x000fea0003800000 */
[----:B------:R-:W0:Y:S01]  /*22db0*/  LDC.64 R2, c[0x0][0xc58] ;  /* 0x00031600ff027b82 */ /* 0x000e220000000a00 */
[----:B------:R-:W-:Y:S01]  /*22dc0*/  ULDC.64 UR4, c[0x0][0x208] ;  /* 0x0000820000047ab9 */ /* 0x000fe20000000a00 */
[----:B0-----:R-:W-:-:S05]  /*22dd0*/  IMAD.WIDE R2, R5, 0x4, R2 ;  /* 0x0000000405027825 */ /* 0x001fca00078e0202 */
[----:B------:R0:W5:Y:S02]  /*22de0*/  LDG.E R17, desc[UR4][R2.64] ;  /* 0x0000000402117981 */ /* 0x000164000c1e1900 */
.L_x_742:
[----:B------:R-:W-:Y:S05]  /*22df0*/  BSYNC B0 ;  /* 0x0000000000007941 */ /* 0x000fea0003800000 */
.L_x_741:
        /* <DEDUP_REMOVED lines=8> */
[----:B------:R-:W1:Y:S02]  /*22e80*/  SHFL.UP PT, R14, R13, 0x2, RZ ;  /* 0x044000000d0e7989 */ /* 0x000e6400000e00ff */
[----:B-1----:R-:W-:Y:S02]  /*22e90*/  SEL R14, R14, RZ, P1 ;  /* 0x000000ff0e0e7207 */ /* 0x002fe40000800000 */
[----:B------:R-:W-:-:S03]  /*22ea0*/  ISETP.GE.U32.AND P1, PT, R8, 0x8, PT ;  /* 0x000000080800780c */ /* 0x000fc60003f26070 */
[----:B0-----:R-:W-:-:S05]  /*22eb0*/  IMAD.IADD R3, R13, 0x1, R14 ;  /* 0x000000010d037824 */ /* 0x001fca00078e020e */
        /* <DEDUP_REMOVED lines=10> */
[----:B------:R0:W1:Y:S02]  /*22f60*/  SHFL.IDX PT, R14, R2, 0x1f, 0x1f ;  /* 0x03e01f00020e7f89 */ /* 0x00006400000e0000 */
.L_x_835:
[----:B------:R-:W-:Y:S02]  /*22f70*/  ULDC UR4, c[0x0][0xc10] ;  /* 0x0003040000047ab9 */ /* 0x000fe40000000800 */
[----:B--2---:R-:W-:-:S04]  /*22f80*/  IMAD.U32 R16, RZ, RZ, UR4 ;  /* 0x00000004ff107e24 */ /* 0x004fc8000f8e00ff */
[----:B-1----:R-:W-:-:S04]  /*22f90*/  IMAD R3, R14, R16, RZ ;  /* 0x000000100e037224 */ /* 0x002fc800078e02ff */
[----:B----4-:R-:W-:-:S05]  /*22fa0*/  IMAD.IADD R6, R6, 0x1, R3 ;  /* 0x0000000106067824 */ /* 0x010fca00078e0203 */
[----:B---3--:R-:W-:-:S13]  /*22fb0*/  ISETP.GT.AND P0, PT, R6, R4, PT ;  /* 0x000000040600720c */ /* 0x008fda0003f04270 */
[----:B------:R-:W-:Y:S05]  /*22fc0*/  @P0 BRA `(.L_x_744) ;  /* 0x0000000000b80947 */ /* 0x000fea0003800000 */
[----:B------:R-:W1:Y:S02]  /*22fd0*/  LDC R0, c[0x0][0xc14] ;  /* 0x00030500ff007b82 */ /* 0x000e640000000800 */
.L_x_749:
[----:B------:R-:W-:-:S04]  /*22fe0*/  IADD3 R19, R19, 0x1f, RZ ;  /* 0x0000001f13137810 */ /* 0x000fc80007ffe0ff */
[----:B-1----:R-:W-:-:S13]  /*22ff0*/  ISETP.GE.AND P0, PT, R19, R0, PT ;  /* 0x000000001300720c */ /* 0x002fda0003f06270 */
[----:B------:R-:W-:Y:S05]  /*23000*/  @P0 BRA `(.L_x_745) ;  /* 0x0000000400600947 */ /* 0x000fea0003800000 */
[----:B------:R-:W1:Y:S01]  /*23010*/  S2R R8, SR_TID.X ;  /* 0x0000000000087919 */ /* 0x000e620000002100 */
[----:B------:R-:W-:Y:S01]  /*23020*/  BSSY B0, `(.L_x_746) ;  /* 0x000000b000007945 */ /* 0x000fe20003800000 */
[----:B------:R-:W-:Y:S01]  /*23030*/  IMAD.MOV.U32 R17, RZ, RZ, RZ ;  /* 0x000000ffff117224 */ /* 0x000fe200078e00ff */
[----:B-1----:R-:W-:-:S04]  /*23040*/  LOP3.LUT R8, R8, 0x1f, RZ, 0xc0, !PT ;  /* 0x0000001f08087812 */ /* 0x002fc800078ec0ff */
[C---:B------:R-:W-:Y:S01]  /*23050*/  ISETP.NE.AND P1, PT, R8.reuse, 0x1f, PT ;  /* 0x0000001f0800780c */ /* 0x040fe20003f25270 */
[----:B------:R-:W-:-:S05]  /*23060*/  IMAD.IADD R5, R8, 0x1, R19 ;  /* 0x0000000108057824 */ /* 0x000fca00078e0213 */
[----:B------:R-:W-:-:S13]  /*23070*/  ISETP.GE.OR P0, PT, R5, R0, !P1 ;  /* 0x000000000500720c */ /* 0x000fda0004f06670 */
[----:B------:R-:W-:Y:S05]  /*23080*/  @P0 BRA `(.L_x_747) ;  /* 0x0000000000100947 */ /* 0x000fea0003800000 */
[----:B0-----:R-:W0:Y:S01]  /*23090*/  LDC.64 R2, c[0x0][0xc58] ;  /* 0x00031600ff027b82 */ /* 0x001e220000000a00 */
[----:B------:R-:W-:Y:S01]  /*230a0*/  ULDC.64 UR4, c[0x0][0x208] ;  /* 0x0000820000047ab9 */ /* 0x000fe20000000a00 */
[----:B0-----:R-:W-:-:S05]  /*230b0*/  IMAD.WIDE R2, R5, 0x4, R2 ;  /* 0x0000000405027825 */ /* 0x001fca00078e0202 */
[----:B------:R1:W5:Y:S02]  /*230c0*/  LDG.E R17, desc[UR4][R2.64] ;  /* 0x0000000402117981 */ /* 0x000364000c1e1900 */
.L_x_747:
[----:B------:R-:W-:Y:S05]  /*230d0*/  BSYNC B0 ;  /* 0x0000000000007941 */ /* 0x000fea0003800000 */
.L_x_746:
[----:B------:R-:W-:-:S03]  /*230e0*/  UMOV UR4, 0xffffffff ;  /* 0xffffffff00047882 */ /* 0x000fc60000000000 */
[----:B------:R-:W-:Y:S05]  /*230f0*/  BRA.DIV UR4, `(.L_x_748) ;  /* 0x0000001e04787947 */ /* 0x000fea000b800000 */
[----:B-----5:R-:W2:Y:S01]  /*23100*/  SHFL.UP PT, R14, R17, 0x1, RZ ;  /* 0x04200000110e7989 */ /* 0x020ea200000e00ff */
[C---:B------:R-:W-:Y:S02]  /*23110*/  ISETP.NE.AND P0, PT, R8.reuse, RZ, PT ;  /* 0x000000ff0800720c */ /* 0x040fe40003f05270 */
[----:B------:R-:W-:Y:S02]  /*23120*/  ISETP.GE.U32.AND P1, PT, R8, 0x2, PT ;  /* 0x000000020800780c */ /* 0x000fe40003f26070 */
[----:B--2---:R-:W-:Y:S02]  /*23130*/  SEL R14, R14, RZ, P0 ;  /* 0x000000ff0e0e7207 */ /* 0x004fe40000000000 */
[----:B------:R-:W-:-:S03]  /*23140*/  ISETP.GE.U32.AND P0, PT, R8, 0x4, PT ;  /* 0x000000040800780c */ /* 0x000fc60003f06070 */
[----:B------:R-:W-:-:S05]  /*23150*/  IMAD.IADD R13, R17, 0x1, R14 ;  /* 0x00000001110d7824 */ /* 0x000fca00078e020e */
[----:B------:R-:W2:Y:S02]  /*23160*/  SHFL.UP PT, R14, R13, 0x2, RZ ;  /* 0x044000000d0e7989 */ /* 0x000ea400000e00ff */
[----:B--2---:R-:W-:Y:S02]  /*23170*/  SEL R14, R14, RZ, P1 ;  /* 0x000000ff0e0e7207 */ /* 0x004fe40000800000 */
[----:B------:R-:W-:Y:S02]  /*23180*/  ISETP.GE.U32.AND P1, PT, R8, 0x8, PT ;  /* 0x000000080800780c */ /* 0x000fe40003f26070 */
[----:B-1----:R-:W-:-:S05]  /*23190*/  IADD3 R3, R13, R14, RZ ;  /* 0x0000000e0d037210 */ /* 0x002fca0007ffe0ff */
[----:B------:R-:W1:Y:S02]  /*231a0*/  SHFL.UP PT, R14, R3, 0x4, RZ ;  /* 0x04800000030e7989 */ /* 0x000e6400000e00ff */
[----:B-1----:R-:W-:Y:S02]  /*231b0*/  SEL R14, R14, RZ, P0 ;  /* 0x000000ff0e0e7207 */ /* 0x002fe40000000000 */
[----:B------:R-:W-:-:S03]  /*231c0*/  ISETP.GE.U32.AND P0, PT, R8, 0x10, PT ;  /* 0x000000100800780c */ /* 0x000fc60003f06070 */
[----:B------:R-:W-:-:S05]  /*231d0*/  IMAD.IADD R5, R3, 0x1, R14 ;  /* 0x0000000103057824 */ /* 0x000fca00078e020e */
[----:B------:R-:W1:Y:S02]  /*231e0*/  SHFL.UP PT, R14, R5, 0x8, RZ ;  /* 0x05000000050e7989 */ /* 0x000e6400000e00ff */
[----:B-1----:R-:W-:-:S05]  /*231f0*/  SEL R14, R14, RZ, P1 ;  /* 0x000000ff0e0e7207 */ /* 0x002fca0000800000 */
[----:B------:R-:W-:-:S05]  /*23200*/  IMAD.IADD R7, R5, 0x1, R14 ;  /* 0x0000000105077824 */ /* 0x000fca00078e020e */
[----:B------:R-:W0:Y:S02]  /*23210*/  SHFL.UP PT, R14, R7, 0x10, RZ ;  /* 0x06000000070e7989 */ /* 0x000e2400000e00ff */
[----:B0-----:R-:W-:-:S05]  /*23220*/  SEL R2, R14, RZ, P0 ;  /* 0x000000ff0e027207 */ /* 0x001fca0000000000 */
[----:B------:R-:W-:-:S05]  /*23230*/  IMAD.IADD R2, R7, 0x1, R2 ;  /* 0x0000000107027824 */ /* 0x000fca00078e0202 */
[----:B------:R0:W1:Y:S02]  /*23240*/  SHFL.IDX PT, R14, R2, 0x1f, 0x1f ;  /* 0x03e01f00020e7f89 */ /* 0x00006400000e0000 */
.L_x_843:
[----:B------:R-:W-:Y:S02]  /*23250*/  ULDC UR4, c[0x0][0xc10] ;  /* 0x0003040000047ab9 */ /* 0x000fe40000000800 */
[----:B------:R-:W-:-:S05]  /*23260*/  MOV R16, UR4 ;  /* 0x0000000400107c02 */ /* 0x000fca0008000f00 */
[----:B-1----:R-:W-:-:S04]  /*23270*/  IMAD R3, R14, R16, RZ ;  /* 0x000000100e037224 */ /* 0x002fc800078e02ff */
[----:B------:R-:W-:-:S05]  /*23280*/  IMAD.IADD R6, R3, 0x1, R6 ;  /* 0x0000000103067824 */ /* 0x000fca00078e0206 */
[----:B------:R-:W-:-:S13]  /*23290*/  ISETP.GT.AND P0, PT, R6, R4, PT ;  /* 0x000000040600720c */ /* 0x000fda0003f04270 */
[----:B------:R-:W-:Y:S05]  /*232a0*/  @!P0 BRA `(.L_x_749) ;  /* 0xfffffffc004c8947 */ /* 0x000fea000383ffff */
.L_x_744:
        /* <DEDUP_REMOVED lines=8> */
.L_x_847:
[----:B------:R-:W-:Y:S01]  /*23330*/  ISETP.NE.AND P0, PT, R3, RZ, PT ;  /* 0x000000ff0300720c */ /* 0x000fe20003f05270 */
[----:B------:R-:W-:-:S12]  /*23340*/  IMAD.MOV.U32 R14, RZ, RZ, RZ ;  /* 0x000000ffff0e7224 */ /* 0x000fd800078e00ff */
[----:B------:R-:W-:Y:S05]  /*23350*/  @!P0 BRA `(.L_x_751) ;  /* 0x0000000000108947 */ /* 0x000fea0003800000 */
[----:B------:R-:W-:Y:S01]  /*23360*/  UMOV UR4, 0xffffffff ;  /* 0xffffffff00047882 */ /* 0x000fe20000000000 */
[----:B------:R-:W-:Y:S02]  /*23370*/  IADD3 R12, R5, -0x1, RZ ;  /* 0xffffffff050c7810 */ /* 0x000fe40007ffe0ff */
[----:B------:R-:W-:Y:S05]  /*23380*/  BRA.DIV UR4, `(.L_x_752) ;  /* 0x0000001e04ec7947 */ /* 0x000fea000b800000 */
[----:B------:R3:W4:Y:S02]  /*23390*/  SHFL.IDX PT, R14, R2, R12, 0x1f ;  /* 0x00001f0c020e7589 */ /* 0x00072400000e0000 */
.L_x_751:
[----:B----4-:R-:W-:Y:S01]  /*233a0*/  IMAD R16, R14, R16, R6 ;  /* 0x000000100e107224 */ /* 0x010fe200078e0206 */
[----:B--2---:R-:W-:Y:S01]  /*233b0*/  IABS R6, R17 ;  /* 0x0000001100067213 */ /* 0x004fe20000000000 */
[----:B0--3--:R-:W-:Y:S02]  /*233c0*/  IMAD.MOV.U32 R2, RZ, RZ, RZ ;  /* 0x000000ffff027224 */ /* 0x009fe400078e00ff */
[----:B------:R-:W-:Y:S01]  /*233d0*/  IMAD.IADD R19, R5, 0x1, R19 ;  /* 0x0000000105137824 */ /* 0x000fe200078e0213 */
[----:B------:R-:W0:Y:S08]  /*233e0*/  I2F.RP R7, R6 ;  /* 0x0000000600077306 */ /* 0x000e300000209400 */
[----:B0-----:R-:W0:Y:S02]  /*233f0*/  MUFU.RCP R7, R7 ;  /* 0x0000000700077308 */ /* 0x001e240000001000 */
[----:B0-----:R-:W-:-:S06]  /*23400*/  VIADD R8, R7, 0xffffffe ;  /* 0x0ffffffe07087836 */ /* 0x001fcc0000000000 */
[----:B------:R-:W0:Y:S02]  /*23410*/  F2I.FTZ.U32.TRUNC.NTZ R3, R8 ;  /* 0x0000000800037305 */ /* 0x000e24000021f000 */
[----:B0-----:R-:W-:-:S04]  /*23420*/  IMAD.MOV R9, RZ, RZ, -R3 ;  /* 0x000000ffff097224 */ /* 0x001fc800078e0a03 */
[----:B------:R-:W-:-:S04]  /*23430*/  IMAD R9, R9, R6, RZ ;  /* 0x0000000609097224 */ /* 0x000fc800078e02ff */
[----:B------:R-:W-:Y:S01]  /*23440*/  IMAD.HI.U32 R3, R3, R9, R2 ;  /* 0x0000000903037227 */ /* 0x000fe200078e0002 */
[----:B------:R-:W-:Y:S02]  /*23450*/  IADD3 R2, R4, -R16, RZ ;  /* 0x8000001004027210 */ /* 0x000fe40007ffe0ff */
[----:B------:R-:W-:Y:S02]  /*23460*/  IABS R9, R17 ;  /* 0x0000001100097213 */ /* 0x000fe40000000000 */
[----:B------:R-:W-:-:S03]  /*23470*/  IABS R4, R2 ;  /* 0x0000000200047213 */ /* 0x000fc60000000000 */
[----:B------:R-:W-:Y:S02]  /*23480*/  IMAD.MOV R7, RZ, RZ, -R9 ;  /* 0x000000ffff077224 */ /* 0x000fe400078e0a09 */
[----:B------:R-:W-:-:S04]  /*23490*/  IMAD.HI.U32 R3, R3, R4, RZ ;  /* 0x0000000403037227 */ /* 0x000fc800078e00ff */
[----:B------:R-:W-:Y:S01]  /*234a0*/  IMAD R7, R3, R7, R4 ;  /* 0x0000000703077224 */ /* 0x000fe200078e0204 */
[----:B------:R-:W-:-:S04]  /*234b0*/  LOP3.LUT R4, R2, R17, RZ, 0x3c, !PT ;  /* 0x0000001102047212 */ /* 0x000fc800078e3cff */
[----:B------:R-:W-:-:S13]  /*234c0*/  ISETP.GT.U32.AND P0, PT, R6, R7, PT ;  /* 0x000000070600720c */ /* 0x000fda0003f04070 */
[----:B------:R-:W-:Y:S02]  /*234d0*/  @!P0 IMAD.IADD R7, R7, 0x1, -R6 ;  /* 0x0000000107078824 */ /* 0x000fe400078e0a06 */
[----:B------:R-:W-:-:S03]  /*234e0*/  @!P0 VIADD R3, R3, 0x1 ;  /* 0x0000000103038836 */ /* 0x000fc60000000000 */
[----:B------:R-:W-:-:S13]  /*234f0*/  ISETP.GE.U32.AND P0, PT, R7, R6, PT ;  /* 0x000000060700720c */ /* 0x000fda0003f06070 */
[----:B------:R-:W-:Y:S02]  /*23500*/  @P0 IADD3 R3, R3, 0x1, RZ ;  /* 0x0000000103030810 */ /* 0x000fe40007ffe0ff */
[----:B------:R-:W-:-:S13]  /*23510*/  ISETP.GE.AND P0, PT, R4, RZ, PT ;  /* 0x000000ff0400720c */ /* 0x000fda0003f06270 */
[----:B------:R-:W-:Y:S01]  /*23520*/  @!P0 IMAD.MOV R3, RZ, RZ, -R3 ;  /* 0x000000ffff038224 */ /* 0x000fe200078e0a03 */
[----:B------:R-:W-:-:S13]  /*23530*/  ISETP.NE.AND P0, PT, R17, RZ, PT ;  /* 0x000000ff1100720c */ /* 0x000fda0003f05270 */
[----:B------:R-:W-:-:S04]  /*23540*/  @!P0 LOP3.LUT R3, RZ, R17, RZ, 0x33, !PT ;  /* 0x00000011ff038212 */ /* 0x000fc800078e33ff */
[----:B------:R-:W-:Y:S01]  /*23550*/  MOV R18, R3 ;  /* 0x0000000300127202 */ /* 0x000fe20000000f00 */
[----:B------:R-:W-:-:S04]  /*23560*/  IMAD.MOV R4, RZ, RZ, -R3 ;  /* 0x000000ffff047224 */ /* 0x000fc800078e0a03 */
[----:B------:R-:W-:Y:S01]  /*23570*/  IMAD R17, R17, R4, R2 ;  /* 0x0000000411117224 */ /* 0x000fe200078e0202 */
[----:B------:R-:W-:Y:S06]  /*23580*/  BRA `(.L_x_753) ;  /* 0x00000000001c7947 */ /* 0x000fec0003800000 */
.L_x_745:
[----:B------:R-:W-:Y:S01]  /*23590*/  UMOV UR4, URZ ;  /* 0x0000003f00047c82 */ /* 0x000fe20008000000 */
[----:B------:R-:W-:Y:S01]  /*235a0*/  UMOV UR5, URZ ;  /* 0x0000003f00057c82 */ /* 0x000fe20008000000 */
[----:B------:R-:W-:Y:S01]  /*235b0*/  ULDC UR6, c[0x0][0xc14] ;  /* 0x0003050000067ab9 */ /* 0x000fe20000000800 */
[----:B------:R-:W-:Y:S01]  /*235c0*/  IMAD.MOV.U32 R16, RZ, RZ, R4 ;  /* 0x000000ffff107224 */ /* 0x000fe200078e0004 */
[----:B------:R-:W-:Y:S01]  /*235d0*/  MOV R19, UR6 ;  /* 0x0000000600137c02 */ /* 0x000fe20008000f00 */
[----:B------:R-:W-:Y:S02]  /*235e0*/  IMAD.U32 R17, RZ, RZ, UR4 ;  /* 0x00000004ff117e24 */ /* 0x000fe4000f8e00ff */
[----:B------:R-:W-:-:S07]  /*235f0*/  IMAD.U32 R18, RZ, RZ, UR5 ;  /* 0x00000005ff127e24 */ /* 0x000fce000f8e00ff */
.L_x_753:
        /* <DEDUP_REMOVED lines=12> */
.L_x_671:
[----:B0-----:R-:W3:Y:S01]  /*236c0*/  LDL.LU R0, [R1+0x30] ;  /* 0x0000300001007983 */ /* 0x001ee20000300800 */
[----:B------:R-:W-:Y:S01]  /*236d0*/  BSSY B0, `(.L_x_755) ;  /* 0x000000b000007945 */ /* 0x000fe20003800000 */
[----:B-1----:R-:W0:Y:S01]  /*236e0*/  S2R R5, SR_CgaCtaId ;  /* 0x0000000000057919 */ /* 0x002e220000008800 */
[----:B---3--:R-:W-:-:S05]  /*236f0*/  VIADD R0, R0, 0x1 ;  /* 0x0000000100007836 */ /* 0x008fca0000000000 */
[----:B--2---:R-:W-:-:S04]  /*23700*/  LEA.HI R2, R0, R0, RZ, 0x1 ;  /* 0x0000000000027211 */ /* 0x004fc800078f08ff */
[----:B------:R-:W-:-:S05]  /*23710*/  LOP3.LUT R3, R2, 0xfffffffe, RZ, 0xc0, !PT ;  /* 0xfffffffe02037812 */ /* 0x000fca00078ec0ff */
[----:B------:R-:W-:Y:S01]  /*23720*/  IMAD.IADD R3, R0, 0x1, -R3 ;  /* 0x0000000100037824 */ /* 0x000fe200078e0a03 */
[----:B------:R-:W-:-:S04]  /*23730*/  MOV R0, 0x400 ;  /* 0x0000040000007802 */ /* 0x000fc80000000f00 */
[----:B0-----:R-:W-:Y:S02]  /*23740*/  LEA R0, R5, R0, 0x18 ;  /* 0x0000000005007211 */ /* 0x001fe400078ec0ff */
[----:B------:R-:W-:-:S04]  /*23750*/  SHF.L.U32 R3, R3, 0x1f, RZ ;  /* 0x0000001f03037819 */ /* 0x000fc800000006ff */
[----:B------:R-:W0:Y:S02]  /*23760*/  SYNCS.PHASECHK.TRANS64.TRYWAIT P0, [R0+URZ+0x34820], R3 ;  /* 0x03482003000075a7 */ /* 0x000e24000800017f */
[----:B0-----:R-:W-:Y:S05]  /*23770*/  @!P0 BRA `(.L_x_756) ;  /* 0x0000001c00148947 */ /* 0x001fea0003800000 */
.L_x_850:
[----:B------:R-:W-:Y:S05]  /*23780*/  BSYNC B0 ;  /* 0x0000000000007941 */ /* 0x000fea0003800000 */
.L_x_755:
[----:B------:R-:W-:-:S03]  /*23790*/  UMOV UR4, 0xffffffff ;  /* 0xffffffff00047882 */ /* 0x000fc60000000000 */
[----:B------:R-:W-:Y:S05]  /*237a0*/  BRA.DIV UR4, `(.L_x_757) ;  /* 0x0000001e041c7947 */ /* 0x000fea000b800000 */
[----:B------:R-:W1:Y:S02]  /*237b0*/  S2R R2, SR_TID.X ;  /* 0x0000000000027919 */ /* 0x000e640000002100 */
[----:B-1----:R-:W-:-:S04]  /*237c0*/  SHF.R.U32.HI R2, RZ, 0x5, R2 ;  /* 0x00000005ff027819 */ /* 0x002fc80000011602 */
[----:B------:R-:W-:-:S05]  /*237d0*/  LOP3.LUT R2, R2, 0x3, RZ, 0xc0, !PT ;  /* 0x0000000302027812 */ /* 0x000fca00078ec0ff */
[----:B------:R1:W2:Y:S02]  /*237e0*/  SHFL.IDX PT, R14, R2, RZ, 0x1f ;  /* 0x00001fff020e7589 */ /* 0x0002a400000e0000 */
.L_x_853:
[----:B--2---:R-:W-:-:S13]  /*237f0*/  ISETP.NE.AND P0, PT, R14, RZ, PT ;  /* 0x000000ff0e00720c */ /* 0x004fda0003f05270 */
[----:B------:R-:W-:Y:S05]  /*23800*/  @P0 BRA `(.L_x_445) ;  /* 0x0000000000940947 */ /* 0x000fea0003800000 */
[----:B------:R-:W-:-:S03]  /*23810*/  UMOV UR4, 0xffffffff ;  /* 0xffffffff00047882 */ /* 0x000fc60000000000 */
[----:B------:R-:W-:Y:S05]  /*23820*/  BRA.DIV UR4, `(.L_x_758) ;  /* 0x0000001e04307947 */ /* 0x000fea000b800000 */
[----:B------:R-:W-:-:S13]  /*23830*/  ELECT P6, URZ, PT ;  /* 0x00000000003f782f */ /* 0x000fda00038c0000 */
.L_x_856:
[----:B------:R-:W-:Y:S05]  /*23840*/  @!P6 BRA `(.L_x_445) ;  /* 0x000000000084e947 */ /* 0x000fea0003800000 */
[----:B------:R-:W-:-:S06]  /*23850*/  ULOP3.LUT UR4, UR60, 0x2, URZ, 0xfc, !UPT ;  /* 0x000000023c047892 */ /* 0x000fcc000f8efc3f */
[----:B-1----:R-:W-:-:S05]  /*23860*/  IMAD.U32 R2, RZ, RZ, UR4 ;  /* 0x00000004ff027e24 */ /* 0x002fca000f8e00ff */
[----:B------:R-:W-:-:S13]  /*23870*/  ISETP.NE.AND P2, PT, R2, 0x3, PT ;  /* 0x000000030200780c */ /* 0x000fda0003f45270 */
[----:B------:R-:W-:Y:S05]  /*23880*/  @!P2 BRA `(.L_x_759) ;  /* 0x000000000004a947 */ /* 0x000fea0003800000 */
[----:B------:R-:W-:Y:S01]  /*23890*/  BPT.TRAP 0x1 ;  /* 0x000000040000795c */ /* 0x000fe20000300000 */
.L_x_759:
[----:B0-----:R-:W2:Y:S04]  /*238a0*/  LDL R3, [R1] ;  /* 0x0000000001037983 */ /* 0x001ea80000100800 */
[----:B------:R-:W3:Y:S01]  /*238b0*/  LDL.LU R7, [R1+0x8] ;  /* 0x0000080001077983 */ /* 0x000ee20000300800 */
[----:B------:R-:W-:-:S05]  /*238c0*/  IADD3 R2, R0, 0x34840, RZ ;  /* 0x0003484000027810 */ /* 0x000fca0007ffe0ff */
        /* <DEDUP_REMOVED lines=11> */
.L_x_857:
[----:B------:R-:W1:Y:S02]  /*23980*/  SYNCS.PHASECHK.TRANS64.TRYWAIT P0, [R7+URZ], R2 ;  /* 0x00000002070075a7 */ /* 0x000e64000800017f */
[----:B-1----:R-:W-:Y:S05]  /*23990*/  @!P0 BRA `(.L_x_761) ;  /* 0x0000001c00088947 */ /* 0x002fea0003800000 */
.L_x_858:
[----:B------:R-:W-:Y:S05]  /*239a0*/  @!P2 BRA `(.L_x_762) ;  /* 0x000000000004a947 */ /* 0x000fea0003800000 */
[----:B------:R-:W-:Y:S01]  /*239b0*/  BPT.TRAP 0x1 ;  /* 0x000000040000795c */ /* 0x000fe20000300000 */
.L_x_762:
[----:B------:R-:W2:Y:S01]  /*239c0*/  LDL.LU R4, [R1] ;  /* 0x0000000001047983 */ /* 0x000ea20000300800 */
[----:B------:R-:W-:-:S05]  /*239d0*/  IADD3 R0, R0, 0x34860, RZ ;  /* 0x0003486000007810 */ /* 0x000fca0007ffe0ff */
[----:B--2---:R-:W-:-:S04]  /*239e0*/  IMAD R4, R4, 0x8, R0 ;  /* 0x0000000804047824 */ /* 0x004fc800078e0200 */
[----:B------:R-:W2:Y:S02]  /*239f0*/  SYNCS.PHASECHK.TRANS64.TRYWAIT P0, [R4+URZ], R5 ;  /* 0x00000005040075a7 */ /* 0x000ea4000800017f */
[----:B--2---:R-:W-:Y:S05]  /*23a00*/  @!P0 BRA `(.L_x_763) ;  /* 0x0000001c00008947 */ /* 0x004fea0003800000 */
.L_x_859:
[----:B------:R-:W-:-:S07]  /*23a10*/  IMAD R3, R3, 0x8, R0 ;  /* 0x0000000803037824 */ /* 0x000fce00078e0200 */
.L_x_764:
[----:B---3--:R3:W4:Y:S02]  /*23a20*/  SYNCS.PHASECHK.TRANS64.TRYWAIT P0, [R3+URZ], R2 ;  /* 0x00000002030075a7 */ /* 0x008724000800017f */
[----:B----4-:R-:W-:Y:S05]  /*23a30*/  @!P0 NANOSLEEP.SYNCS 0x989680 ;  /* 0x009896800000895d */ /* 0x010fea0003900000 */
[----:B------:R-:W4:Y:S02]  /*23a40*/  @!P0 SYNCS.PHASECHK.TRANS64 P0, [R3+URZ], R2 ;  /* 0x00000002030085a7 */ /* 0x000f24000800007f */
[----:B----4-:R-:W-:Y:S05]  /*23a50*/  @!P0 BRA `(.L_x_764) ;  /* 0xfffffffc00f08947 */ /* 0x010fea000383ffff */
.L_x_445:
[----:B------:R-:W-:Y:S05]  /*23a60*/  BSYNC B7 ;  /* 0x0000000000077941 */ /* 0x000fea0003800000 */
.L_x_442:
[----:B------:R-:W-:Y:S05]  /*23a70*/  EXIT ;  /* 0x000000000000794d */ /* 0x000fea0003800000 */
.L_x_471:
[----:B0-----:R0:W1:Y:S02]  /*23a80*/  SYNCS.PHASECHK.TRANS64.TRYWAIT P6, [R3+URZ+0x34890], R0 ;  /* 0x03489000030075a7 */ /* 0x00106400080c017f */
[----:B-1----:R-:W-:Y:S05]  /*23a90*/  @!P6 NANOSLEEP.SYNCS 0x989680 ;  /* 0x009896800000e95d */ /* 0x002fea0003900000 */
[----:B------:R-:W1:Y:S02]  /*23aa0*/  @!P6 SYNCS.PHASECHK.TRANS64 P6, [R3+URZ+0x34890], R0 ;  /* 0x034890000300e5a7 */ /* 0x000e6400080c007f */
[----:B-1----:R-:W-:Y:S05]  /*23ab0*/  @!P6 BRA `(.L_x_471) ;  /* 0xfffffffc00f0e947 */ /* 0x002fea000383ffff */
[----:B------:R-:W-:Y:S05]  /*23ac0*/  BRA `(.L_x_765) ;  /* 0xfffffdfc00e47947 */ /* 0x000fea000383ffff */
.L_x_525:
[----:B0-----:R0:W1:Y:S02]  /*23ad0*/  SYNCS.PHASECHK.TRANS64.TRYWAIT P4, [R3+URZ+0x34890], R0 ;  /* 0x03489000030075a7 */ /* 0x001064000808017f */
[----:B-1----:R-:W-:Y:S05]  /*23ae0*/  @!P4 NANOSLEEP.SYNCS 0x989680 ;  /* 0x009896800000c95d */ /* 0x002fea0003900000 */
[----:B------:R-:W1:Y:S02]  /*23af0*/  @!P4 SYNCS.PHASECHK.TRANS64 P4, [R3+URZ+0x34890], R0 ;  /* 0x034890000300c5a7 */ /* 0x000e64000808007f */
[----:B-1----:R-:W-:Y:S05]  /*23b00*/  @!P4 BRA `(.L_x_525) ;  /* 0xfffffffc00f0c947 */ /* 0x002fea000383ffff */
[----:B------:R-:W-:Y:S05]  /*23b10*/  BRA `(.L_x_766) ;  /* 0xfffffe3800607947 */ /* 0x000fea000383ffff */
.L_x_550:
[----:B0-----:R0:W1:Y:S02]  /*23b20*/  SYNCS.PHASECHK.TRANS64.TRYWAIT P3, [R3+URZ+0x34890], R0 ;  /* 0x03489000030075a7 */ /* 0x001064000806017f */
[----:B-1----:R-:W-:Y:S05]  /*23b30*/  @!P3 NANOSLEEP.SYNCS 0x989680 ;  /* 0x009896800000b95d */ /* 0x002fea0003900000 */
[----:B------:R-:W1:Y:S02]  /*23b40*/  @!P3 SYNCS.PHASECHK.TRANS64 P3, [R3+URZ+0x34890], R0 ;  /* 0x034890000300b5a7 */ /* 0x000e64000806007f */
[----:B-1----:R-:W-:Y:S05]  /*23b50*/  @!P3 BRA `(.L_x_550) ;  /* 0xfffffffc00f0b947 */ /* 0x002fea000383ffff */
[----:B------:R-:W-:Y:S05]  /*23b60*/  BRA `(.L_x_767) ;  /* 0xfffffe6c00307947 */ /* 0x000fea000383ffff */
.L_x_564:
[----:B--2---:R2:W3:Y:S02]  /*23b70*/  SYNCS.PHASECHK.TRANS64.TRYWAIT P2, [R3+URZ+0x348b0], R0 ;  /* 0x0348b000030075a7 */ /* 0x0044e4000804017f */
[----:B---3--:R-:W-:Y:S05]  /*23b80*/  @!P2 NANOSLEEP.SYNCS 0x989680 ;  /* 0x009896800000a95d */ /* 0x008fea0003900000 */
[----:B------:R-:W3:Y:S02]  /*23b90*/  @!P2 SYNCS.PHASECHK.TRANS64 P2, [R3+URZ+0x348b0], R0 ;  /* 0x0348b0000300a5a7 */ /* 0x000ee4000804007f */
[----:B---3--:R-:W-:Y:S05]  /*23ba0*/  @!P2 BRA `(.L_x_564) ;  /* 0xfffffffc00f0a947 */ /* 0x008fea000383ffff */
[----:B------:R-:W-:Y:S05]  /*23bb0*/  BRA `(.L_x_768) ;  /* 0xfffffe7400947947 */ /* 0x000fea000383ffff */
.L_x_580:
[----:B------:R-:W-:Y:S01]  /*23bc0*/  BSSY B0, `(.L_x_769) ;  /* 0x0000007000007945 */ /* 0x000fe20003800000 */
[----:B------:R-:W-:Y:S01]  /*23bd0*/  IMAD.MOV.U32 R12, RZ, RZ, RZ ;  /* 0x000000ffff0c7224 */ /* 0x000fe200078e00ff */
[----:B------:R-:W-:Y:S01]  /*23be0*/  MOV R11, 0x1f ;  /* 0x0000001f000b7802 */ /* 0x000fe20000000f00 */
[----:B------:R-:W-:-:S07]  /*23bf0*/  IMAD.MOV.U32 R15, RZ, RZ, -0x1 ;  /* 0xffffffffff0f7424 */ /* 0x000fce00078e00ff */
[----:B-----5:R-:W-:Y:S05]  /*23c00*/  WARPSYNC.COLLECTIVE R15, `(.L_x_770) ;  /* 0x000000000f087348 */ /* 0x020fea0003c00000 */
[----:B------:R0:W1:Y:S02]  /*23c10*/  SHFL.IDX P6, R14, R13, R12, R11 ;  /* 0x0000000c0d0e7389 */ /* 0x00006400000c000b */
[----:B01---5:R-:W-:Y:S01]  /*23c20*/  ENDCOLLECTIVE ;  /* 0x000000000000791b */ /* 0x023fe20003800000 */
.L_x_770:
[----:B------:R-:W-:Y:S05]  /*23c30*/  BSYNC B0 ;  /* 0x0000000000007941 */ /* 0x000fea0003800000 */
.L_x_769:
[----:B------:R1:W-:Y:S01]  /*23c40*/  STL [R1+0x28], R14 ;  /* 0x0000280e01007387 */ /* 0x0003e20000100800 */
[----:B------:R-:W-:Y:S05]  /*23c50*/  BRA `(.L_x_771) ;  /* 0xfffffe8000987947 */ /* 0x000fea000383ffff */
.L_x_592:
[----:B------:R-:W-:Y:S01]  /*23c60*/  BSSY B1, `(.L_x_772) ;  /* 0x0000008000017945 */ /* 0x000fe20003800000 */
[----:B------:R-:W-:Y:S01]  /*23c70*/  IMAD.MOV.U32 R13, RZ, RZ, R25 ;  /* 0x000000ffff0d7224 */ /* 0x000fe200078e0019 */
[----:B------:R-:W-:Y:S01]  /*23c80*/  MOV R11, 0x181f ;  /* 0x0000181f000b7802 */ /* 0x000fe20000000f00 */
[----:B------:R-:W-:Y:S02]  /*23c90*/  IMAD.MOV.U32 R12, RZ, RZ, RZ ;  /* 0x000000ffff0c7224 */ /* 0x000fe400078e00ff */
[----:B------:R-:W-:-:S07]  /*23ca0*/  IMAD.MOV.U32 R15, RZ, RZ, -0x1 ;  /* 0xffffffffff0f7424 */ /* 0x000fce00078e00ff */
[----:B01---5:R-:W-:Y:S05]  /*23cb0*/  WARPSYNC.COLLECTIVE R15, `(.L_x_773) ;  /* 0x000000000f087348 */ /* 0x023fea0003c00000 */
[----:B-1----:R1:W2:Y:S02]  /*23cc0*/  SHFL.IDX P6, R14, R13, R12, R11 ;  /* 0x0000000c0d0e7389 */ /* 0x0022a400000c000b */
[----:B012--5:R-:W-:Y:S01]  /*23cd0*/  ENDCOLLECTIVE ;  /* 0x000000000000791b */ /* 0x027fe20003800000 */
.L_x_773:
[----:B------:R-:W-:Y:S05]  /*23ce0*/  BSYNC B1 ;  /* 0x0000000000017941 */ /* 0x000fea0003800000 */
.L_x_772:
[----:B------:R-:W-:Y:S05]  /*23cf0*/  BRA `(.L_x_774) ;  /* 0xfffffe8800987947 */ /* 0x000fea000383ffff */
.L_x_593:
        /* <DEDUP_REMOVED lines=8> */
.L_x_776:
[----:B------:R-:W-:Y:S05]  /*23d80*/  BSYNC B1 ;  /* 0x0000000000017941 */ /* 0x000fea0003800000 */
.L_x_775:
[----:B------:R-:W-:Y:S05]  /*23d90*/  BRA `(.L_x_777) ;  /* 0xfffffe8800787947 */ /* 0x000fea000383ffff */
.L_x_594:
        /* <DEDUP_REMOVED lines=8> */
.L_x_779:
[----:B------:R-:W-:Y:S05]  /*23e20*/  BSYNC B1 ;  /* 0x0000000000017941 */ /* 0x000fea0003800000 */
.L_x_778:
[----:B------:R-:W-:Y:S05]  /*23e30*/  BRA `(.L_x_780) ;  /* 0xfffffe8800587947 */ /* 0x000fea000383ffff */
.L_x_595:
        /* <DEDUP_REMOVED lines=8> */
.L_x_782:
[----:B------:R-:W-:Y:S05]  /*23ec0*/  BSYNC B1 ;  /* 0x0000000000017941 */ /* 0x000fea0003800000 */
.L_x_781:
[----:B------:R-:W-:Y:S05]  /*23ed0*/  BRA `(.L_x_783) ;  /* 0xfffffe8800387947 */ /* 0x000fea000383ffff */
.L_x_597:
[----:B-1----:R1:W2:Y:S02]  /*23ee0*/  SYNCS.PHASECHK.TRANS64.TRYWAIT P0, [R2+URZ+0x34800], R33 ;  /* 0x03480021020075a7 */ /* 0x0022a4000800017f */
[----:B--2---:R-:W-:Y:S05]  /*23ef0*/  @!P0 NANOSLEEP.SYNCS 0x989680 ;  /* 0x009896800000895d */ /* 0x004fea0003900000 */
[----:B------:R-:W2:Y:S02]  /*23f00*/  @!P0 SYNCS.PHASECHK.TRANS64 P0, [R2+URZ+0x34800], R33 ;  /* 0x03480021020085a7 */ /* 0x000ea4000800007f */
[----:B--2---:R-:W-:Y:S05]  /*23f10*/  @!P0 BRA `(.L_x_597) ;  /* 0xfffffffc00f08947 */ /* 0x004fea000383ffff */
[----:B------:R-:W-:Y:S05]  /*23f20*/  BRA `(.L_x_784) ;  /* 0xfffffe88008c7947 */ /* 0x000fea000383ffff */
.L_x_613:
        /* <DEDUP_REMOVED lines=8> */
.L_x_786:
[----:B------:R-:W-:Y:S05]  /*23fb0*/  BSYNC B1 ;  /* 0x0000000000017941 */ /* 0x000fea0003800000 */
.L_x_785:
[----:B------:R-:W-:Y:S05]  /*23fc0*/  BRA `(.L_x_787) ;  /* 0xfffffea0000c7947 */ /* 0x000fea000383ffff */
.L_x_614:
        /* <DEDUP_REMOVED lines=8> */
.L_x_789:
[----:B------:R-:W-:Y:S05]  /*24050*/  BSYNC B1 ;  /* 0x0000000000017941 */ /* 0x000fea0003800000 */
.L_x_788:
[----:B------:R-:W-:Y:S05]  /*24060*/  BRA `(.L_x_790) ;  /* 0xfffffe9c00f47947 */ /* 0x000fea000383ffff */
.L_x_615:
        /* <DEDUP_REMOVED lines=8> */
.L_x_792:
[----:B------:R-:W-:Y:S05]  /*240f0*/  BSYNC B1 ;  /* 0x0000000000017941 */ /* 0x000fea0003800000 */
.L_x_791:
[----:B------:R-:W-:Y:S05]  /*24100*/  BRA `(.L_x_793) ;  /* 0xfffffe9c00d87947 */ /* 0x000fea000383ffff */
.L_x_616:
        /* <DEDUP_REMOVED lines=8> */
.L_x_795:
[----:B------:R-:W-:Y:S05]  /*24190*/  BSYNC B1 ;  /* 0x0000000000017941 */ /* 0x000fea0003800000 */
.L_x_794:
[----:B------:R-:W-:Y:S05]  /*241a0*/  BRA `(.L_x_796) ;  /* 0xfffffe9c00bc7947 */ /* 0x000fea000383ffff */
.L_x_618:
[----:B-1----:R1:W2:Y:S02]  /*241b0*/  SYNCS.PHASECHK.TRANS64.TRYWAIT P4, [R2+URZ+0x34800], R9 ;  /* 0x03480009020075a7 */ /* 0x0022a4000808017f */
[----:B--2---:R-:W-:Y:S05]  /*241c0*/  @!P4 NANOSLEEP.SYNCS 0x989680 ;  /* 0x009896800000c95d */ /* 0x004fea0003900000 */
[----:B------:R-:W2:Y:S02]  /*241d0*/  @!P4 SYNCS.PHASECHK.TRANS64 P4, [R2+URZ+0x34800], R9 ;  /* 0x034800090200c5a7 */ /* 0x000ea4000808007f */
[----:B--2---:R-:W-:Y:S05]  /*241e0*/  @!P4 BRA `(.L_x_618) ;  /* 0xfffffffc00f0c947 */ /* 0x004fea000383ffff */
[----:B------:R-:W-:Y:S05]  /*241f0*/  BRA `(.L_x_797) ;  /* 0xfffffea000387947 */ /* 0x000fea000383ffff */
.L_x_628:
[----:B--2---:R2:W3:Y:S02]  /*24200*/  SYNCS.PHASECHK.TRANS64.TRYWAIT P2, [R0+URZ+0x34830], R3 ;  /* 0x03483003000075a7 */ /* 0x0044e4000804017f */
[----:B---3--:R-:W-:Y:S05]  /*24210*/  @!P2 NANOSLEEP.SYNCS 0x989680 ;  /* 0x009896800000a95d */ /* 0x008fea0003900000 */
[----:B------:R-:W3:Y:S02]  /*24220*/  @!P2 SYNCS.PHASECHK.TRANS64 P2, [R0+URZ+0x34830], R3 ;  /* 0x034830030000a5a7 */ /* 0x000ee4000804007f */
[----:B---3--:R-:W-:Y:S05]  /*24230*/  @!P2 BRA `(.L_x_628) ;  /* 0xfffffffc00f0a947 */ /* 0x008fea000383ffff */
[----:B------:R-:W-:Y:S05]  /*24240*/  BRA `(.L_x_627) ;  /* 0xfffffeb800a47947 */ /* 0x000fea000383ffff */
.L_x_634:
[----:B-1----:R1:W2:Y:S02]  /*24250*/  SYNCS.PHASECHK.TRANS64.TRYWAIT P3, [R6+URZ+0x34830], R7 ;  /* 0x03483007060075a7 */ /* 0x0022a4000806017f */
[----:B--2---:R-:W-:Y:S05]  /*24260*/  @!P3 NANOSLEEP.SYNCS 0x989680 ;  /* 0x009896800000b95d */ /* 0x004fea0003900000 */
[----:B------:R-:W2:Y:S02]  /*24270*/  @!P3 SYNCS.PHASECHK.TRANS64 P3, [R6+URZ+0x34830], R7 ;  /* 0x034830070600b5a7 */ /* 0x000ea4000806007f */
[----:B--2---:R-:W-:Y:S05]  /*24280*/  @!P3 BRA `(.L_x_634) ;  /* 0xfffffffc00f0b947 */ /* 0x004fea000383ffff */
[----:B------:R-:W-:Y:S05]  /*24290*/  BRA `(.L_x_633) ;  /* 0xffffff1800047947 */ /* 0x000fea000383ffff */
.L_x_638:
[----:B-1----:R1:W2:Y:S02]  /*242a0*/  SYNCS.PHASECHK.TRANS64.TRYWAIT P2, [R6+URZ+0x34850], R4 ;  /* 0x03485004060075a7 */ /* 0x0022a4000804017f */
[----:B--2---:R-:W-:Y:S05]  /*242b0*/  @!P2 NANOSLEEP.SYNCS 0x989680 ;  /* 0x009896800000a95d */ /* 0x004fea0003900000 */
[----:B------:R-:W2:Y:S02]  /*242c0*/  @!P2 SYNCS.PHASECHK.TRANS64 P2, [R6+URZ+0x34850], R4 ;  /* 0x034850040600a5a7 */ /* 0x000ea4000804007f */
[----:B--2---:R-:W-:Y:S05]  /*242d0*/  @!P2 BRA `(.L_x_638) ;  /* 0xfffffffc00f0a947 */ /* 0x004fea000383ffff */
[----:B------:R-:W-:Y:S05]  /*242e0*/  BRA `(.L_x_635) ;  /* 0xffffff4c004c7947 */ /* 0x000fea000383ffff */
.L_x_643:
[----:B-1----:R1:W2:Y:S02]  /*242f0*/  SYNCS.PHASECHK.TRANS64.TRYWAIT P0, [R9+URZ+0x34850], R0 ;  /* 0x03485000090075a7 */ /* 0x0022a4000800017f */
[----:B--2---:R-:W-:Y:S05]  /*24300*/  @!P0 NANOSLEEP.SYNCS 0x989680 ;  /* 0x009896800000895d */ /* 0x004fea0003900000 */
[----:B------:R-:W2:Y:S02]  /*24310*/  @!P0 SYNCS.PHASECHK.TRANS64 P0, [R9+URZ+0x34850], R0 ;  /* 0x03485000090085a7 */ /* 0x000ea4000800007f */
[----:B--2---:R-:W-:Y:S05]  /*24320*/  @!P0 BRA `(.L_x_643) ;  /* 0xfffffffc00f08947 */ /* 0x004fea000383ffff */
[----:B------:R-:W-:Y:S05]  /*24330*/  BRA `(.L_x_642) ;  /* 0xffffff7000887947 */ /* 0x000fea000383ffff */
.L_x_675:
[----:B------:R-:W0:Y:S01]  /*24340*/  S2R R11, SR_TID.X ;  /* 0x00000000000b7919 */ /* 0x000e220000002100 */
[----:B------:R-:W-:Y:S01]  /*24350*/  BSSY B1, `(.L_x_798) ;  /* 0x000000a000017945 */ /* 0x000fe20003800000 */
[----:B------:R-:W-:Y:S02]  /*24360*/  IMAD.MOV.U32 R12, RZ, RZ, RZ ;  /* 0x000000ffff0c7224 */ /* 0x000fe400078e00ff */
[----:B------:R-:W-:Y:S01]  /*24370*/  IMAD.MOV.U32 R15, RZ, RZ, -0x1 ;  /* 0xffffffffff0f7424 */ /* 0x000fe200078e00ff */
[----:B0-----:R-:W-:-:S04]  /*24380*/  SHF.R.U32.HI R11, RZ, 0x5, R11 ;  /* 0x00000005ff0b7819 */ /* 0x001fc8000001160b */
[----:B------:R-:W-:-:S05]  /*24390*/  LOP3.LUT R11, R11, 0x3, RZ, 0xc0, !PT ;  /* 0x000000030b0b7812 */ /* 0x000fca00078ec0ff */
[----:B------:R-:W-:Y:S01]  /*243a0*/  IMAD.MOV.U32 R13, RZ, RZ, R11 ;  /* 0x000000ffff0d7224 */ /* 0x000fe200078e000b */
[----:B------:R-:W-:-:S07]  /*243b0*/  MOV R11, 0x1f ;  /* 0x0000001f000b7802 */ /* 0x000fce0000000f00 */
[----:B-----5:R-:W-:Y:S05]  /*243c0*/  WARPSYNC.COLLECTIVE R15, `(.L_x_799) ;  /* 0x000000000f087348 */ /* 0x020fea0003c00000 */
[----:B------:R0:W1:Y:S02]  /*243d0*/  SHFL.IDX P6, R14, R13, R12, R11 ;  /* 0x0000000c0d0e7389 */ /* 0x00006400000c000b */
[----:B01---5:R-:W-:Y:S01]  /*243e0*/  ENDCOLLECTIVE ;  /* 0x000000000000791b */ /* 0x023fe20003800000 */
.L_x_799:
[----:B------:R-:W-:Y:S05]  /*243f0*/  BSYNC B1 ;  /* 0x0000000000017941 */ /* 0x000fea0003800000 */
.L_x_798:
[----:B------:R-:W-:Y:S05]  /*24400*/  BRA `(.L_x_800) ;  /* 0xffffffac00a07947 */ /* 0x000fea000383ffff */
.L_x_676:
[----:B------:R-:W-:Y:S01]  /*24410*/  BSSY B1, `(.L_x_801) ;  /* 0x0000006000017945 */ /* 0x000fe20003800000 */
[----:B------:R-:W-:-:S07]  /*24420*/  IMAD.MOV.U32 R15, RZ, RZ, -0x1 ;  /* 0xffffffffff0f7424 */ /* 0x000fce00078e00ff */
[----:B-----5:R-:W-:Y:S05]  /*24430*/  WARPSYNC.COLLECTIVE R15, `(.L_x_802) ;  /* 0x000000000f0c7348 */ /* 0x020fea0003c00000 */
[----:B------:R-:W-:Y:S02]  /*24440*/  ELECT P6, UR62, PT ;  /* 0x00000000003e782f */ /* 0x000fe400038c0000 */
[----:B------:R-:W-:Y:S01]  /*24450*/  MOV R14, UR62 ;  /* 0x0000003e000e7c02 */ /* 0x000fe20008000f00 */
[----:B-----5:R-:W-:Y:S10]  /*24460*/  ENDCOLLECTIVE ;  /* 0x000000000000791b */ /* 0x020ff40003800000 */
.L_x_802:
[----:B------:R-:W-:Y:S05]  /*24470*/  BSYNC B1 ;  /* 0x0000000000017941 */ /* 0x000fea0003800000 */
.L_x_801:
[----:B------:R-:W-:Y:S05]  /*24480*/  BRA `(.L_x_803) ;  /* 0xffffffac008c7947 */ /* 0x000fea000383ffff */
.L_x_678:
[----:B0-----:R0:W1:Y:S02]  /*24490*/  SYNCS.PHASECHK.TRANS64.TRYWAIT P0, [R9+URZ+0x34820], R5 ;  /* 0x03482005090075a7 */ /* 0x001064000800017f */
[----:B-1----:R-:W-:Y:S05]  /*244a0*/  @!P0 NANOSLEEP.SYNCS 0x989680 ;  /* 0x009896800000895d */ /* 0x002fea0003900000 */
[----:B------:R-:W1:Y:S02]  /*244b0*/  @!P0 SYNCS.PHASECHK.TRANS64 P0, [R9+URZ+0x34820], R5 ;  /* 0x03482005090085a7 */ /* 0x000e64000800007f */
[----:B-1----:R-:W-:Y:S05]  /*244c0*/  @!P0 BRA `(.L_x_678) ;  /* 0xfffffffc00f08947 */ /* 0x002fea000383ffff */
[----:B------:R-:W-:Y:S05]  /*244d0*/  BRA `(.L_x_804) ;  /* 0xffffffac00a87947 */ /* 0x000fea000383ffff */
.L_x_681:
[----:B0-----:R0:W1:Y:S02]  /*244e0*/  SYNCS.PHASECHK.TRANS64.TRYWAIT P0, [R5+URZ+0x348a0], R10 ;  /* 0x0348a00a050075a7 */ /* 0x001064000800017f */
[----:B-1----:R-:W-:Y:S05]  /*244f0*/  @!P0 NANOSLEEP.SYNCS 0x989680 ;  /* 0x009896800000895d */ /* 0x002fea0003900000 */
[----:B------:R-:W1:Y:S02]  /*24500*/  @!P0 SYNCS.PHASECHK.TRANS64 P0, [R5+URZ+0x348a0], R10 ;  /* 0x0348a00a050085a7 */ /* 0x000e64000800007f */
[----:B-1----:R-:W-:Y:S05]  /*24510*/  @!P0 BRA `(.L_x_681) ;  /* 0xfffffffc00f08947 */ /* 0x002fea000383ffff */
[----:B------:R-:W-:Y:S05]  /*24520*/  BRA `(.L_x_805) ;  /* 0xffffffac00b87947 */ /* 0x000fea000383ffff */
.L_x_683:
[----:B-1----:R1:W2:Y:S02]  /*24530*/  SYNCS.PHASECHK.TRANS64.TRYWAIT P0, [R5+URZ+0x348c0], R10 ;  /* 0x0348c00a050075a7 */ /* 0x0022a4000800017f */
[----:B--2---:R-:W-:Y:S05]  /*24540*/  @!P0 NANOSLEEP.SYNCS 0x989680 ;  /* 0x009896800000895d */ /* 0x004fea0003900000 */
[----:B------:R-:W2:Y:S02]  /*24550*/  @!P0 SYNCS.PHASECHK.TRANS64 P0, [R5+URZ+0x348c0], R10 ;  /* 0x0348c00a050085a7 */ /* 0x000ea4000800007f */
[----:B--2---:R-:W-:Y:S05]  /*24560*/  @!P0 BRA `(.L_x_683) ;  /* 0xfffffffc00f08947 */ /* 0x004fea000383ffff */
[----:B------:R-:W-:Y:S05]  /*24570*/  BRA `(.L_x_806) ;  /* 0xffffffb000307947 */ /* 0x000fea000383ffff */
.L_x_687:
[----:B0-----:R0:W1:Y:S02]  /*24580*/  SYNCS.PHASECHK.TRANS64.TRYWAIT P0, [R6+URZ+0x348a0], R7 ;  /* 0x0348a007060075a7 */ /* 0x001064000800017f */
[----:B-1----:R-:W-:Y:S05]  /*24590*/  @!P0 NANOSLEEP.SYNCS 0x989680 ;  /* 0x009896800000895d */ /* 0x002fea0003900000 */
[----:B------:R-:W1:Y:S02]  /*245a0*/  @!P0 SYNCS.PHASECHK.TRANS64 P0, [R6+URZ+0x348a0], R7 ;  /* 0x0348a007060085a7 */ /* 0x000e64000800007f */
[----:B-1----:R-:W-:Y:S05]  /*245b0*/  @!P0 BRA `(.L_x_687) ;  /* 0xfffffffc00f08947 */ /* 0x002fea000383ffff */
[----:B------:R-:W-:Y:S05]  /*245c0*/  BRA `(.L_x_807) ;  /* 0xffffffb000f07947 */ /* 0x000fea000383ffff */
.L_x_689:
[----:B-1----:R1:W2:Y:S02]  /*245d0*/  SYNCS.PHASECHK.TRANS64.TRYWAIT P1, [R6+URZ+0x348c0], R7 ;  /* 0x0348c007060075a7 */ /* 0x0022a4000802017f */
[----:B--2---:R-:W-:Y:S05]  /*245e0*/  @!P1 NANOSLEEP.SYNCS 0x989680 ;  /* 0x009896800000995d */ /* 0x004fea0003900000 */
[----:B------:R-:W2:Y:S02]  /*245f0*/  @!P1 SYNCS.PHASECHK.TRANS64 P1, [R6+URZ+0x348c0], R7 ;  /* 0x0348c007060095a7 */ /* 0x000ea4000802007f */
[----:B--2---:R-:W-:Y:S05]  /*24600*/  @!P1 BRA `(.L_x_689) ;  /* 0xfffffffc00f09947 */ /* 0x004fea000383ffff */
[----:B------:R-:W-:Y:S05]  /*24610*/  BRA `(.L_x_808) ;  /* 0xffffffb400607947 */ /* 0x000fea000383ffff */
.L_x_700:
[----:B------:R-:W0:Y:S01]  /*24620*/  S2R R3, SR_TID.X ;  /* 0x0000000000037919 */ /* 0x000e220000002100 */
[----:B------:R-:W-:Y:S01]  /*24630*/  BSSY B0, `(.L_x_809) ;  /* 0x000000a000007945 */ /* 0x000fe20003800000 */
[----:B------:R-:W-:Y:S01]  /*24640*/  MOV R12, RZ ;  /* 0x000000ff000c7202 */ /* 0x000fe20000000f00 */
        /* <DEDUP_REMOVED lines=8> */
.L_x_810:
[----:B------:R-:W-:Y:S05]  /*246d0*/  BSYNC B0 ;  /* 0x0000000000007941 */ /* 0x000fea0003800000 */
.L_x_809:
[----:B------:R-:W-:Y:S05]  /*246e0*/  BRA `(.L_x_811) ;  /* 0xffffffc000207947 */ /* 0x000fea000383ffff */
.L_x_701:
[----:B------:R-:W-:Y:S01]  /*246f0*/  BSSY B0, `(.L_x_812) ;  /* 0x0000006000007945 */ /* 0x000fe20003800000 */
[----:B------:R-:W-:-:S07]  /*24700*/  IMAD.MOV.U32 R15, RZ, RZ, -0x1 ;  /* 0xffffffffff0f7424 */ /* 0x000fce00078e00ff */
[----:B------:R-:W-:Y:S05]  /*24710*/  WARPSYNC.COLLECTIVE R15, `(.L_x_813) ;  /* 0x000000000f0c7348 */ /* 0x000fea0003c00000 */
[----:B------:R-:W-:Y:S02]  /*24720*/  ELECT P6, UR62, PT ;  /* 0x00000000003e782f */ /* 0x000fe400038c0000 */
[----:B------:R-:W-:Y:S01]  /*24730*/  MOV R14, UR62 ;  /* 0x0000003e000e7c02 */ /* 0x000fe20008000f00 */
[----:B------:R-:W-:Y:S10]  /*24740*/  ENDCOLLECTIVE ;  /* 0x000000000000791b */ /* 0x000ff40003800000 */
.L_x_813:
[----:B------:R-:W-:Y:S05]  /*24750*/  BSYNC B0 ;  /* 0x0000000000007941 */ /* 0x000fea0003800000 */
.L_x_812:
[----:B------:R-:W-:Y:S05]  /*24760*/  BRA `(.L_x_814) ;  /* 0xffffffc000187947 */ /* 0x000fea000383ffff */
.L_x_704:
[----:B0-----:R0:W1:Y:S02]  /*24770*/  SYNCS.PHASECHK.TRANS64.TRYWAIT P0, [R6+URZ+0x34840], R7 ;  /* 0x03484007060075a7 */ /* 0x001064000800017f */
[----:B-1----:R-:W-:Y:S05]  /*24780*/  @!P0 NANOSLEEP.SYNCS 0x989680 ;  /* 0x009896800000895d */ /* 0x002fea0003900000 */
[----:B------:R-:W1:Y:S02]  /*24790*/  @!P0 SYNCS.PHASECHK.TRANS64 P0, [R6+URZ+0x34840], R7 ;  /* 0x03484007060085a7 */ /* 0x000e64000800007f */
[----:B-1----:R-:W-:Y:S05]  /*247a0*/  @!P0 BRA `(.L_x_704) ;  /* 0xfffffffc00f08947 */ /* 0x002fea000383ffff */
[----:B------:R-:W-:Y:S05]  /*247b0*/  BRA `(.L_x_815) ;  /* 0xffffffc0008c7947 */ /* 0x000fea000383ffff */
.L_x_707:
        /* <DEDUP_REMOVED lines=8> */
.L_x_715:
[----:B0-----:R0:W1:Y:S02]  /*24840*/  SYNCS.PHASECHK.TRANS64.TRYWAIT P0, [R8+URZ+0x34840], R9 ;  /* 0x03484009080075a7 */ /* 0x001064000800017f */
[----:B-1----:R-:W-:Y:S05]  /*24850*/  @!P0 NANOSLEEP.SYNCS 0x989680 ;  /* 0x009896800000895d */ /* 0x002fea0003900000 */
[----:B------:R-:W1:Y:S02]  /*24860*/  @!P0 SYNCS.PHASECHK.TRANS64 P0, [R8+URZ+0x34840], R9 ;  /* 0x03484009080085a7 */ /* 0x000e64000800007f */
[----:B-1----:R-:W-:Y:S05]  /*24870*/  @!P0 BRA `(.L_x_715) ;  /* 0xfffffffc00f08947 */ /* 0x002fea000383ffff */
[----:B------:R-:W-:Y:S05]  /*24880*/  BRA `(.L_x_817) ;  /* 0xffffffc800687947 */ /* 0x000fea000383ffff */
.L_x_717:
[----:B0-----:R0:W1:Y:S02]  /*24890*/  SYNCS.PHASECHK.TRANS64.TRYWAIT P0, [R9+URZ+0x60], R8 ;  /* 0x00006008090075a7 */ /* 0x001064000800017f */
[----:B-1----:R-:W-:Y:S05]  /*248a0*/  @!P0 NANOSLEEP.SYNCS 0x989680 ;  /* 0x009896800000895d */ /* 0x002fea0003900000 */
[----:B------:R-:W1:Y:S02]  /*248b0*/  @!P0 SYNCS.PHASECHK.TRANS64 P0, [R9+URZ+0x60], R8 ;  /* 0x00006008090085a7 */ /* 0x000e64000800007f */
[----:B-1----:R-:W-:Y:S05]  /*248c0*/  @!P0 BRA `(.L_x_717) ;  /* 0xfffffffc00f08947 */ /* 0x002fea000383ffff */
[----:B------:R-:W-:Y:S05]  /*248d0*/  BRA `(.L_x_818) ;  /* 0xffffffcc00047947 */ /* 0x000fea000383ffff */
.L_x_722:
[----:B-1----:R1:W2:Y:S02]  /*248e0*/  SYNCS.PHASECHK.TRANS64.TRYWAIT P0, [R2+URZ+0x34840], R3 ;  /* 0x03484003020075a7 */ /* 0x0022a4000800017f */
[----:B--2---:R-:W-:Y:S05]  /*248f0*/  @!P0 NANOSLEEP.SYNCS 0x989680 ;  /* 0x009896800000895d */ /* 0x004fea0003900000 */
[----:B------:R-:W2:Y:S02]  /*24900*/  @!P0 SYNCS.PHASECHK.TRANS64 P0, [R2+URZ+0x34840], R3 ;  /* 0x03484003020085a7 */ /* 0x000ea4000800007f */
[----:B--2---:R-:W-:Y:S05]  /*24910*/  @!P0 BRA `(.L_x_722) ;  /* 0xfffffffc00f08947 */ /* 0x004fea000383ffff */
[----:B------:R-:W-:Y:S05]  /*24920*/  BRA `(.L_x_819) ;  /* 0xffffffd000687947 */ /* 0x000fea000383ffff */
.L_x_724:
[----:B0-----:R0:W1:Y:S02]  /*24930*/  SYNCS.PHASECHK.TRANS64.TRYWAIT P1, [R2+URZ+0x60], R3 ;  /* 0x00006003020075a7 */ /* 0x001064000802017f */
[----:B-1----:R-:W-:Y:S05]  /*24940*/  @!P1 NANOSLEEP.SYNCS 0x989680 ;  /* 0x009896800000995d */ /* 0x002fea0003900000 */
[----:B------:R-:W1:Y:S02]  /*24950*/  @!P1 SYNCS.PHASECHK.TRANS64 P1, [R2+URZ+0x60], R3 ;  /* 0x00006003020095a7 */ /* 0x000e64000802007f */
[----:B-1----:R-:W-:Y:S05]  /*24960*/  @!P1 BRA `(.L_x_724) ;  /* 0xfffffffc00f09947 */ /* 0x002fea000383ffff */
[----:B------:R-:W-:Y:S05]  /*24970*/  BRA `(.L_x_820) ;  /* 0xffffffd400047947 */ /* 0x000fea000383ffff */
.L_x_729:
[----:B--2---:R2:W3:Y:S02]  /*24980*/  SYNCS.PHASECHK.TRANS64.TRYWAIT P0, [R2+URZ+0x34840], R3 ;  /* 0x03484003020075a7 */ /* 0x0044e4000800017f */
[----:B---3--:R-:W-:Y:S05]  /*24990*/  @!P0 NANOSLEEP.SYNCS 0x989680 ;  /* 0x009896800000895d */ /* 0x008fea0003900000 */
[----:B------:R-:W3:Y:S02]  /*249a0*/  @!P0 SYNCS.PHASECHK.TRANS64 P0, [R2+URZ+0x34840], R3 ;  /* 0x03484003020085a7 */ /* 0x000ee4000800007f */
[----:B---3--:R-:W-:Y:S05]  /*249b0*/  @!P0 BRA `(.L_x_729) ;  /* 0xfffffffc00f08947 */ /* 0x008fea000383ffff */
[----:B------:R-:W-:Y:S05]  /*249c0*/  BRA `(.L_x_821) ;  /* 0xffffffd800287947 */ /* 0x000fea000383ffff */
.L_x_731:
[----:B0-----:R0:W1:Y:S02]  /*249d0*/  SYNCS.PHASECHK.TRANS64.TRYWAIT P1, [R2+URZ+0x60], R8 ;  /* 0x00006008020075a7 */ /* 0x001064000802017f */
[----:B-1----:R-:W-:Y:S05]  /*249e0*/  @!P1 NANOSLEEP.SYNCS 0x989680 ;  /* 0x009896800000995d */ /* 0x002fea0003900000 */
[----:B------:R-:W1:Y:S02]  /*249f0*/  @!P1 SYNCS.PHASECHK.TRANS64 P1, [R2+URZ+0x60], R8 ;  /* 0x00006008020095a7 */ /* 0x000e64000802007f */
[----:B-1----:R-:W-:Y:S05]  /*24a00*/  @!P1 BRA `(.L_x_731) ;  /* 0xfffffffc00f09947 */ /* 0x002fea000383ffff */
[----:B------:R-:W-:Y:S05]  /*24a10*/  BRA `(.L_x_822) ;  /* 0xffffffd800c47947 */ /* 0x000fea000383ffff */
.L_x_738:
[----:B-1----:R1:W2:Y:S02]  /*24a20*/  SYNCS.PHASECHK.TRANS64.TRYWAIT P0, [R3+URZ+0x34860], R0 ;  /* 0x03486000030075a7 */ /* 0x0022a4000800017f */
[----:B--2---:R-:W-:Y:S05]  /*24a30*/  @!P0 NANOSLEEP.SYNCS 0x989680 ;  /* 0x009896800000895d */ /* 0x004fea0003900000 */
[----:B------:R-:W2:Y:S02]  /*24a40*/  @!P0 SYNCS.PHASECHK.TRANS64 P0, [R3+URZ+0x34860], R0 ;  /* 0x03486000030085a7 */ /* 0x000ea4000800007f */
[----:B--2---:R-:W-:Y:S05]  /*24a50*/  @!P0 BRA `(.L_x_738) ;  /* 0xfffffffc00f08947 */ /* 0x004fea000383ffff */
[----:B------:R-:W-:Y:S05]  /*24a60*/  BRA `(.L_x_823) ;  /* 0xffffffdc00d07947 */ /* 0x000fea000383ffff */
.L_x_740:
[----:B------:R-:W-:Y:S01]  /*24a70*/  BSSY B0, `(.L_x_824) ;  /* 0x0000008000007945 */ /* 0x000fe20003800000 */
[----:B0-----:R-:W-:Y:S01]  /*24a80*/  MOV R13, R16 ;  /* 0x00000010000d7202 */ /* 0x001fe20000000f00 */
[----:B------:R-:W-:Y:S02]  /*24a90*/  IMAD.MOV.U32 R12, RZ, RZ, RZ ;  /* 0x000000ffff0c7224 */ /* 0x000fe400078e00ff */
[----:B------:R-:W-:Y:S02]  /*24aa0*/  IMAD.MOV.U32 R11, RZ, RZ, 0x1f ;  /* 0x0000001fff0b7424 */ /* 0x000fe400078e00ff */
[----:B------:R-:W-:-:S07]  /*24ab0*/  IMAD.MOV.U32 R15, RZ, RZ, -0x1 ;  /* 0xffffffffff0f7424 */ /* 0x000fce00078e00ff */
[----:B-1---5:R-:W-:Y:S05]  /*24ac0*/  WARPSYNC.COLLECTIVE R15, `(.L_x_825) ;  /* 0x000000000f087348 */ /* 0x022fea0003c00000 */
[----:B------:R0:W2:Y:S02]  /*24ad0*/  SHFL.IDX P6, R14, R13, R12, R11 ;  /* 0x0000000c0d0e7389 */ /* 0x0000a400000c000b */
[----:B012--5:R-:W-:Y:S01]  /*24ae0*/  ENDCOLLECTIVE ;  /* 0x000000000000791b */ /* 0x027fe20003800000 */
.L_x_825:
[----:B------:R-:W-:Y:S05]  /*24af0*/  BSYNC B0 ;  /* 0x0000000000007941 */ /* 0x000fea0003800000 */
.L_x_824:
[----:B------:R-:W-:Y:S01]  /*24b00*/  IMAD.MOV.U32 R13, RZ, RZ, R16 ;  /* 0x000000ffff0d7224 */ /* 0x000fe200078e0010 */
[----:B------:R-:W-:Y:S01]  /*24b10*/  MOV R15, 0xffffffff ;  /* 0xffffffff000f7802 */ /* 0x000fe20000000f00 */
[----:B------:R-:W-:Y:S01]  /*24b20*/  IMAD.MOV.U32 R12, RZ, RZ, 0x1 ;  /* 0x00000001ff0c7424 */ /* 0x000fe200078e00ff */
[----:B------:R-:W-:Y:S01]  /*24b30*/  MOV R4, R14 ;  /* 0x0000000e00047202 */ /* 0x000fe20000000f00 */
[----:B------:R-:W-:-:S07]  /*24b40*/  IMAD.MOV.U32 R11, RZ, RZ, 0x1f ;  /* 0x0000001fff0b7424 */ /* 0x000fce00078e00ff */
[----:B------:R-:W-:Y:S05]  /*24b50*/  WARPSYNC.COLLECTIVE R15, `(.L_x_826) ;  /* 0x000000000f087348 */ /* 0x000fea0003c00000 */
[----:B------:R0:W1:Y:S02]  /*24b60*/  SHFL.IDX P6, R14, R13, R12, R11 ;  /* 0x0000000c0d0e7389 */ /* 0x00006400000c000b */
[----:B01----:R-:W-:Y:S01]  /*24b70*/  ENDCOLLECTIVE ;  /* 0x000000000000791b */ /* 0x003fe20003800000 */
.L_x_826:
[----:B------:R-:W-:Y:S01]  /*24b80*/  IMAD.MOV.U32 R6, RZ, RZ, R14 ;  /* 0x000000ffff067224 */ /* 0x000fe200078e000e */
[----:B------:R-:W-:Y:S06]  /*24b90*/  BRA `(.L_x_827) ;  /* 0xffffffe0005c7947 */ /* 0x000fec000383ffff */
.L_x_743:
[----:B------:R-:W-:Y:S01]  /*24ba0*/  BSSY B0, `(.L_x_828) ;  /* 0x0000008000007945 */ /* 0x000fe20003800000 */
[----:B-----5:R-:W-:Y:S01]  /*24bb0*/  IMAD.MOV.U32 R13, RZ, RZ, R17 ;  /* 0x000000ffff0d7224 */ /* 0x020fe200078e0011 */
[----:B------:R-:W-:Y:S01]  /*24bc0*/  MOV R11, RZ ;  /* 0x000000ff000b7202 */ /* 0x000fe20000000f00 */
[----:B------:R-:W-:Y:S02]  /*24bd0*/  IMAD.MOV.U32 R12, RZ, RZ, 0x1 ;  /* 0x00000001ff0c7424 */ /* 0x000fe400078e00ff */
[----:B------:R-:W-:-:S07]  /*24be0*/  IMAD.MOV.U32 R15, RZ, RZ, -0x1 ;  /* 0xffffffffff0f7424 */ /* 0x000fce00078e00ff */
[----:B0-234-:R-:W-:Y:S05]  /*24bf0*/  WARPSYNC.COLLECTIVE R15, `(.L_x_829) ;  /* 0x000000000f087348 */ /* 0x01dfea0003c00000 */
[----:B------:R1:W0:Y:S02]  /*24c00*/  SHFL.UP P6, R14, R13, R12, R11 ;  /* 0x0400000c0d0e7389 */ /* 0x00022400000c000b */
[----:B01234-:R-:W-:Y:S01]  /*24c10*/  ENDCOLLECTIVE ;  /* 0x000000000000791b */ /* 0x01ffe20003800000 */
.L_x_829:
[----:B------:R-:W-:Y:S05]  /*24c20*/  BSYNC B0 ;  /* 0x0000000000007941 */ /* 0x000fea0003800000 */
.L_x_828:
[----:B------:R-:W-:Y:S01]  /*24c30*/  ISETP.NE.AND P0, PT, R8, RZ, PT ;  /* 0x000000ff0800720c */ /* 0x000fe20003f05270 */
[----:B------:R-:W-:Y:S01]  /*24c40*/  IMAD.MOV.U32 R12, RZ, RZ, 0x2 ;  /* 0x00000002ff0c7424 */ /* 0x000fe200078e00ff */
[----:B------:R-:W-:Y:S01]  /*24c50*/  MOV R11, RZ ;  /* 0x000000ff000b7202 */ /* 0x000fe20000000f00 */
[----:B------:R-:W-:Y:S01]  /*24c60*/  IMAD.MOV.U32 R15, RZ, RZ, -0x1 ;  /* 0xffffffffff0f7424 */ /* 0x000fe200078e00ff */
[----:B------:R-:W-:Y:S02]  /*24c70*/  SEL R14, R14, RZ, P0 ;  /* 0x000000ff0e0e7207 */ /* 0x000fe40000000000 */
[----:B------:R-:W-:-:S03]  /*24c80*/  ISETP.GE.U32.AND P0, PT, R8, 0x2, PT ;  /* 0x000000020800780c */ /* 0x000fc60003f06070 */
[----:B------:R-:W-:-:S10]  /*24c90*/  IMAD.IADD R13, R17, 0x1, R14 ;  /* 0x00000001110d7824 */ /* 0x000fd400078e020e */
[----:B------:R-:W-:Y:S05]  /*24ca0*/  WARPSYNC.COLLECTIVE R15, `(.L_x_830) ;  /* 0x000000000f087348 */ /* 0x000fea0003c00000 */
[----:B------:R0:W1:Y:S02]  /*24cb0*/  SHFL.UP P6, R14, R13, R12, R11 ;  /* 0x0400000c0d0e7389 */ /* 0x00006400000c000b */
[----:B01----:R-:W-:Y:S01]  /*24cc0*/  ENDCOLLECTIVE ;  /* 0x000000000000791b */ /* 0x003fe20003800000 */
.L_x_830:
[----:B------:R-:W-:Y:S02]  /*24cd0*/  MOV R12, 0x4 ;  /* 0x00000004000c7802 */ /* 0x000fe40000000f00 */
[----:B------:R-:W-:Y:S02]  /*24ce0*/  SEL R14, R14, RZ, P0 ;  /* 0x000000ff0e0e7207 */ /* 0x000fe40000000000 */
[----:B------:R-:W-:-:S03]  /*24cf0*/  ISETP.GE.U32.AND P0, PT, R8, 0x4, PT ;  /* 0x000000040800780c */ /* 0x000fc60003f06070 */
[----:B------:R-:W-:-:S04]  /*24d00*/  IMAD.IADD R3, R13, 0x1, R14 ;  /* 0x000000010d037824 */ /* 0x000fc800078e020e */
[----:B------:R-:W-:-:S07]  /*24d10*/  IMAD.MOV.U32 R13, RZ, RZ, R3 ;  /* 0x000000ffff0d7224 */ /* 0x000fce00078e0003 */
[----:B------:R-:W-:Y:S05]  /*24d20*/  WARPSYNC.COLLECTIVE R15, `(.L_x_831) ;  /* 0x000000000f087348 */ /* 0x000fea0003c00000 */
[----:B------:R0:W1:Y:S02]  /*24d30*/  SHFL.UP P6, R14, R13, R12, R11 ;  /* 0x0400000c0d0e7389 */ /* 0x00006400000c000b */
[----:B01----:R-:W-:Y:S01]  /*24d40*/  ENDCOLLECTIVE ;  /* 0x000000000000791b */ /* 0x003fe20003800000 */
.L_x_831:
        /* <DEDUP_REMOVED lines=8> */
.L_x_832:
[----:B------:R-:W-:Y:S01]  /*24dd0*/  IMAD.MOV.U32 R12, RZ, RZ, 0x10 ;  /* 0x00000010ff0c7424 */ /* 0x000fe200078e00ff */
[----:B------:R-:W-:Y:S02]  /*24de0*/  SEL R14, R14, RZ, P0 ;  /* 0x000000ff0e0e7207 */ /* 0x000fe40000000000 */
[----:B------:R-:W-:Y:S02]  /*24df0*/  ISETP.GE.U32.AND P0, PT, R8, 0x10, PT ;  /* 0x000000100800780c */ /* 0x000fe40003f06070 */
[----:B------:R-:W-:-:S05]  /*24e00*/  IADD3 R7, R5, R14, RZ ;  /* 0x0000000e05077210 */ /* 0x000fca0007ffe0ff */
[----:B------:R-:W-:-:S07]  /*24e10*/  IMAD.MOV.U32 R13, RZ, RZ, R7 ;  /* 0x000000ffff0d7224 */ /* 0x000fce00078e0007 */
[----:B------:R-:W-:Y:S05]  /*24e20*/  WARPSYNC.COLLECTIVE R15, `(.L_x_833) ;  /* 0x000000000f087348 */ /* 0x000fea0003c00000 */
[----:B------:R0:W1:Y:S02]  /*24e30*/  SHFL.UP P6, R14, R13, R12, R11 ;  /* 0x0400000c0d0e7389 */ /* 0x00006400000c000b */
[----:B01----:R-:W-:Y:S01]  /*24e40*/  ENDCOLLECTIVE ;  /* 0x000000000000791b */ /* 0x003fe20003800000 */
.L_x_833:
[----:B------:R-:W-:Y:S02]  /*24e50*/  IMAD.MOV.U32 R12, RZ, RZ, 0x1f ;  /* 0x0000001fff0c7424 */ /* 0x000fe400078e00ff */
[----:B------:R-:W-:Y:S01]  /*24e60*/  IMAD.MOV.U32 R11, RZ, RZ, 0x1f ;  /* 0x0000001fff0b7424 */ /* 0x000fe200078e00ff */
[----:B------:R-:W-:-:S05]  /*24e70*/  SEL R2, R14, RZ, P0 ;  /* 0x000000ff0e027207 */ /* 0x000fca0000000000 */
[----:B------:R-:W-:-:S05]  /*24e80*/  IMAD.IADD R2, R7, 0x1, R2 ;  /* 0x0000000107027824 */ /* 0x000fca00078e0202 */
[----:B------:R-:W-:-:S07]  /*24e90*/  MOV R13, R2 ;  /* 0x00000002000d7202 */ /* 0x000fce0000000f00 */
[----:B------:R-:W-:Y:S05]  /*24ea0*/  WARPSYNC.COLLECTIVE R15, `(.L_x_834) ;  /* 0x000000000f087348 */ /* 0x000fea0003c00000 */
[----:B------:R0:W1:Y:S02]  /*24eb0*/  SHFL.IDX P6, R14, R13, R12, R11 ;  /* 0x0000000c0d0e7389 */ /* 0x00006400000c000b */
[----:B01----:R-:W-:Y:S01]  /*24ec0*/  ENDCOLLECTIVE ;  /* 0x000000000000791b */ /* 0x003fe20003800000 */
.L_x_834:
[----:B------:R-:W-:Y:S05]  /*24ed0*/  BRA `(.L_x_835) ;  /* 0xffffffe000247947 */ /* 0x000fea000383ffff */
.L_x_748:
[----:B------:R-:W-:Y:S01]  /*24ee0*/  BSSY B0, `(.L_x_836) ;  /* 0x0000008000007945 */ /* 0x000fe20003800000 */
[----:B-----5:R-:W-:Y:S01]  /*24ef0*/  IMAD.MOV.U32 R13, RZ, RZ, R17 ;  /* 0x000000ffff0d7224 */ /* 0x020fe200078e0011 */
[----:B------:R-:W-:Y:S01]  /*24f00*/  MOV R12, 0x1 ;  /* 0x00000001000c7802 */ /* 0x000fe20000000f00 */
[----:B------:R-:W-:Y:S02]  /*24f10*/  IMAD.MOV.U32 R11, RZ, RZ, RZ ;  /* 0x000000ffff0b7224 */ /* 0x000fe400078e00ff */
[----:B------:R-:W-:-:S07]  /*24f20*/  IMAD.MOV.U32 R15, RZ, RZ, -0x1 ;  /* 0xffffffffff0f7424 */ /* 0x000fce00078e00ff */
[----:B01----:R-:W-:Y:S05]  /*24f30*/  WARPSYNC.COLLECTIVE R15, `(.L_x_837) ;  /* 0x000000000f087348 */ /* 0x003fea0003c00000 */
[----:B------:R2:W3:Y:S02]  /*24f40*/  SHFL.UP P6, R14, R13, R12, R11 ;  /* 0x0400000c0d0e7389 */ /* 0x0004e400000c000b */
[----:B0123--:R-:W-:Y:S01]  /*24f50*/  ENDCOLLECTIVE ;  /* 0x000000000000791b */ /* 0x00ffe20003800000 */
.L_x_837:
[----:B------:R-:W-:Y:S05]  /*24f60*/  BSYNC B0 ;  /* 0x0000000000007941 */ /* 0x000fea0003800000 */
.L_x_836:
[----:B------:R-:W-:Y:S01]  /*24f70*/  ISETP.NE.AND P0, PT, R8, RZ, PT ;  /* 0x000000ff0800720c */ /* 0x000fe20003f05270 */
[----:B------:R-:W-:Y:S01]  /*24f80*/  IMAD.MOV.U32 R11, RZ, RZ, RZ ;  /* 0x000000ffff0b7224 */ /* 0x000fe200078e00ff */
[----:B------:R-:W-:Y:S01]  /*24f90*/  MOV R12, 0x2 ;  /* 0x00000002000c7802 */ /* 0x000fe20000000f00 */
[----:B------:R-:W-:Y:S01]  /*24fa0*/  IMAD.MOV.U32 R15, RZ, RZ, -0x1 ;  /* 0xffffffffff0f7424 */ /* 0x000fe200078e00ff */
[----:B------:R-:W-:Y:S02]  /*24fb0*/  SEL R14, R14, RZ, P0 ;  /* 0x000000ff0e0e7207 */ /* 0x000fe40000000000 */
[----:B------:R-:W-:-:S03]  /*24fc0*/  ISETP.GE.U32.AND P0, PT, R8, 0x2, PT ;  /* 0x000000020800780c */ /* 0x000fc60003f06070 */
[----:B------:R-:W-:-:S10]  /*24fd0*/  IMAD.IADD R13, R17, 0x1, R14 ;  /* 0x00000001110d7824 */ /* 0x000fd400078e020e */
[----:B------:R-:W-:Y:S05]  /*24fe0*/  WARPSYNC.COLLECTIVE R15, `(.L_x_838) ;  /* 0x000000000f087348 */ /* 0x000fea0003c00000 */
[----:B------:R0:W1:Y:S02]  /*24ff0*/  SHFL.UP P6, R14, R13, R12, R11 ;  /* 0x0400000c0d0e7389 */ /* 0x00006400000c000b */
[----:B01----:R-:W-:Y:S01]  /*25000*/  ENDCOLLECTIVE ;  /* 0x000000000000791b */ /* 0x003fe20003800000 */
.L_x_838:
[----:B------:R-:W-:Y:S01]  /*25010*/  IMAD.MOV.U32 R12, RZ, RZ, 0x4 ;  /* 0x00000004ff0c7424 */ /* 0x000fe200078e00ff */
[----:B------:R-:W-:Y:S02]  /*25020*/  SEL R14, R14, RZ, P0 ;  /* 0x000000ff0e0e7207 */ /* 0x000fe40000000000 */
[----:B------:R-:W-:-:S03]  /*25030*/  ISETP.GE.U32.AND P0, PT, R8, 0x4, PT ;  /* 0x000000040800780c */ /* 0x000fc60003f06070 */
[----:B------:R-:W-:-:S05]  /*25040*/  IMAD.IADD R3, R13, 0x1, R14 ;  /* 0x000000010d037824 */ /* 0x000fca00078e020e */
[----:B------:R-:W-:-:S07]  /*25050*/  MOV R13, R3 ;  /* 0x00000003000d7202 */ /* 0x000fce0000000f00 */
[----:B------:R-:W-:Y:S05]  /*25060*/  WARPSYNC.COLLECTIVE R15, `(.L_x_839) ;  /* 0x000000000f087348 */ /* 0x000fea0003c00000 */
[----:B------:R0:W1:Y:S02]  /*25070*/  SHFL.UP P6, R14, R13, R12, R11 ;  /* 0x0400000c0d0e7389 */ /* 0x00006400000c000b */
[----:B01----:R-:W-:Y:S01]  /*25080*/  ENDCOLLECTIVE ;  /* 0x000000000000791b */ /* 0x003fe20003800000 */
.L_x_839:
        /* <DEDUP_REMOVED lines=8> */
.L_x_840:
        /* <DEDUP_REMOVED lines=8> */
.L_x_841:
[----:B------:R-:W-:Y:S02]  /*25190*/  IMAD.MOV.U32 R12, RZ, RZ, 0x1f ;  /* 0x0000001fff0c7424 */ /* 0x000fe400078e00ff */
[----:B------:R-:W-:Y:S01]  /*251a0*/  IMAD.MOV.U32 R11, RZ, RZ, 0x1f ;  /* 0x0000001fff0b7424 */ /* 0x000fe200078e00ff */
[----:B------:R-:W-:-:S04]  /*251b0*/  SEL R2, R14, RZ, P0 ;  /* 0x000000ff0e027207 */ /* 0x000fc80000000000 */
[----:B------:R-:W-:-:S05]  /*251c0*/  IADD3 R2, R7, R2, RZ ;  /* 0x0000000207027210 */ /* 0x000fca0007ffe0ff */
[----:B------:R-:W-:-:S07]  /*251d0*/  IMAD.MOV.U32 R13, RZ, RZ, R2 ;  /* 0x000000ffff0d7224 */ /* 0x000fce00078e0002 */
[----:B------:R-:W-:Y:S05]  /*251e0*/  WARPSYNC.COLLECTIVE R15, `(.L_x_842) ;  /* 0x000000000f087348 */ /* 0x000fea0003c00000 */
[----:B------:R0:W1:Y:S02]  /*251f0*/  SHFL.IDX P6, R14, R13, R12, R11 ;  /* 0x0000000c0d0e7389 */ /* 0x00006400000c000b */
[----:B01----:R-:W-:Y:S01]  /*25200*/  ENDCOLLECTIVE ;  /* 0x000000000000791b */ /* 0x003fe20003800000 */
.L_x_842:
[----:B------:R-:W-:Y:S05]  /*25210*/  BRA `(.L_x_843) ;  /* 0xffffffe0000c7947 */ /* 0x000fea000383ffff */
.L_x_750:
[----:B------:R-:W-:Y:S01]  /*25220*/  BSSY B0, `(.L_x_844) ;  /* 0x0000006000007945 */ /* 0x000fe20003800000 */
[----:B------:R-:W-:Y:S02]  /*25230*/  PLOP3.LUT P6, PT, P6, PT, PT, 0x8, 0x0 ;  /* 0x000000000000781c */ /* 0x000fe400037ce170 */
[----:B------:R-:W-:-:S11]  /*25240*/  MOV R15, 0xffffffff ;  /* 0xffffffff000f7802 */ /* 0x000fd60000000f00 */
[----:B0-----:R-:W-:Y:S05]  /*25250*/  WARPSYNC.COLLECTIVE R15, `(.L_x_845) ;  /* 0x000000000f087348 */ /* 0x001fea0003c00000 */
[----:B------:R-:W-:Y:S01]  /*25260*/  VOTE.ANY R14, PT, P6 ;  /* 0x00000000000e7806 */ /* 0x000fe200030e0100 */
[----:B0-----:R-:W-:Y:S06]  /*25270*/  ENDCOLLECTIVE ;  /* 0x000000000000791b */ /* 0x001fec0003800000 */
.L_x_845:
[----:B------:R-:W-:Y:S05]  /*25280*/  BSYNC B0 ;  /* 0x0000000000007941 */ /* 0x000fea0003800000 */
.L_x_844:
[----:B------:R-:W-:Y:S01]  /*25290*/  IMAD.MOV.U32 R3, RZ, RZ, R14 ;  /* 0x000000ffff037224 */ /* 0x000fe200078e000e */
[----:B------:R-:W-:Y:S01]  /*252a0*/  MOV R11, 0x1f ;  /* 0x0000001f000b7802 */ /* 0x000fe20000000f00 */
[----:B------:R-:W-:Y:S02]  /*252b0*/  IMAD.MOV.U32 R13, RZ, RZ, R17 ;  /* 0x000000ffff0d7224 */ /* 0x000fe400078e0011 */
[----:B------:R-:W0:Y:S01]  /*252c0*/  POPC R5, R3 ;  /* 0x0000000300057309 */ /* 0x000e220000000000 */
[----:B------:R-:W-:Y:S02]  /*252d0*/  IMAD.MOV.U32 R15, RZ, RZ, -0x1 ;  /* 0xffffffffff0f7424 */ /* 0x000fe400078e00ff */
[----:B0-----:R-:W-:-:S07]  /*252e0*/  IMAD.MOV.U32 R12, RZ, RZ, R5 ;  /* 0x000000ffff0c7224 */ /* 0x001fce00078e0005 */
[----:B------:R-:W-:Y:S05]  /*252f0*/  WARPSYNC.COLLECTIVE R15, `(.L_x_846) ;  /* 0x000000000f087348 */ /* 0x000fea0003c00000 */
[----:B------:R0:W1:Y:S02]  /*25300*/  SHFL.IDX P6, R14, R13, R12, R11 ;  /* 0x0000000c0d0e7389 */ /* 0x00006400000c000b */
[----:B01----:R-:W-:Y:S01]  /*25310*/  ENDCOLLECTIVE ;  /* 0x000000000000791b */ /* 0x003fe20003800000 */
.L_x_846:
[----:B------:R-:W-:Y:S01]  /*25320*/  IMAD.MOV.U32 R17, RZ, RZ, R14 ;  /* 0x000000ffff117224 */ /* 0x000fe200078e000e */
[----:B------:R-:W-:Y:S06]  /*25330*/  BRA `(.L_x_847) ;  /* 0xffffffdc00fc7947 */ /* 0x000fec000383ffff */
.L_x_752:
[----:B------:R-:W-:Y:S01]  /*25340*/  BSSY B0, `(.L_x_848) ;  /* 0x0000007000007945 */ /* 0x000fe20003800000 */
[----:B------:R-:W-:Y:S01]  /*25350*/  IMAD.MOV.U32 R13, RZ, RZ, R2 ;  /* 0x000000ffff0d7224 */ /* 0x000fe200078e0002 */
[----:B------:R-:W-:Y:S01]  /*25360*/  MOV R11, 0x1f ;  /* 0x0000001f000b7802 */ /* 0x000fe20000000f00 */
[----:B------:R-:W-:-:S07]  /*25370*/  IMAD.MOV.U32 R15, RZ, RZ, -0x1 ;  /* 0xffffffffff0f7424 */ /* 0x000fce00078e00ff */
[----:B012---:R-:W-:Y:S05]  /*25380*/  WARPSYNC.COLLECTIVE R15, `(.L_x_849) ;  /* 0x000000000f087348 */ /* 0x007fea0003c00000 */
[----:B------:R3:W4:Y:S02]  /*25390*/  SHFL.IDX P6, R14, R13, R12, R11 ;  /* 0x0000000c0d0e7389 */ /* 0x00072400000c000b */
[----:B01234-:R-:W-:Y:S01]  /*253a0*/  ENDCOLLECTIVE ;  /* 0x000000000000791b */ /* 0x01ffe20003800000 */
.L_x_849:
[----:B------:R-:W-:Y:S05]  /*253b0*/  BSYNC B0 ;  /* 0x0000000000007941 */ /* 0x000fea0003800000 */
.L_x_848:
[----:B------:R-:W-:Y:S05]  /*253c0*/  BRA `(.L_x_751) ;  /* 0xffffffdc00f47947 */ /* 0x000fea000383ffff */
.L_x_756:
[----:B0-----:R0:W1:Y:S02]  /*253d0*/  SYNCS.PHASECHK.TRANS64.TRYWAIT P0, [R0+URZ+0x34820], R3 ;  /* 0x03482003000075a7 */ /* 0x001064000800017f */
[----:B-1----:R-:W-:Y:S05]  /*253e0*/  @!P0 NANOSLEEP.SYNCS 0x989680 ;  /* 0x009896800000895d */ /* 0x002fea0003900000 */
[----:B------:R-:W1:Y:S02]  /*253f0*/  @!P0 SYNCS.PHASECHK.TRANS64 P0, [R0+URZ+0x34820], R3 ;  /* 0x03482003000085a7 */ /* 0x000e64000800007f */
[----:B-1----:R-:W-:Y:S05]  /*25400*/  @!P0 BRA `(.L_x_756) ;  /* 0xfffffffc00f08947 */ /* 0x002fea000383ffff */
[----:B------:R-:W-:Y:S05]  /*25410*/  BRA `(.L_x_850) ;  /* 0xffffffe000d87947 */ /* 0x000fea000383ffff */
.L_x_757:
[----:B------:R-:W1:Y:S01]  /*25420*/  S2R R2, SR_TID.X ;  /* 0x0000000000027919 */ /* 0x000e620000002100 */
[----:B------:R-:W-:Y:S01]  /*25430*/  BSSY B0, `(.L_x_851) ;  /* 0x000000a000007945 */ /* 0x000fe20003800000 */
[----:B------:R-:W-:Y:S01]  /*25440*/  IMAD.MOV.U32 R12, RZ, RZ, RZ ;  /* 0x000000ffff0c7224 */ /* 0x000fe200078e00ff */
[----:B------:R-:W-:Y:S01]  /*25450*/  MOV R11, 0x1f ;  /* 0x0000001f000b7802 */ /* 0x000fe20000000f00 */
[----:B------:R-:W-:Y:S01]  /*25460*/  IMAD.MOV.U32 R15, RZ, RZ, -0x1 ;  /* 0xffffffffff0f7424 */ /* 0x000fe200078e00ff */
[----:B-1----:R-:W-:-:S04]  /*25470*/  SHF.R.U32.HI R2, RZ, 0x5, R2 ;  /* 0x00000005ff027819 */ /* 0x002fc80000011602 */
[----:B------:R-:W-:-:S05]  /*25480*/  LOP3.LUT R2, R2, 0x3, RZ, 0xc0, !PT ;  /* 0x0000000302027812 */ /* 0x000fca00078ec0ff */
[----:B------:R-:W-:-:S07]  /*25490*/  IMAD.MOV.U32 R13, RZ, RZ, R2 ;  /* 0x000000ffff0d7224 */ /* 0x000fce00078e0002 */
[----:B0-----:R-:W-:Y:S05]  /*254a0*/  WARPSYNC.COLLECTIVE R15, `(.L_x_852) ;  /* 0x000000000f087348 */ /* 0x001fea0003c00000 */
[----:B------:R1:W2:Y:S02]  /*254b0*/  SHFL.IDX P6, R14, R13, R12, R11 ;  /* 0x0000000c0d0e7389 */ /* 0x0002a400000c000b */
[----:B012---:R-:W-:Y:S01]  /*254c0*/  ENDCOLLECTIVE ;  /* 0x000000000000791b */ /* 0x007fe20003800000 */
.L_x_852:
[----:B------:R-:W-:Y:S05]  /*254d0*/  BSYNC B0 ;  /* 0x0000000000007941 */ /* 0x000fea0003800000 */
.L_x_851:
[----:B------:R-:W-:Y:S05]  /*254e0*/  BRA `(.L_x_853) ;  /* 0xffffffe000c07947 */ /* 0x000fea000383ffff */
.L_x_758:
[----:B------:R-:W-:Y:S01]  /*254f0*/  BSSY B0, `(.L_x_854) ;  /* 0x0000006000007945 */ /* 0x000fe20003800000 */
[----:B------:R-:W-:-:S07]  /*25500*/  IMAD.MOV.U32 R15, RZ, RZ, -0x1 ;  /* 0xffffffffff0f7424 */ /* 0x000fce00078e00ff */
[----:B01----:R-:W-:Y:S05]  /*25510*/  WARPSYNC.COLLECTIVE R15, `(.L_x_855) ;  /* 0x000000000f0c7348 */ /* 0x003fea0003c00000 */
[----:B------:R-:W-:Y:S02]  /*25520*/  ELECT P6, UR62, PT ;  /* 0x00000000003e782f */ /* 0x000fe400038c0000 */
[----:B------:R-:W-:Y:S01]  /*25530*/  MOV R14, UR62 ;  /* 0x0000003e000e7c02 */ /* 0x000fe20008000f00 */
[----:B01----:R-:W-:Y:S10]  /*25540*/  ENDCOLLECTIVE ;  /* 0x000000000000791b */ /* 0x003ff40003800000 */
.L_x_855:
[----:B------:R-:W-:Y:S05]  /*25550*/  BSYNC B0 ;  /* 0x0000000000007941 */ /* 0x000fea0003800000 */
.L_x_854:
[----:B------:R-:W-:Y:S05]  /*25560*/  BRA `(.L_x_856) ;  /* 0xffffffe000b47947 */ /* 0x000fea000383ffff */
.L_x_760:
[----:B0-----:R0:W1:Y:S02]  /*25570*/  SYNCS.PHASECHK.TRANS64.TRYWAIT P0, [R6+URZ], R5 ;  /* 0x00000005060075a7 */ /* 0x001064000800017f */
[----:B-1----:R-:W-:Y:S05]  /*25580*/  @!P0 NANOSLEEP.SYNCS 0x989680 ;  /* 0x009896800000895d */ /* 0x002fea0003900000 */
[----:B------:R-:W1:Y:S02]  /*25590*/  @!P0 SYNCS.PHASECHK.TRANS64 P0, [R6+URZ], R5 ;  /* 0x00000005060085a7 */ /* 0x000e64000800007f */
[----:B-1----:R-:W-:Y:S05]  /*255a0*/  @!P0 BRA `(.L_x_760) ;  /* 0xfffffffc00f08947 */ /* 0x002fea000383ffff */
[----:B------:R-:W-:Y:S05]  /*255b0*/  BRA `(.L_x_857) ;  /* 0xffffffe000f07947 */ /* 0x000fea000383ffff */
.L_x_761:
[----:B-1----:R1:W2:Y:S02]  /*255c0*/  SYNCS.PHASECHK.TRANS64.TRYWAIT P0, [R7+URZ], R2 ;  /* 0x00000002070075a7 */ /* 0x0022a4000800017f */
[----:B--2---:R-:W-:Y:S05]  /*255d0*/  @!P0 NANOSLEEP.SYNCS 0x989680 ;  /* 0x009896800000895d */ /* 0x004fea0003900000 */
[----:B------:R-:W2:Y:S02]  /*255e0*/  @!P0 SYNCS.PHASECHK.TRANS64 P0, [R7+URZ], R2 ;  /* 0x00000002070085a7 */ /* 0x000ea4000800007f */
[----:B--2---:R-:W-:Y:S05]  /*255f0*/  @!P0 BRA `(.L_x_761) ;  /* 0xfffffffc00f08947 */ /* 0x004fea000383ffff */
[----:B------:R-:W-:Y:S05]  /*25600*/  BRA `(.L_x_858) ;  /* 0xffffffe000e47947 */ /* 0x000fea000383ffff */
.L_x_763:
[----:B--2---:R2:W3:Y:S02]  /*25610*/  SYNCS.PHASECHK.TRANS64.TRYWAIT P0, [R4+URZ], R5 ;  /* 0x00000005040075a7 */ /* 0x0044e4000800017f */
[----:B---3--:R-:W-:Y:S05]  /*25620*/  @!P0 NANOSLEEP.SYNCS 0x989680 ;  /* 0x009896800000895d */ /* 0x008fea0003900000 */
[----:B------:R-:W3:Y:S02]  /*25630*/  @!P0 SYNCS.PHASECHK.TRANS64 P0, [R4+URZ], R5 ;  /* 0x00000005040085a7 */ /* 0x000ee4000800007f */
[----:B---3--:R-:W-:Y:S05]  /*25640*/  @!P0 BRA `(.L_x_763) ;  /* 0xfffffffc00f08947 */ /* 0x008fea000383ffff */
[----:B------:R-:W-:Y:S05]  /*25650*/  BRA `(.L_x_859) ;  /* 0xffffffe000ec7947 */ /* 0x000fea000383ffff */
.L_x_860:
        /* <DEDUP_REMOVED lines=10> */
.L_x_2729:


//--------------------- .text._ZN7cutlass13device_kernelIN5flash11enable_sm90INS1_16FlashAttnFwdSm90INS1_25CollectiveMainloopFwdSm90ILi2EN4cute5tupleIJNS5_1CILi1EEES8_S8_EEENS6_IJNS7_ILi128EEESA_SA_EEELi128ENS_6half_tEfNS_4arch4Sm90ELb0ELb1ELb0ELb0ELb0ELb0ELb0ELb1ELb1ELb0ELb0ELb0EEENS1_21CollectiveEpilogueFwdISB_S9_SC_SE_Li256ELb0ELb0ELb0ELb0EEENS1_30DynamicPersistentTileSchedulerILi256ELi32ELb0ELb0ELb1EEEEEEEEEvNT_6ParamsE --------------------------
	.section	.text._ZN7cutlass13device_kernelIN5flash11enable_sm90INS1_16FlashAttnFwdSm90INS1_25CollectiveMainloopFwdSm90ILi2EN4cute5tupleIJNS5_1CILi1EEES8_S8_EEENS6_IJNS7_ILi128EEESA_SA_EEELi128ENS_6half_tEfNS_4arch4Sm90ELb0ELb1ELb0ELb0ELb0ELb0ELb0ELb1ELb1ELb0ELb0ELb0EEENS1_21CollectiveEpilogueFwdISB_S9_SC_SE_Li256ELb0ELb0ELb0ELb0EEENS1_30DynamicPersistentTileSchedulerILi256ELi32ELb0ELb0ELb1EEEEEEEEEvNT_6ParamsE,"ax",@progbits
	.align	128
.text._ZN7cutlass13device_kernelIN5flash11enable_sm90INS1_16FlashAttnFwdSm90INS1_25CollectiveMainloopFwdSm90ILi2EN4cute5tupleIJNS5_1CILi1EEES8_S8_EEENS6_IJNS7_ILi128EEESA_SA_EEELi128ENS_6half_tEfNS_4arch4Sm90ELb0ELb1ELb0ELb0ELb0ELb0ELb0ELb1ELb1ELb0ELb0ELb0EEENS1_21CollectiveEpilogueFwdISB_S9_SC_SE_Li256ELb0ELb0ELb0ELb0EEENS1_30DynamicPersistentTileSchedulerILi256ELi32ELb0ELb0ELb1EEEEEEEEEvNT_6ParamsE:
        .type           _ZN7cutlass13device_kernelIN5flash11enable_sm90INS1_16FlashAttnFwdSm90INS1_25CollectiveMainloopFwdSm90ILi2EN4cute5tupleIJNS5_1CILi1EEES8_S8_EEENS6_IJNS7_ILi128EEESA_SA_EEELi128ENS_6half_tEfNS_4arch4Sm90ELb0ELb1ELb0ELb0ELb0ELb0ELb0ELb1ELb1ELb0ELb0ELb0EEENS1_21CollectiveEpilogueFwdISB_S9_SC_SE_Li256ELb0ELb0ELb0ELb0EEENS1_30DynamicPersistentTileSchedulerILi256ELi32ELb0ELb0ELb1EEEEEEEEEvNT_6ParamsE,@function
        .size           _ZN7cutlass13device_kernelIN5flash11enable_sm90INS1_16FlashAttnFwdSm90INS1_25CollectiveMainloopFwdSm90ILi2EN4cute5tupleIJNS5_1CILi1EEES8_S8_EEENS6_IJNS7_ILi128EEESA_SA_EEELi128ENS_6half_tEfNS_4arch4Sm90ELb0ELb1ELb0ELb0ELb0ELb0ELb0ELb1ELb1ELb0ELb0ELb0EEENS1_21CollectiveEpilogueFwdISB_S9_SC_SE_Li256ELb0ELb0ELb0ELb0EEENS1_30DynamicPersistentTileSchedulerILi256ELi32ELb0ELb0ELb1EEEEEEEEEvNT_6ParamsE,(.L_x_2730 - _ZN7cutlass13device_kernelIN5flash11enable_sm90INS1_16FlashAttnFwdSm90INS1_25CollectiveMainloopFwdSm90ILi2EN4cute5tupleIJNS5_1CILi1EEES8_S8_EEENS6_IJNS7_ILi128EEESA_SA_EEELi128ENS_6half_tEfNS_4arch4Sm90ELb0ELb1ELb0ELb0ELb0ELb0ELb0ELb1ELb1ELb0ELb0ELb0EEENS1_21CollectiveEpilogueFwdISB_S9_SC_SE_Li256ELb0ELb0ELb0ELb0EEENS1_30DynamicPersistentTileSchedulerILi256ELi32ELb0ELb0ELb1EEEEEEEEEvNT_6ParamsE)
        .other          _ZN7cutlass13device_kernelIN5flash11enable_sm90INS1_16FlashAttnFwdSm90INS1_25CollectiveMainloopFwdSm90ILi2EN4cute5tupleIJNS5_1CILi1EEES8_S8_EEENS6_IJNS7_ILi128EEESA_SA_EEELi128ENS_6half_tEfNS_4arch4Sm90ELb0ELb1ELb0ELb0ELb0ELb0ELb0ELb1ELb1ELb0ELb0ELb0EEENS1_21CollectiveEpilogueFwdISB_S9_SC_SE_Li256ELb0ELb0ELb0ELb0EEENS1_30DynamicPersistentTileSchedulerILi256ELi32ELb0ELb0ELb1EEEEEEEEEvNT_6ParamsE,@"STO_CUDA_ENTRY STV_DEFAULT"
_ZN7cutlass13device_kernelIN5flash11enable_sm90INS1_16FlashAttnFwdSm90INS1_25CollectiveMainloopFwdSm90ILi2EN4cute5tupleIJNS5_1CILi1EEES8_S8_EEENS6_IJNS7_ILi128EEESA_SA_EEELi128ENS_6half_tEfNS_4arch4Sm90ELb0ELb1ELb0ELb0ELb0ELb0ELb0ELb1ELb1ELb0ELb0ELb0EEENS1_21CollectiveEpilogueFwdISB_S9_SC_SE_Li256ELb0ELb0ELb0ELb0EEENS1_30DynamicPersistentTileSchedulerILi256ELi32ELb0ELb0ELb1EEEEEEEEEvNT_6ParamsE:
[----:B------:R-:W1:Y:S01]  /*0000*/  LDC R1, c[0x0][0x28] ;  /* 0x00000a00ff017b82 */ /* 0x000e620000000800 */
[----:B------:R-:W2:Y:S01]  /*0010*/  S2R R3, SR_TID.X ;  /* 0x0000000000037919 */ /* 0x000ea20000002100 */
[----:B------:R-:W-:Y:S01]  /*0020*/  ELECT P0, URZ, PT ;  /* 0x00000000003f782f */ /* 0x000fe20003800000 */
[----:B------:R-:W-:Y:S01]  /*0030*/  BSSY B0, `(.L_x_861) ;  /* 0x0000014000007945 */ /* 0x000fe20003800000 */
[--C-:B--2---:R-:W-:Y:S02]  /*0040*/  SHF.R.U32.HI R0, RZ, 0x5, R3.reuse ;  /* 0x00000005ff007819 */ /* 0x104fe40000011603 */
[----:B------:R-:W-:-:S03]  /*0050*/  SHF.R.U32.HI R17, RZ, 0x7, R3 ;  /* 0x00000007ff117819 */ /* 0x000fc60000011603 */
[----:B------:R-:W2:Y:S02]  /*0060*/  SHFL.IDX PT, R2, R0, RZ, 0x1f ;  /* 0x00001fff00027589 */ /* 0x000ea400000e0000 */
[----:B--2---:R-:W-:-:S13]  /*0070*/  ISETP.EQ.AND P0, PT, R2, RZ, P0 ;  /* 0x000000ff0200720c */ /* 0x004fda0000702270 */
[----:B-1----:R-:W-:Y:S05]  /*0080*/  @!P0 BRA `(.L_x_862) ;  /* 0x0000000000388947 */ /* 0x002fea0003800000 */
        /* <DEDUP_REMOVED lines=14> */
.L_x_862:
[----:B------:R-:W-:Y:S05]  /*0170*/  BSYNC B0 ;  /* 0x0000000000007941 */ /* 0x000fea0003800000 */
.L_x_861:
        /* <DEDUP_REMOVED lines=37> */
.L_x_863:
        /* <DEDUP_REMOVED lines=22> */
.L_x_864:
        /* <DEDUP_REMOVED lines=18> */
.L_x_865:
        /* <DEDUP_REMOVED lines=22> */
.L_x_866:
        /* <DEDUP_REMOVED lines=22> */
.L_x_867:
[----:B------:R-:W-:Y:S01]  /*0910*/  PLOP3.LUT P0, PT, PT, PT, UP0, 0x80, 0x0 ;  /* 0x000000000000781c */ /* 0x000fe20003f0f008 */
[----:B------:R-:W-:Y:S01]  /*0920*/  UMOV UR38, 0x1 ;  /* 0x0000000100267882 */ /* 0x000fe20000000000 */
[----:B------:R-:W-:Y:S01]  /*0930*/  NOP ;  /* 0x0000000000007918 */ /* 0x000fe20000000000 */
[----:B------:R-:W-:Y:S01]  /*0940*/  USEL UR38, UR38, 0x2, !UP0 ;  /* 0x0000000226267887 */ /* 0x000fe2000c000000 */
[----:B------:R-:W-:Y:S01]  /*0950*/  ULDC.64 UR50, c[0x0][0x208] ;  /* 0x0000820000327ab9 */ /* 0x000fe20000000a00 */
[----:B-123--:R-:W-:Y:S08]  /*0960*/  BAR.SYNC.DEFER_BLOCKING 0x0 ;  /* 0x0000000000007b1d */ /* 0x00eff00000010000 */
[----:B------:R-:W-:Y:S05]  /*0970*/  @!P0 BRA `(.L_x_868) ;  /* 0x000000dc00e88947 */ /* 0x000fea0003800000 */
.L_x_869:
[----:B------:R-:W-:-:S08]  /*0980*/  NOP ;  /* 0x0000000000007918 */ /* 0x000fd00000000000 */
[----:B------:R-:W1:Y:S02]  /*0990*/  USETMAXREG.TRY_ALLOC.CTAPOOL UP0, 0xf0 ;  /* 0x000000f0000079c8 */ /* 0x000e640008000600 */
[----:B-1----:R-:W-:-:S13]  /*09a0*/  PLOP3.LUT P0, PT, PT, PT, UP0, 0x80, 0x0 ;  /* 0x000000000000781c */ /* 0x002fda0003f0f008 */
[----:B------:R-:W-:Y:S05]  /*09b0*/  @!P0 BRA `(.L_x_869) ;  /* 0xfffffffc00f08947 */ /* 0x000fea000383ffff */
[----:B------:R-:W1:Y:S01]  /*09c0*/  S2R R2, SR_TID.X ;  /* 0x0000000000027919 */ /* 0x000e620000002100 */
[----:B------:R-:W2:Y:S08]  /*09d0*/  S2UR UR7, SR_CTAID.X ;  /* 0x00000000000779c3 */ /* 0x000eb00000002500 */
[----:B------:R-:W-:Y:S08]  /*09e0*/  BAR.ARV 0x4, 0x120 ;  /* 0x0104800000007b1d */ /* 0x000ff00000002000 */
[----:B------:R-:W-:Y:S06]  /*09f0*/  BAR.ARV 0x8, 0x120 ;  /* 0x0204800000007b1d */ /* 0x000fec0000002000 */
[----:B-1----:R-:W-:-:S04]  /*0a00*/  LOP3.LUT R0, R2, 0xffffff80, RZ, 0xc0, !PT ;  /* 0xffffff8002007812 */ /* 0x002fc800078ec0ff */
[----:B------:R-:W-:Y:S02]  /*0a10*/  ISETP.NE.AND P0, PT, R0, 0x80, PT ;  /* 0x000000800000780c */ /* 0x000fe40003f05270 */
[----:B------:R-:W2:Y:S11]  /*0a20*/  LDC R0, c[0x0][0xda8] ;  /* 0x00036a00ff007b82 */ /* 0x000eb60000000800 */
[----:B------:R-:W-:Y:S06]  /*0a30*/  @!P0 BAR.ARV 0x9, 0x100 ;  /* 0x0244000000008b1d */ /* 0x000fec0000002000 */
[----:B--2---:R-:W-:-:S13]  /*0a40*/  ISETP.LE.AND P0, PT, R0, UR7, PT ;  /* 0x0000000700007c0c */ /* 0x004fda000bf03270 */
[----:B------:R-:W-:Y:S05]  /*0a50*/  @P0 EXIT ;  /* 0x000000000000094d */ /* 0x000fea0003800000 */
[----:B------:R-:W-:Y:S01]  /*0a60*/  VIADD R190, R2, 0xffffff80 ;  /* 0xffffff8002be7836 */ /* 0x000fe20000000000 */
[----:B------:R-:W1:Y:S01]  /*0a70*/  S2UR UR4, SR_CgaCtaId ;  /* 0x00000000000479c3 */ /* 0x000e620000008800 */
[----:B------:R-:W-:Y:S01]  /*0a80*/  UMOV UR39, 0x400 ;  /* 0x0000040000277882 */ /* 0x000fe20000000000 */
[----:B------:R-:W-:Y:S02]  /*0a90*/  ULOP3.LUT UR47, UR38, 0x1, URZ, 0xfc, !UPT ;  /* 0x00000001262f7892 */ /* 0x000fe4000f8efc3f */
[----:B------:R-:W-:Y:S01]  /*0aa0*/  SHF.R.S32.HI R3, RZ, 0x1f, R190 ;  /* 0x0000001fff037819 */ /* 0x000fe200000114be */
[----:B------:R-:W-:Y:S01]  /*0ab0*/  ULDC.64 UR52, c[0x0][0x198] ;  /* 0x0000660000347ab9 */ /* 0x000fe20000000a00 */
[----:B------:R-:W-:Y:S01]  /*0ac0*/  UMOV UR46, URZ ;  /* 0x0000003f002e7c82 */ /* 0x000fe20008000000 */
[----:B------:R-:W-:Y:S01]  /*0ad0*/  UMOV UR36, URZ ;  /* 0x0000003f00247c82 */ /* 0x000fe20008000000 */
[CC--:B------:R-:W-:Y:S01]  /*0ae0*/  LEA.HI R0, R3.reuse, R190.reuse, RZ, 0x4 ;  /* 0x000000be03007211 */ /* 0x0c0fe200078f20ff */
[----:B------:R-:W2:Y:S01]  /*0af0*/  S2UR UR6, SR_SWINHI ;  /* 0x00000000000679c3 */ /* 0x000ea20000002f00 */
[----:B------:R-:W-:Y:S01]  /*0b00*/  LEA.HI R5, R3, R190, RZ, 0x7 ;  /* 0x000000be03057211 */ /* 0x000fe200078f38ff */
[----:B------:R-:W-:Y:S01]  /*0b10*/  UMOV UR37, URZ ;  /* 0x0000003f00257c82 */ /* 0x000fe20008000000 */
[----:B------:R-:W-:-:S02]  /*0b20*/  SHF.R.S32.HI R7, RZ, 0x4, R0 ;  /* 0x00000004ff077819 */ /* 0x000fc40000011400 */
[----:B------:R-:W-:Y:S02]  /*0b30*/  LOP3.LUT R9, R5, 0xffffff80, RZ, 0xc0, !PT ;  /* 0xffffff8005097812 */ /* 0x000fe400078ec0ff */
[----:B------:R-:W-:Y:S02]  /*0b40*/  LEA.HI R2, R0, R7, RZ, 0x1 ;  /* 0x0000000700027211 */ /* 0x000fe400078f08ff */
[----:B------:R-:W-:Y:S01]  /*0b50*/  LEA.HI R189, R3, R190, RZ, 0x5 ;  /* 0x000000be03bd7211 */ /* 0x000fe200078f28ff */
[----:B------:R-:W-:Y:S01]  /*0b60*/  IMAD.IADD R186, R190, 0x1, -R9 ;  /* 0x00000001beba7824 */ /* 0x000fe200078e0a09 */
[----:B------:R-:W-:Y:S02]  /*0b70*/  LOP3.LUT R2, R2, 0x1ffffffe, RZ, 0xc0, !PT ;  /* 0x1ffffffe02027812 */ /* 0x000fe400078ec0ff */
[----:B------:R-:W-:Y:S02]  /*0b80*/  SHF.R.S32.HI R189, RZ, 0x5, R189 ;  /* 0x00000005ffbd7819 */ /* 0x000fe400000114bd */
[----:B------:R-:W-:Y:S01]  /*0b90*/  SHF.R.S32.HI R9, RZ, 0x1f, R186 ;  /* 0x0000001fff097819 */ /* 0x000fe200000114ba */
[----:B------:R-:W-:Y:S01]  /*0ba0*/  IMAD.IADD R2, R7, 0x1, -R2 ;  /* 0x0000000107027824 */ /* 0x000fe200078e0a02 */
[----:B------:R-:W-:Y:S01]  /*0bb0*/  LOP3.LUT R7, R0, 0x3fffff0, RZ, 0xc0, !PT ;  /* 0x03fffff000077812 */ /* 0x000fe200078ec0ff */
[----:B-1----:R-:W-:Y:S01]  /*0bc0*/  ULEA UR39, UR4, UR39, 0x18 ;  /* 0x0000002704277291 */ /* 0x002fe2000f8ec03f */
[----:B------:R-:W-:-:S02]  /*0bd0*/  LEA.HI R4, R9, R186, RZ, 0x2 ;  /* 0x000000ba09047211 */ /* 0x000fc400078f10ff */
[----:B------:R-:W-:Y:S01]  /*0be0*/  SHF.R.S32.HI R188, RZ, 0x7, R5 ;  /* 0x00000007ffbc7819 */ /* 0x000fe20000011405 */
[----:B------:R-:W-:Y:S01]  /*0bf0*/  IMAD.IADD R0, R190, 0x1, -R7 ;  /* 0x00000001be007824 */ /* 0x000fe200078e0a07 */
[--C-:B------:R-:W-:Y:S02]  /*0c00*/  SHF.R.S32.HI R6, RZ, 0x2, R4.reuse ;  /* 0x00000002ff067819 */ /* 0x100fe40000011404 */
[----:B------:R-:W-:Y:S01]  /*0c10*/  SHF.R.S32.HI R7, RZ, 0x1f, R4 ;  /* 0x0000001fff077819 */ /* 0x000fe20000011404 */
[----:B------:R-:W-:Y:S01]  /*0c20*/  IMAD R11, R189, 0x10, R0 ;  /* 0x00000010bd0b7824 */ /* 0x000fe200078e0200 */
[----:B------:R-:W-:Y:S01]  /*0c30*/  LEA.HI R9, R9, R186, RZ, 0x5 ;  /* 0x000000ba09097211 */ /* 0x000fe200078f28ff */
[----:B------:R-:W-:Y:S01]  /*0c40*/  UMOV UR4, UR39 ;  /* 0x0000002700047c82 */ /* 0x000fe20008000000 */
[----:B--2---:R-:W-:Y:S01]  /*0c50*/  UMOV UR5, UR6 ;  /* 0x0000000600057c82 */ /* 0x004fe20008000000 */
[----:B------:R-:W-:Y:S01]  /*0c60*/  LEA.HI R7, R7, R6, RZ, 0x3 ;  /* 0x0000000607077211 */ /* 0x000fe200078f18ff */
[----:B------:R-:W-:Y:S01]  /*0c70*/  IMAD R2, R11, 0x8, R2 ;  /* 0x000000080b027824 */ /* 0x000fe200078e0202 */
[----:B------:R-:W-:Y:S01]  /*0c80*/  LEA.HI R5, R5, R188, RZ, 0x1 ;  /* 0x000000bc05057211 */ /* 0x000fe200078f08ff */
[----:B------:R-:W-:Y:S01]  /*0c90*/  IMAD.U32 R18, RZ, RZ, UR4 ;  /* 0x00000004ff127e24 */ /* 0x000fe2000f8e00ff */
[----:B------:R-:W-:Y:S01]  /*0ca0*/  LOP3.LUT R7, R7, 0xfffffff8, RZ, 0xc0, !PT ;  /* 0xfffffff807077812 */ /* 0x000fe200078ec0ff */
[----:B------:R-:W-:Y:S01]  /*0cb0*/  IMAD.U32 R19, RZ, RZ, UR5 ;  /* 0x00000005ff137e24 */ /* 0x000fe2000f8e00ff */
[----:B------:R-:W-:Y:S01]  /*0cc0*/  SHF.R.S32.HI R9, RZ, 0x5, R9 ;  /* 0x00000005ff097819 */ /* 0x000fe20000011409 */
[----:B------:R-:W-:Y:S01]  /*0cd0*/  UMOV UR4, UR7 ;  /* 0x0000000700047c82 */ /* 0x000fe20008000000 */
[----:B------:R-:W-:Y:S01]  /*0ce0*/  LEA.HI R3, R3, R190, RZ, 0x3 ;  /* 0x000000be03037211 */ /* 0x000fe200078f18ff */
[----:B------:R-:W-:Y:S01]  /*0cf0*/  IMAD.IADD R6, R6, 0x1, -R7 ;  /* 0x0000000106067824 */ /* 0x000fe200078e0a07 */
[----:B------:R-:W-:Y:S01]  /*0d00*/  LOP3.LUT R7, R5, 0x3fffffe, RZ, 0xc0, !PT ;  /* 0x03fffffe05077812 */ /* 0x000fe200078ec0ff */
[----:B------:R-:W-:Y:S01]  /*0d10*/  IMAD.SHL.U32 R5, R2, 0x8, RZ ;  /* 0x0000000802057824 */ /* 0x000fe200078e00ff */
[----:B------:R-:W-:Y:S01]  /*0d20*/  SHF.R.S32.HI R184, RZ, 0x3, R3 ;  /* 0x00000003ffb87819 */ /* 0x000fe20000011403 */
[----:B------:R-:W-:-:S02]  /*0d30*/  IMAD R6, R9, 0x10, R6 ;  /* 0x0000001009067824 */ /* 0x000fc400078e0206 */
[----:B------:R-:W-:Y:S02]  /*0d40*/  IMAD.IADD R7, R188, 0x1, -R7 ;  /* 0x00000001bc077824 */ /* 0x000fe400078e0a07 */
[----:B------:R-:W-:Y:S01]  /*0d50*/  IMAD.WIDE R18, R5, 0x2, R18 ;  /* 0x0000000205127825 */ /* 0x000fe200078e0212 */
[----:B------:R-:W-:-:S03]  /*0d60*/  LOP3.LUT R5, R3, 0x1ffffff8, RZ, 0xc0, !PT ;  /* 0x1ffffff803057812 */ /* 0x000fc600078ec0ff */
[----:B------:R-:W-:Y:S01]  /*0d70*/  IMAD R187, R7, 0x40, R6 ;  /* 0x0000004007bb7824 */ /* 0x000fe200078e0206 */
[----:B------:R-:W-:Y:S01]  /*0d80*/  LOP3.LUT R7, R4, 0x7ffffffc, RZ, 0xc0, !PT ;  /* 0x7ffffffc04077812 */ /* 0x000fe200078ec0ff */
[----:B------:R-:W-:-:S04]  /*0d90*/  IMAD.IADD R5, R190, 0x1, -R5 ;  /* 0x00000001be057824 */ /* 0x000fc800078e0a05 */
[----:B------:R-:W-:Y:S02]  /*0da0*/  IMAD.SHL.U32 R22, R5, 0x8, RZ ;  /* 0x0000000805167824 */ /* 0x000fe400078e00ff */
[----:B------:R-:W-:-:S07]  /*0db0*/  IMAD.IADD R16, R186, 0x1, -R7 ;  /* 0x00000001ba107824 */ /* 0x000fce00078e0a07 */
.L_x_962:
[----:B------:R-:W-:Y:S01]  /*0dc0*/  ULDC UR5, c[0x0][0xdd0] ;  /* 0x0003740000057ab9 */ /* 0x000fe20000000800 */
[----:B-1----:R-:W1:Y:S01]  /*0dd0*/  LDC R0, c[0x0][0xde8] ;  /* 0x00037a00ff007b82 */ /* 0x002e620000000800 */
[----:B------:R-:W-:Y:S01]  /*0de0*/  UISETP.NE.AND UP0, UPT, UR5, 0x1, UPT ;  /* 0x000000010500788c */ /* 0x000fe2000bf05270 */
[----:B------:R-:W-:-:S10]  /*0df0*/  UMOV UR8, UR4 ;  /* 0x0000000400087c82 */ /* 0x000fd40008000000 */
[----:B------:R-:W-:Y:S01]  /*0e00*/  @UP0 ULDC UR6, c[0x0][0xdd4] ;  /* 0x0003750000060ab9 */ /* 0x000fe20000000800 */
[----:B------:R-:W-:Y:S01]  /*0e10*/  @UP0 ULDC UR9, c[0x0][0xdd8] ;  /* 0x0003760000090ab9 */ /* 0x000fe20000000800 */
[----:B------:R-:W-:-:S04]  /*0e20*/  UIMAD.WIDE.U32 UR6, UR4, UR6, URZ ;  /* 0x00000006040672a5 */ /* 0x000fc8000f8e003f */
[----:B------:R-:W-:-:S04]  /*0e30*/  @UP0 USHF.R.U32.HI UR8, URZ, UR9, UR7 ;  /* 0x000000093f080299 */ /* 0x000fc80008011607 */
[----:B------:R-:W-:Y:S02]  /*0e40*/  UIADD3 UR6, -UR8, URZ, URZ ;  /* 0x0000003f08067290 */ /* 0x000fe4000fffe13f */
[----:B-1----:R-:W-:Y:S02]  /*0e50*/  ISETP.LE.AND P0, PT, R0, UR8, PT ;  /* 0x0000000800007c0c */ /* 0x002fe4000bf03270 */
[----:B------:R-:W-:-:S11]  /*0e60*/  UIMAD UR7, UR5, UR6, UR4 ;  /* 0x00000006050772a4 */ /* 0x000fd6000f8e0204 */
[----:B--234-:R-:W-:Y:S05]  /*0e70*/  @!P0 BRA `(.L_x_870) ;  /* 0x0000000000208947 */ /* 0x01cfea0003800000 */
[----:B------:R-:W-:Y:S01]  /*0e80*/  ULDC UR6, c[0x0][0xddc] ;  /* 0x0003770000067ab9 */ /* 0x000fe20000000800 */
[----:B------:R-:W-:Y:S01]  /*0e90*/  UMOV UR48, UR7 ;  /* 0x0000000700307c82 */ /* 0x000fe20008000000 */
[----:B------:R-:W-:-:S11]  /*0ea0*/  UISETP.NE.AND UP0, UPT, UR6, 0x1, UPT ;  /* 0x000000010600788c */ /* 0x000fd6000bf05270 */
[----:B------:R-:W-:Y:S02]  /*0eb0*/  @UP0 ULDC.64 UR10, c[0x0][0xde0] ;  /* 0x00037800000a0ab9 */ /* 0x000fe40000000a00 */
[----:B------:R-:W-:-:S04]  /*0ec0*/  UIMAD.WIDE.U32 UR4, UR7, UR10, URZ ;  /* 0x0000000a070472a5 */ /* 0x000fc8000f8e003f */
[----:B------:R-:W-:-:S04]  /*0ed0*/  @UP0 USHF.R.U32.HI UR48, URZ, UR11, UR5 ;  /* 0x0000000b3f300299 */ /* 0x000fc80008011605 */
[----:B------:R-:W-:Y:S01]  /*0ee0*/  UIMAD UR4, UR48, UR6, URZ ;  /* 0x00000006300472a4 */ /* 0x000fe2000f8e023f */
[----:B------:R-:W-:Y:S11]  /*0ef0*/  BRA `(.L_x_871) ;  /* 0x00000000001c7947 */ /* 0x000ff60003800000 */
.L_x_870:
[----:B------:R-:W-:Y:S01]  /*0f00*/  ULDC UR6, c[0x0][0xdc4] ;  /* 0x0003710000067ab9 */ /* 0x000fe20000000800 */
[----:B------:R-:W-:Y:S01]  /*0f10*/  UMOV UR48, UR7 ;  /* 0x0000000700307c82 */ /* 0x000fe20008000000 */
[----:B------:R-:W-:-:S11]  /*0f20*/  UISETP.NE.AND UP0, UPT, UR6, 0x1, UPT ;  /* 0x000000010600788c */ /* 0x000fd6000bf05270 */
[----:B------:R-:W-:Y:S02]  /*0f30*/  @UP0 ULDC.64 UR10, c[0x0][0xdc8] ;  /* 0x00037200000a0ab9 */ /* 0x000fe40000000a00 */
[----:B------:R-:W-:-:S04]  /*0f40*/  UIMAD.WIDE.U32 UR4, UR7, UR10, URZ ;  /* 0x0000000a070472a5 */ /* 0x000fc8000f8e003f */
[----:B------:R-:W-:-:S04]  /*0f50*/  @UP0 USHF.R.U32.HI UR48, URZ, UR11, UR5 ;  /* 0x0000000b3f300299 */ /* 0x000fc80008011605 */
[----:B------:R-:W-:-:S12]  /*0f60*/  UIMAD UR4, UR48, UR6, URZ ;  /* 0x00000006300472a4 */ /* 0x000fd8000f8e023f */
.L_x_871:
[----:B------:R-:W-:Y:S01]  /*0f70*/  UIADD3 UR6, UR7, -UR4, URZ ;  /* 0x8000000407067290 */ /* 0x000fe2000fffe03f */
[----:B------:R-:W-:Y:S01]  /*0f80*/  ULDC UR43, c[0x0][0xdb8] ;  /* 0x00036e00002b7ab9 */ /* 0x000fe20000000800 */
[----:B------:R-:W-:Y:S02]  /*0f90*/  ULOP3.LUT UR7, URZ, UR48, URZ, 0x33, !UPT ;  /* 0x000000303f077292 */ /* 0x000fe4000f8e333f */
[----:B------:R-:W-:Y:S01]  /*0fa0*/  UISETP.NE.AND UP1, UPT, UR43, 0x1, UPT ;  /* 0x000000012b00788c */ /* 0x000fe2000bf25270 */
[----:B------:R-:W-:Y:S01]  /*0fb0*/  ULDC.64 UR12, c[0x0][0x3f8] ;  /* 0x0000fe00000c7ab9 */ /* 0x000fe20000000a00 */
[----:B------:R-:W-:Y:S01]  /*0fc0*/  ULDC UR42, c[0x0][0xdac] ;  /* 0x00036b00002a7ab9 */ /* 0x000fe20000000800 */
[----:B------:R-:W-:Y:S02]  /*0fd0*/  UISETP.NE.U32.AND UP0, UPT, UR12, URZ, UPT ;  /* 0x0000003f0c00728c */ /* 0x000fe4000bf05070 */
[----:B------:R-:W-:Y:S01]  /*0fe0*/  UIADD3 UR42, UR7, UR42, URZ ;  /* 0x0000002a072a7290 */ /* 0x000fe2000fffe03f */
[----:B------:R-:W-:Y:S01]  /*0ff0*/  ULDC.64 UR4, c[0x0][0x9e0] ;  /* 0x0002780000047ab9 */ /* 0x000fe20000000a00 */
[----:B------:R-:W-:Y:S01]  /*1000*/  ULDC UR11, c[0x0][0xdc4] ;  /* 0x00037100000b7ab9 */ /* 0x000fe20000000800 */
[----:B------:R-:W-:-:S02]  /*1010*/  UISETP.NE.AND.EX UP0, UPT, UR13, URZ, UPT, UP0 ;  /* 0x0000003f0d00728c */ /* 0x000fc4000bf05300 */
[----:B------:R-:W-:Y:S02]  /*1020*/  UISETP.GE.AND UP2, UPT, UR5, 0x1, UPT ;  /* 0x000000010500788c */ /* 0x000fe4000bf46270 */
[----:B------:R-:W-:Y:S01]  /*1030*/  USHF.L.U32 UR42, UR42, 0x7, URZ ;  /* 0x000000072a2a7899 */ /* 0x000fe2000800063f */
[----:B------:R-:W-:Y:S01]  /*1040*/  ULDC UR45, c[0x0][0x404] ;  /* 0x00010100002d7ab9 */ /* 0x000fe20000000800 */
[----:B------:R-:W-:Y:S01]  /*1050*/  ULDC UR9, c[0x0][0x288] ;  /* 0x0000a20000097ab9 */ /* 0x000fe20000000800 */
[----:B------:R-:W-:Y:S01]  /*1060*/  UIMAD UR8, UR8, UR11, UR6 ;  /* 0x0000000b080872a4 */ /* 0x000fe2000f8e0206 */
[----:B------:R-:W-:Y:S01]  /*1070*/  PLOP3.LUT P1, PT, PT, PT, UP2, 0x80, 0x0 ;  /* 0x000000000000781c */ /* 0x000fe20003f2f028 */
[----:B------:R-:W-:Y:S01]  /*1080*/  USEL UR45, UR45, 0x1, UP0 ;  /* 0x000000012d2d7887 */ /* 0x000fe20008000000 */
[----:B------:R-:W-:Y:S01]  /*1090*/  @UP1 ULDC UR6, c[0x0][0xdbc] ;  /* 0x00036f0000061ab9 */ /* 0x000fe20000000800 */
[----:B------:R-:W-:Y:S01]  /*10a0*/  UIADD3 UR54, UR42, 0x80, -UR9 ;  /* 0x000000802a367890 */ /* 0x000fe2000fffe809 */
[----:B------:R-:W-:Y:S01]  /*10b0*/  ULDC UR10, c[0x0][0x2e0] ;  /* 0x0000b800000a7ab9 */ /* 0x000fe20000000800 */
[----:B------:R-:W-:Y:S01]  /*10c0*/  UIMAD.WIDE.U32 UR6, UR8, UR6, URZ ;  /* 0x00000006080672a5 */ /* 0x000fe2000f8e003f */
[----:B------:R-:W-:Y:S01]  /*10d0*/  @UP1 ULDC UR11, c[0x0][0xdc0] ;  /* 0x00037000000b1ab9 */ /* 0x000fe20000000800 */
[----:B------:R-:W-:Y:S01]  /*10e0*/  UIMAD UR54, UR45, UR10, UR54 ;  /* 0x0000000a2d3672a4 */ /* 0x000fe2000f8e0236 */
[----:B------:R-:W-:Y:S01]  /*10f0*/  UMOV UR44, UR8 ;  /* 0x00000008002c7c82 */ /* 0x000fe20008000000 */
[----:B------:R-:W-:-:S02]  /*1100*/  @UP1 USHF.R.U32.HI UR44, URZ, UR11, UR7 ;  /* 0x0000000b3f2c1299 */ /* 0x000fc40008011607 */
[----:B------:R-:W-:Y:S02]  /*1110*/  UIADD3 UR4, UR54, UR4, URZ ;  /* 0x0000000436047290 */ /* 0x000fe4000fffe03f */
[----:B------:R-:W-:-:S04]  /*1120*/  UIADD3 UR6, -UR44, URZ, URZ ;  /* 0x0000003f2c067290 */ /* 0x000fc8000fffe13f */
[----:B------:R-:W-:Y:S01]  /*1130*/  UIMAD UR43, UR43, UR6, UR8 ;  /* 0x000000062b2b72a4 */ /* 0x000fe2000f8e0208 */
[----:B------:R-:W-:Y:S01]  /*1140*/  IMAD.U32 R0, RZ, RZ, UR4 ;  /* 0x00000004ff007e24 */ /* 0x000fe2000f8e00ff */
[----:B------:R-:W-:Y:S10]  /*1150*/  @!P1 BRA `(.L_x_872) ;  /* 0x0000000000409947 */ /* 0x000ff40003800000 */
[----:B------:R-:W-:Y:S01]  /*1160*/  ISETP.LT.AND P0, PT, RZ, UR54, PT ;  /* 0x00000036ff007c0c */ /* 0x000fe2000bf01270 */
[----:B------:R-:W-:-:S12]  /*1170*/  UIADD3 UR4, UR54, -0x1, URZ ;  /* 0xffffffff36047890 */ /* 0x000fd8000fffe03f */
[----:B------:R-:W-:Y:S05]  /*1180*/  @P0 BRA `(.L_x_873) ;  /* 0x00000000001c0947 */ /* 0x000fea0003800000 */
[----:B------:R-:W-:Y:S02]  /*1190*/  UISETP.NE.AND UP0, UPT, UR5, 0x1, UPT ;  /* 0x000000010500788c */ /* 0x000fe4000bf05270 */
[----:B------:R-:W-:-:S09]  /*11a0*/  UIADD3 UR4, -UR54, URZ, URZ ;  /* 0x0000003f36047290 */ /* 0x000fd2000fffe13f */
[----:B------:R-:W-:Y:S02]  /*11b0*/  @UP0 ULDC.64 UR12, c[0x0][0x9e8] ;  /* 0x00027a00000c0ab9 */ /* 0x000fe40000000a00 */
[----:B------:R-:W-:-:S04]  /*11c0*/  UIMAD.WIDE.U32 UR6, UR4, UR12, URZ ;  /* 0x0000000c040672a5 */ /* 0x000fc8000f8e003f */
[----:B------:R-:W-:-:S04]  /*11d0*/  @UP0 USHF.R.U32.HI UR4, URZ, UR13, UR7 ;  /* 0x0000000d3f040299 */ /* 0x000fc80008011607 */
[----:B------:R-:W-:Y:S01]  /*11e0*/  ULOP3.LUT UR4, URZ, UR4, URZ, 0x33, !UPT ;  /* 0x000000043f047292 */ /* 0x000fe2000f8e333f */
[----:B------:R-:W-:Y:S11]  /*11f0*/  BRA `(.L_x_874) ;  /* 0x0000000000107947 */ /* 0x000ff60003800000 */
.L_x_873:
[----:B------:R-:W-:-:S11]  /*1200*/  UISETP.NE.AND UP0, UPT, UR5, 0x1, UPT ;  /* 0x000000010500788c */ /* 0x000fd6000bf05270 */
[----:B------:R-:W-:Y:S02]  /*1210*/  @UP0 ULDC.64 UR12, c[0x0][0x9e8] ;  /* 0x00027a00000c0ab9 */ /* 0x000fe40000000a00 */
[----:B------:R-:W-:-:S04]  /*1220*/  UIMAD.WIDE.U32 UR6, UR4, UR12, URZ ;  /* 0x0000000c040672a5 */ /* 0x000fc8000f8e003f */
[----:B------:R-:W-:-:S12]  /*1230*/  @UP0 USHF.R.U32.HI UR4, URZ, UR13, UR7 ;  /* 0x0000000d3f040299 */ /* 0x000fd80008011607 */
.L_x_874:
[----:B------:R-:W-:-:S06]  /*1240*/  UIMAD UR4, UR4, UR5, UR5 ;  /* 0x00000005040472a4 */ /* 0x000fcc000f8e0205 */
[----:B------:R-:W-:-:S07]  /*1250*/  VIMNMX R0, R0, UR4, PT ;  /* 0x0000000400007c48 */ /* 0x000fce000bfe0100 */
.L_x_872:
[----:B------:R-:W-:Y:S01]  /*1260*/  UIMAD UR4, UR45, UR10, 0x7f ;  /* 0x0000007f2d0474a4 */ /* 0x000fe2000f8e020a */
[----:B------:R-:W-:Y:S01]  /*1270*/  VIADD R0, R0, 0x7f ;  /* 0x0000007f00007836 */ /* 0x000fe20000000000 */
[----:B------:R-:W-:Y:S02]  /*1280*/  UIADD3 UR7, UR42, -UR9, URZ ;  /* 0x800000092a077290 */ /* 0x000fe4000fffe03f */
[----:B------:R-:W-:Y:S02]  /*1290*/  USHF.R.S32.HI UR6, URZ, 0x1f, UR4 ;  /* 0x0000001f3f067899 */ /* 0x000fe40008011404 */
[----:B------:R-:W-:Y:S01]  /*12a0*/  SHF.R.S32.HI R3, RZ, 0x1f, R0 ;  /* 0x0000001fff037819 */ /* 0x000fe20000011400 */
[----:B------:R-:W-:Y:S02]  /*12b0*/  UIMAD UR7, UR45, UR10, UR7 ;  /* 0x0000000a2d0772a4 */ /* 0x000fe4000f8e0207 */
[----:B------:R-:W-:Y:S01]  /*12c0*/  ULEA.HI UR6, UR6, UR4, URZ, 0x7 ;  /* 0x0000000406067291 */ /* 0x000fe2000f8f383f */
[----:B------:R-:W-:Y:S01]  /*12d0*/  LEA.HI R3, R3, R0, RZ, 0x7 ;  /* 0x0000000003037211 */ /* 0x000fe200078f38ff */
[----:B------:R-:W-:-:S02]  /*12e0*/  ULDC UR8, c[0x0][0x9dc] ;  /* 0x0002770000087ab9 */ /* 0x000fc40000000800 */
[----:B------:R-:W-:Y:S01]  /*12f0*/  USHF.R.S32.HI UR6, URZ, 0x7, UR6 ;  /* 0x000000073f067899 */ /* 0x000fe20008011406 */
[----:B------:R-:W-:Y:S01]  /*1300*/  SHF.R.S32.HI R3, RZ, 0x7, R3 ;  /* 0x00000007ff037819 */ /* 0x000fe20000011403 */
[----:B------:R-:W-:-:S04]  /*1310*/  UIADD3 UR8, UR7, -UR8, URZ ;  /* 0x8000000807087290 */ /* 0x000fc8000fffe03f */
[----:B------:R-:W-:Y:S01]  /*1320*/  VIMNMX R88, R3, UR6, PT ;  /* 0x0000000603587c48 */ /* 0x000fe2000bfe0100 */
[----:B------:R-:W-:Y:S07]  /*1330*/  @!P1 BRA `(.L_x_875) ;  /* 0x0000000000489947 */ /* 0x000fee0003800000 */
[----:B------:R-:W-:Y:S02]  /*1340*/  UMOV UR4, UR7 ;  /* 0x0000000700047c82 */ /* 0x000fe40008000000 */
[----:B------:R-:W-:-:S06]  /*1350*/  UISETP.GT.AND UP0, UPT, UR4, -0x1, UPT ;  /* 0xffffffff0400788c */ /* 0x000fcc000bf04270 */
[----:B------:R-:W-:-:S13]  /*1360*/  PLOP3.LUT P0, PT, PT, PT, UP0, 0x80, 0x0 ;  /* 0x000000000000781c */ /* 0x000fda0003f0f008 */
[----:B------:R-:W-:Y:S05]  /*1370*/  @P0 BRA `(.L_x_876) ;  /* 0x00000000001c0947 */ /* 0x000fea0003800000 */
[----:B------:R-:W-:Y:S02]  /*1380*/  UISETP.NE.AND UP0, UPT, UR5, 0x1, UPT ;  /* 0x000000010500788c */ /* 0x000fe4000bf05270 */
[----:B------:R-:W-:-:S09]  /*1390*/  ULOP3.LUT UR4, URZ, UR4, URZ, 0x33, !UPT ;  /* 0x000000043f047292 */ /* 0x000fd2000f8e333f */
[----:B------:R-:W-:Y:S02]  /*13a0*/  @UP0 ULDC.64 UR10, c[0x0][0x9e8] ;  /* 0x00027a00000a0ab9 */ /* 0x000fe40000000a00 */
[----:B------:R-:W-:-:S04]  /*13b0*/  UIMAD.WIDE.U32 UR6, UR4, UR10, URZ ;  /* 0x0000000a040672a5 */ /* 0x000fc8000f8e003f */
[----:B------:R-:W-:-:S04]  /*13c0*/  @UP0 USHF.R.U32.HI UR4, URZ, UR11, UR7 ;  /* 0x0000000b3f040299 */ /* 0x000fc80008011607 */
[----:B------:R-:W-:Y:S01]  /*13d0*/  ULOP3.LUT UR4, URZ, UR4, URZ, 0x33, !UPT ;  /* 0x000000043f047292 */ /* 0x000fe2000f8e333f */
[----:B------:R-:W-:Y:S11]  /*13e0*/  BRA `(.L_x_877) ;  /* 0x0000000000107947 */ /* 0x000ff60003800000 */
.L_x_876:
[----:B------:R-:W-:-:S11]  /*13f0*/  UISETP.NE.AND UP0, UPT, UR5, 0x1, UPT ;  /* 0x000000010500788c */ /* 0x000fd6000bf05270 */
[----:B------:R-:W-:Y:S02]  /*1400*/  @UP0 ULDC.64 UR10, c[0x0][0x9e8] ;  /* 0x00027a00000a0ab9 */ /* 0x000fe40000000a00 */
[----:B------:R-:W-:-:S04]  /*1410*/  UIMAD.WIDE.U32 UR6, UR4, UR10, URZ ;  /* 0x0000000a040672a5 */ /* 0x000fc8000f8e003f */
[----:B------:R-:W-:-:S12]  /*1420*/  @UP0 USHF.R.U32.HI UR4, URZ, UR11, UR7 ;  /* 0x0000000b3f040299 */ /* 0x000fd80008011607 */
.L_x_877:
[----:B------:R-:W-:-:S04]  /*1430*/  UIMAD UR4, UR4, UR5, URZ ;  /* 0x00000005040472a4 */ /* 0x000fc8000f8e023f */
[----:B------:R-:W-:-:S04]  /*1440*/  UISETP.LT.AND UP0, UPT, UR8, UR4, UPT ;  /* 0x000000040800728c */ /* 0x000fc8000bf01270 */
[----:B------:R-:W-:-:S12]  /*1450*/  USEL UR8, UR8, UR4, !UP0 ;  /* 0x0000000408087287 */ /* 0x000fd8000c000000 */
.L_x_875:
[----:B------:R-:W-:Y:S01]  /*1460*/  USHF.R.S32.HI UR4, URZ, 0x1f, UR8 ;  /* 0x0000001f3f047899 */ /* 0x000fe20008011408 */
[----:B------:R-:W-:Y:S02]  /*1470*/  PLOP3.LUT P0, PT, PT, PT, PT, 0x80, 0x0 ;  /* 0x000000000000781c */ /* 0x000fe40003f0f070 */
[----:B------:R-:W-:Y:S02]  /*1480*/  CS2R R2, SRZ ;  /* 0x0000000000027805 */ /* 0x000fe4000001ff00 */
[----:B------:R-:W-:Y:S01]  /*1490*/  CS2R R150, SRZ ;  /* 0x0000000000967805 */ /* 0x000fe2000001ff00 */
[----:B------:R-:W-:Y:S01]  /*14a0*/  ULEA.HI UR4, UR4, UR8, URZ, 0x7 ;  /* 0x0000000804047291 */ /* 0x000fe2000f8f383f */
[----:B------:R-:W-:Y:S02]  /*14b0*/  CS2R R148, SRZ ;  /* 0x0000000000947805 */ /* 0x000fe4000001ff00 */
[----:B------:R-:W-:Y:S02]  /*14c0*/  CS2R R146, SRZ ;  /* 0x0000000000927805 */ /* 0x000fe4000001ff00 */
[----:B------:R-:W-:Y:S01]  /*14d0*/  CS2R R144, SRZ ;  /* 0x0000000000907805 */ /* 0x000fe2000001ff00 */
[----:B------:R-:W-:Y:S01]  /*14e0*/  USHF.R.S32.HI UR4, URZ, 0x7, UR4 ;  /* 0x000000073f047899 */ /* 0x000fe20008011404 */
[----:B------:R-:W-:-:S02]  /*14f0*/  CS2R R142, SRZ ;  /* 0x00000000008e7805 */ /* 0x000fc4000001ff00 */
[----:B------:R-:W-:Y:S02]  /*1500*/  CS2R R140, SRZ ;  /* 0x00000000008c7805 */ /* 0x000fe4000001ff00 */
[----:B------:R-:W-:Y:S01]  /*1510*/  CS2R R138, SRZ ;  /* 0x00000000008a7805 */ /* 0x000fe2000001ff00 */
[----:B------:R-:W-:Y:S01]  /*1520*/  UISETP.LT.AND UP0, UPT, URZ, UR4, UPT ;  /* 0x000000043f00728c */ /* 0x000fe2000bf01270 */
[----:B------:R-:W-:Y:S02]  /*1530*/  CS2R R136, SRZ ;  /* 0x0000000000887805 */ /* 0x000fe4000001ff00 */
[----:B------:R-:W-:Y:S02]  /*1540*/  CS2R R134, SRZ ;  /* 0x0000000000867805 */ /* 0x000fe4000001ff00 */
[----:B------:R-:W-:Y:S01]  /*1550*/  CS2R R132, SRZ ;  /* 0x0000000000847805 */ /* 0x000fe2000001ff00 */
[----:B------:R-:W-:Y:S01]  /*1560*/  USEL UR40, URZ, UR4, !UP0 ;  /* 0x000000043f287287 */ /* 0x000fe2000c000000 */
[----:B------:R-:W-:-:S02]  /*1570*/  CS2R R130, SRZ ;  /* 0x0000000000827805 */ /* 0x000fc4000001ff00 */
[----:B------:R-:W-:Y:S02]  /*1580*/  CS2R R128, SRZ ;  /* 0x0000000000807805 */ /* 0x000fe4000001ff00 */
[----:B------:R-:W-:Y:S02]  /*1590*/  CS2R R126, SRZ ;  /* 0x00000000007e7805 */ /* 0x000fe4000001ff00 */
[----:B------:R-:W-:Y:S02]  /*15a0*/  CS2R R124, SRZ ;  /* 0x00000000007c7805 */ /* 0x000fe4000001ff00 */
[----:B------:R-:W-:Y:S02]  /*15b0*/  CS2R R122, SRZ ;  /* 0x00000000007a7805 */ /* 0x000fe4000001ff00 */
[----:B------:R-:W-:Y:S02]  /*15c0*/  ISETP.GT.AND P1, PT, R88, UR40, PT ;  /* 0x0000002858007c0c */ /* 0x000fe4000bf24270 */
        /* <DEDUP_REMOVED lines=14> */
[----:B------:R-:W-:Y:S01]  /*16b0*/  IMAD.MOV.U32 R94, RZ, RZ, RZ ;  /* 0x000000ffff5e7224 */ /* 0x000fe200078e00ff */
[----:B------:R-:W-:Y:S01]  /*16c0*/  CS2R R90, SRZ ;  /* 0x00000000005a7805 */ /* 0x000fe2000001ff00 */
[----:B------:R-:W-:Y:S02]  /*16d0*/  IMAD.MOV.U32 R9, RZ, RZ, RZ ;  /* 0x000000ffff097224 */ /* 0x000fe400078e00ff */
[----:B------:R-:W-:Y:S02]  /*16e0*/  IMAD.MOV.U32 R89, RZ, RZ, RZ ;  /* 0x000000ffff597224 */ /* 0x000fe400078e00ff */
[----:B------:R-:W-:Y:S01]  /*16f0*/  IMAD.MOV.U32 R0, RZ, RZ, RZ ;  /* 0x000000ffff007224 */ /* 0x000fe200078e00ff */
[----:B------:R-:W-:Y:S06]  /*1700*/  @!P1 BRA `(.L_x_878) ;  /* 0x000000bc00e89947 */ /* 0x000fec0003800000 */
[----:B------:R-:W1:Y:S01]  /*1710*/  SHFL.IDX PT, R0, R188, RZ, 0x1f ;  /* 0x00001fffbc007589 */ /* 0x000e6200000e0000 */
[----:B------:R-:W-:-:S04]  /*1720*/  UIADD3 UR5, UR39, 0x10400, URZ ;  /* 0x0001040027057890 */ /* 0x000fc8000fffe03f */
[----:B------:R-:W-:-:S06]  /*1730*/  ULOP3.LUT UP0, URZ, UR5, 0x3ff, URZ, 0xc0, !UPT ;  /* 0x000003ff053f7892 */ /* 0x000fcc000f80c03f */
[----:B------:R-:W-:Y:S02]  /*1740*/  PLOP3.LUT P0, PT, PT, PT, UP0, 0x80, 0x0 ;  /* 0x000000000000781c */ /* 0x000fe40003f0f008 */
[----:B-1----:R-:W-:-:S13]  /*1750*/  R2UR UR41, R0 ;  /* 0x00000000002972ca */ /* 0x002fda00000e0000 */
[----:B------:R-:W-:-:S04]  /*1760*/  ULEA.HI UR4, UR41, UR41, URZ, 0x1 ;  /* 0x0000002929047291 */ /* 0x000fc8000f8f083f */
        /* <DEDUP_REMOVED lines=22> */
.L_x_879:
[----:B------:R-:W-:Y:S01]  /*18d0*/  ULEA.HI UR4, UR46, UR46, URZ, 0x1 ;  /* 0x0000002e2e047291 */ /* 0x000fe2000f8f083f */
[----:B------:R-:W-:-:S03]  /*18e0*/  IMAD.U32 R2, RZ, RZ, UR47 ;  /* 0x0000002fff027e24 */ /* 0x000fc6000f8e00ff */
[----:B------:R-:W-:Y:S02]  /*18f0*/  ULOP3.LUT UR4, UR4, 0xfffffffe, URZ, 0xc0, !UPT ;  /* 0xfffffffe04047892 */ /* 0x000fe4000f8ec03f */
[----:B------:R-:W-:Y:S02]  /*1900*/  ISETP.NE.AND P0, PT, R2, 0x3, PT ;  /* 0x000000030200780c */ /* 0x000fe40003f05270 */
[----:B------:R-:W-:-:S06]  /*1910*/  UIADD3 UR4, UR46, -UR4, URZ ;  /* 0x800000042e047290 */ /* 0x000fcc000fffe03f */
[----:B------:R-:W-:-:S05]  /*1920*/  IMAD.U32 R0, RZ, RZ, UR4 ;  /* 0x00000004ff007e24 */ /* 0x000fca000f8e00ff */
[----:B------:R-:W-:-:S04]  /*1930*/  SHF.L.U32 R0, R0, 0x1f, RZ ;  /* 0x0000001f00007819 */ /* 0x000fc800000006ff */
[----:B------:R-:W1:Y:S02]  /*1940*/  SYNCS.PHASECHK.TRANS64.TRYWAIT P1, [UR39+0x28800], R0 ;  /* 0x02880000ff0075a7 */ /* 0x000e640008020167 */
[----:B-1----:R-:W-:Y:S05]  /*1950*/  @!P1 BRA `(.L_x_880) ;  /* 0x0000010000609947 */ /* 0x002fea0003800000 */
.L_x_1027:
[----:B------:R-:W-:Y:S05]  /*1960*/  @!P0 BRA `(.L_x_881) ;  /* 0x0000000000048947 */ /* 0x000fea0003800000 */
[----:B------:R-:W-:Y:S01]  /*1970*/  BPT.TRAP 0x1 ;  /* 0x000000040000795c */ /* 0x000fe20000300000 */
.L_x_881:
[----:B------:R-:W-:Y:S02]  /*1980*/  IMAD.U32 R7, RZ, RZ, UR37 ;  /* 0x00000025ff077e24 */ /* 0x000fe4000f8e00ff */
[----:B-1----:R-:W-:-:S03]  /*1990*/  IMAD.U32 R0, RZ, RZ, UR36 ;  /* 0x00000024ff007e24 */ /* 0x002fc6000f8e00ff */
[----:B------:R-:W-:Y:S02]  /*19a0*/  LEA R7, R7, UR39, 0x3 ;  /* 0x0000002707077c11 */ /* 0x000fe4000f8e18ff */
[----:B------:R-:W-:-:S04]  /*19b0*/  SHF.L.U32 R0, R0, 0x1f, RZ ;  /* 0x0000001f00007819 */ /* 0x000fc800000006ff */
[----:B------:R1:W2:Y:S01]  /*19c0*/  SYNCS.PHASECHK.TRANS64.TRYWAIT P2, [R7+URZ+0x28830], R0 ;  /* 0x02883000070075a7 */ /* 0x0002a2000804017f */
[----:B------:R-:W-:Y:S05]  /*19d0*/  @!P0 BRA `(.L_x_882) ;  /* 0x0000000000048947 */ /* 0x000fea0003800000 */
[----:B------:R-:W-:Y:S01]  /*19e0*/  BPT.TRAP 0x1 ;  /* 0x000000040000795c */ /* 0x000fe20000300000 */
.L_x_882:
[----:B------:R-:W3:Y:S02]  /*19f0*/  S2R R2, SR_TID.X ;  /* 0x0000000000027919 */ /* 0x000ee40000002100 */
[----:B---3--:R-:W-:Y:S01]  /*1a00*/  LOP3.LUT P1, RZ, R2, 0x7f, RZ, 0xc0, !PT ;  /* 0x0000007f02ff7812 */ /* 0x008fe2000782c0ff */
[----:B--2---:R-:W-:-:S12]  /*1a10*/  @P2 BRA `(.L_x_883) ;  /* 0x0000000000082947 */ /* 0x004fd80003800000 */
[----:B------:R-:W2:Y:S02]  /*1a20*/  SYNCS.PHASECHK.TRANS64.TRYWAIT P2, [R7+URZ+0x28830], R0 ;  /* 0x02883000070075a7 */ /* 0x000ea4000804017f */
[----:B--2---:R-:W-:Y:S05]  /*1a30*/  @!P2 BRA `(.L_x_884) ;  /* 0x000001000040a947 */ /* 0x004fea0003800000 */
.L_x_883:
[----:B------:R-:W-:Y:S05]  /*1a40*/  WARPSYNC.ALL ;  /* 0x0000000000007948 */ /* 0x000fea0003800000 */
[----:B------:R-:W-:Y:S01]  /*1a50*/  UIADD3 UR4, UR39, 0x18400, URZ ;  /* 0x0001840027047890 */ /* 0x000fe2000fffe03f */
[----:B------:R-:W-:Y:S01]  /*1a60*/  WARPGROUP.ARRIVE ;  /* 0x00000000000079c5 */ /* 0x000fe20000000000 */
[----:B------:R-:W-:Y:S01]  /*1a70*/  ULOP3.LUT UR32, UR55, 0x10000, URZ, 0xfc, !UPT ;  /* 0x0001000037207892 */ /* 0x000fe2000f8efc3f */
[----:B------:R-:W3:Y:S01]  /*1a80*/  LDC R3, c[0x0][0x2e0] ;  /* 0x0000b800ff037b82 */ /* 0x000ee20000000800 */
[----:B------:R-:W-:Y:S01]  /*1a90*/  USHF.R.U32.HI UR4, URZ, 0x4, UR4 ;  /* 0x000000043f047899 */ /* 0x000fe20008011604 */
[----:B------:R-:W-:Y:S01]  /*1aa0*/  IMAD.MOV.U32 R5, RZ, RZ, -0x80 ;  /* 0xffffff80ff057424 */ /* 0x000fe200078e00ff */
[----:B------:R-:W-:Y:S01]  /*1ab0*/  UMOV UR33, 0x40000040 ;  /* 0x4000004000217882 */ /* 0x000fe20000000000 */
[----:B------:R-:W-:Y:S01]  /*1ac0*/  UMOV UR35, 0x40000040 ;  /* 0x4000004000237882 */ /* 0x000fe20000000000 */
[----:B------:R-:W-:Y:S01]  /*1ad0*/  ULOP3.LUT UR4, UR4, 0x3fff, URZ, 0xc0, !UPT ;  /* 0x00003fff04047892 */ /* 0x000fe2000f8ec03f */
[C---:B------:R-:W-:Y:S01]  /*1ae0*/  IMAD R12, R88.reuse, R5, 0x80 ;  /* 0x00000080580c7424 */ /* 0x040fe200078e0205 */
[----:B------:R-:W-:Y:S01]  /*1af0*/  UMOV UR5, 0x40000040 ;  /* 0x4000004000057882 */ /* 0x000fe20000000000 */
[----:B------:R-:W-:Y:S01]  /*1b00*/  UMOV UR7, 0x40000040 ;  /* 0x4000004000077882 */ /* 0x000fe20000000000 */
[----:B------:R-:W-:Y:S01]  /*1b10*/  ULOP3.LUT UR49, UR4, 0x10000, URZ, 0xfc, !UPT ;  /* 0x0001000004317892 */ /* 0x000fe2000f8efc3f */
[----:B------:R-:W4:Y:S01]  /*1b20*/  LDC.64 R10, c[0x0][0x9e0] ;  /* 0x00027800ff0a7b82 */ /* 0x000f220000000a00 */
[----:B------:R-:W-:Y:S01]  /*1b30*/  UIADD3 UR4, UR32, 0x2, URZ ;  /* 0x0000000220047890 */ /* 0x000fe2000fffe03f */
[----:B-12---:R-:W-:Y:S01]  /*1b40*/  @!P1 VIADD R0, R7, 0x28840 ;  /* 0x0002884007009836 */ /* 0x006fe20000000000 */
[----:B------:R-:W-:Y:S01]  /*1b50*/  ULEA UR34, UR37, UR49, 0xb ;  /* 0x0000003125227291 */ /* 0x000fe2000f8e583f */
[----:B------:R-:W-:Y:S01]  /*1b60*/  LEA R6, R88, 0xffffff80, 0x7 ;  /* 0xffffff8058067811 */ /* 0x000fe200078e38ff */
[----:B------:R-:W-:-:S02]  /*1b70*/  UIADD3 UR8, UR32, 0x4, URZ ;  /* 0x0000000420087890 */ /* 0x000fc4000fffe03f */
[----:B------:R-:W-:Y:S01]  /*1b80*/  UIADD3 UR6, UR34, 0x2, URZ ;  /* 0x0000000222067890 */ /* 0x000fe2000fffe03f */
[----:B------:R-:W1:Y:S01]  /*1b90*/  LDC R8, c[0x0][0x288] ;  /* 0x0000a200ff087b82 */ /* 0x000e620000000800 */
[----:B------:R-:W-:Y:S01]  /*1ba0*/  UIADD3 UR10, UR34, 0x4, URZ ;  /* 0x00000004220a7890 */ /* 0x000fe2000fffe03f */
[----:B------:R-:W-:Y:S01]  /*1bb0*/  @!P1 PRMT R0, RZ, 0x654, R0 ;  /* 0x00000654ff009816 */ /* 0x000fe20000000000 */
[----:B------:R-:W-:Y:S01]  /*1bc0*/  UMOV UR9, 0x40000040 ;  /* 0x4000004000097882 */ /* 0x000fe20000000000 */
[----:B------:R-:W-:Y:S01]  /*1bd0*/  HGMMA.64x128x16.F32 R24, gdesc[UR32], RZ, !UPT, gsb0 ;  /* 0x01e00000201879f0 */ /* 0x000fe2000c0008ff */
[----:B------:R-:W-:Y:S01]  /*1be0*/  UMOV UR11, 0x40000040 ;  /* 0x40000040000b7882 */ /* 0x000fe20000000000 */
[----:B------:R-:W-:Y:S01]  /*1bf0*/  UIADD3 UR12, UR32, 0x6, URZ ;  /* 0x00000006200c7890 */ /* 0x000fe2000fffe03f */
[----:B---3--:R-:W-:Y:S01]  /*1c00*/  IMAD R7, R3, UR45, R12 ;  /* 0x0000002d03077c24 */ /* 0x008fe2000f8e020c */
[----:B------:R-:W-:Y:S01]  /*1c10*/  UIADD3 UR14, UR34, 0x6, URZ ;  /* 0x00000006220e7890 */ /* 0x000fe2000fffe03f */
[----:B------:R-:W-:Y:S01]  /*1c20*/  UMOV UR13, 0x40000040 ;  /* 0x40000040000d7882 */ /* 0x000fe20000000000 */
[----:B------:R-:W-:Y:S01]  /*1c30*/  UMOV UR15, 0x40000040 ;  /* 0x40000040000f7882 */ /* 0x000fe20000000000 */
[----:B------:R-:W-:Y:S01]  /*1c40*/  UIADD3 UR16, UR32, 0x400, URZ ;  /* 0x0000040020107890 */ /* 0x000fe2000fffe03f */
[C---:B------:R-:W-:Y:S01]  /*1c50*/  IMAD R14, R16.reuse, -0x2, R7 ;  /* 0xfffffffe100e7824 */ /* 0x040fe200078e0207 */
[----:B------:R-:W-:Y:S01]  /*1c60*/  UIADD3 UR18, UR34, 0x400, URZ ;  /* 0x0000040022127890 */ /* 0x000fe2000fffe03f */
[----:B------:R-:W-:Y:S01]  /*1c70*/  UMOV UR17, 0x40000040 ;  /* 0x4000004000117882 */ /* 0x000fe20000000000 */
[----:B------:R-:W-:Y:S01]  /*1c80*/  UMOV UR19, 0x40000040 ;  /* 0x4000004000137882 */ /* 0x000fe20000000000 */
[----:B------:R-:W-:Y:S01]  /*1c90*/  UIADD3 UR20, UR32, 0x402, URZ ;  /* 0x0000040220147890 */ /* 0x000fe2000fffe03f */
[----:B----4-:R-:W-:Y:S01]  /*1ca0*/  ISETP.GE.AND P2, PT, R11, 0x1, PT ;  /* 0x000000010b00780c */ /* 0x010fe20003f46270 */
[----:B------:R-:W-:Y:S01]  /*1cb0*/  UIADD3 UR22, UR34, 0x402, URZ ;  /* 0x0000040222167890 */ /* 0x000fe2000fffe03f */
[----:B------:R-:W-:Y:S01]  /*1cc0*/  UMOV UR21, 0x40000040 ;  /* 0x4000004000157882 */ /* 0x000fe20000000000 */
[----:B------:R-:W-:Y:S01]  /*1cd0*/  UMOV UR23, 0x40000040 ;  /* 0x4000004000177882 */ /* 0x000fe20000000000 */
[----:B------:R-:W-:Y:S01]  /*1ce0*/  UIADD3 UR24, UR32, 0x404, URZ ;  /* 0x0000040420187890 */ /* 0x000fe2000fffe03f */
[----:B-1----:R-:W-:Y:S01]  /*1cf0*/  IADD3 R5, R7, 0x1, -R8 ;  /* 0x0000000107057810 */ /* 0x002fe20007ffe808 */
[----:B------:R-:W-:Y:S01]  /*1d00*/  UIADD3 UR26, UR34, 0x404, URZ ;  /* 0x00000404221a7890 */ /* 0x000fe2000fffe03f */
[----:B------:R-:W-:Y:S01]  /*1d10*/  UMOV UR25, 0x40000040 ;  /* 0x4000004000197882 */ /* 0x000fe20000000000 */
[----:B------:R-:W-:Y:S01]  /*1d20*/  UMOV UR27, 0x40000040 ;  /* 0x40000040001b7882 */ /* 0x000fe20000000000 */
[----:B------:R-:W-:Y:S01]  /*1d30*/  UIADD3 UR28, UR32, 0x406, URZ ;  /* 0x00000406201c7890 */ /* 0x000fe2000fffe03f */
[----:B------:R-:W-:Y:S01]  /*1d40*/  IMAD R9, R16, -0x2, R5 ;  /* 0xfffffffe10097824 */ /* 0x000fe200078e0205 */
[----:B------:R-:W-:Y:S01]  /*1d50*/  UIADD3 UR30, UR34, 0x406, URZ ;  /* 0x00000406221e7890 */ /* 0x000fe2000fffe03f */
[----:B------:R-:W-:Y:S01]  /*1d60*/  VIADD R5, R187, UR42 ;  /* 0x0000002abb057c36 */ /* 0x000fe20008000000 */
[----:B------:R-:W-:Y:S01]  /*1d70*/  UMOV UR29, 0x40000040 ;  /* 0x40000040001d7882 */ /* 0x000fe20000000000 */
[----:B------:R-:W-:Y:S01]  /*1d80*/  UMOV UR31, 0x40000040 ;  /* 0x40000040001f7882 */ /* 0x000fe20000000000 */
[----:B------:R-:W-:Y:S01]  /*1d90*/  ULDC UR56, c[0x0][0x9dc] ;  /* 0x0002770000387ab9 */ /* 0x000fe20000000800 */
[----:B------:R-:W-:Y:S01]  /*1da0*/  IMAD.IADD R89, R9, 0x1, R10 ;  /* 0x0000000109597824 */ /* 0x000fe200078e020a */
[----:B------:R-:W-:-:S02]  /*1db0*/  WARPGROUP.DEPBAR.LE gsb0, 0x0 ;  /* 0x00008000000079c5 */ /* 0x000fc40000010000 */
[----:B------:R-:W-:-:S06]  /*1dc0*/  WARPGROUP.ARRIVE ;  /* 0x00000000000079c5 */ /* 0x000fcc0000000000 */
[----:B------:R-:W-:Y:S01]  /*1dd0*/  HGMMA.64x128x16.F32 R24, gdesc[UR4], R24, gsb0 ;  /* 0x01e00000041879f0 */ /* 0x000fe20008000818 */
[----:B------:R-:W-:-:S06]  /*1de0*/  ULOP3.LUT UR6, URZ, UR56, URZ, 0x33, !UPT ;  /* 0x000000383f067292 */ /* 0x000fcc000f8e333f */
[----:B------:R-:W-:-:S04]  /*1df0*/  VIADD R20, R9, UR6 ;  /* 0x0000000609147c36 */ /* 0x000fc80008000000 */
[----:B------:R-:W-:Y:S01]  /*1e00*/  IMAD.IADD R2, R20, 0x1, R5 ;  /* 0x0000000114027824 */ /* 0x000fe200078e0205 */
[----:B------:R-:W-:Y:S02]  /*1e10*/  WARPGROUP.DEPBAR.LE gsb0, 0x0 ;  /* 0x00008000000079c5 */ /* 0x000fe40000010000 */
[----:B------:R-:W-:-:S06]  /*1e20*/  WARPGROUP.ARRIVE ;  /* 0x00000000000079c5 */ /* 0x000fcc0000000000 */
[----:B------:R-:W-:Y:S03]  /*1e30*/  HGMMA.64x128x16.F32 R24, gdesc[UR8], R24, gsb0 ;  /* 0x01e00000081879f0 */ /* 0x000fe60008000818 */
[----:B------:R-:W-:Y:S02]  /*1e40*/  WARPGROUP.DEPBAR.LE gsb0, 0x0 ;  /* 0x00008000000079c5 */ /* 0x000fe40000010000 */
[----:B------:R-:W-:-:S07]  /*1e50*/  WARPGROUP.ARRIVE ;  /* 0x00000000000079c5 */ /* 0x000fce0000000000 */
        /* <DEDUP_REMOVED lines=14> */
[----:B------:R1:W-:Y:S02]  /*1f40*/  @!P1 SYNCS.ARRIVE.TRANS64.RED.A1T0 RZ, [R0+URZ], RZ ;  /* 0x000000ff00ff99a7 */ /* 0x0003e4000810043f */
[----:B-1----:R-:W-:Y:S01]  /*1f50*/  VIADDMNMX R0, R5, R89, R14, PT ;  /* 0x0000005905007246 */ /* 0x002fe2000380010e */
[----:B------:R-:W-:Y:S06]  /*1f60*/  @!P2 BRA `(.L_x_885) ;  /* 0x000000000054a947 */ /* 0x000fec0003800000 */
[----:B------:R-:W-:Y:S01]  /*1f70*/  IMAD R7, R3, UR45, R5 ;  /* 0x0000002d03077c24 */ /* 0x000fe2000f8e0205 */
[----:B------:R-:W-:Y:S03]  /*1f80*/  BSSY B0, `(.L_x_886) ;  /* 0x000000f000007945 */ /* 0x000fe60003800000 */
[----:B------:R-:W-:-:S05]  /*1f90*/  IMAD.IADD R7, R7, 0x1, -R8 ;  /* 0x0000000107077824 */ /* 0x000fca00078e0a08 */
[----:B------:R-:W-:-:S13]  /*1fa0*/  ISETP.GT.AND P3, PT, R7, -0x1, PT ;  /* 0xffffffff0700780c */ /* 0x000fda0003f64270 */
[----:B------:R-:W-:Y:S05]  /*1fb0*/  @P3 BRA `(.L_x_887) ;  /* 0x00000000001c3947 */ /* 0x000fea0003800000 */
[----:B------:R-:W-:Y:S02]  /*1fc0*/  ISETP.NE.AND P3, PT, R11, 0x1, PT ;  /* 0x000000010b00780c */ /* 0x000fe40003f65270 */
[----:B------:R-:W-:-:S11]  /*1fd0*/  LOP3.LUT R7, RZ, R7, RZ, 0x33, !PT ;  /* 0x00000007ff077212 */ /* 0x000fd600078e33ff */
[----:B------:R-:W1:Y:S02]  /*1fe0*/  @P3 LDC.64 R90, c[0x0][0x9e8] ;  /* 0x00027a00ff5a3b82 */ /* 0x000e640000000a00 */
[----:B-1----:R-:W-:-:S05]  /*1ff0*/  @P3 IMAD.HI.U32 R4, R7, R90, RZ ;  /* 0x0000005a07043227 */ /* 0x002fca00078e00ff */
[----:B------:R-:W-:-:S04]  /*2000*/  @P3 SHF.R.U32.HI R7, RZ, R91, R4 ;  /* 0x0000005bff073219 */ /* 0x000fc80000011604 */
[----:B------:R-:W-:Y:S01]  /*2010*/  LOP3.LUT R7, RZ, R7, RZ, 0x33, !PT ;  /* 0x00000007ff077212 */ /* 0x000fe200078e33ff */
[----:B------:R-:W-:Y:S06]  /*2020*/  BRA `(.L_x_888) ;  /* 0x0000000000107947 */ /* 0x000fec0003800000 */
.L_x_887:
[----:B------:R-:W-:-:S13]  /*2030*/  ISETP.NE.AND P3, PT, R11, 0x1, PT ;  /* 0x000000010b00780c */ /* 0x000fda0003f65270 */
[----:B------:R-:W1:Y:S02]  /*2040*/  @P3 LDC.64 R90, c[0x0][0x9e8] ;  /* 0x00027a00ff5a3b82 */ /* 0x000e640000000a00 */
[----:B-1----:R-:W-:-:S05]  /*2050*/  @P3 IMAD.HI.U32 R4, R7, R90, RZ ;  /* 0x0000005a07043227 */ /* 0x002fca00078e00ff */
[----:B------:R-:W-:-:S07]  /*2060*/  @P3 SHF.R.U32.HI R7, RZ, R91, R4 ;  /* 0x0000005bff073219 */ /* 0x000fce0000011604 */
.L_x_888:
[----:B------:R-:W-:Y:S05]  /*2070*/  BSYNC B0 ;  /* 0x0000000000007941 */ /* 0x000fea0003800000 */
.L_x_886:
[----:B------:R-:W-:-:S04]  /*2080*/  IMAD R7, R7, R11, -R6 ;  /* 0x0000000b07077224 */ /* 0x000fc800078e0a06 */
[----:B------:R-:W-:-:S05]  /*2090*/  IMAD R7, R16, -0x2, R7 ;  /* 0xfffffffe10077824 */ /* 0x000fca00078e0207 */
[----:B------:R-:W-:Y:S02]  /*20a0*/  VIMNMX R2, R2, R7, !PT ;  /* 0x0000000702027248 */ /* 0x000fe40007fe0100 */
[----:B------:R-:W-:-:S07]  /*20b0*/  VIADDMNMX R0, R7, R11, R0, PT ;  /* 0x0000000b07007246 */ /* 0x000fce0003800100 */
.L_x_885:
[C---:B------:R-:W-:Y:S01]  /*20c0*/  ISETP.GE.AND P4, PT, R12.reuse, 0x9, PT ;  /* 0x000000090c00780c */ /* 0x040fe20003f86270 */
[----:B------:R-:W-:Y:S01]  /*20d0*/  VIADD R4, R5, 0x8 ;  /* 0x0000000805047836 */ /* 0x000fe20000000000 */
[----:B------:R-:W-:Y:S02]  /*20e0*/  ISETP.GE.AND P3, PT, R12, 0x2, PT ;  /* 0x000000020c00780c */ /* 0x000fe40003f66270 */
[----:B------:R-:W-:Y:S02]  /*20f0*/  P2R R90, PR, RZ, 0x10 ;  /* 0x00000010ff5a7803 */ /* 0x000fe40000000000 */
[C---:B------:R-:W-:Y:S02]  /*2100*/  ISETP.GT.AND P4, PT, R2.reuse, 0x8, !P4 ;  /* 0x000000080200780c */ /* 0x040fe40006784270 */
[----:B------:R-:W-:Y:S02]  /*2110*/  ISETP.GT.AND P5, PT, R2, 0x1, !P3 ;  /* 0x000000010200780c */ /* 0x000fe40005fa4270 */
[----:B------:R-:W-:-:S02]  /*2120*/  ISETP.LT.OR P4, PT, R0, 0x9, P4 ;  /* 0x000000090000780c */ /* 0x000fc40002781670 */
[----:B------:R-:W-:Y:S02]  /*2130*/  ISETP.GE.AND P6, PT, R12, 0xa, PT ;  /* 0x0000000a0c00780c */ /* 0x000fe40003fc6270 */
[----:B------:R-:W-:Y:S02]  /*2140*/  FSEL R133, R28, -INF , !P4 ;  /* 0xff8000001c857808 */ /* 0x000fe40006000000 */
[----:B------:R-:W-:Y:S02]  /*2150*/  ISETP.LT.OR P5, PT, R0, 0x2, P5 ;  /* 0x000000020000780c */ /* 0x000fe40002fa1670 */
[----:B------:R-:W-:Y:S02]  /*2160*/  ISETP.GT.AND P4, PT, R2, 0x9, !P6 ;  /* 0x000000090200780c */ /* 0x000fe40007784270 */
[----:B------:R-:W-:Y:S02]  /*2170*/  FSEL R131, R25, -INF , !P5 ;  /* 0xff80000019837808 */ /* 0x000fe40006800000 */
[----:B------:R-:W-:-:S02]  /*2180*/  ISETP.LT.OR P4, PT, R0, 0xa, P4 ;  /* 0x0000000a0000780c */ /* 0x000fc40002781670 */
[----:B------:R-:W-:Y:S02]  /*2190*/  ISETP.GE.AND P5, PT, R12, 0x11, PT ;  /* 0x000000110c00780c */ /* 0x000fe40003fa6270 */
[----:B------:R-:W-:Y:S02]  /*21a0*/  FSEL R135, R29, -INF , !P4 ;  /* 0xff8000001d877808 */ /* 0x000fe40006000000 */
[----:B------:R-:W-:Y:S02]  /*21b0*/  ISETP.GT.AND P4, PT, R2, 0x10, !P5 ;  /* 0x000000100200780c */ /* 0x000fe40006f84270 */
[----:B------:R-:W-:Y:S02]  /*21c0*/  P2R R92, PR, RZ, 0x20 ;  /* 0x00000020ff5c7803 */ /* 0x000fe40000000000 */
[----:B------:R-:W-:Y:S02]  /*21d0*/  ISETP.LT.OR P4, PT, R0, 0x11, P4 ;  /* 0x000000110000780c */ /* 0x000fe40002781670 */
[----:B------:R-:W-:-:S02]  /*21e0*/  ISETP.GE.AND P5, PT, R12, 0x12, PT ;  /* 0x000000120c00780c */ /* 0x000fc40003fa6270 */
[----:B------:R-:W-:Y:S02]  /*21f0*/  FSEL R137, R32, -INF , !P4 ;  /* 0xff80000020897808 */ /* 0x000fe40006000000 */
[----:B------:R-:W-:Y:S02]  /*2200*/  ISETP.GT.AND P4, PT, R2, 0x11, !P5 ;  /* 0x000000110200780c */ /* 0x000fe40006f84270 */
[----:B------:R-:W-:Y:S02]  /*2210*/  P2R R32, PR, RZ, 0x20 ;  /* 0x00000020ff207803 */ /* 0x000fe40000000000 */
[----:B------:R-:W-:Y:S02]  /*2220*/  ISETP.LT.OR P4, PT, R0, 0x12, P4 ;  /* 0x000000120000780c */ /* 0x000fe40002781670 */
[----:B------:R-:W-:Y:S02]  /*2230*/  ISETP.GE.AND P5, PT, R12, 0x19, PT ;  /* 0x000000190c00780c */ /* 0x000fe40003fa6270 */
[----:B------:R-:W-:-:S02]  /*2240*/  FSEL R105, R33, -INF , !P4 ;  /* 0xff80000021697808 */ /* 0x000fc40006000000 */
[----:B------:R-:W-:Y:S02]  /*2250*/  ISETP.GT.AND P4, PT, R2, 0x18, !P5 ;  /* 0x000000180200780c */ /* 0x000fe40006f84270 */
[----:B------:R-:W-:Y:S02]  /*2260*/  P2R R93, PR, RZ, 0x20 ;  /* 0x00000020ff5d7803 */ /* 0x000fe40000000000 */
[----:B------:R-:W-:Y:S02]  /*2270*/  ISETP.LT.OR P4, PT, R0, 0x19, P4 ;  /* 0x000000190000780c */ /* 0x000fe40002781670 */
[----:B------:R-:W-:Y:S02]  /*2280*/  ISETP.GE.AND P5, PT, R12, 0x1a, PT ;  /* 0x0000001a0c00780c */ /* 0x000fe40003fa6270 */
[----:B------:R-:W-:Y:S02]  /*2290*/  FSEL R129, R36, -INF , !P4 ;  /* 0xff80000024817808 */ /* 0x000fe40006000000 */
[----:B------:R-:W-:-:S02]  /*22a0*/  ISETP.GT.AND P4, PT, R2, 0x19, !P5 ;  /* 0x000000190200780c */ /* 0x000fc40006f84270 */
[----:B------:R-:W-:Y:S02]  /*22b0*/  P2R R94, PR, RZ, 0x20 ;  /* 0x00000020ff5e7803 */ /* 0x000fe40000000000 */
[----:B------:R-:W-:Y:S02]  /*22c0*/  ISETP.LT.OR P4, PT, R0, 0x1a, P4 ;  /* 0x0000001a0000780c */ /* 0x000fe40002781670 */
[----:B------:R-:W-:Y:S02]  /*22d0*/  ISETP.GE.AND P5, PT, R12, 0x21, PT ;  /* 0x000000210c00780c */ /* 0x000fe40003fa6270 */
[----:B------:R-:W-:Y:S02]  /*22e0*/  FSEL R107, R37, -INF , !P4 ;  /* 0xff800000256b7808 */ /* 0x000fe40006000000 */
[----:B------:R-:W-:Y:S02]  /*22f0*/  ISETP.GT.AND P4, PT, R2, 0x20, !P5 ;  /* 0x000000200200780c */ /* 0x000fe40006f84270 */
[----:B------:R-:W-:-:S02]  /*2300*/  P2R R95, PR, RZ, 0x20 ;  /* 0x00000020ff5f7803 */ /* 0x000fc40000000000 */
[----:B------:R-:W-:Y:S02]  /*2310*/  ISETP.LT.OR P4, PT, R0, 0x21, P4 ;  /* 0x000000210000780c */ /* 0x000fe40002781670 */
[----:B------:R-:W-:Y:S02]  /*2320*/  ISETP.GE.AND P5, PT, R12, 0x22, PT ;  /* 0x000000220c00780c */ /* 0x000fe40003fa6270 */
[----:B------:R-:W-:Y:S02]  /*2330*/  FSEL R127, R40, -INF , !P4 ;  /* 0xff800000287f7808 */ /* 0x000fe40006000000 */
[----:B------:R-:W-:Y:S02]  /*2340*/  ISETP.GT.AND P4, PT, R2, 0x21, !P5 ;  /* 0x000000210200780c */ /* 0x000fe40006f84270 */
[----:B------:R-:W-:Y:S02]  /*2350*/  P2R R40, PR, RZ, 0x20 ;  /* 0x00000020ff287803 */ /* 0x000fe40000000000 */
        /* <DEDUP_REMOVED lines=96> */
[----:B------:R-:W-:-:S02]  /*2960*/  P2R R91, PR, RZ, 0x40 ;  /* 0x00000040ff5b7803 */ /* 0x000fc40000000000 */
[----:B------:R-:W-:Y:S02]  /*2970*/  FSEL R25, R80, -INF , !P4 ;  /* 0xff80000050197808 */ /* 0x000fe40006000000 */
[----:B------:R-:W-:-:S04]  /*2980*/  ISETP.GE.AND P4, PT, R12, 0x72, PT ;  /* 0x000000720c00780c */ /* 0x000fc80003f86270 */
[----:B------:R-:W-:-:S04]  /*2990*/  ISETP.GT.AND P5, PT, R2, 0x71, !P4 ;  /* 0x000000710200780c */ /* 0x000fc800067a4270 */
[----:B------:R-:W-:-:S04]  /*29a0*/  ISETP.LT.OR P5, PT, R0, 0x72, P5 ;  /* 0x000000720000780c */ /* 0x000fc80002fa1670 */
[----:B------:R-:W-:Y:S02]  /*29b0*/  FSEL R81, R81, -INF , !P5 ;  /* 0xff80000051517808 */ /* 0x000fe40006800000 */
[----:B------:R-:W-:-:S04]  /*29c0*/  ISETP.GE.AND P5, PT, R12, 0x79, PT ;  /* 0x000000790c00780c */ /* 0x000fc80003fa6270 */
[----:B------:R-:W-:-:S04]  /*29d0*/  ISETP.GT.AND P6, PT, R2, 0x78, !P5 ;  /* 0x000000780200780c */ /* 0x000fc80006fc4270 */
[----:B------:R-:W-:-:S04]  /*29e0*/  ISETP.LT.OR P6, PT, R0, 0x79, P6 ;  /* 0x000000790000780c */ /* 0x000fc800037c1670 */
[----:B------:R-:W-:Y:S02]  /*29f0*/  FSEL R29, R84, -INF , !P6 ;  /* 0xff800000541d7808 */ /* 0x000fe40007000000 */
[----:B------:R-:W-:-:S04]  /*2a00*/  ISETP.GE.AND P6, PT, R12, 0x1, PT ;  /* 0x000000010c00780c */ /* 0x000fc80003fc6270 */
[----:B------:R-:W-:Y:S02]  /*2a10*/  P2R R28, PR, RZ, 0x40 ;  /* 0x00000040ff1c7803 */ /* 0x000fe40000000000 */
[----:B------:R-:W-:-:S04]  /*2a20*/  ISETP.GT.AND P6, PT, R2, RZ, !P6 ;  /* 0x000000ff0200720c */ /* 0x000fc800077c4270 */
[----:B------:R-:W-:-:S04]  /*2a30*/  ISETP.LT.OR P6, PT, R0, 0x1, P6 ;  /* 0x000000010000780c */ /* 0x000fc800037c1670 */
[----:B------:R-:W-:Y:S02]  /*2a40*/  FSEL R103, R24, -INF , !P6 ;  /* 0xff80000018677808 */ /* 0x000fe40007000000 */
[----:B------:R-:W-:Y:S01]  /*2a50*/  ISETP.GE.AND P6, PT, R12, 0x7a, PT ;  /* 0x0000007a0c00780c */ /* 0x000fe20003fc6270 */
[----:B------:R-:W-:-:S03]  /*2a60*/  IMAD.IADD R12, R20, 0x1, R4 ;  /* 0x00000001140c7824 */ /* 0x000fc600078e0204 */
[----:B------:R-:W-:Y:S02]  /*2a70*/  P2R R24, PR, RZ, 0x40 ;  /* 0x00000040ff187803 */ /* 0x000fe40000000000 */
[----:B------:R-:W-:Y:S02]  /*2a80*/  ISETP.GT.AND P6, PT, R2, 0x79, !P6 ;  /* 0x000000790200780c */ /* 0x000fe400077c4270 */
[----:B------:R-:W-:Y:S02]  /*2a90*/  VIADDMNMX R2, R4, R89, R14, PT ;  /* 0x0000005904027246 */ /* 0x000fe4000380010e */
[----:B------:R-:W-:-:S04]  /*2aa0*/  ISETP.LT.OR P6, PT, R0, 0x7a, P6 ;  /* 0x0000007a0000780c */ /* 0x000fc800037c1670 */
[----:B------:R-:W-:Y:S01]  /*2ab0*/  FSEL R85, R85, -INF , !P6 ;  /* 0xff80000055557808 */ /* 0x000fe20007000000 */
[----:B------:R-:W-:Y:S08]  /*2ac0*/  @!P2 BRA `(.L_x_889) ;  /* 0x000000000054a947 */ /* 0x000ff00003800000 */
        /* <DEDUP_REMOVED lines=12> */
.L_x_891:
[----:B------:R-:W-:-:S13]  /*2b90*/  ISETP.NE.AND P6, PT, R11, 0x1, PT ;  /* 0x000000010b00780c */ /* 0x000fda0003fc5270 */
[----:B------:R-:W1:Y:S02]  /*2ba0*/  @P6 LDC.64 R36, c[0x0][0x9e8] ;  /* 0x00027a00ff246b82 */ /* 0x000e640000000a00 */
[----:B-1----:R-:W-:-:S05]  /*2bb0*/  @P6 IMAD.HI.U32 R0, R33, R36, RZ ;  /* 0x0000002421006227 */ /* 0x002fca00078e00ff */
[----:B------:R-:W-:-:S07]  /*2bc0*/  @P6 SHF.R.U32.HI R33, RZ, R37, R0 ;  /* 0x00000025ff216219 */ /* 0x000fce0000011600 */
.L_x_892:
[----:B------:R-:W-:Y:S05]  /*2bd0*/  BSYNC B0 ;  /* 0x0000000000007941 */ /* 0x000fea0003800000 */
.L_x_890:
[----:B------:R-:W-:-:S04]  /*2be0*/  IMAD R33, R33, R11, -R6 ;  /* 0x0000000b21217224 */ /* 0x000fc800078e0a06 */
[----:B------:R-:W-:-:S05]  /*2bf0*/  IMAD R33, R16, -0x2, R33 ;  /* 0xfffffffe10217824 */ /* 0x000fca00078e0221 */
[----:B------:R-:W-:Y:S02]  /*2c00*/  VIMNMX R12, R12, R33, !PT ;  /* 0x000000210c0c7248 */ /* 0x000fe40007fe0100 */
[----:B------:R-:W-:-:S07]  /*2c10*/  VIADDMNMX R2, R33, R11, R2, PT ;  /* 0x0000000b21027246 */ /* 0x000fce0003800102 */
.L_x_889:
[----:B------:R-:W-:Y:S01]  /*2c20*/  ISETP.GT.AND P3, PT, R12, 0x1, !P3 ;  /* 0x000000010c00780c */ /* 0x000fe20005f64270 */
[----:B------:R-:W-:Y:S01]  /*2c30*/  ULDC UR6, c[0x0][0x988] ;  /* 0x0002620000067ab9 */ /* 0x000fe20000000800 */
[----:B------:R-:W-:Y:S01]  /*2c40*/  ISETP.NE.AND P6, PT, R32, RZ, PT ;  /* 0x000000ff2000720c */ /* 0x000fe20003fc5270 */
[----:B------:R-:W-:Y:S01]  /*2c50*/  IMAD.U32 R6, RZ, RZ, UR6 ;  /* 0x00000006ff067e24 */ /* 0x000fe2000f8e00ff */
[----:B------:R-:W-:Y:S01]  /*2c60*/  ISETP.LT.OR P3, PT, R2, 0x2, P3 ;  /* 0x000000020200780c */ /* 0x000fe20001f61670 */
[----:B------:R-:W-:Y:S01]  /*2c70*/  IMAD R8, R3, UR45, -R8 ;  /* 0x0000002d03087c24 */ /* 0x000fe2000f8e0a08 */
[----:B------:R-:W-:Y:S02]  /*2c80*/  FMNMX.FTZ R0, R103, R131, !PT ;  /* 0x0000008367007209 */ /* 0x000fe40007810000 */
[----:B------:R-:W-:Y:S02]  /*2c90*/  FSEL R27, R27, -INF , !P3 ;  /* 0xff8000001b1b7808 */ /* 0x000fe40005800000 */
[----:B------:R-:W-:-:S02]  /*2ca0*/  ISETP.NE.AND P3, PT, R90, RZ, PT ;  /* 0x000000ff5a00720c */ /* 0x000fc40003f65270 */
[----:B------:R-:W-:Y:S02]  /*2cb0*/  FMNMX.FTZ R0, R133, R0, !PT ;  /* 0x0000000085007209 */ /* 0x000fe40007810000 */
[----:B------:R-:W-:Y:S02]  /*2cc0*/  ISETP.GT.AND P3, PT, R12, 0x8, !P3 ;  /* 0x000000080c00780c */ /* 0x000fe40005f64270 */
[----:B------:R-:W-:Y:S02]  /*2cd0*/  FMNMX.FTZ R0, R135, R0, !PT ;  /* 0x0000000087007209 */ /* 0x000fe40007810000 */
[----:B------:R-:W-:Y:S02]  /*2ce0*/  ISETP.LT.OR P3, PT, R2, 0x9, P3 ;  /* 0x000000090200780c */ /* 0x000fe40001f61670 */
[----:B------:R-:W-:Y:S02]  /*2cf0*/  FMNMX.FTZ R0, R137, R0, !PT ;  /* 0x0000000089007209 */ /* 0x000fe40007810000 */
[----:B------:R-:W-:-:S02]  /*2d00*/  FSEL R33, R30, -INF , !P3 ;  /* 0xff8000001e217808 */ /* 0x000fc40005800000 */
[----:B------:R-:W-:Y:S02]  /*2d10*/  ISETP.NE.AND P3, PT, R91, RZ, PT ;  /* 0x000000ff5b00720c */ /* 0x000fe40003f65270 */
[----:B------:R-:W-:Y:S02]  /*2d20*/  FMNMX.FTZ R0, R105, R0, !PT ;  /* 0x0000000069007209 */ /* 0x000fe40007810000 */
[----:B------:R-:W-:Y:S02]  /*2d30*/  ISETP.GT.AND P3, PT, R12, 0x9, !P3 ;  /* 0x000000090c00780c */ /* 0x000fe40005f64270 */
[----:B------:R-:W-:Y:S02]  /*2d40*/  FMNMX.FTZ R0, R129, R0, !PT ;  /* 0x0000000081007209 */ /* 0x000fe40007810000 */
[----:B------:R-:W-:Y:S02]  /*2d50*/  ISETP.LT.OR P3, PT, R2, 0xa, P3 ;  /* 0x0000000a0200780c */ /* 0x000fe40001f61670 */
[----:B------:R-:W-:-:S02]  /*2d60*/  FMNMX.FTZ R0, R107, R0, !PT ;  /* 0x000000006b007209 */ /* 0x000fc40007810000 */
[----:B------:R-:W-:Y:S02]  /*2d70*/  FSEL R31, R31, -INF , !P3 ;  /* 0xff8000001f1f7808 */ /* 0x000fe40005800000 */
[----:B------:R-:W-:Y:S02]  /*2d80*/  ISETP.NE.AND P3, PT, R92, RZ, PT ;  /* 0x000000ff5c00720c */ /* 0x000fe40003f65270 */
[----:B------:R-:W-:Y:S02]  /*2d90*/  FMNMX.FTZ R0, R127, R0, !PT ;  /* 0x000000007f007209 */ /* 0x000fe40007810000 */
[----:B------:R-:W-:Y:S02]  /*2da0*/  ISETP.GT.AND P3, PT, R12, 0x10, !P3 ;  /* 0x000000100c00780c */ /* 0x000fe40005f64270 */
[----:B------:R-:W-:Y:S02]  /*2db0*/  FMNMX.FTZ R0, R109, R0, !PT ;  /* 0x000000006d007209 */ /* 0x000fe40007810000 */
[----:B------:R-:W-:-:S02]  /*2dc0*/  ISETP.LT.OR P3, PT, R2, 0x11, P3 ;  /* 0x000000110200780c */ /* 0x000fc40001f61670 */
[----:B------:R-:W-:Y:S02]  /*2dd0*/  FMNMX.FTZ R0, R125, R0, !PT ;  /* 0x000000007d007209 */ /* 0x000fe40007810000 */
[----:B------:R-:W-:Y:S02]  /*2de0*/  FSEL R37, R34, -INF , !P3 ;  /* 0xff80000022257808 */ /* 0x000fe40005800000 */
[----:B------:R-:W-:Y:S02]  /*2df0*/  ISETP.GT.AND P3, PT, R12, 0x11, !P6 ;  /* 0x000000110c00780c */ /* 0x000fe40007764270 */
[----:B------:R-:W-:Y:S02]  /*2e00*/  ISETP.NE.AND P6, PT, R41, RZ, PT ;  /* 0x000000ff2900720c */ /* 0x000fe40003fc5270 */
        /* <DEDUP_REMOVED lines=10> */
[----:B------:R-:W-:Y:S02]  /*2eb0*/  ISETP.NE.AND P3, PT, R94, RZ, PT ;  /* 0x000000ff5e00720c */ /* 0x000fe40003f65270 */
[----:B------:R-:W-:Y:S02]  /*2ec0*/  FMNMX.FTZ R0, R115, R0, !PT ;  /* 0x0000000073007209 */ /* 0x000fe40007810000 */
[----:B------:R-:W-:Y:S02]  /*2ed0*/  ISETP.GT.AND P3, PT, R12, 0x19, !P3 ;  /* 0x000000190c00780c */ /* 0x000fe40005f64270 */
[----:B------:R-:W-:-:S02]  /*2ee0*/  FMNMX.FTZ R0, R119, R0, !PT ;  /* 0x0000000077007209 */ /* 0x000fc40007810000 */
[----:B------:R-:W-:Y:S02]  /*2ef0*/  ISETP.LT.OR P3, PT, R2, 0x1a, P3 ;  /* 0x0000001a0200780c */ /* 0x000fe40001f61670 */
[----:B------:R-:W-:Y:S02]  /*2f00*/  FMNMX.FTZ R0, R117, R0, !PT ;  /* 0x0000000075007209 */ /* 0x000fe40007810000 */
[----:B------:R-:W-:Y:S02]  /*2f10*/  FSEL R39, R39, -INF , !P3 ;  /* 0xff80000027277808 */ /* 0x000fe40005800000 */
[----:B------:R-:W-:Y:S02]  /*2f20*/  ISETP.NE.AND P3, PT, R95, RZ, PT ;  /* 0x000000ff5f00720c */ /* 0x000fe40003f65270 */
[----:B------:R-:W-:Y:S02]  /*2f30*/  FMNMX.FTZ R0, R13, R0, !PT ;  /* 0x000000000d007209 */ /* 0x000fe40007810000 */
[----:B------:R-:W-:-:S02]  /*2f40*/  ISETP.GT.AND P3, PT, R12, 0x20, !P3 ;  /* 0x000000200c00780c */ /* 0x000fc40005f64270 */
[----:B------:R-:W-:Y:S02]  /*2f50*/  FMNMX.FTZ R0, R61, R0, !PT ;  /* 0x000000003d007209 */ /* 0x000fe40007810000 */
[----:B------:R-:W-:Y:S02]  /*2f60*/  ISETP.LT.OR P3, PT, R2, 0x21, P3 ;  /* 0x000000210200780c */ /* 0x000fe40001f61670 */
[----:B------:R-:W-:Y:S02]  /*2f70*/  FMNMX.FTZ R0, R7, R0, !PT ;  /* 0x0000000007007209 */ /* 0x000fe40007810000 */
[----:B------:R-:W-:Y:S02]  /*2f80*/  FSEL R45, R42, -INF , !P3 ;  /* 0xff8000002a2d7808 */ /* 0x000fe40005800000 */
[----:B------:R-:W-:Y:S02]  /*2f90*/  ISETP.NE.AND P3, PT, R40, RZ, PT ;  /* 0x000000ff2800720c */ /* 0x000fe40003f65270 */
[----:B------:R-:W-:-:S02]  /*2fa0*/  FMNMX.FTZ R0, R65, R0, !PT ;  /* 0x0000000041007209 */ /* 0x000fc40007810000 */
[----:B------:R-:W-:Y:S02]  /*2fb0*/  ISETP.GT.AND P3, PT, R12, 0x21, !P3 ;  /* 0x000000210c00780c */ /* 0x000fe40005f64270 */
[----:B------:R-:W-:Y:S02]  /*2fc0*/  FMNMX.FTZ R0, R9, R0, !PT ;  /* 0x0000000009007209 */ /* 0x000fe40007810000 */
[----:B------:R-:W-:Y:S02]  /*2fd0*/  ISETP.LT.OR P3, PT, R2, 0x22, P3 ;  /* 0x000000220200780c */ /* 0x000fe40001f61670 */
        /* <DEDUP_REMOVED lines=21> */
[----:B------:R-:W-:Y:S02]  /*3130*/  ISETP.GT.AND P4, PT, R12, 0x71, !P4 ;  /* 0x000000710c00780c */ /* 0x000fe40006784270 */
[----:B------:R-:W-:Y:S02]  /*3140*/  FSEL R53, R50, -INF , !P3 ;  /* 0xff80000032357808 */ /* 0x000fe40005800000 */
[----:B------:R-:W-:Y:S02]  /*3150*/  ISETP.NE.AND P3, PT, R48, RZ, PT ;  /* 0x000000ff3000720c */ /* 0x000fe40003f65270 */
[C---:B------:R-:W-:Y:S02]  /*3160*/  ISETP.GT.AND P5, PT, R12.reuse, 0x78, !P5 ;  /* 0x000000780c00780c */ /* 0x040fe40006fa4270 */
[----:B------:R-:W-:Y:S02]  /*3170*/  ISETP.GT.AND P3, PT, R12, 0x31, !P3 ;  /* 0x000000310c00780c */ /* 0x000fe40005f64270 */
[----:B------:R-:W-:-:S02]  /*3180*/  ISETP.LT.OR P4, PT, R2, 0x72, P4 ;  /* 0x000000720200780c */ /* 0x000fc40002781670 */
[C---:B------:R-:W-:Y:S02]  /*3190*/  ISETP.LT.OR P3, PT, R2.reuse, 0x32, P3 ;  /* 0x000000320200780c */ /* 0x040fe40001f61670 */
[----:B------:R-:W-:Y:S02]  /*31a0*/  ISETP.LT.OR P5, PT, R2, 0x79, P5 ;  /* 0x000000790200780c */ /* 0x000fe40002fa1670 */
[----:B------:R-:W-:Y:S02]  /*31b0*/  FSEL R51, R51, -INF , !P3 ;  /* 0xff80000033337808 */ /* 0x000fe40005800000 */
[----:B------:R-:W-:-:S04]  /*31c0*/  ISETP.NE.AND P3, PT, R98, RZ, PT ;  /* 0x000000ff6200720c */ /* 0x000fc80003f65270 */
[----:B------:R-:W-:-:S04]  /*31d0*/  ISETP.GT.AND P3, PT, R12, 0x38, !P3 ;  /* 0x000000380c00780c */ /* 0x000fc80005f64270 */
[----:B------:R-:W-:-:S04]  /*31e0*/  ISETP.LT.OR P3, PT, R2, 0x39, P3 ;  /* 0x000000390200780c */ /* 0x000fc80001f61670 */
[----:B------:R-:W-:Y:S02]  /*31f0*/  FSEL R57, R54, -INF , !P3 ;  /* 0xff80000036397808 */ /* 0x000fe40005800000 */
[----:B------:R-:W-:-:S04]  /*3200*/  ISETP.NE.AND P3, PT, R52, RZ, PT ;  /* 0x000000ff3400720c */ /* 0x000fc80003f65270 */
[----:B------:R-:W-:-:S04]  /*3210*/  ISETP.GT.AND P3, PT, R12, 0x39, !P3 ;  /* 0x000000390c00780c */ /* 0x000fc80005f64270 */
[----:B------:R-:W-:-:S04]  /*3220*/  ISETP.LT.OR P3, PT, R2, 0x3a, P3 ;  /* 0x0000003a0200780c */ /* 0x000fc80001f61670 */
[----:B------:R-:W-:Y:S02]  /*3230*/  FSEL R55, R55, -INF , !P3 ;  /* 0xff80000037377808 */ /* 0x000fe40005800000 */
[----:B------:R-:W-:Y:S02]  /*3240*/  ISETP.GT.AND P3, PT, R12, 0x40, !P6 ;  /* 0x000000400c00780c */ /* 0x000fe40007764270 */
[----:B------:R-:W-:Y:S02]  /*3250*/  ISETP.NE.AND P6, PT, R76, RZ, PT ;  /* 0x000000ff4c00720c */ /* 0x000fe40003fc5270 */
[----:B------:R-:W-:-:S04]  /*3260*/  ISETP.LT.OR P3, PT, R2, 0x41, P3 ;  /* 0x000000410200780c */ /* 0x000fc80001f61670 */
        /* <DEDUP_REMOVED lines=21> */
[----:B------:R-:W-:Y:S02]  /*33c0*/  ISETP.NE.AND P3, PT, R101, RZ, PT ;  /* 0x000000ff6500720c */ /* 0x000fe40003f65270 */
[----:B------:R-:W1:Y:S02]  /*33d0*/  SHFL.BFLY PT, R101, R14, 0x2, 0x1f ;  /* 0x0c401f000e657f89 */ /* 0x000e6400000e0000 */
        /* <DEDUP_REMOVED lines=8> */
[----:B-1----:R-:W-:Y:S02]  /*3460*/  FMNMX.FTZ R101, R14, R101, !PT ;  /* 0x000000650e657209 */ /* 0x002fe40007810000 */
[----:B------:R-:W-:-:S03]  /*3470*/  ISETP.GT.AND P3, PT, R12, 0x60, !P3 ;  /* 0x000000600c00780c */ /* 0x000fc60005f64270 */
[----:B------:R-:W1:Y:S01]  /*3480*/  SHFL.BFLY PT, R0, R101, 0x1, 0x1f ;  /* 0x0c201f0065007f89 */ /* 0x000e6200000e0000 */
        /* <DEDUP_REMOVED lines=9> */
[----:B------:R-:W-:Y:S01]  /*3520*/  FMUL.FTZ R20, R0, R6 ;  /* 0x0000000600147220 */ /* 0x000fe20000410000 */
[----:B------:R-:W-:-:S04]  /*3530*/  ISETP.LT.OR P3, PT, R2, 0x69, P3 ;  /* 0x000000690200780c */ /* 0x000fc80001f61670 */
[----:B------:R-:W-:Y:S02]  /*3540*/  FSEL R99, R78, -INF , !P3 ;  /* 0xff8000004e637808 */ /* 0x000fe40005800000 */
[----:B------:R-:W-:Y:S02]  /*3550*/  ISETP.GT.AND P3, PT, R12, 0x69, !P6 ;  /* 0x000000690c00780c */ /* 0x000fe40007764270 */
[----:B------:R-:W-:Y:S02]  /*3560*/  ISETP.NE.AND P6, PT, R28, RZ, PT ;  /* 0x000000ff1c00720c */ /* 0x000fe40003fc5270 */
[----:B------:R-:W-:-:S04]  /*3570*/  ISETP.LT.OR P3, PT, R2, 0x6a, P3 ;  /* 0x0000006a0200780c */ /* 0x000fc80001f61670 */
[----:B------:R-:W-:Y:S02]  /*3580*/  FSEL R79, R79, -INF , !P3 ;  /* 0xff8000004f4f7808 */ /* 0x000fe40005800000 */
[----:B------:R-:W-:-:S04]  /*3590*/  FSETP.NEU.FTZ.AND P3, PT, R0, -INF , PT ;  /* 0xff8000000000780b */ /* 0x000fc80003f7d000 */
[----:B------:R-:W-:Y:S02]  /*35a0*/  FSEL R20, R20, RZ, P3 ;  /* 0x000000ff14147208 */ /* 0x000fe40001800000 */
[----:B------:R-:W-:Y:S02]  /*35b0*/  ISETP.GT.AND P3, PT, R12, RZ, !P6 ;  /* 0x000000ff0c00720c */ /* 0x000fe40007764270 */
[----:B------:R-:W-:Y:S01]  /*35c0*/  ISETP.NE.AND P6, PT, R24, RZ, PT ;  /* 0x000000ff1800720c */ /* 0x000fe20003fc5270 */
[-CC-:B------:R-:W-:Y:S01]  /*35d0*/  FFMA.FTZ R164, R119, R6.reuse, -R20.reuse ;  /* 0x0000000677a47223 */ /* 0x180fe20000010814 */
[----:B------:R-:W-:Y:S01]  /*35e0*/  ISETP.LT.OR P3, PT, R2, 0x1, P3 ;  /* 0x000000010200780c */ /* 0x000fe20001f61670 */
[-CC-:B------:R-:W-:Y:S01]  /*35f0*/  FFMA.FTZ R170, R121, R6.reuse, -R20.reuse ;  /* 0x0000000679aa7223 */ /* 0x180fe20000010814 */
[----:B------:R-:W-:Y:S01]  /*3600*/  ISETP.GT.AND P6, PT, R12, 0x79, !P6 ;  /* 0x000000790c00780c */ /* 0x000fe200077c4270 */
[-CC-:B------:R-:W-:Y:S01]  /*3610*/  FFMA.FTZ R166, R13, R6.reuse, -R20.reuse ;  /* 0x000000060da67223 */ /* 0x180fe20000010814 */
[----:B------:R-:W-:Y:S01]  /*3620*/  FSEL R26, R26, -INF , !P3 ;  /* 0xff8000001a1a7808 */ /* 0x000fe20005800000 */
[-CC-:B------:R-:W-:Y:S01]  /*3630*/  FFMA.FTZ R13, R61, R6.reuse, -R20.reuse ;  /* 0x000000063d0d7223 */ /* 0x180fe20000010814 */
[----:B------:R-:W-:Y:S01]  /*3640*/  ISETP.NE.AND P3, PT, R106, RZ, PT ;  /* 0x000000ff6a00720c */ /* 0x000fe20003f65270 */
[-CC-:B------:R-:W-:Y:S01]  /*3650*/  FFMA.FTZ R9, R9, R6.reuse, -R20.reuse ;  /* 0x0000000609097223 */ /* 0x180fe20000010814 */
[----:B------:R-:W-:Y:S01]  /*3660*/  FMNMX.FTZ R14, R26, R27, !PT ;  /* 0x0000001b1a0e7209 */ /* 0x000fe20007810000 */
[-CC-:B------:R-:W-:Y:S01]  /*3670*/  FFMA.FTZ R180, R103, R6.reuse, -R20.reuse ;  /* 0x0000000667b47223 */ /* 0x180fe20000010814 */
[----:B------:R-:W-:Y:S01]  /*3680*/  ISETP.GT.AND P3, PT, R12, 0x70, !P3 ;  /* 0x000000700c00780c */ /* 0x000fe20005f64270 */
[--C-:B------:R-:W-:Y:S01]  /*3690*/  FFMA.FTZ R101, R131, R6, -R20.reuse ;  /* 0x0000000683657223 */ /* 0x100fe20000010814 */
[----:B------:R-:W-:Y:S01]  /*36a0*/  FMNMX.FTZ R14, R33, R14, !PT ;  /* 0x0000000e210e7209 */ /* 0x000fe20007810000 */
[----:B------:R1:W-:Y:S01]  /*36b0*/  MUFU.EX2 R162, R9 ;  /* 0x0000000900a27308 */ /* 0x0003e20000000800 */
[----:B------:R-:W-:Y:S01]  /*36c0*/  ISETP.LT.OR P3, PT, R2, 0x71, P3 ;  /* 0x000000710200780c */ /* 0x000fe20001f61670 */
[--C-:B------:R-:W-:Y:S01]  /*36d0*/  FFMA.FTZ R182, R133, R6, -R20.reuse ;  /* 0x0000000685b67223 */ /* 0x100fe20000010814 */
[----:B------:R-:W-:Y:S01]  /*36e0*/  FMNMX.FTZ R14, R31, R14, !PT ;  /* 0x0000000e1f0e7209 */ /* 0x000fe20007810000 */
[-CC-:B------:R-:W-:Y:S01]  /*36f0*/  FFMA.FTZ R103, R135, R6.reuse, -R20.reuse ;  /* 0x0000000687677223 */ /* 0x180fe20000010814 */
[----:B------:R-:W-:Y:S01]  /*3700*/  FSEL R119, R82, -INF , !P3 ;  /* 0xff80000052777808 */ /* 0x000fe20005800000 */
[--C-:B------:R-:W-:Y:S01]  /*3710*/  FFMA.FTZ R176, R137, R6, -R20.reuse ;  /* 0x0000000689b07223 */ /* 0x100fe20000010814 */
[----:B------:R-:W-:Y:S01]  /*3720*/  FMNMX.FTZ R14, R37, R14, !PT ;  /* 0x0000000e250e7209 */ /* 0x000fe20007810000 */
[----:B------:R-:W-:Y:S01]  /*3730*/  MUFU.EX2 R180, R180 ;  /* 0x000000b400b47308 */ /* 0x000fe20000000800 */
[----:B------:R-:W-:Y:S01]  /*3740*/  FSEL R121, R83, -INF , !P4 ;  /* 0xff80000053797808 */ /* 0x000fe20006000000 */
[--C-:B------:R-:W-:Y:S01]  /*3750*/  FFMA.FTZ R83, R117, R6, -R20.reuse ;  /* 0x0000000675537223 */ /* 0x100fe20000010814 */
[----:B------:R-:W-:Y:S01]  /*3760*/  FMNMX.FTZ R14, R35, R14, !PT ;  /* 0x0000000e230e7209 */ /* 0x000fe20007810000 */
[-CC-:B------:R-:W-:Y:S01]  /*3770*/  FFMA.FTZ R105, R105, R6.reuse, -R20.reuse ;  /* 0x0000000669697223 */ /* 0x180fe20000010814 */
[----:B------:R-:W-:Y:S01]  /*3780*/  ISETP.LT.OR P6, PT, R2, 0x7a, P6 ;  /* 0x0000007a0200780c */ /* 0x000fe200037c1670 */
[--C-:B------:R-:W-:Y:S01]  /*3790*/  FFMA.FTZ R178, R129, R6, -R20.reuse ;  /* 0x0000000681b27223 */ /* 0x100fe20000010814 */
[----:B------:R-:W-:Y:S01]  /*37a0*/  FMNMX.FTZ R14, R41, R14, !PT ;  /* 0x0000000e290e7209 */ /* 0x000fe20007810000 */
[----:B------:R-:W2:Y:S01]  /*37b0*/  MUFU.EX2 R101, R101 ;  /* 0x0000006500657308 */ /* 0x000ea20000000800 */
[----:B------:R-:W-:Y:S01]  /*37c0*/  FSEL R117, R86, -INF , !P5 ;  /* 0xff80000056757808 */ /* 0x000fe20006800000 */
[--C-:B------:R-:W-:Y:S01]  /*37d0*/  FFMA.FTZ R107, R107, R6, -R20.reuse ;  /* 0x000000066b6b7223 */ /* 0x100fe20000010814 */
[----:B------:R-:W-:Y:S01]  /*37e0*/  FMNMX.FTZ R14, R39, R14, !PT ;  /* 0x0000000e270e7209 */ /* 0x000fe20007810000 */
[-CC-:B------:R-:W-:Y:S01]  /*37f0*/  FFMA.FTZ R172, R127, R6.reuse, -R20.reuse ;  /* 0x000000067fac7223 */ /* 0x180fe20000010814 */
[----:B------:R-:W-:Y:S01]  /*3800*/  FSEL R87, R87, -INF , !P6 ;  /* 0xff80000057577808 */ /* 0x000fe20007000000 */
        /* <DEDUP_REMOVED lines=27> */
[----:B------:R-:W-:-:S02]  /*39c0*/  FFMA.FTZ R20, R85, R6, -R20 ;  /* 0x0000000655147223 */ /* 0x000fc40000010814 */
[----:B------:R-:W-:-:S04]  /*39d0*/  FMNMX.FTZ R14, R55, R14, !PT ;  /* 0x0000000e370e7209 */ /* 0x000fc80007810000 */
[----:B------:R-:W-:Y:S01]  /*39e0*/  FMNMX.FTZ R14, R89, R14, !PT ;  /* 0x0000000e590e7209 */ /* 0x000fe20007810000 */
[----:B------:R-:W5:Y:S03]  /*39f0*/  MUFU.EX2 R178, R178 ;  /* 0x000000b200b27308 */ /* 0x000f660000000800 */
        /* <DEDUP_REMOVED lines=22> */
[----:B------:R-:W1:Y:S01]  /*3b60*/  SHFL.BFLY PT, R61, R14, 0x2, 0x1f ;  /* 0x0c401f000e3d7f89 */ /* 0x000e6200000e0000 */
        /* <DEDUP_REMOVED lines=13> */
[----:B------:R-:W-:-:S05]  /*3c40*/  FSEL R2, R2, RZ, P3 ;  /* 0x000000ff02027208 */ /* 0x000fca0001800000 */
        /* <DEDUP_REMOVED lines=17> */
[----:B--2---:R-:W-:Y:S01]  /*3d60*/  FADD.FTZ R31, R180, R101 ;  /* 0x00000065b41f7221 */ /* 0x004fe20000010000 */
[-CC-:B------:R-:W-:Y:S01]  /*3d70*/  FFMA.FTZ R57, R57, R6.reuse, -R2.reuse ;  /* 0x0000000639397223 */ /* 0x180fe20000010802 */
[-CC-:B------:R-:W-:Y:S01]  /*3d80*/  FFMA.FTZ R55, R55, R6.reuse, -R2.reuse ;  /* 0x0000000637377223 */ /* 0x180fe20000010802 */
[-CC-:B------:R-:W-:Y:S01]  /*3d90*/  FFMA.FTZ R89, R89, R6.reuse, -R2.reuse ;  /* 0x0000000659597223 */ /* 0x180fe20000010802 */
[----:B---3--:R-:W-:Y:S01]  /*3da0*/  FADD.FTZ R36, R182, R31 ;  /* 0x0000001fb6247221 */ /* 0x008fe20000010000 */
[-CC-:B------:R-:W-:Y:S01]  /*3db0*/  FFMA.FTZ R59, R59, R6.reuse, -R2.reuse ;  /* 0x000000063b3b7223 */ /* 0x180fe20000010802 */
[-C--:B------:R-:W-:Y:S01]  /*3dc0*/  FFMA.FTZ R91, R91, R6.reuse, -R2 ;  /* 0x000000065b5b7223 */ /* 0x080fe20000010802 */
[----:B------:R-:W1:Y:S01]  /*3dd0*/  MUFU.EX2 R27, R27 ;  /* 0x0000001b001b7308 */ /* 0x000e620000000800 */
[----:B----4-:R-:W-:Y:S01]  /*3de0*/  FADD.FTZ R31, R103, R36 ;  /* 0x00000024671f7221 */ /* 0x010fe20000010000 */
[-CC-:B------:R-:W-:Y:S01]  /*3df0*/  FFMA.FTZ R63, R63, R6.reuse, -R2.reuse ;  /* 0x000000063f3f7223 */ /* 0x180fe20000010802 */
[-CC-:B------:R-:W-:Y:S01]  /*3e00*/  FFMA.FTZ R93, R93, R6.reuse, -R2.reuse ;  /* 0x000000065d5d7223 */ /* 0x180fe20000010802 */
[-CC-:B------:R-:W-:Y:S01]  /*3e10*/  FFMA.FTZ R67, R67, R6.reuse, -R2.reuse ;  /* 0x0000000643437223 */ /* 0x180fe20000010802 */
[----:B-----5:R-:W-:Y:S01]  /*3e20*/  FADD.FTZ R38, R176, R31 ;  /* 0x0000001fb0267221 */ /* 0x020fe20000010000 */
        /* <DEDUP_REMOVED lines=9> */
[-CC-:B------:R-:W-:Y:S01]  /*3ec0*/  FFMA.FTZ R119, R119, R6.reuse, -R2.reuse ;  /* 0x0000000677777223 */ /* 0x180fe20000010802 */
[----:B------:R-:W3:Y:S01]  /*3ed0*/  MUFU.EX2 R37, R37 ;  /* 0x0000002500257308 */ /* 0x000ee20000000800 */
[----:B-1----:R-:W-:Y:S01]  /*3ee0*/  FADD.FTZ R38, R26, R27 ;  /* 0x0000001b1a267221 */ /* 0x002fe20000010000 */
[-CC-:B------:R-:W-:Y:S01]  /*3ef0*/  FFMA.FTZ R121, R121, R6.reuse, -R2.reuse ;  /* 0x0000000679797223 */ /* 0x180fe20000010802 */
[-CC-:B------:R-:W-:Y:S01]  /*3f00*/  FFMA.FTZ R117, R117, R6.reuse, -R2.reuse ;  /* 0x0000000675757223 */ /* 0x180fe20000010802 */
[----:B------:R-:W-:Y:S01]  /*3f10*/  FFMA.FTZ R87, R87, R6, -R2 ;  /* 0x0000000657577223 */ /* 0x000fe20000010802 */
[----:B------:R-:W-:-:S02]  /*3f20*/  F2FP.F16.F32.PACK_AB R180, R101, R180 ;  /* 0x000000b465b4723e */ /* 0x000fc400000000ff */
[----:B------:R-:W-:Y:S01]  /*3f30*/  F2FP.F16.F32.PACK_AB R182, R103, R182 ;  /* 0x000000b667b6723e */ /* 0x000fe200000000ff */
[----:B------:R1:W4:Y:S01]  /*3f40*/  MUFU.EX2 R14, R35 ;  /* 0x00000023000e7308 */ /* 0x0003220000000800 */
[----:B--2---:R-:W-:Y:S01]  /*3f50*/  FADD.FTZ R31, R33, R38 ;  /* 0x00000026211f7221 */ /* 0x004fe20000010000 */
[C---:B------:R-:W-:Y:S02]  /*3f60*/  F2FP.F16.F32.PACK_AB R183, R12.reuse, R33 ;  /* 0x000000210cb7723e */ /* 0x040fe400000000ff */
[----:B------:R-:W-:Y:S02]  /*3f70*/  F2FP.F16.F32.PACK_AB R176, R105, R176 ;  /* 0x000000b069b0723e */ /* 0x000fe400000000ff */
[C---:B------:R-:W-:Y:S02]  /*3f80*/  F2FP.F16.F32.PACK_AB R178, R107.reuse, R178 ;  /* 0x000000b26bb2723e */ /* 0x040fe400000000ff */
[----:B------:R-:W2:Y:S01]  /*3f90*/  MUFU.EX2 R41, R41 ;  /* 0x0000002900297308 */ /* 0x000ea20000000800 */
[----:B-1----:R-:W-:Y:S01]  /*3fa0*/  FADD.FTZ R35, R107, R40 ;  /* 0x000000286b237221 */ /* 0x002fe20000010000 */
[----:B------:R-:W-:Y:S01]  /*3fb0*/  FADD.FTZ R40, R12, R31 ;  /* 0x0000001f0c287221 */ /* 0x000fe20000010000 */
[----:B------:R-:W-:-:S02]  /*3fc0*/  F2FP.F16.F32.PACK_AB R181, R27, R26 ;  /* 0x0000001a1bb5723e */ /* 0x000fc400000000ff */
[----:B------:R-:W-:Y:S01]  /*3fd0*/  FADD.FTZ R42, R172, R35 ;  /* 0x00000023ac2a7221 */ /* 0x000fe20000010000 */
[----:B---3--:R-:W-:Y:S01]  /*3fe0*/  FADD.FTZ R31, R37, R40 ;  /* 0x00000028251f7221 */ /* 0x008fe20000010000 */
[C---:B------:R-:W-:Y:S01]  /*3ff0*/  F2FP.F16.F32.PACK_AB R172, R109.reuse, R172 ;  /* 0x000000ac6dac723e */ /* 0x040fe200000000ff */
[----:B------:R-:W1:Y:S01]  /*4000*/  MUFU.EX2 R24, R39 ;  /* 0x0000002700187308 */ /* 0x000e620000000800 */
[----:B------:R-:W-:Y:S01]  /*4010*/  FADD.FTZ R35, R109, R42 ;  /* 0x0000002a6d237221 */ /* 0x000fe20000010000 */
[C---:B----4-:R-:W-:Y:S01]  /*4020*/  FADD.FTZ R40, R14.reuse, R31 ;  /* 0x0000001f0e287221 */ /* 0x050fe20000010000 */
[----:B------:R-:W-:Y:S02]  /*4030*/  F2FP.F16.F32.PACK_AB R177, R14, R37 ;  /* 0x000000250eb1723e */ /* 0x000fe400000000ff */
[----:B------:R-:W-:Y:S01]  /*4040*/  FADD.FTZ R42, R174, R35 ;  /* 0x00000023ae2a7221 */ /* 0x000fe20000010000 */
[C---:B------:R-:W-:Y:S02]  /*4050*/  F2FP.F16.F32.PACK_AB R174, R111.reuse, R174 ;  /* 0x000000ae6fae723e */ /* 0x040fe400000000ff */
[----:B------:R-:W3:Y:S01]  /*4060*/  MUFU.EX2 R45, R45 ;  /* 0x0000002d002d7308 */ /* 0x000ee20000000800 */
[----:B------:R-:W-:Y:S01]  /*4070*/  FADD.FTZ R35, R111, R42 ;  /* 0x0000002a6f237221 */ /* 0x000fe20000010000 */
[----:B--2---:R-:W-:-:S03]  /*4080*/  FADD.FTZ R31, R41, R40 ;  /* 0x00000028291f7221 */ /* 0x004fc60000010000 */
[----:B------:R-:W-:Y:S01]  /*4090*/  FADD.FTZ R44, R168, R35 ;  /* 0x00000023a82c7221 */ /* 0x000fe20000010000 */
[C---:B------:R-:W-:Y:S02]  /*40a0*/  F2FP.F16.F32.PACK_AB R168, R113.reuse, R168 ;  /* 0x000000a871a8723e */ /* 0x040fe400000000ff */
[----:B------:R-:W2:Y:S01]  /*40b0*/  MUFU.EX2 R28, R43 ;  /* 0x0000002b001c7308 */ /* 0x000ea20000000800 */
[C---:B-1----:R-:W-:Y:S01]  /*40c0*/  FADD.FTZ R42, R24.reuse, R31 ;  /* 0x0000001f182a7221 */ /* 0x042fe20000010000 */
[----:B------:R-:W-:Y:S01]  /*40d0*/  FADD.FTZ R35, R113, R44 ;  /* 0x0000002c71237221 */ /* 0x000fe20000010000 */
[----:B------:R-:W-:-:S03]  /*40e0*/  F2FP.F16.F32.PACK_AB R179, R24, R41 ;  /* 0x0000002918b3723e */ /* 0x000fc600000000ff */
[----:B------:R-:W-:Y:S01]  /*40f0*/  FADD.FTZ R44, R170, R35 ;  /* 0x00000023aa2c7221 */ /* 0x000fe20000010000 */
[----:B------:R-:W-:Y:S01]  /*4100*/  F2FP.F16.F32.PACK_AB R170, R115, R170 ;  /* 0x000000aa73aa723e */ /* 0x000fe200000000ff */
[----:B------:R-:W1:Y:S01]  /*4110*/  MUFU.EX2 R49, R49 ;  /* 0x0000003100317308 */ /* 0x000e620000000800 */
[----:B---3--:R-:W-:-:S07]  /*4120*/  FADD.FTZ R31, R45, R42 ;  /* 0x0000002a2d1f7221 */ /* 0x008fce0000010000 */
[----:B------:R-:W3:Y:S01]  /*4130*/  MUFU.EX2 R30, R47 ;  /* 0x0000002f001e7308 */ /* 0x000ee20000000800 */
[C---:B--2---:R-:W-:Y:S01]  /*4140*/  FADD.FTZ R42, R28.reuse, R31 ;  /* 0x0000001f1c2a7221 */ /* 0x044fe20000010000 */
[----:B------:R-:W-:Y:S01]  /*4150*/  FADD.FTZ R31, R115, R44 ;  /* 0x0000002c731f7221 */ /* 0x000fe20000010000 */
[----:B------:R-:W-:-:S03]  /*4160*/  F2FP.F16.F32.PACK_AB R173, R28, R45 ;  /* 0x0000002d1cad723e */ /* 0x000fc600000000ff */
[----:B------:R-:W-:Y:S01]  /*4170*/  FADD.FTZ R46, R164, R31 ;  /* 0x0000001fa42e7221 */ /* 0x000fe20000010000 */
[----:B------:R-:W-:Y:S01]  /*4180*/  F2FP.F16.F32.PACK_AB R164, R83, R164 ;  /* 0x000000a453a4723e */ /* 0x000fe200000000ff */
[----:B------:R-:W2:Y:S01]  /*4190*/  MUFU.EX2 R53, R53 ;  /* 0x0000003500357308 */ /* 0x000ea20000000800 */
[----:B-1----:R-:W-:Y:S01]  /*41a0*/  FADD.FTZ R3, R49, R42 ;  /* 0x0000002a31037221 */ /* 0x002fe20000010000 */
[----:B------:R-:W-:-:S04]  /*41b0*/  FADD.FTZ R31, R83, R46 ;  /* 0x0000002e531f7221 */ /* 0x000fc80000010000 */
[----:B------:R-:W-:Y:S01]  /*41c0*/  FADD.FTZ R46, R166, R31 ;  /* 0x0000001fa62e7221 */ /* 0x000fe20000010000 */
[C---:B------:R-:W-:Y:S01]  /*41d0*/  F2FP.F16.F32.PACK_AB R166, R13.reuse, R166 ;  /* 0x000000a60da6723e */ /* 0x040fe200000000ff */
[----:B------:R-:W1:Y:S01]  /*41e0*/  MUFU.EX2 R32, R51 ;  /* 0x0000003300207308 */ /* 0x000e620000000800 */
[----:B---3--:R-:W-:Y:S01]  /*41f0*/  FADD.FTZ R44, R30, R3 ;  /* 0x000000031e2c7221 */ /* 0x008fe20000010000 */
[----:B------:R-:W-:Y:S01]  /*4200*/  FADD.FTZ R46, R13, R46 ;  /* 0x0000002e0d2e7221 */ /* 0x000fe20000010000 */
[----:B------:R-:W-:Y:S01]  /*4210*/  VIADD R13, R8, UR42 ;  /* 0x0000002a080d7c36 */ /* 0x000fe20008000000 */
[----:B------:R-:W-:Y:S02]  /*4220*/  F2FP.F16.F32.PACK_AB R175, R30, R49 ;  /* 0x000000311eaf723e */ /* 0x000fe400000000ff */
[----:B------:R-:W-:Y:S01]  /*4230*/  FADD.FTZ R31, R7, R46 ;  /* 0x0000002e071f7221 */ /* 0x000fe20000010000 */
[----:B------:R-:W-:Y:S01]  /*4240*/  IMAD.IADD R10, R13, 0x1, R10 ;  /* 0x000000010d0a7824 */ /* 0x000fe200078e020a */
[----:B------:R-:W3:Y:S01]  /*4250*/  MUFU.EX2 R57, R57 ;  /* 0x0000003900397308 */ /* 0x000ee20000000800 */
[----:B--2---:R-:W-:Y:S01]  /*4260*/  FADD.FTZ R3, R53, R44 ;  /* 0x0000002c35037221 */ /* 0x004fe20000010000 */
[C---:B------:R-:W-:Y:S01]  /*4270*/  FADD.FTZ R31, R160.reuse, R31 ;  /* 0x0000001fa01f7221 */ /* 0x040fe20000010000 */
[----:B------:R-:W-:-:S03]  /*4280*/  F2FP.F16.F32.PACK_AB R160, R160, R7 ;  /* 0x00000007a0a0723e */ /* 0x000fc600000000ff */
[----:B------:R-:W-:Y:S01]  /*4290*/  FADD.FTZ R46, R162, R31 ;  /* 0x0000001fa22e7221 */ /* 0x000fe20000010000 */
[C---:B------:R-:W-:Y:S01]  /*42a0*/  F2FP.F16.F32.PACK_AB R162, R69.reuse, R162 ;  /* 0x000000a245a2723e */ /* 0x040fe200000000ff */
[----:B------:R-:W2:Y:S01]  /*42b0*/  MUFU.EX2 R34, R55 ;  /* 0x0000003700227308 */ /* 0x000ea20000000800 */
[C---:B-1----:R-:W-:Y:S01]  /*42c0*/  FADD.FTZ R44, R32.reuse, R3 ;  /* 0x00000003202c7221 */ /* 0x042fe20000010000 */
[----:B------:R-:W-:Y:S01]  /*42d0*/  FADD.FTZ R46, R69, R46 ;  /* 0x0000002e452e7221 */ /* 0x000fe20000010000 */
[----:B------:R-:W-:-:S05]  /*42e0*/  F2FP.F16.F32.PACK_AB R169, R32, R53 ;  /* 0x0000003520a9723e */ /* 0x000fca00000000ff */
[----:B------:R-:W1:Y:S01]  /*42f0*/  MUFU.EX2 R89, R89 ;  /* 0x0000005900597308 */ /* 0x000e620000000800 */
[----:B---3--:R-:W-:-:S07]  /*4300*/  FADD.FTZ R3, R57, R44 ;  /* 0x0000002c39037221 */ /* 0x008fce0000010000 */
[----:B------:R-:W3:Y:S01]  /*4310*/  MUFU.EX2 R36, R59 ;  /* 0x0000003b00247308 */ /* 0x000ee20000000800 */
[C---:B--2---:R-:W-:Y:S01]  /*4320*/  FADD.FTZ R44, R34.reuse, R3 ;  /* 0x00000003222c7221 */ /* 0x044fe20000010000 */
[----:B------:R-:W-:-:S06]  /*4330*/  F2FP.F16.F32.PACK_AB R171, R34, R57 ;  /* 0x0000003922ab723e */ /* 0x000fcc00000000ff */
[----:B------:R-:W2:Y:S01]  /*4340*/  MUFU.EX2 R91, R91 ;  /* 0x0000005b005b7308 */ /* 0x000ea20000000800 */
[----:B-1----:R-:W-:-:S07]  /*4350*/  FADD.FTZ R3, R89, R44 ;  /* 0x0000002c59037221 */ /* 0x002fce0000010000 */
[----:B------:R-:W1:Y:S01]  /*4360*/  MUFU.EX2 R15, R15 ;  /* 0x0000000f000f7308 */ /* 0x000e620000000800 */
[C---:B---3--:R-:W-:Y:S01]  /*4370*/  FADD.FTZ R44, R36.reuse, R3 ;  /* 0x00000003242c7221 */ /* 0x048fe20000010000 */
[----:B------:R-:W-:-:S06]  /*4380*/  F2FP.F16.F32.PACK_AB R165, R36, R89 ;  /* 0x0000005924a5723e */ /* 0x000fcc00000000ff */
[----:B------:R-:W3:Y:S01]  /*4390*/  MUFU.EX2 R38, R63 ;  /* 0x0000003f00267308 */ /* 0x000ee20000000800 */
[----:B--2---:R-:W-:-:S07]  /*43a0*/  FADD.FTZ R3, R91, R44 ;  /* 0x0000002c5b037221 */ /* 0x004fce0000010000 */
[----:B------:R-:W2:Y:S01]  /*43b0*/  MUFU.EX2 R156, R73 ;  /* 0x00000049009c7308 */ /* 0x000ea20000000800 */
[----:B-1----:R-:W-:-:S07]  /*43c0*/  FADD.FTZ R31, R15, R46 ;  /* 0x0000002e0f1f7221 */ /* 0x002fce0000010000 */
[----:B------:R-:W1:Y:S01]  /*43d0*/  MUFU.EX2 R93, R93 ;  /* 0x0000005d005d7308 */ /* 0x000e620000000800 */
[C---:B---3--:R-:W-:Y:S01]  /*43e0*/  FADD.FTZ R46, R38.reuse, R3 ;  /* 0x00000003262e7221 */ /* 0x048fe20000010000 */
[----:B------:R-:W-:-:S06]  /*43f0*/  F2FP.F16.F32.PACK_AB R167, R38, R91 ;  /* 0x0000005b26a7723e */ /* 0x000fcc00000000ff */
[----:B------:R-:W3:Y:S01]  /*4400*/  MUFU.EX2 R21, R21 ;  /* 0x0000001500157308 */ /* 0x000ee20000000800 */
[C---:B--2---:R-:W-:Y:S01]  /*4410*/  FADD.FTZ R48, R156.reuse, R31 ;  /* 0x0000001f9c307221 */ /* 0x044fe20000010000 */
[----:B------:R-:W-:-:S06]  /*4420*/  F2FP.F16.F32.PACK_AB R156, R156, R15 ;  /* 0x0000000f9c9c723e */ /* 0x000fcc00000000ff */
[----:B------:R-:W2:Y:S01]  /*4430*/  MUFU.EX2 R40, R67 ;  /* 0x0000004300287308 */ /* 0x000ea20000000800 */
[----:B-1----:R-:W-:-:S07]  /*4440*/  FADD.FTZ R3, R93, R46 ;  /* 0x0000002e5d037221 */ /* 0x002fce0000010000 */
[----:B------:R-:W1:Y:S01]  /*4450*/  MUFU.EX2 R158, R77 ;  /* 0x0000004d009e7308 */ /* 0x000e620000000800 */
[----:B---3--:R-:W-:-:S07]  /*4460*/  FADD.FTZ R31, R21, R48 ;  /* 0x00000030151f7221 */ /* 0x008fce0000010000 */
[----:B------:R-:W3:Y:S01]  /*4470*/  MUFU.EX2 R95, R95 ;  /* 0x0000005f005f7308 */ /* 0x000ee20000000800 */
[C---:B--2---:R-:W-:Y:S01]  /*4480*/  FADD.FTZ R46, R40.reuse, R3 ;  /* 0x00000003282e7221 */ /* 0x044fe20000010000 */
[----:B------:R-:W-:-:S06]  /*4490*/  F2FP.F16.F32.PACK_AB R161, R40, R93 ;  /* 0x0000005d28a1723e */ /* 0x000fcc00000000ff */
[----:B------:R-:W2:Y:S01]  /*44a0*/  MUFU.EX2 R25, R25 ;  /* 0x0000001900197308 */ /* 0x000ea20000000800 */
[C---:B-1----:R-:W-:Y:S01]  /*44b0*/  FADD.FTZ R48, R158.reuse, R31 ;  /* 0x0000001f9e307221 */ /* 0x042fe20000010000 */
[----:B------:R-:W-:-:S06]  /*44c0*/  F2FP.F16.F32.PACK_AB R158, R158, R21 ;  /* 0x000000159e9e723e */ /* 0x000fcc00000000ff */
[----:B------:R-:W1:Y:S01]  /*44d0*/  MUFU.EX2 R42, R71 ;  /* 0x00000047002a7308 */ /* 0x000e620000000800 */
[----:B---3--:R-:W-:-:S07]  /*44e0*/  FADD.FTZ R3, R95, R46 ;  /* 0x0000002e5f037221 */ /* 0x008fce0000010000 */
[----:B------:R-:W3:Y:S01]  /*44f0*/  MUFU.EX2 R152, R81 ;  /* 0x0000005100987308 */ /* 0x000ee20000000800 */
[----:B--2---:R-:W-:-:S07]  /*4500*/  FADD.FTZ R7, R25, R48 ;  /* 0x0000003019077221 */ /* 0x004fce0000010000 */
[----:B------:R-:W2:Y:S01]  /*4510*/  MUFU.EX2 R97, R97 ;  /* 0x0000006100617308 */ /* 0x000ea20000000800 */
[C---:B-1----:R-:W-:Y:S01]  /*4520*/  FADD.FTZ R48, R42.reuse, R3 ;  /* 0x000000032a307221 */ /* 0x042fe20000010000 */
[----:B------:R-:W-:-:S06]  /*4530*/  F2FP.F16.F32.PACK_AB R163, R42, R95 ;  /* 0x0000005f2aa3723e */ /* 0x000fcc00000000ff */
        /* <DEDUP_REMOVED lines=21> */
[C---:B-1----:R-:W-:Y:S01]  /*4690*/  FADD.FTZ R14, R46.reuse, R7 ;  /* 0x000000072e0e7221 */ /* 0x042fe20000010000 */
[----:B------:R-:W-:-:S03]  /*46a0*/  F2FP.F16.F32.PACK_AB R153, R46, R119 ;  /* 0x000000772e99723e */ /* 0x000fc600000000ff */
[----:B---3--:R-:W-:-:S04]  /*46b0*/  FADD.FTZ R7, R117, R14 ;  /* 0x0000000e75077221 */ /* 0x008fc80000010000 */
[C---:B--2---:R-:W-:Y:S01]  /*46c0*/  FADD.FTZ R2, R12.reuse, R7 ;  /* 0x000000070c027221 */ /* 0x044fe20000010000 */
[----:B------:R-:W-:Y:S01]  /*46d0*/  F2FP.F16.F32.PACK_AB R155, R12, R117 ;  /* 0x000000750c9b723e */ /* 0x000fe200000000ff */
[----:B------:R-:W-:Y:S01]  /*46e0*/  VIADD R7, R88, 0xfffffffe ;  /* 0xfffffffe58077836 */ /* 0x000fe20000000000 */
[----:B------:R-:W-:Y:S06]  /*46f0*/  @!P2 BRA `(.L_x_893) ;  /* 0x000000000040a947 */ /* 0x000fec0003800000 */
[C---:B------:R-:W-:Y:S01]  /*4700*/  ISETP.GT.AND P3, PT, R13.reuse, RZ, PT ;  /* 0x000000ff0d00720c */ /* 0x040fe20003f64270 */
[----:B------:R-:W-:-:S12]  /*4710*/  VIADD R12, R13, 0xffffffff ;  /* 0xffffffff0d0c7836 */ /* 0x000fd80000000000 */
[----:B------:R-:W-:Y:S05]  /*4720*/  @P3 BRA `(.L_x_894) ;  /* 0x00000000001c3947 */ /* 0x000fea0003800000 */
[----:B------:R-:W-:Y:S01]  /*4730*/  ISETP.NE.AND P3, PT, R11, 0x1, PT ;  /* 0x000000010b00780c */ /* 0x000fe20003f65270 */
[----:B------:R-:W-:-:S12]  /*4740*/  IMAD.MOV R13, RZ, RZ, -R13 ;  /* 0x000000ffff0d7224 */ /* 0x000fd800078e0a0d */
[----:B------:R-:W1:Y:S02]  /*4750*/  @P3 LDC.64 R14, c[0x0][0x9e8] ;  /* 0x00027a00ff0e3b82 */ /* 0x000e640000000a00 */
[----:B-1----:R-:W-:-:S05]  /*4760*/  @P3 IMAD.HI.U32 R12, R13, R14, RZ ;  /* 0x0000000e0d0c3227 */ /* 0x002fca00078e00ff */
[----:B------:R-:W-:-:S04]  /*4770*/  @P3 SHF.R.U32.HI R13, RZ, R15, R12 ;  /* 0x0000000fff0d3219 */ /* 0x000fc8000001160c */
[----:B------:R-:W-:Y:S01]  /*4780*/  LOP3.LUT R12, RZ, R13, RZ, 0x33, !PT ;  /* 0x0000000dff0c7212 */ /* 0x000fe200078e33ff */
[----:B------:R-:W-:Y:S06]  /*4790*/  BRA `(.L_x_895) ;  /* 0x0000000000107947 */ /* 0x000fec0003800000 */
.L_x_894:
[----:B------:R-:W-:-:S13]  /*47a0*/  ISETP.NE.AND P3, PT, R11, 0x1, PT ;  /* 0x000000010b00780c */ /* 0x000fda0003f65270 */
[----:B------:R-:W1:Y:S02]  /*47b0*/  @P3 LDC.64 R14, c[0x0][0x9e8] ;  /* 0x00027a00ff0e3b82 */ /* 0x000e640000000a00 */
[----:B-1----:R-:W-:-:S05]  /*47c0*/  @P3 IMAD.HI.U32 R14, R12, R14, RZ ;  /* 0x0000000e0c0e3227 */ /* 0x002fca00078e00ff */
[----:B------:R-:W-:-:S07]  /*47d0*/  @P3 SHF.R.U32.HI R12, RZ, R15, R14 ;  /* 0x0000000fff0c3219 */ /* 0x000fce000001160e */
.L_x_895:
[----:B------:R-:W-:-:S05]  /*47e0*/  IMAD R11, R12, R11, R11 ;  /* 0x0000000b0c0b7224 */ /* 0x000fca00078e020b */
[----:B------:R-:W-:-:S07]  /*47f0*/  VIMNMX R10, R10, R11, PT ;  /* 0x0000000b0a0a7248 */ /* 0x000fce0003fe0100 */
.L_x_893:
[----:B------:R-:W-:Y:S02]  /*4800*/  SHF.R.S32.HI R11, RZ, 0x1f, R10 ;  /* 0x0000001fff0b7819 */ /* 0x000fe4000001140a */
[----:B------:R-:W-:Y:S02]  /*4810*/  CS2R R150, SRZ ;  /* 0x0000000000967805 */ /* 0x000fe4000001ff00 */
[----:B------:R-:W-:Y:S02]  /*4820*/  CS2R R148, SRZ ;  /* 0x0000000000947805 */ /* 0x000fe4000001ff00 */
[----:B------:R-:W-:Y:S02]  /*4830*/  CS2R R146, SRZ ;  /* 0x0000000000927805 */ /* 0x000fe4000001ff00 */
[----:B------:R-:W-:Y:S02]  /*4840*/  LEA.HI R11, R11, R10, RZ, 0x7 ;  /* 0x0000000a0b0b7211 */ /* 0x000fe400078f38ff */
[----:B------:R-:W-:-:S02]  /*4850*/  CS2R R144, SRZ ;  /* 0x0000000000907805 */ /* 0x000fc4000001ff00 */
[----:B------:R-:W-:Y:S02]  /*4860*/  CS2R R142, SRZ ;  /* 0x00000000008e7805 */ /* 0x000fe4000001ff00 */
[----:B------:R-:W-:Y:S02]  /*4870*/  CS2R R140, SRZ ;  /* 0x00000000008c7805 */ /* 0x000fe4000001ff00 */
[----:B------:R-:W-:Y:S02]  /*4880*/  SHF.R.S32.HI R11, RZ, 0x7, R11 ;  /* 0x00000007ff0b7819 */ /* 0x000fe4000001140b */
[----:B------:R-:W-:Y:S02]  /*4890*/  CS2R R138, SRZ ;  /* 0x00000000008a7805 */ /* 0x000fe4000001ff00 */
[----:B------:R-:W-:Y:S02]  /*48a0*/  CS2R R136, SRZ ;  /* 0x0000000000887805 */ /* 0x000fe4000001ff00 */
[----:B------:R-:W-:-:S02]  /*48b0*/  CS2R R134, SRZ ;  /* 0x0000000000867805 */ /* 0x000fc4000001ff00 */
[----:B------:R-:W-:Y:S02]  /*48c0*/  VIMNMX R12, R11, UR40, !PT ;  /* 0x000000280b0c7c48 */ /* 0x000fe4000ffe0100 */
[----:B------:R-:W-:Y:S02]  /*48d0*/  CS2R R132, SRZ ;  /* 0x0000000000847805 */ /* 0x000fe4000001ff00 */
[----:B------:R-:W-:Y:S02]  /*48e0*/  CS2R R130, SRZ ;  /* 0x0000000000827805 */ /* 0x000fe4000001ff00 */
[----:B------:R-:W-:Y:S02]  /*48f0*/  CS2R R128, SRZ ;  /* 0x0000000000807805 */ /* 0x000fe4000001ff00 */
[----:B------:R-:W-:Y:S02]  /*4900*/  ISETP.GE.AND P3, PT, R7, R12, PT ;  /* 0x0000000c0700720c */ /* 0x000fe40003f66270 */
        /* <DEDUP_REMOVED lines=20> */
[----:B------:R-:W-:Y:S06]  /*4a50*/  @!P3 BRA `(.L_x_896) ;  /* 0x000000300018b947 */ /* 0x000fec0003800000 */
[----:B------:R-:W-:Y:S01]  /*4a60*/  IMAD.IADD R10, R5, 0x1, R8 ;  /* 0x00000001050a7824 */ /* 0x000fe200078e0208 */
[----:B------:R-:W-:Y:S01]  /*4a70*/  ULDC UR55, c[0x0][0x9e4] ;  /* 0x0002790000377ab9 */ /* 0x000fe20000000800 */
[----:B------:R-:W-:Y:S01]  /*4a80*/  IMAD.MOV.U32 R151, RZ, RZ, RZ ;  /* 0x000000ffff977224 */ /* 0x000fe200078e00ff */
[----:B------:R-:W-:Y:S01]  /*4a90*/  ULDC UR56, c[0x0][0x9dc] ;  /* 0x0002770000387ab9 */ /* 0x000fe20000000800 */
[----:B------:R-:W-:Y:S01]  /*4aa0*/  ULDC UR58, c[0x0][0x288] ;  /* 0x0000a200003a7ab9 */ /* 0x000fe20000000800 */
[----:B------:R-:W-:-:S05]  /*4ab0*/  ULDC UR57, c[0x0][0x9e0] ;  /* 0x0002780000397ab9 */ /* 0x000fca0000000800 */
.L_x_913:
        /* <DEDUP_REMOVED lines=9> */
.L_x_898:
[----:B------:R-:W-:Y:S01]  /*4b50*/  ULEA UR6, UR60, UR39, 0x3 ;  /* 0x000000273c067291 */ /* 0x000fe2000f8e183f */
[----:B------:R-:W-:-:S05]  /*4b60*/  IMAD.U32 R6, RZ, RZ, UR59 ;  /* 0x0000003bff067e24 */ /* 0x000fca000f8e00ff */
[----:B------:R-:W-:-:S04]  /*4b70*/  SHF.L.U32 R6, R6, 0x1f, RZ ;  /* 0x0000001f06067819 */ /* 0x000fc800000006ff */
[----:B------:R1:W2:Y:S01]  /*4b80*/  SYNCS.PHASECHK.TRANS64.TRYWAIT P3, [UR6+0x28830], R6 ;  /* 0x02883006ff0075a7 */ /* 0x0002a20008060146 */
[----:B------:R-:W-:Y:S05]  /*4b90*/  @!P0 BRA `(.L_x_899) ;  /* 0x0000000000048947 */ /* 0x000fea0003800000 */
[----:B------:R-:W-:Y:S01]  /*4ba0*/  BPT.TRAP 0x1 ;  /* 0x000000040000795c */ /* 0x000fe20000300000 */
.L_x_899:
[----:B--2---:R-:W-:Y:S05]  /*4bb0*/  @P3 BRA `(.L_x_897) ;  /* 0x0000000000083947 */ /* 0x004fea0003800000 */
[----:B------:R-:W2:Y:S02]  /*4bc0*/  SYNCS.PHASECHK.TRANS64.TRYWAIT P3, [UR6+0x28830], R6 ;  /* 0x02883006ff0075a7 */ /* 0x000ea40008060146 */
[----:B--2---:R-:W-:Y:S05]  /*4bd0*/  @!P3 BRA `(.L_x_900) ;  /* 0x000000cc00ecb947 */ /* 0x004fea0003800000 */
.L_x_897:
[----:B-12---:R-:W-:Y:S01]  /*4be0*/  VIADD R6, R17, 0x8 ;  /* 0x0000000811067836 */ /* 0x006fe20000000000 */
[----:B------:R-:W-:Y:S01]  /*4bf0*/  ULEA UR34, UR60, UR49, 0xb ;  /* 0x000000313c227291 */ /* 0x000fe2000f8e583f */
[----:B------:R-:W-:Y:S01]  /*4c00*/  UMOV UR35, 0x40000040 ;  /* 0x4000004000237882 */ /* 0x000fe20000000000 */
[----:B------:R-:W-:Y:S02]  /*4c10*/  UMOV UR7, 0x40000040 ;  /* 0x4000004000077882 */ /* 0x000fe40000000000 */
[----:B------:R1:W-:Y:S01]  /*4c20*/  BAR.SYNC.DEFER_BLOCKING R6, 0x100 ;  /* 0x000400060000751d */ /* 0x0003e20000010000 */
[----:B------:R-:W-:Y:S02]  /*4c30*/  UIADD3 UR6, UR34, 0x2, URZ ;  /* 0x0000000222067890 */ /* 0x000fe4000fffe03f */
[----:B------:R-:W-:Y:S02]  /*4c40*/  UIADD3 UR10, UR34, 0x4, URZ ;  /* 0x00000004220a7890 */ /* 0x000fe4000fffe03f */
[----:B------:R-:W-:Y:S01]  /*4c50*/  UIADD3 UR14, UR34, 0x6, URZ ;  /* 0x00000006220e7890 */ /* 0x000fe2000fffe03f */
[----:B------:R-:W-:Y:S01]  /*4c60*/  UMOV UR11, 0x40000040 ;  /* 0x40000040000b7882 */ /* 0x000fe20000000000 */
[----:B------:R-:W-:Y:S01]  /*4c70*/  UMOV UR15, 0x40000040 ;  /* 0x40000040000f7882 */ /* 0x000fe20000000000 */
[----:B------:R-:W-:Y:S01]  /*4c80*/  UIADD3 UR18, UR34, 0x400, URZ ;  /* 0x0000040022127890 */ /* 0x000fe2000fffe03f */
[----:B------:R-:W-:Y:S01]  /*4c90*/  UMOV UR19, 0x40000040 ;  /* 0x4000004000137882 */ /* 0x000fe20000000000 */
[----:B------:R-:W-:Y:S01]  /*4ca0*/  UIADD3 UR22, UR34, 0x402, URZ ;  /* 0x0000040222167890 */ /* 0x000fe2000fffe03f */
[----:B------:R-:W-:Y:S01]  /*4cb0*/  UMOV UR23, 0x40000040 ;  /* 0x4000004000177882 */ /* 0x000fe20000000000 */
[----:B------:R-:W-:Y:S01]  /*4cc0*/  UIADD3 UR26, UR34, 0x404, URZ ;  /* 0x00000404221a7890 */ /* 0x000fe2000fffe03f */
[----:B------:R-:W-:Y:S01]  /*4cd0*/  UMOV UR27, 0x40000040 ;  /* 0x40000040001b7882 */ /* 0x000fe20000000000 */
[----:B------:R-:W-:Y:S01]  /*4ce0*/  UIADD3 UR30, UR34, 0x406, URZ ;  /* 0x00000406221e7890 */ /* 0x000fe2000fffe03f */
[----:B------:R-:W-:Y:S01]  /*4cf0*/  UMOV UR31, 0x40000040 ;  /* 0x40000040001f7882 */ /* 0x000fe20000000000 */
[----:B------:R-:W-:-:S06]  /*4d00*/  WARPGROUP.ARRIVE ;  /* 0x00000000000079c5 */ /* 0x000fcc0000000000 */
[----:B------:R-:W-:Y:S03]  /*4d10*/  HGMMA.64x128x16.F32 R24, gdesc[UR32], RZ, !UPT, gsb0 ;  /* 0x01e00000201879f0 */ /* 0x000fe6000c0008ff */
        /* <DEDUP_REMOVED lines=22> */
[----:B-1----:R-:W-:Y:S05]  /*4e80*/  @P4 BRA `(.L_x_901) ;  /* 0x00000000002c4947 */ /* 0x002fea0003800000 */
[----:B------:R-:W-:Y:S05]  /*4e90*/  @!P0 BRA `(.L_x_902) ;  /* 0x0000000000048947 */ /* 0x000fea0003800000 */
[----:B------:R-:W-:Y:S01]  /*4ea0*/  BPT.TRAP 0x1 ;  /* 0x000000040000795c */ /* 0x000fe20000300000 */
.L_x_902:
[----:B------:R-:W-:Y:S01]  /*4eb0*/  ULEA UR6, UR37, UR39, 0x3 ;  /* 0x0000002725067291 */ /* 0x000fe2000f8e183f */
[----:B------:R-:W-:-:S05]  /*4ec0*/  IMAD.U32 R6, RZ, RZ, UR36 ;  /* 0x00000024ff067e24 */ /* 0x000fca000f8e00ff */
[----:B------:R-:W-:-:S04]  /*4ed0*/  SHF.L.U32 R6, R6, 0x1f, RZ ;  /* 0x0000001f06067819 */ /* 0x000fc800000006ff */
[----:B------:R1:W2:Y:S01]  /*4ee0*/  SYNCS.PHASECHK.TRANS64.TRYWAIT P3, [UR6+0x28850], R6 ;  /* 0x02885006ff0075a7 */ /* 0x0002a20008060146 */
[----:B------:R-:W-:Y:S05]  /*4ef0*/  @!P0 BRA `(.L_x_903) ;  /* 0x0000000000048947 */ /* 0x000fea0003800000 */
[----:B------:R-:W-:Y:S01]  /*4f00*/  BPT.TRAP 0x1 ;  /* 0x000000040000795c */ /* 0x000fe20000300000 */
.L_x_903:
[----:B--2---:R-:W-:Y:S05]  /*4f10*/  @P3 BRA `(.L_x_901) ;  /* 0x0000000000083947 */ /* 0x004fea0003800000 */
[----:B------:R-:W2:Y:S02]  /*4f20*/  SYNCS.PHASECHK.TRANS64.TRYWAIT P3, [UR6+0x28850], R6 ;  /* 0x02885006ff0075a7 */ /* 0x000ea40008060146 */
[----:B--2---:R-:W-:Y:S05]  /*4f30*/  @!P3 BRA `(.L_x_904) ;  /* 0x000000cc002cb947 */ /* 0x004fea0003800000 */
.L_x_901:
[----:B------:R-:W-:Y:S01]  /*4f40*/  UIADD3 UR6, UR39, 0x400, URZ ;  /* 0x0000040027067890 */ /* 0x000fe2000fffe03f */
[----:B------:R-:W-:Y:S01]  /*4f50*/  WARPGROUP.ARRIVE ;  /* 0x00000000000079c5 */ /* 0x000fe20000000000 */
[----:B------:R-:W-:Y:S01]  /*4f60*/  UMOV UR7, 0x40000040 ;  /* 0x4000004000077882 */ /* 0x000fe20000000000 */
[----:B------:R-:W3:Y:S01]  /*4f70*/  LDC R13, c[0x0][0x2e0] ;  /* 0x0000b800ff0d7b82 */ /* 0x000ee20000000800 */
[----:B------:R-:W-:Y:S01]  /*4f80*/  USHF.R.U32.HI UR6, URZ, 0x4, UR6 ;  /* 0x000000043f067899 */ /* 0x000fe20008011606 */
[----:B--2---:R-:W-:-:S03]  /*4f90*/  IMAD.U32 R11, RZ, RZ, UR60 ;  /* 0x0000003cff0b7e24 */ /* 0x004fc6000f8e00ff */
[----:B------:R-:W-:Y:S02]  /*4fa0*/  ULOP3.LUT UR6, UR6, 0x3fff, URZ, 0xc0, !UPT ;  /* 0x00003fff06067892 */ /* 0x000fe4000f8ec03f */
[----:B------:R-:W-:Y:S02]  /*4fb0*/  @!P1 LEA R11, R11, UR39, 0x3 ;  /* 0x000000270b0b9c11 */ /* 0x000fe4000f8e18ff */
[----:B------:R-:W-:-:S03]  /*4fc0*/  ULOP3.LUT UR6, UR6, 0x4000000, URZ, 0xfc, !UPT ;  /* 0x0400000006067892 */ /* 0x000fc6000f8efc3f */
[----:B------:R-:W-:Y:S01]  /*4fd0*/  @!P1 VIADD R11, R11, 0x28840 ;  /* 0x000288400b0b9836 */ /* 0x000fe20000000000 */
[----:B------:R-:W-:-:S04]  /*4fe0*/  ULEA UR10, UR37, UR6, 0xb ;  /* 0x00000006250a7291 */ /* 0x000fc8000f8e583f */
[----:B------:R-:W-:-:S03]  /*4ff0*/  @!P1 PRMT R11, RZ, 0x654, R11 ;  /* 0x00000654ff0b9816 */ /* 0x000fc6000000000b */
[----:B------:R-:W-:Y:S02]  /*5000*/  UMOV UR6, UR10 ;  /* 0x0000000a00067c82 */ /* 0x000fe40008000000 */
        /* <DEDUP_REMOVED lines=36> */
[----:B------:R-:W-:Y:S02]  /*5250*/  ULOP3.LUT UR6, URZ, UR56, URZ, 0x33, !UPT ;  /* 0x000000383f067292 */ /* 0x000fe4000f8e333f */
[----:B------:R-:W-:Y:S02]  /*5260*/  WARPGROUP.DEPBAR.LE gsb0, 0x0 ;  /* 0x00008000000079c5 */ /* 0x000fe40000010000 */
[----:B------:R-:W-:-:S05]  /*5270*/  IMAD.SHL.U32 R152, R7, 0x80, RZ ;  /* 0x0000008007987824 */ /* 0x000fca00078e00ff */
[----:B-1----:R-:W-:-:S05]  /*5280*/  IADD3 R6, -R152, 0x1, RZ ;  /* 0x0000000198067810 */ /* 0x002fca0007ffe1ff */
[----:B---3--:R-:W-:Y:S01]  /*5290*/  IMAD R13, R13, UR45, R6 ;  /* 0x0000002d0d0d7c24 */ /* 0x008fe2000f8e0206 */
[----:B------:R-:W-:-:S03]  /*52a0*/  IADD3 R6, -R17, 0xb, RZ ;  /* 0x0000000b11067810 */ /* 0x000fc60007ffe1ff */
[----:B------:R-:W-:Y:S02]  /*52b0*/  VIADD R13, R13, -UR58 ;  /* 0x8000003a0d0d7c36 */ /* 0x000fe40008000000 */
[----:B------:R1:W-:Y:S06]  /*52c0*/  BAR.ARV R6, 0x100 ;  /* 0x000400060000751d */ /* 0x0003ec0000002000 */
[----:B------:R-:W-:Y:S01]  /*52d0*/  IMAD R13, R16, -0x2, R13 ;  /* 0xfffffffe100d7824 */ /* 0x000fe200078e020d */
[----:B------:R2:W-:Y:S03]  /*52e0*/  @!P1 SYNCS.ARRIVE.TRANS64.RED.A1T0 RZ, [R11+URZ], RZ ;  /* 0x000000ff0bff99a7 */ /* 0x0005e6000810043f */
[----:B------:R-:W-:-:S02]  /*52f0*/  VIADD R154, R13, UR57 ;  /* 0x000000390d9a7c36 */ /* 0x000fc40008000000 */
[----:B------:R-:W-:Y:S02]  /*5300*/  VIADD R156, R13, UR6 ;  /* 0x000000060d9c7c36 */ /* 0x000fe40008000000 */
[C---:B--2---:R-:W-:Y:S02]  /*5310*/  IMAD.IADD R11, R5.reuse, 0x1, R154 ;  /* 0x00000001050b7824 */ /* 0x044fe400078e029a */
[----:B------:R-:W-:Y:S01]  /*5320*/  IMAD.IADD R14, R5, 0x1, R156 ;  /* 0x00000001050e7824 */ /* 0x000fe200078e029c */
[----:B-1----:R-:W-:Y:S06]  /*5330*/  @!P2 BRA `(.L_x_905) ;  /* 0x00000000005ca947 */ /* 0x002fec0003800000 */
[----:B------:R-:W-:Y:S01]  /*5340*/  ISETP.GT.AND P3, PT, R10, -0x1, PT ;  /* 0xffffffff0a00780c */ /* 0x000fe20003f64270 */
[----:B------:R-:W-:-:S12]  /*5350*/  BSSY B0, `(.L_x_906) ;  /* 0x0000011000007945 */ /* 0x000fd80003800000 */
[----:B------:R-:W-:Y:S05]  /*5360*/  @P3 BRA `(.L_x_907) ;  /* 0x0000000000203947 */ /* 0x000fea0003800000 */
[----:B------:R-:W-:Y:S01]  /*5370*/  IMAD.U32 R15, RZ, RZ, UR55 ;  /* 0x00000037ff0f7e24 */ /* 0x000fe2000f8e00ff */
[----:B------:R-:W-:-:S04]  /*5380*/  LOP3.LUT R13, RZ, R10, RZ, 0x33, !PT ;  /* 0x0000000aff0d7212 */ /* 0x000fc800078e33ff */
[----:B------:R-:W-:-:S13]  /*5390*/  ISETP.NE.AND P3, PT, R15, 0x1, PT ;  /* 0x000000010f00780c */ /* 0x000fda0003f65270 */
[----:B------:R-:W1:Y:S02]  /*53a0*/  @P3 LDC.64 R20, c[0x0][0x9e8] ;  /* 0x00027a00ff143b82 */ /* 0x000e640000000a00 */
[----:B-1----:R-:W-:-:S05]  /*53b0*/  @P3 IMAD.HI.U32 R6, R13, R20, RZ ;  /* 0x000000140d063227 */ /* 0x002fca00078e00ff */
[----:B------:R-:W-:-:S04]  /*53c0*/  @P3 SHF.R.U32.HI R13, RZ, R21, R6 ;  /* 0x00000015ff0d3219 */ /* 0x000fc80000011606 */
[----:B------:R-:W-:Y:S01]  /*53d0*/  LOP3.LUT R6, RZ, R13, RZ, 0x33, !PT ;  /* 0x0000000dff067212 */ /* 0x000fe200078e33ff */
[----:B------:R-:W-:Y:S06]  /*53e0*/  BRA `(.L_x_908) ;  /* 0x00000000001c7947 */ /* 0x000fec0003800000 */
.L_x_907:
[----:B------:R-:W-:Y:S02]  /*53f0*/  IMAD.U32 R15, RZ, RZ, UR55 ;  /* 0x00000037ff0f7e24 */ /* 0x000fe4000f8e00ff */
[----:B------:R-:W-:-:S03]  /*5400*/  IMAD.MOV.U32 R6, RZ, RZ, R10 ;  /* 0x000000ffff067224 */ /* 0x000fc600078e000a */
[----:B------:R-:W-:-:S13]  /*5410*/  ISETP.NE.AND P3, PT, R15, 0x1, PT ;  /* 0x000000010f00780c */ /* 0x000fda0003f65270 */
[----:B------:R-:W1:Y:S01]  /*5420*/  @P3 LDC.64 R20, c[0x0][0x9e8] ;  /* 0x00027a00ff143b82 */ /* 0x000e620000000a00 */
[----:B------:R-:W-:-:S04]  /*5430*/  @P3 IMAD.IADD R13, R5, 0x1, R8 ;  /* 0x00000001050d3824 */ /* 0x000fc800078e0208 */
[----:B-1----:R-:W-:-:S05]  /*5440*/  @P3 IMAD.HI.U32 R20, R13, R20, RZ ;  /* 0x000000140d143227 */ /* 0x002fca00078e00ff */
[----:B------:R-:W-:-:S07]  /*5450*/  @P3 SHF.R.U32.HI R6, RZ, R21, R20 ;  /* 0x00000015ff063219 */ /* 0x000fce0000011614 */
.L_x_908:
[----:B------:R-:W-:Y:S05]  /*5460*/  BSYNC B0 ;  /* 0x0000000000007941 */ /* 0x000fea0003800000 */
.L_x_906:
[----:B------:R-:W-:-:S04]  /*5470*/  IMAD R13, R6, R15, -R152 ;  /* 0x0000000f060d7224 */ /* 0x000fc800078e0a98 */
[----:B------:R-:W-:-:S05]  /*5480*/  IMAD R13, R16, -0x2, R13 ;  /* 0xfffffffe100d7824 */ /* 0x000fca00078e020d */
[----:B------:R-:W-:Y:S02]  /*5490*/  VIADDMNMX R11, R13, R15, R11, PT ;  /* 0x0000000f0d0b7246 */ /* 0x000fe4000380010b */
[----:B------:R-:W-:-:S07]  /*54a0*/  VIMNMX R14, R14, R13, !PT ;  /* 0x0000000d0e0e7248 */ /* 0x000fce0007fe0100 */
.L_x_905:
[----:B------:R-:W-:Y:S01]  /*54b0*/  ISETP.GT.AND P3, PT, R7, -0x1, PT ;  /* 0xffffffff0700780c */ /* 0x000fe20003f64270 */
[----:B------:R-:W-:-:S03]  /*54c0*/  IMAD.IADD R20, R4, 0x1, R156 ;  /* 0x0000000104147824 */ /* 0x000fc600078e029c */
[C---:B------:R-:W-:Y:S02]  /*54d0*/  ISETP.GT.AND P5, PT, R14.reuse, RZ, P3 ;  /* 0x000000ff0e00720c */ /* 0x040fe40001fa4270 */
[----:B------:R-:W-:Y:S02]  /*54e0*/  ISETP.GT.AND P6, PT, R14, 0x1, P3 ;  /* 0x000000010e00780c */ /* 0x000fe40001fc4270 */
[C---:B------:R-:W-:Y:S02]  /*54f0*/  ISETP.LT.OR P5, PT, R11.reuse, 0x1, P5 ;  /* 0x000000010b00780c */ /* 0x040fe40002fa1670 */
[----:B------:R-:W-:Y:S02]  /*5500*/  ISETP.LT.OR P6, PT, R11, 0x2, P6 ;  /* 0x000000020b00780c */ /* 0x000fe400037c1670 */
[----:B------:R-:W-:Y:S02]  /*5510*/  FSEL R171, R24, -INF , !P5 ;  /* 0xff80000018ab7808 */ /* 0x000fe40006800000 */
[----:B------:R-:W-:-:S02]  /*5520*/  FSEL R173, R25, -INF , !P6 ;  /* 0xff80000019ad7808 */ /* 0x000fc40007000000 */
[C---:B------:R-:W-:Y:S02]  /*5530*/  ISETP.GT.AND P4, PT, R14.reuse, 0x8, P3 ;  /* 0x000000080e00780c */ /* 0x040fe40001f84270 */
[C---:B------:R-:W-:Y:S02]  /*5540*/  ISETP.GT.AND P5, PT, R14.reuse, 0x9, P3 ;  /* 0x000000090e00780c */ /* 0x040fe40001fa4270 */
[----:B------:R-:W-:Y:S02]  /*5550*/  ISETP.GT.AND P6, PT, R14, 0x10, P3 ;  /* 0x000000100e00780c */ /* 0x000fe40001fc4270 */
[C---:B------:R-:W-:Y:S02]  /*5560*/  ISETP.LT.OR P4, PT, R11.reuse, 0x9, P4 ;  /* 0x000000090b00780c */ /* 0x040fe40002781670 */
[C---:B------:R-:W-:Y:S02]  /*5570*/  ISETP.LT.OR P5, PT, R11.reuse, 0xa, P5 ;  /* 0x0000000a0b00780c */ /* 0x040fe40002fa1670 */
[----:B------:R-:W-:-:S02]  /*5580*/  ISETP.LT.OR P6, PT, R11, 0x11, P6 ;  /* 0x000000110b00780c */ /* 0x000fc400037c1670 */
[----:B------:R-:W-:Y:S02]  /*5590*/  FSEL R179, R28, -INF , !P4 ;  /* 0xff8000001cb37808 */ /* 0x000fe40006000000 */
[----:B------:R-:W-:Y:S02]  /*55a0*/  FSEL R193, R29, -INF , !P5 ;  /* 0xff8000001dc17808 */ /* 0x000fe40006800000 */
[----:B------:R-:W-:Y:S02]  /*55b0*/  FSEL R183, R32, -INF , !P6 ;  /* 0xff80000020b77808 */ /* 0x000fe40007000000 */
[C---:B------:R-:W-:Y:S02]  /*55c0*/  ISETP.GT.AND P4, PT, R14.reuse, 0x11, P3 ;  /* 0x000000110e00780c */ /* 0x040fe40001f84270 */
[C---:B------:R-:W-:Y:S02]  /*55d0*/  ISETP.GT.AND P5, PT, R14.reuse, 0x18, P3 ;  /* 0x000000180e00780c */ /* 0x040fe40001fa4270 */
[----:B------:R-:W-:-:S02]  /*55e0*/  ISETP.GT.AND P6, PT, R14, 0x19, P3 ;  /* 0x000000190e00780c */ /* 0x000fc40001fc4270 */
[C---:B------:R-:W-:Y:S02]  /*55f0*/  ISETP.LT.OR P4, PT, R11.reuse, 0x12, P4 ;  /* 0x000000120b00780c */ /* 0x040fe40002781670 */
[C---:B------:R-:W-:Y:S02]  /*5600*/  ISETP.LT.OR P5, PT, R11.reuse, 0x19, P5 ;  /* 0x000000190b00780c */ /* 0x040fe40002fa1670 */
[----:B------:R-:W-:Y:S02]  /*5610*/  ISETP.LT.OR P6, PT, R11, 0x1a, P6 ;  /* 0x0000001a0b00780c */ /* 0x000fe400037c1670 */
[----:B------:R-:W-:Y:S02]  /*5620*/  FSEL R191, R33, -INF , !P4 ;  /* 0xff80000021bf7808 */ /* 0x000fe40006000000 */
        /* <DEDUP_REMOVED lines=67> */
[----:B------:R-:W-:Y:S01]  /*5a60*/  ISETP.GT.AND P6, PT, R14, 0x79, P3 ;  /* 0x000000790e00780c */ /* 0x000fe20001fc4270 */
[----:B------:R-:W-:Y:S01]  /*5a70*/  IMAD.IADD R14, R4, 0x1, R154 ;  /* 0x00000001040e7824 */ /* 0x000fe200078e029a */
[----:B------:R-:W-:-:S02]  /*5a80*/  ISETP.LT.OR P4, PT, R11, 0x72, P4 ;  /* 0x000000720b00780c */ /* 0x000fc40002781670 */
[C---:B------:R-:W-:Y:S02]  /*5a90*/  ISETP.LT.OR P5, PT, R11.reuse, 0x79, P5 ;  /* 0x000000790b00780c */ /* 0x040fe40002fa1670 */
[----:B------:R-:W-:Y:S02]  /*5aa0*/  ISETP.LT.OR P6, PT, R11, 0x7a, P6 ;  /* 0x0000007a0b00780c */ /* 0x000fe400037c1670 */
[----:B------:R-:W-:Y:S02]  /*5ab0*/  FSEL R81, R81, -INF , !P4 ;  /* 0xff80000051517808 */ /* 0x000fe40006000000 */
[----:B------:R-:W-:Y:S02]  /*5ac0*/  FSEL R37, R84, -INF , !P5 ;  /* 0xff80000054257808 */ /* 0x000fe40006800000 */
[----:B------:R-:W-:Y:S01]  /*5ad0*/  FSEL R85, R85, -INF , !P6 ;  /* 0xff80000055557808 */ /* 0x000fe20007000000 */
[----:B------:R-:W-:Y:S06]  /*5ae0*/  @!P2 BRA `(.L_x_909) ;  /* 0x000000000058a947 */ /* 0x000fec0003800000 */
[----:B------:R-:W-:Y:S01]  /*5af0*/  IMAD.IADD R11, R4, 0x1, R8 ;  /* 0x00000001040b7824 */ /* 0x000fe200078e0208 */
[----:B------:R-:W-:Y:S04]  /*5b00*/  BSSY B0, `(.L_x_910) ;  /* 0x0000010000007945 */ /* 0x000fe80003800000 */
[----:B------:R-:W-:-:S13]  /*5b10*/  ISETP.GT.AND P4, PT, R11, -0x1, PT ;  /* 0xffffffff0b00780c */ /* 0x000fda0003f84270 */
        /* <DEDUP_REMOVED lines=9> */
.L_x_911:
[----:B------:R-:W-:-:S05]  /*5bb0*/  IMAD.U32 R24, RZ, RZ, UR55 ;  /* 0x00000037ff187e24 */ /* 0x000fca000f8e00ff */
[----:B------:R-:W-:-:S13]  /*5bc0*/  ISETP.NE.AND P4, PT, R24, 0x1, PT ;  /* 0x000000011800780c */ /* 0x000fda0003f85270 */
[----:B------:R-:W1:Y:S02]  /*5bd0*/  @P4 LDC.64 R162, c[0x0][0x9e8] ;  /* 0x00027a00ffa24b82 */ /* 0x000e640000000a00 */
[----:B-1----:R-:W-:-:S05]  /*5be0*/  @P4 IMAD.HI.U32 R6, R11, R162, RZ ;  /* 0x000000a20b064227 */ /* 0x002fca00078e00ff */
[----:B------:R-:W-:-:S07]  /*5bf0*/  @P4 SHF.R.U32.HI R11, RZ, R163, R6 ;  /* 0x000000a3ff0b4219 */ /* 0x000fce0000011606 */
.L_x_912:
[----:B------:R-:W-:Y:S05]  /*5c00*/  BSYNC B0 ;  /* 0x0000000000007941 */ /* 0x000fea0003800000 */
.L_x_910:
[----:B------:R-:W-:-:S04]  /*5c10*/  IMAD R11, R11, R24, -R152 ;  /* 0x000000180b0b7224 */ /* 0x000fc800078e0a98 */
[----:B------:R-:W-:-:S05]  /*5c20*/  IMAD R11, R16, -0x2, R11 ;  /* 0xfffffffe100b7824 */ /* 0x000fca00078e020b */
[----:B------:R-:W-:Y:S02]  /*5c30*/  VIADDMNMX R14, R11, R24, R14, PT ;  /* 0x000000180b0e7246 */ /* 0x000fe4000380010e */
[----:B------:R-:W-:-:S07]  /*5c40*/  VIMNMX R20, R20, R11, !PT ;  /* 0x0000000b14147248 */ /* 0x000fce0007fe0100 */
.L_x_909:
[----:B------:R-:W-:Y:S01]  /*5c50*/  FMNMX.FTZ R6, R171, R0, !PT ;  /* 0x00000000ab067209 */ /* 0x000fe20007810000 */
[----:B------:R-:W-:Y:S01]  /*5c60*/  IMAD.U32 R40, RZ, RZ, UR37 ;  /* 0x00000025ff287e24 */ /* 0x000fe2000f8e00ff */
[----:B------:R-:W-:Y:S01]  /*5c70*/  ISETP.GT.AND P5, PT, R20, 0x8, P3 ;  /* 0x000000081400780c */ /* 0x000fe20001fa4270 */
[----:B------:R-:W-:Y:S01]  /*5c80*/  UMOV UR36, UR59 ;  /* 0x0000003b00247c82 */ /* 0x000fe20008000000 */
[----:B------:R-:W-:Y:S01]  /*5c90*/  FMNMX.FTZ R6, R173, R6, !PT ;  /* 0x00000006ad067209 */ /* 0x000fe20007810000 */
[----:B------:R-:W-:Y:S01]  /*5ca0*/  UMOV UR37, UR60 ;  /* 0x0000003c00257c82 */ /* 0x000fe20008000000 */
[----:B------:R-:W-:Y:S02]  /*5cb0*/  ISETP.LT.OR P5, PT, R14, 0x9, P5 ;  /* 0x000000090e00780c */ /* 0x000fe40002fa1670 */
[----:B------:R-:W-:Y:S02]  /*5cc0*/  FMNMX.FTZ R6, R179, R6, !PT ;  /* 0x00000006b3067209 */ /* 0x000fe40007810000 */
[----:B------:R-:W-:-:S02]  /*5cd0*/  FSEL R165, R30, -INF , !P5 ;  /* 0xff8000001ea57808 */ /* 0x000fc40006800000 */
[----:B------:R-:W-:Y:S02]  /*5ce0*/  FMNMX.FTZ R6, R193, R6, !PT ;  /* 0x00000006c1067209 */ /* 0x000fe40007810000 */
[----:B------:R-:W-:Y:S02]  /*5cf0*/  ISETP.GT.AND P5, PT, R20, 0x11, P3 ;  /* 0x000000111400780c */ /* 0x000fe40001fa4270 */
[----:B------:R-:W-:Y:S02]  /*5d00*/  FMNMX.FTZ R6, R183, R6, !PT ;  /* 0x00000006b7067209 */ /* 0x000fe40007810000 */
        /* <DEDUP_REMOVED lines=8> */
[----:B------:R-:W-:-:S02]  /*5d90*/  ISETP.GT.AND P6, PT, R20, 0x1, P3 ;  /* 0x000000011400780c */ /* 0x000fc40001fc4270 */
[----:B------:R-:W-:Y:S02]  /*5da0*/  FMNMX.FTZ R6, R159, R6, !PT ;  /* 0x000000069f067209 */ /* 0x000fe40007810000 */
[----:B------:R-:W-:Y:S02]  /*5db0*/  FSEL R39, R39, -INF , !P5 ;  /* 0xff80000027277808 */ /* 0x000fe40006800000 */
[----:B------:R-:W-:Y:S02]  /*5dc0*/  FMNMX.FTZ R6, R157, R6, !PT ;  /* 0x000000069d067209 */ /* 0x000fe40007810000 */
[----:B------:R-:W-:Y:S02]  /*5dd0*/  ISETP.GT.AND P5, PT, R20, 0x21, P3 ;  /* 0x000000211400780c */ /* 0x000fe40001fa4270 */
[----:B------:R-:W-:Y:S02]  /*5de0*/  FMNMX.FTZ R6, R155, R6, !PT ;  /* 0x000000069b067209 */ /* 0x000fe40007810000 */
[----:B------:R-:W-:-:S02]  /*5df0*/  ISETP.LT.OR P6, PT, R14, 0x2, P6 ;  /* 0x000000020e00780c */ /* 0x000fc400037c1670 */
[----:B------:R-:W-:Y:S02]  /*5e00*/  FMNMX.FTZ R6, R153, R6, !PT ;  /* 0x0000000699067209 */ /* 0x000fe40007810000 */
[----:B------:R-:W-:Y:S02]  /*5e10*/  ISETP.LT.OR P5, PT, R14, 0x22, P5 ;  /* 0x000000220e00780c */ /* 0x000fe40002fa1670 */
[----:B------:R-:W-:Y:S02]  /*5e20*/  FMNMX.FTZ R6, R49, R6, !PT ;  /* 0x0000000631067209 */ /* 0x000fe40007810000 */
[----:B------:R-:W-:Y:S02]  /*5e30*/  FSEL R169, R27, -INF , !P6 ;  /* 0xff8000001ba97808 */ /* 0x000fe40007000000 */
[----:B------:R-:W-:Y:S02]  /*5e40*/  FMNMX.FTZ R6, R45, R6, !PT ;  /* 0x000000062d067209 */ /* 0x000fe40007810000 */
[----:B------:R-:W-:-:S02]  /*5e50*/  ISETP.GT.AND P6, PT, R20, 0x10, P3 ;  /* 0x000000101400780c */ /* 0x000fc40001fc4270 */
[----:B------:R-:W-:Y:S02]  /*5e60*/  FMNMX.FTZ R6, R53, R6, !PT ;  /* 0x0000000635067209 */ /* 0x000fe40007810000 */
[C---:B------:R-:W-:Y:S02]  /*5e70*/  ISETP.GT.AND P4, PT, R20.reuse, 0x9, P3 ;  /* 0x000000091400780c */ /* 0x040fe40001f84270 */
[----:B------:R-:W-:Y:S02]  /*5e80*/  FMNMX.FTZ R6, R41, R6, !PT ;  /* 0x0000000629067209 */ /* 0x000fe40007810000 */
[----:B------:R-:W-:Y:S02]  /*5e90*/  FSEL R175, R43, -INF , !P5 ;  /* 0xff8000002baf7808 */ /* 0x000fe40006800000 */
[----:B------:R-:W-:Y:S02]  /*5ea0*/  FMNMX.FTZ R6, R57, R6, !PT ;  /* 0x0000000639067209 */ /* 0x000fe40007810000 */
[----:B------:R-:W-:-:S02]  /*5eb0*/  ISETP.GT.AND P5, PT, R20, RZ, P3 ;  /* 0x000000ff1400720c */ /* 0x000fc40001fa4270 */
[----:B------:R-:W-:Y:S02]  /*5ec0*/  FMNMX.FTZ R6, R33, R6, !PT ;  /* 0x0000000621067209 */ /* 0x000fe40007810000 */
[C---:B------:R-:W-:Y:S02]  /*5ed0*/  ISETP.LT.OR P6, PT, R14.reuse, 0x11, P6 ;  /* 0x000000110e00780c */ /* 0x040fe400037c1670 */
[----:B------:R-:W-:Y:S02]  /*5ee0*/  FMNMX.FTZ R6, R61, R6, !PT ;  /* 0x000000063d067209 */ /* 0x000fe40007810000 */
[C---:B------:R-:W-:Y:S02]  /*5ef0*/  ISETP.LT.OR P4, PT, R14.reuse, 0xa, P4 ;  /* 0x0000000a0e00780c */ /* 0x040fe40002781670 */
[----:B------:R-:W-:Y:S02]  /*5f00*/  FMNMX.FTZ R6, R21, R6, !PT ;  /* 0x0000000615067209 */ /* 0x000fe40007810000 */
[----:B------:R-:W-:-:S02]  /*5f10*/  ISETP.LT.OR P5, PT, R14, 0x1, P5 ;  /* 0x000000010e00780c */ /* 0x000fc40002fa1670 */
[----:B------:R-:W-:Y:S02]  /*5f20*/  FMNMX.FTZ R6, R65, R6, !PT ;  /* 0x0000000641067209 */ /* 0x000fe40007810000 */
[----:B------:R-:W-:Y:S02]  /*5f30*/  FSEL R163, R34, -INF , !P6 ;  /* 0xff80000022a37808 */ /* 0x000fe40007000000 */
[----:B------:R-:W-:Y:S02]  /*5f40*/  FMNMX.FTZ R6, R25, R6, !PT ;  /* 0x0000000619067209 */ /* 0x000fe40007810000 */
[----:B------:R-:W-:Y:S02]  /*5f50*/  FSEL R167, R31, -INF , !P4 ;  /* 0xff8000001fa77808 */ /* 0x000fe40006000000 */
[----:B------:R-:W-:Y:S02]  /*5f60*/  FMNMX.FTZ R6, R69, R6, !PT ;  /* 0x0000000645067209 */ /* 0x000fe40007810000 */
[----:B------:R-:W-:-:S02]  /*5f70*/  ISETP.GT.AND P4, PT, R20, 0x18, P3 ;  /* 0x000000181400780c */ /* 0x000fc40001f84270 */
[----:B------:R-:W-:Y:S02]  /*5f80*/  FMNMX.FTZ R6, R15, R6, !PT ;  /* 0x000000060f067209 */ /* 0x000fe40007810000 */
[----:B------:R-:W-:Y:S02]  /*5f90*/  FSEL R26, R26, -INF , !P5 ;  /* 0xff8000001a1a7808 */ /* 0x000fe40006800000 */
[----:B------:R-:W-:Y:S02]  /*5fa0*/  FMNMX.FTZ R6, R73, R6, !PT ;  /* 0x0000000649067209 */ /* 0x000fe40007810000 */
[----:B------:R-:W-:Y:S02]  /*5fb0*/  ISETP.LT.OR P4, PT, R14, 0x19, P4 ;  /* 0x000000190e00780c */ /* 0x000fe40002781670 */
[----:B------:R-:W-:Y:S02]  /*5fc0*/  FMNMX.FTZ R6, R13, R6, !PT ;  /* 0x000000060d067209 */ /* 0x000fe40007810000 */
[----:B------:R-:W-:-:S02]  /*5fd0*/  ISETP.GT.AND P5, PT, R20, 0x30, P3 ;  /* 0x000000301400780c */ /* 0x000fc40001fa4270 */
[----:B------:R-:W-:Y:S02]  /*5fe0*/  FMNMX.FTZ R6, R77, R6, !PT ;  /* 0x000000064d067209 */ /* 0x000fe40007810000 */
[----:B------:R-:W-:Y:S02]  /*5ff0*/  ISETP.LT.OR P5, PT, R14, 0x31, P5 ;  /* 0x000000310e00780c */ /* 0x000fe40002fa1670 */
[----:B------:R-:W-:Y:S02]  /*6000*/  FMNMX.FTZ R6, R29, R6, !PT ;  /* 0x000000061d067209 */ /* 0x000fe40007810000 */
[----:B------:R-:W-:Y:S02]  /*6010*/  @!P1 LEA R40, R40, UR39, 0x3 ;  /* 0x0000002728289c11 */ /* 0x000fe4000f8e18ff */
[----:B------:R-:W-:-:S04]  /*6020*/  FMNMX.FTZ R6, R81, R6, !PT ;  /* 0x0000000651067209 */ /* 0x000fc80007810000 */
[----:B------:R-:W-:-:S04]  /*6030*/  FMNMX.FTZ R6, R37, R6, !PT ;  /* 0x0000000625067209 */ /* 0x000fc80007810000 */
[----:B------:R-:W-:Y:S02]  /*6040*/  FMNMX.FTZ R24, R85, R6, !PT ;  /* 0x0000000655187209 */ /* 0x000fe40007810000 */
[----:B------:R-:W1:Y:S03]  /*6050*/  LDC R6, c[0x0][0x988] ;  /* 0x00026200ff067b82 */ /* 0x000e660000000800 */
[----:B------:R-:W2:Y:S02]  /*6060*/  SHFL.BFLY PT, R11, R24, 0x2, 0x1f ;  /* 0x0c401f00180b7f89 */ /* 0x000ea400000e0000 */
[----:B--2---:R-:W-:-:S05]  /*6070*/  FMNMX.FTZ R28, R24, R11, !PT ;  /* 0x0000000b181c7209 */ /* 0x004fca0007810000 */
[----:B------:R-:W2:Y:S02]  /*6080*/  SHFL.BFLY PT, R11, R28, 0x1, 0x1f ;  /* 0x0c201f001c0b7f89 */ /* 0x000ea400000e0000 */
[----:B--2---:R-:W-:Y:S02]  /*6090*/  FMNMX.FTZ R11, R28, R11, !PT ;  /* 0x0000000b1c0b7209 */ /* 0x004fe40007810000 */
[----:B------:R-:W-:Y:S02]  /*60a0*/  FMNMX.FTZ R28, R26, R9, !PT ;  /* 0x000000091a1c7209 */ /* 0x000fe40007810000 */
[C---:B------:R-:W-:Y:S01]  /*60b0*/  FSETP.NEU.FTZ.AND P6, PT, R11.reuse, -INF , PT ;  /* 0xff8000000b00780b */ /* 0x040fe20003fdd000 */
[----:B-1----:R-:W-:Y:S01]  /*60c0*/  FMUL.FTZ R24, R11, R6 ;  /* 0x000000060b187220 */ /* 0x002fe20000410000 */
[----:B------:R-:W-:-:S04]  /*60d0*/  FMNMX.FTZ R28, R169, R28, !PT ;  /* 0x0000001ca91c7209 */ /* 0x000fc80007810000 */
[----:B------:R-:W-:Y:S02]  /*60e0*/  FSEL R24, R24, RZ, P6 ;  /* 0x000000ff18187208 */ /* 0x000fe40003000000 */
[----:B------:R-:W-:-:S03]  /*60f0*/  FMNMX.FTZ R28, R165, R28, !PT ;  /* 0x0000001ca51c7209 */ /* 0x000fc60007810000 */
[-CC-:B------:R-:W-:Y:S01]  /*6100*/  FFMA.FTZ R180, R171, R6.reuse, -R24.reuse ;  /* 0x00000006abb47223 */ /* 0x180fe20000010818 */
[----:B------:R-:W-:Y:S01]  /*6110*/  FSEL R171, R38, -INF , !P4 ;  /* 0xff80000026ab7808 */ /* 0x000fe20006000000 */
[-CC-:B------:R-:W-:Y:S01]  /*6120*/  FFMA.FTZ R27, R173, R6.reuse, -R24.reuse ;  /* 0x00000006ad1b7223 */ /* 0x180fe20000010818 */
[----:B------:R-:W-:Y:S01]  /*6130*/  ISETP.GT.AND P4, PT, R20, 0x20, P3 ;  /* 0x000000201400780c */ /* 0x000fe20001f84270 */
[--C-:B------:R-:W-:Y:S01]  /*6140*/  FFMA.FTZ R182, R179, R6, -R24.reuse ;  /* 0x00000006b3b67223 */ /* 0x100fe20000010818 */
[----:B------:R-:W-:Y:S01]  /*6150*/  FMNMX.FTZ R28, R167, R28, !PT ;  /* 0x0000001ca71c7209 */ /* 0x000fe20007810000 */
[-CC-:B------:R-:W-:Y:S01]  /*6160*/  FFMA.FTZ R176, R183, R6.reuse, -R24.reuse ;  /* 0x00000006b7b07223 */ /* 0x180fe20000010818 */
[----:B------:R-:W-:Y:S01]  /*6170*/  ISETP.LT.OR P4, PT, R14, 0x21, P4 ;  /* 0x000000210e00780c */ /* 0x000fe20002781670 */
[--C-:B------:R-:W-:Y:S01]  /*6180*/  FFMA.FTZ R43, R191, R6, -R24.reuse ;  /* 0x00000006bf2b7223 */ /* 0x100fe20000010818 */
[----:B------:R-:W-:Y:S01]  /*6190*/  FMNMX.FTZ R28, R163, R28, !PT ;  /* 0x0000001ca31c7209 */ /* 0x000fe20007810000 */
        /* <DEDUP_REMOVED lines=24> */
[-CC-:B------:R-:W-:Y:S01]  /*6320*/  FFMA.FTZ R21, R65, R6.reuse, -R24.reuse ;  /* 0x0000000641157223 */ /* 0x180fe20000010818 */
[----:B------:R-:W-:Y:S01]  /*6330*/  FSEL R183, R50, -INF , !P5 ;  /* 0xff80000032b77808 */ /* 0x000fe20006800000 */
[-CC-:B------:R-:W-:Y:S01]  /*6340*/  FFMA.FTZ R162, R25, R6.reuse, -R24.reuse ;  /* 0x0000000619a27223 */ /* 0x180fe20000010818 */
[----:B------:R-:W-:Y:S01]  /*6350*/  ISETP.GT.AND P5, PT, R20, 0x38, P3 ;  /* 0x000000381400780c */ /* 0x000fe20001fa4270 */
[-CC-:B------:R-:W-:Y:S01]  /*6360*/  FFMA.FTZ R25, R69, R6.reuse, -R24.reuse ;  /* 0x0000000645197223 */ /* 0x180fe20000010818 */
[C---:B------:R-:W-:Y:S01]  /*6370*/  ISETP.LT.OR P4, PT, R14.reuse, 0x32, P4 ;  /* 0x000000320e00780c */ /* 0x040fe20002781670 */
[--C-:B------:R-:W-:Y:S01]  /*6380*/  FFMA.FTZ R158, R13, R6, -R24.reuse ;  /* 0x000000060d9e7223 */ /* 0x100fe20000010818 */
[----:B------:R-:W-:Y:S01]  /*6390*/  FMNMX.FTZ R28, R175, R28, !PT ;  /* 0x0000001caf1c7209 */ /* 0x000fe20007810000 */
[----:B------:R-:W-:Y:S01]  /*63a0*/  MUFU.EX2 R180, R180 ;  /* 0x000000b400b47308 */ /* 0x000fe20000000800 */
[----:B------:R-:W-:Y:S01]  /*63b0*/  ISETP.LT.OR P5, PT, R14, 0x39, P5 ;  /* 0x000000390e00780c */ /* 0x000fe20002fa1670 */
[-CC-:B------:R-:W-:Y:S01]  /*63c0*/  FFMA.FTZ R49, R49, R6.reuse, -R24.reuse ;  /* 0x0000000631317223 */ /* 0x180fe20000010818 */
[----:B------:R-:W-:Y:S01]  /*63d0*/  FSEL R191, R51, -INF , !P4 ;  /* 0xff80000033bf7808 */ /* 0x000fe20006000000 */
[--C-:B------:R-:W-:Y:S01]  /*63e0*/  FFMA.FTZ R51, R177, R6, -R24.reuse ;  /* 0x00000006b1337223 */ /* 0x100fe20000010818 */
[----:B------:R-:W-:Y:S01]  /*63f0*/  FMNMX.FTZ R28, R179, R28, !PT ;  /* 0x0000001cb31c7209 */ /* 0x000fe20007810000 */
[-CC-:B------:R-:W-:Y:S01]  /*6400*/  FFMA.FTZ R156, R15, R6.reuse, -R24.reuse ;  /* 0x000000060f9c7223 */ /* 0x180fe20000010818 */
[----:B------:R-:W-:Y:S01]  /*6410*/  ISETP.GT.AND P4, PT, R20, 0x39, P3 ;  /* 0x000000391400780c */ /* 0x000fe20001f84270 */
[----:B------:R-:W-:Y:S01]  /*6420*/  MUFU.EX2 R27, R27 ;  /* 0x0000001b001b7308 */ /* 0x000fe20000000800 */
[----:B------:R-:W-:Y:S01]  /*6430*/  FSEL R193, R54, -INF , !P5 ;  /* 0xff80000036c17808 */ /* 0x000fe20006800000 */
[--C-:B------:R-:W-:Y:S01]  /*6440*/  FFMA.FTZ R15, R73, R6, -R24.reuse ;  /* 0x00000006490f7223 */ /* 0x100fe20000010818 */
[----:B------:R-:W-:Y:S01]  /*6450*/  FMNMX.FTZ R28, R47, R28, !PT ;  /* 0x0000001c2f1c7209 */ /* 0x000fe20007810000 */
[-CC-:B------:R-:W-:Y:S01]  /*6460*/  FFMA.FTZ R152, R29, R6.reuse, -R24.reuse ;  /* 0x000000061d987223 */ /* 0x180fe20000010818 */
[----:B------:R-:W-:Y:S01]  /*6470*/  ISETP.GT.AND P5, PT, R20, 0x40, P3 ;  /* 0x000000401400780c */ /* 0x000fe20001fa4270 */
[--C-:B------:R-:W-:Y:S01]  /*6480*/  FFMA.FTZ R154, R37, R6, -R24.reuse ;  /* 0x00000006259a7223 */ /* 0x100fe20000010818 */
[C---:B------:R-:W-:Y:S01]  /*6490*/  ISETP.LT.OR P4, PT, R14.reuse, 0x3a, P4 ;  /* 0x0000003a0e00780c */ /* 0x040fe20002781670 */
[----:B------:R-:W-:Y:S01]  /*64a0*/  MUFU.EX2 R182, R182 ;  /* 0x000000b600b67308 */ /* 0x000fe20000000800 */
[----:B------:R-:W-:Y:S01]  /*64b0*/  FMNMX.FTZ R28, R183, R28, !PT ;  /* 0x0000001cb71c7209 */ /* 0x000fe20007810000 */
[-CC-:B------:R-:W-:Y:S01]  /*64c0*/  FFMA.FTZ R29, R81, R6.reuse, -R24.reuse ;  /* 0x00000006511d7223 */ /* 0x180fe20000010818 */
[----:B------:R-:W-:Y:S01]  /*64d0*/  ISETP.LT.OR P5, PT, R14, 0x41, P5 ;  /* 0x000000410e00780c */ /* 0x000fe20002fa1670 */
[----:B------:R-:W-:Y:S01]  /*64e0*/  FFMA.FTZ R37, R85, R6, -R24 ;  /* 0x0000000655257223 */ /* 0x000fe20000010818 */
[----:B------:R-:W-:-:S02]  /*64f0*/  FSEL R55, R55, -INF , !P4 ;  /* 0xff80000037377808 */ /* 0x000fc40006000000 */
[----:B------:R-:W-:Y:S01]  /*6500*/  ISETP.GT.AND P4, PT, R20, 0x41, P3 ;  /* 0x000000411400780c */ /* 0x000fe20001f84270 */
[----:B------:R-:W-:Y:S01]  /*6510*/  MUFU.EX2 R31, R31 ;  /* 0x0000001f001f7308 */ /* 0x000fe20000000800 */
[----:B------:R-:W-:Y:S02]  /*6520*/  FMNMX.FTZ R28, R191, R28, !PT ;  /* 0x0000001cbf1c7209 */ /* 0x000fe40007810000 */
[----:B------:R-:W-:Y:S02]  /*6530*/  FSEL R177, R58, -INF , !P5 ;  /* 0xff8000003ab17808 */ /* 0x000fe40006800000 */
[----:B------:R-:W-:Y:S02]  /*6540*/  ISETP.GT.AND P5, PT, R20, 0x48, P3 ;  /* 0x000000481400780c */ /* 0x000fe40001fa4270 */
[----:B------:R-:W-:Y:S01]  /*6550*/  ISETP.LT.OR P4, PT, R14, 0x42, P4 ;  /* 0x000000420e00780c */ /* 0x000fe20002781670 */
[----:B------:R-:W-:Y:S01]  /*6560*/  MUFU.EX2 R176, R176 ;  /* 0x000000b000b07308 */ /* 0x000fe20000000800 */
[----:B------:R-:W-:-:S02]  /*6570*/  FMNMX.FTZ R28, R193, R28, !PT ;  /* 0x0000001cc11c7209 */ /* 0x000fc40007810000 */
[----:B------:R-:W-:Y:S02]  /*6580*/  ISETP.LT.OR P5, PT, R14, 0x49, P5 ;  /* 0x000000490e00780c */ /* 0x000fe40002fa1670 */
[----:B------:R-:W-:Y:S01]  /*6590*/  FSEL R161, R59, -INF , !P4 ;  /* 0xff8000003ba17808 */ /* 0x000fe20006000000 */
[----:B------:R-:W-:Y:S01]  /*65a0*/  FFMA.FTZ R59, R159, R6, -R24 ;  /* 0x000000069f3b7223 */ /* 0x000fe20000010818 */
[----:B------:R-:W-:Y:S01]  /*65b0*/  ISETP.GT.AND P4, PT, R20, 0x49, P3 ;  /* 0x000000491400780c */ /* 0x000fe20001f84270 */
[----:B------:R-:W-:Y:S01]  /*65c0*/  MUFU.EX2 R43, R43 ;  /* 0x0000002b002b7308 */ /* 0x000fe20000000800 */
[----:B------:R-:W-:Y:S02]  /*65d0*/  FMNMX.FTZ R28, R55, R28, !PT ;  /* 0x0000001c371c7209 */ /* 0x000fe40007810000 */
[----:B------:R-:W-:Y:S02]  /*65e0*/  FSEL R181, R62, -INF , !P5 ;  /* 0xff8000003eb57808 */ /* 0x000fe40006800000 */
[----:B------:R-:W-:-:S02]  /*65f0*/  ISETP.GT.AND P5, PT, R20, 0x50, P3 ;  /* 0x000000501400780c */ /* 0x000fc40001fa4270 */
[C---:B------:R-:W-:Y:S01]  /*6600*/  ISETP.LT.OR P4, PT, R14.reuse, 0x4a, P4 ;  /* 0x0000004a0e00780c */ /* 0x040fe20002781670 */
[----:B------:R-:W-:Y:S01]  /*6610*/  MUFU.EX2 R178, R178 ;  /* 0x000000b200b27308 */ /* 0x000fe20000000800 */
[----:B------:R-:W-:Y:S02]  /*6620*/  FMNMX.FTZ R28, R177, R28, !PT ;  /* 0x0000001cb11c7209 */ /* 0x000fe40007810000 */
[----:B------:R-:W-:Y:S02]  /*6630*/  ISETP.LT.OR P5, PT, R14, 0x51, P5 ;  /* 0x000000510e00780c */ /* 0x000fe40002fa1670 */
[----:B------:R-:W-:Y:S01]  /*6640*/  FSEL R159, R63, -INF , !P4 ;  /* 0xff8000003f9f7808 */ /* 0x000fe20006000000 */
[----:B------:R-:W-:Y:S01]  /*6650*/  FFMA.FTZ R63, R155, R6, -R24 ;  /* 0x000000069b3f7223 */ /* 0x000fe20000010818 */
[----:B------:R-:W-:Y:S01]  /*6660*/  ISETP.GT.AND P4, PT, R20, 0x51, P3 ;  /* 0x000000511400780c */ /* 0x000fe20001f84270 */
[----:B------:R-:W-:Y:S01]  /*6670*/  MUFU.EX2 R51, R51 ;  /* 0x0000003300337308 */ /* 0x000fe20000000800 */
[----:B------:R-:W-:-:S02]  /*6680*/  FMNMX.FTZ R28, R161, R28, !PT ;  /* 0x0000001ca11c7209 */ /* 0x000fc40007810000 */
[----:B------:R-:W-:Y:S02]  /*6690*/  FSEL R157, R66, -INF , !P5 ;  /* 0xff800000429d7808 */ /* 0x000fe40006800000 */
[----:B------:R-:W-:Y:S02]  /*66a0*/  ISETP.GT.AND P5, PT, R20, 0x58, P3 ;  /* 0x000000581400780c */ /* 0x000fe40001fa4270 */
[C---:B------:R-:W-:Y:S01]  /*66b0*/  ISETP.LT.OR P4, PT, R14.reuse, 0x52, P4 ;  /* 0x000000520e00780c */ /* 0x040fe20002781670 */
[----:B------:R-:W-:Y:S01]  /*66c0*/  MUFU.EX2 R172, R172 ;  /* 0x000000ac00ac7308 */ /* 0x000fe20000000800 */
[----:B------:R-:W-:Y:S02]  /*66d0*/  FMNMX.FTZ R28, R181, R28, !PT ;  /* 0x0000001cb51c7209 */ /* 0x000fe40007810000 */
[----:B------:R-:W-:Y:S02]  /*66e0*/  ISETP.LT.OR P5, PT, R14, 0x59, P5 ;  /* 0x000000590e00780c */ /* 0x000fe40002fa1670 */
[----:B------:R-:W-:-:S02]  /*66f0*/  FSEL R67, R67, -INF , !P4 ;  /* 0xff80000043437808 */ /* 0x000fc40006000000 */
[----:B------:R-:W-:Y:S01]  /*6700*/  FMNMX.FTZ R28, R159, R28, !PT ;  /* 0x0000001c9f1c7209 */ /* 0x000fe20007810000 */
[----:B------:R-:W-:Y:S01]  /*6710*/  MUFU.EX2 R59, R59 ;  /* 0x0000003b003b7308 */ /* 0x000fe20000000800 */
[----:B------:R-:W-:Y:S02]  /*6720*/  ISETP.GT.AND P4, PT, R20, 0x59, P3 ;  /* 0x000000591400780c */ /* 0x000fe40001f84270 */
[----:B------:R-:W-:Y:S02]  /*6730*/  FSEL R155, R70, -INF , !P5 ;  /* 0xff800000469b7808 */ /* 0x000fe40006800000 */
[----:B------:R-:W-:Y:S02]  /*6740*/  FMNMX.FTZ R28, R157, R28, !PT ;  /* 0x0000001c9d1c7209 */ /* 0x000fe40007810000 */
[----:B------:R-:W-:Y:S01]  /*6750*/  ISETP.GT.AND P5, PT, R20, 0x60, P3 ;  /* 0x000000601400780c */ /* 0x000fe20001fa4270 */
[----:B------:R-:W-:Y:S01]  /*6760*/  MUFU.EX2 R174, R174 ;  /* 0x000000ae00ae7308 */ /* 0x000fe20000000800 */
[----:B------:R-:W-:-:S02]  /*6770*/  ISETP.LT.OR P4, PT, R14, 0x5a, P4 ;  /* 0x0000005a0e00780c */ /* 0x000fc40002781670 */
[----:B------:R-:W-:Y:S02]  /*6780*/  FMNMX.FTZ R28, R67, R28, !PT ;  /* 0x0000001c431c7209 */ /* 0x000fe40007810000 */
[----:B------:R-:W-:Y:S02]  /*6790*/  ISETP.LT.OR P5, PT, R14, 0x61, P5 ;  /* 0x000000610e00780c */ /* 0x000fe40002fa1670 */
[----:B------:R-:W-:Y:S01]  /*67a0*/  FSEL R71, R71, -INF , !P4 ;  /* 0xff80000047477808 */ /* 0x000fe20006000000 */
[----:B------:R-:W-:Y:S01]  /*67b0*/  MUFU.EX2 R63, R63 ;  /* 0x0000003f003f7308 */ /* 0x000fe20000000800 */
[----:B------:R-:W-:Y:S02]  /*67c0*/  ISETP.GT.AND P4, PT, R20, 0x61, P3 ;  /* 0x000000611400780c */ /* 0x000fe40001f84270 */
[----:B------:R-:W-:Y:S02]  /*67d0*/  FMNMX.FTZ R28, R155, R28, !PT ;  /* 0x0000001c9b1c7209 */ /* 0x000fe40007810000 */
[----:B------:R-:W-:-:S02]  /*67e0*/  FSEL R153, R74, -INF , !P5 ;  /* 0xff8000004a997808 */ /* 0x000fc40006800000 */
[----:B------:R-:W-:Y:S01]  /*67f0*/  ISETP.GT.AND P5, PT, R20, 0x68, P3 ;  /* 0x000000681400780c */ /* 0x000fe20001fa4270 */
[----:B------:R-:W-:Y:S01]  /*6800*/  MUFU.EX2 R168, R168 ;  /* 0x000000a800a87308 */ /* 0x000fe20000000800 */
[C---:B------:R-:W-:Y:S02]  /*6810*/  ISETP.LT.OR P4, PT, R14.reuse, 0x62, P4 ;  /* 0x000000620e00780c */ /* 0x040fe40002781670 */
[----:B------:R-:W-:Y:S02]  /*6820*/  FMNMX.FTZ R28, R71, R28, !PT ;  /* 0x0000001c471c7209 */ /* 0x000fe40007810000 */
[----:B------:R-:W-:Y:S02]  /*6830*/  ISETP.LT.OR P5, PT, R14, 0x69, P5 ;  /* 0x000000690e00780c */ /* 0x000fe40002fa1670 */
[----:B------:R-:W-:Y:S01]  /*6840*/  FSEL R75, R75, -INF , !P4 ;  /* 0xff8000004b4b7808 */ /* 0x000fe20006000000 */
[----:B------:R-:W-:Y:S01]  /*6850*/  MUFU.EX2 R49, R49 ;  /* 0x0000003100317308 */ /* 0x000fe20000000800 */
[----:B------:R-:W-:-:S02]  /*6860*/  ISETP.GT.AND P4, PT, R20, 0x69, P3 ;  /* 0x000000691400780c */ /* 0x000fc40001f84270 */
[----:B------:R-:W-:Y:S02]  /*6870*/  FMNMX.FTZ R28, R153, R28, !PT ;  /* 0x0000001c991c7209 */ /* 0x000fe40007810000 */
[----:B------:R-:W-:Y:S02]  /*6880*/  FSEL R195, R78, -INF , !P5 ;  /* 0xff8000004ec37808 */ /* 0x000fe40006800000 */
[----:B------:R-:W-:Y:S01]  /*6890*/  ISETP.GT.AND P5, PT, R20, 0x70, P3 ;  /* 0x000000701400780c */ /* 0x000fe20001fa4270 */
[----:B------:R-:W-:Y:S01]  /*68a0*/  MUFU.EX2 R170, R170 ;  /* 0x000000aa00aa7308 */ /* 0x000fe20000000800 */
[C---:B------:R-:W-:Y:S02]  /*68b0*/  ISETP.LT.OR P4, PT, R14.reuse, 0x6a, P4 ;  /* 0x0000006a0e00780c */ /* 0x040fe40002781670 */
[----:B------:R-:W-:Y:S02]  /*68c0*/  FMNMX.FTZ R28, R75, R28, !PT ;  /* 0x0000001c4b1c7209 */ /* 0x000fe40007810000 */
[----:B------:R-:W-:-:S02]  /*68d0*/  ISETP.LT.OR P5, PT, R14, 0x71, P5 ;  /* 0x000000710e00780c */ /* 0x000fc40002fa1670 */
[----:B------:R-:W-:Y:S01]  /*68e0*/  FSEL R79, R79, -INF , !P4 ;  /* 0xff8000004f4f7808 */ /* 0x000fe20006000000 */
[----:B------:R-:W-:Y:S01]  /*68f0*/  MUFU.EX2 R45, R45 ;  /* 0x0000002d002d7308 */ /* 0x000fe20000000800 */
[----:B------:R-:W-:Y:S02]  /*6900*/  ISETP.GT.AND P4, PT, R20, 0x71, P3 ;  /* 0x000000711400780c */ /* 0x000fe40001f84270 */
[----:B------:R-:W-:Y:S02]  /*6910*/  FMNMX.FTZ R28, R195, R28, !PT ;  /* 0x0000001cc31c7209 */ /* 0x000fe40007810000 */
[----:B------:R-:W-:Y:S02]  /*6920*/  FSEL R53, R82, -INF , !P5 ;  /* 0xff80000052357808 */ /* 0x000fe40006800000 */
[----:B------:R-:W-:Y:S01]  /*6930*/  ISETP.GT.AND P5, PT, R20, 0x78, P3 ;  /* 0x000000781400780c */ /* 0x000fe20001fa4270 */
[----:B------:R-:W-:Y:S01]  /*6940*/  MUFU.EX2 R164, R164 ;  /* 0x000000a400a47308 */ /* 0x000fe20000000800 */
[----:B------:R-:W-:-:S02]  /*6950*/  ISETP.LT.OR P4, PT, R14, 0x72, P4 ;  /* 0x000000720e00780c */ /* 0x000fc40002781670 */
[----:B------:R-:W-:Y:S02]  /*6960*/  FMNMX.FTZ R28, R79, R28, !PT ;  /* 0x0000001c4f1c7209 */ /* 0x000fe40007810000 */
[----:B------:R-:W-:Y:S02]  /*6970*/  ISETP.GT.AND P3, PT, R20, 0x79, P3 ;  /* 0x000000791400780c */ /* 0x000fe40001f64270 */
[C---:B------:R-:W-:Y:S01]  /*6980*/  ISETP.LT.OR P5, PT, R14.reuse, 0x79, P5 ;  /* 0x000000790e00780c */ /* 0x040fe20002fa1670 */
[----:B------:R-:W-:Y:S01]  /*6990*/  MUFU.EX2 R41, R41 ;  /* 0x0000002900297308 */ /* 0x000fe20000000800 */
[----:B------:R-:W-:Y:S02]  /*69a0*/  FSEL R83, R83, -INF , !P4 ;  /* 0xff80000053537808 */ /* 0x000fe40006000000 */
[----:B------:R-:W-:Y:S02]  /*69b0*/  FMNMX.FTZ R28, R53, R28, !PT ;  /* 0x0000001c351c7209 */ /* 0x000fe40007810000 */
[----:B------:R-:W-:-:S02]  /*69c0*/  ISETP.LT.OR P3, PT, R14, 0x7a, P3 ;  /* 0x0000007a0e00780c */ /* 0x000fc40001f61670 */
[----:B------:R-:W-:Y:S01]  /*69d0*/  FSEL R57, R86, -INF , !P5 ;  /* 0xff80000056397808 */ /* 0x000fe20006800000 */
[----:B------:R-:W-:Y:S01]  /*69e0*/  MUFU.EX2 R166, R166 ;  /* 0x000000a600a67308 */ /* 0x000fe20000000800 */
[----:B------:R-:W-:Y:S02]  /*69f0*/  FMNMX.FTZ R28, R83, R28, !PT ;  /* 0x0000001c531c7209 */ /* 0x000fe40007810000 */
[----:B------:R-:W-:Y:S02]  /*6a00*/  FSEL R87, R87, -INF , !P3 ;  /* 0xff80000057577808 */ /* 0x000fe40005800000 */
[----:B------:R-:W-:Y:S02]  /*6a10*/  FMNMX.FTZ R28, R57, R28, !PT ;  /* 0x0000001c391c7209 */ /* 0x000fe40007810000 */
[----:B------:R-:W-:Y:S01]  /*6a20*/  FSEL R69, R11, RZ, P6 ;  /* 0x000000ff0b457208 */ /* 0x000fe20003000000 */
[----:B------:R-:W-:Y:S01]  /*6a30*/  MUFU.EX2 R33, R33 ;  /* 0x0000002100217308 */ /* 0x000fe20000000800 */
[----:B------:R-:W-:-:S03]  /*6a40*/  FMNMX.FTZ R28, R87, R28, !PT ;  /* 0x0000001c571c7209 */ /* 0x000fc60007810000 */
[----:B------:R-:W-:Y:S02]  /*6a50*/  FADD.FTZ R69, -R69, R0 ;  /* 0x0000000045457221 */ /* 0x000fe40000010100 */
[----:B------:R-:W1:Y:S02]  /*6a60*/  SHFL.BFLY PT, R61, R28, 0x2, 0x1f ;  /* 0x0c401f001c3d7f89 */ /* 0x000e6400000e0000 */
[----:B------:R-:W-:Y:S08]  /*6a70*/  MUFU.EX2 R160, R160 ;  /* 0x000000a000a07308 */ /* 0x000ff00000000800 */
[----:B------:R-:W-:Y:S08]  /*6a80*/  MUFU.EX2 R21, R21 ;  /* 0x0000001500157308 */ /* 0x000ff00000000800 */
[----:B------:R-:W-:Y:S01]  /*6a90*/  MUFU.EX2 R162, R162 ;  /* 0x000000a200a27308 */ /* 0x000fe20000000800 */
[----:B-1----:R-:W-:Y:S01]  /*6aa0*/  FMNMX.FTZ R14, R28, R61, !PT ;  /* 0x0000003d1c0e7209 */ /* 0x002fe20007810000 */
[----:B------:R-:W-:-:S06]  /*6ab0*/  FFMA.FTZ R61, R77, R6, -R24 ;  /* 0x000000064d3d7223 */ /* 0x000fcc0000010818 */
[----:B------:R-:W-:Y:S01]  /*6ac0*/  MUFU.EX2 R25, R25 ;  /* 0x0000001900197308 */ /* 0x000fe20000000800 */
[----:B------:R-:W1:Y:S07]  /*6ad0*/  SHFL.BFLY PT, R65, R14, 0x1, 0x1f ;  /* 0x0c201f000e417f89 */ /* 0x000e6e00000e0000 */
[----:B------:R-:W-:Y:S08]  /*6ae0*/  MUFU.EX2 R156, R156 ;  /* 0x0000009c009c7308 */ /* 0x000ff00000000800 */
[----:B------:R-:W-:Y:S08]  /*6af0*/  MUFU.EX2 R15, R15 ;  /* 0x0000000f000f7308 */ /* 0x000ff00000000800 */
[----:B------:R-:W-:Y:S01]  /*6b00*/  MUFU.EX2 R158, R158 ;  /* 0x0000009e009e7308 */ /* 0x000fe20000000800 */
[----:B-1----:R-:W-:Y:S01]  /*6b10*/  FMNMX.FTZ R13, R14, R65, !PT ;  /* 0x000000410e0d7209 */ /* 0x002fe20007810000 */
[----:B------:R-:W-:-:S03]  /*6b20*/  FMUL.FTZ R65, R69, R6 ;  /* 0x0000000645417220 */ /* 0x000fc60000410000 */
[C---:B------:R-:W-:Y:S01]  /*6b30*/  FSETP.NEU.FTZ.AND P3, PT, R13.reuse, -INF , PT ;  /* 0xff8000000d00780b */ /* 0x040fe20003f7d000 */
[----:B------:R-:W-:Y:S02]  /*6b40*/  FMUL.FTZ R38, R13, R6 ;  /* 0x000000060d267220 */ /* 0x000fe40000410000 */
[----:B------:R-:W-:Y:S03]  /*6b50*/  MUFU.EX2 R61, R61 ;  /* 0x0000003d003d7308 */ /* 0x000fe60000000800 */
[----:B------:R-:W-:-:S05]  /*6b60*/  FSEL R38, R38, RZ, P3 ;  /* 0x000000ff26267208 */ /* 0x000fca0001800000 */
        /* <DEDUP_REMOVED lines=15> */
[-C--:B------:R-:W-:Y:S01]  /*6c60*/  FFMA.FTZ R34, R55, R6.reuse, -R38 ;  /* 0x0000000637227223 */ /* 0x080fe20000010826 */
[----:B------:R-:W-:Y:S01]  /*6c70*/  MUFU.EX2 R0, R0 ;  /* 0x0000000000007308 */ /* 0x000fe20000000800 */
[----:B-1----:R-:W-:Y:S01]  /*6c80*/  FFMA.FTZ R28, R65, R3, R180 ;  /* 0x00000003411c7223 */ /* 0x002fe200000100b4 */
[-CC-:B------:R-:W-:Y:S01]  /*6c90*/  FFMA.FTZ R165, R177, R6.reuse, -R38.reuse ;  /* 0x00000006b1a57223 */ /* 0x180fe20000010826 */
[-CC-:B------:R-:W-:Y:S01]  /*6ca0*/  FFMA.FTZ R181, R181, R6.reuse, -R38.reuse ;  /* 0x00000006b5b57223 */ /* 0x180fe20000010826 */
[-C--:B------:R-:W-:Y:S01]  /*6cb0*/  FFMA.FTZ R159, R159, R6.reuse, -R38 ;  /* 0x000000069f9f7223 */ /* 0x080fe20000010826 */
[----:B------:R-:W-:Y:S01]  /*6cc0*/  FADD.FTZ R3, R27, R28 ;  /* 0x0000001c1b037221 */ /* 0x000fe20000010000 */
[-CC-:B------:R-:W-:Y:S01]  /*6cd0*/  FFMA.FTZ R28, R47, R6.reuse, -R38.reuse ;  /* 0x000000062f1c7223 */ /* 0x180fe20000010826 */
[-CC-:B------:R-:W-:Y:S01]  /*6ce0*/  FFMA.FTZ R157, R157, R6.reuse, -R38.reuse ;  /* 0x000000069d9d7223 */ /* 0x180fe20000010826 */
[----:B------:R-:W-:Y:S01]  /*6cf0*/  MUFU.EX2 R14, R14 ;  /* 0x0000000e000e7308 */ /* 0x000fe20000000800 */
[----:B------:R-:W-:Y:S01]  /*6d00*/  FADD.FTZ R30, R182, R3 ;  /* 0x00000003b61e7221 */ /* 0x000fe20000010000 */
        /* <DEDUP_REMOVED lines=16> */
[----:B------:R-:W-:Y:S01]  /*6e10*/  FFMA.FTZ R57, R57, R6, -R38 ;  /* 0x0000000639397223 */ /* 0x000fe20000010826 */
[----:B------:R-:W-:Y:S01]  /*6e20*/  F2FP.F16.F32.PACK_AB R180, R27, R180 ;  /* 0x000000b41bb4723e */ /* 0x000fe200000000ff */
[-C--:B------:R-:W-:Y:S01]  /*6e30*/  FMUL.FTZ R88, R88, R65.reuse ;  /* 0x0000004158587220 */ /* 0x080fe20000410000 */
[----:B------:R-:W-:Y:S01]  /*6e40*/  FADD.FTZ R3, R51, R32 ;  /* 0x0000002033037221 */ /* 0x000fe20000010000 */
[----:B------:R-:W-:Y:S01]  /*6e50*/  F2FP.F16.F32.PACK_AB R182, R31, R182 ;  /* 0x000000b61fb6723e */ /* 0x000fe200000000ff */
[-C--:B------:R-:W-:Y:S01]  /*6e60*/  FMUL.FTZ R89, R89, R65.reuse ;  /* 0x0000004159597220 */ /* 0x080fe20000410000 */
[----:B------:R-:W-:Y:S01]  /*6e70*/  MUFU.EX2 R35, R35 ;  /* 0x0000002300237308 */ /* 0x000fe20000000800 */
[----:B------:R-:W-:Y:S01]  /*6e80*/  FADD.FTZ R32, R172, R3 ;  /* 0x00000003ac207221 */ /* 0x000fe20000010000 */
[----:B------:R-:W-:Y:S01]  /*6e90*/  F2FP.F16.F32.PACK_AB R176, R43, R176 ;  /* 0x000000b02bb0723e */ /* 0x000fe200000000ff */
[-C--:B------:R-:W-:Y:S01]  /*6ea0*/  FMUL.FTZ R92, R92, R65.reuse ;  /* 0x000000415c5c7220 */ /* 0x080fe20000410000 */
[----:B------:R-:W-:Y:S01]  /*6eb0*/  F2FP.F16.F32.PACK_AB R178, R51, R178 ;  /* 0x000000b233b2723e */ /* 0x000fe200000000ff */
[----:B------:R-:W-:Y:S01]  /*6ec0*/  FADD.FTZ R3, R59, R32 ;  /* 0x000000203b037221 */ /* 0x000fe20000010000 */
[----:B------:R-:W-:Y:S01]  /*6ed0*/  FSEL R32, R13, RZ, P3 ;  /* 0x000000ff0d207208 */ /* 0x000fe20001800000 */
[----:B------:R-:W-:Y:S01]  /*6ee0*/  FMUL.FTZ R93, R93, R65 ;  /* 0x000000415d5d7220 */ /* 0x000fe20000410000 */
[----:B------:R-:W-:Y:S01]  /*6ef0*/  MUFU.EX2 R24, R24 ;  /* 0x0000001800187308 */ /* 0x000fe20000000800 */
[----:B------:R-:W-:Y:S01]  /*6f00*/  FADD.FTZ R36, R174, R3 ;  /* 0x00000003ae247221 */ /* 0x000fe20000010000 */
[----:B------:R-:W-:Y:S01]  /*6f10*/  ISETP.GT.AND P3, PT, R7, R12, PT ;  /* 0x0000000c0700720c */ /* 0x000fe20003f64270 */
[----:B------:R-:W-:Y:S01]  /*6f20*/  FADD.FTZ R3, -R32, R9 ;  /* 0x0000000920037221 */ /* 0x000fe20000010100 */
[----:B------:R-:W-:Y:S01]  /*6f30*/  F2FP.F16.F32.PACK_AB R172, R59, R172 ;  /* 0x000000ac3bac723e */ /* 0x000fe200000000ff */
[----:B------:R-:W-:Y:S01]  /*6f40*/  FADD.FTZ R47, R63, R36 ;  /* 0x000000243f2f7221 */ /* 0x000fe20000010000 */
[----:B------:R-:W-:-:S02]  /*6f50*/  @!P1 VIADD R36, R40, 0x28860 ;  /* 0x0002886028249836 */ /* 0x000fc40000000000 */
[----:B------:R-:W-:Y:S01]  /*6f60*/  FMUL.FTZ R3, R3, R6 ;  /* 0x0000000603037220 */ /* 0x000fe20000410000 */
[----:B------:R-:W-:Y:S01]  /*6f70*/  MUFU.EX2 R39, R39 ;  /* 0x0000002700277308 */ /* 0x000fe20000000800 */
[----:B------:R-:W-:Y:S01]  /*6f80*/  FADD.FTZ R32, R168, R47 ;  /* 0x0000002fa8207221 */ /* 0x000fe20000010000 */
[----:B------:R-:W-:Y:S01]  /*6f90*/  F2FP.F16.F32.PACK_AB R174, R63, R174 ;  /* 0x000000ae3fae723e */ /* 0x000fe200000000ff */
[-C--:B------:R-:W-:Y:S01]  /*6fa0*/  FMUL.FTZ R96, R96, R65.reuse ;  /* 0x0000004160607220 */ /* 0x080fe20000410000 */
[----:B------:R-:W-:Y:S01]  /*6fb0*/  @!P1 PRMT R36, RZ, 0x654, R36 ;  /* 0x00000654ff249816 */ /* 0x000fe20000000024 */
[C---:B------:R-:W-:Y:S01]  /*6fc0*/  FADD.FTZ R9, R49.reuse, R32 ;  /* 0x0000002031097221 */ /* 0x040fe20000010000 */
[----:B------:R-:W-:Y:S01]  /*6fd0*/  F2FP.F16.F32.PACK_AB R168, R49, R168 ;  /* 0x000000a831a8723e */ /* 0x000fe200000000ff */
[-C--:B------:R-:W-:Y:S01]  /*6fe0*/  FMUL.FTZ R97, R97, R65.reuse ;  /* 0x0000004161617220 */ /* 0x080fe20000410000 */
[----:B------:R1:W2:Y:S01]  /*6ff0*/  MUFU.EX2 R32, R3 ;  /* 0x0000000300207308 */ /* 0x0002a20000000800 */
[----:B------:R-:W-:Y:S01]  /*7000*/  FADD.FTZ R40, R170, R9 ;  /* 0x00000009aa287221 */ /* 0x000fe20000010000 */
[----:B------:R3:W-:Y:S01]  /*7010*/  @!P1 SYNCS.ARRIVE.TRANS64.RED.A1T0 RZ, [R36+URZ], RZ ;  /* 0x000000ff24ff99a7 */ /* 0x0007e2000810043f */
[C---:B------:R-:W-:Y:S01]  /*7020*/  F2FP.F16.F32.PACK_AB R170, R45.reuse, R170 ;  /* 0x000000aa2daa723e */ /* 0x040fe200000000ff */
[-C--:B------:R-:W-:Y:S01]  /*7030*/  FMUL.FTZ R100, R100, R65.reuse ;  /* 0x0000004164647220 */ /* 0x080fe20000410000 */
[----:B------:R-:W-:Y:S01]  /*7040*/  FADD.FTZ R9, R45, R40 ;  /* 0x000000282d097221 */ /* 0x000fe20000010000 */
[-C--:B------:R-:W-:Y:S01]  /*7050*/  FMUL.FTZ R101, R101, R65.reuse ;  /* 0x0000004165657220 */ /* 0x080fe20000410000 */
[-C--:B------:R-:W-:Y:S01]  /*7060*/  FMUL.FTZ R104, R104, R65.reuse ;  /* 0x0000004168687220 */ /* 0x080fe20000410000 */
[----:B------:R-:W4:Y:S01]  /*7070*/  MUFU.EX2 R173, R173 ;  /* 0x000000ad00ad7308 */ /* 0x000f220000000800 */
[----:B------:R-:W-:Y:S01]  /*7080*/  FADD.FTZ R40, R164, R9 ;  /* 0x00000009a4287221 */ /* 0x000fe20000010000 */
[-CC-:B---3--:R-:W-:Y:S01]  /*7090*/  FFMA.FTZ R36, R161, R6.reuse, -R38.reuse ;  /* 0x00000006a1247223 */ /* 0x188fe20000010826 */
[----:B------:R-:W-:Y:S01]  /*70a0*/  FFMA.FTZ R38, R87, R6, -R38 ;  /* 0x0000000657267223 */ /* 0x000fe20000010826 */
[C---:B------:R-:W-:Y:S01]  /*70b0*/  F2FP.F16.F32.PACK_AB R164, R41.reuse, R164 ;  /* 0x000000a429a4723e */ /* 0x040fe200000000ff */
[----:B-1----:R-:W-:Y:S01]  /*70c0*/  FADD.FTZ R3, R41, R40 ;  /* 0x0000002829037221 */ /* 0x002fe20000010000 */
[-C--:B------:R-:W-:Y:S01]  /*70d0*/  FMUL.FTZ R105, R105, R65.reuse ;  /* 0x0000004169697220 */ /* 0x080fe20000410000 */
[-C--:B------:R-:W-:Y:S01]  /*70e0*/  FMUL.FTZ R108, R108, R65.reuse ;  /* 0x000000416c6c7220 */ /* 0x080fe20000410000 */
[----:B------:R-:W1:Y:S01]  /*70f0*/  MUFU.EX2 R26, R26 ;  /* 0x0000001a001a7308 */ /* 0x000e620000000800 */
[----:B------:R-:W-:Y:S01]  /*7100*/  FADD.FTZ R40, R166, R3 ;  /* 0x00000003a6287221 */ /* 0x000fe20000010000 */
[----:B--2---:R-:W-:Y:S01]  /*7110*/  FFMA.FTZ R3, R32, R2, R69 ;  /* 0x0000000220037223 */ /* 0x004fe20000010045 */
[----:B------:R-:W-:Y:S01]  /*7120*/  F2FP.F16.F32.PACK_AB R166, R33, R166 ;  /* 0x000000a621a6723e */ /* 0x000fe200000000ff */
[-C--:B------:R-:W-:Y:S01]  /*7130*/  FMUL.FTZ R109, R109, R65.reuse ;  /* 0x000000416d6d7220 */ /* 0x080fe20000410000 */
[----:B------:R-:W-:Y:S01]  /*7140*/  FADD.FTZ R9, R33, R40 ;  /* 0x0000002821097221 */ /* 0x000fe20000010000 */
[----:B------:R-:W-:Y:S01]  /*7150*/  FADD.FTZ R3, R0, R3 ;  /* 0x0000000300037221 */ /* 0x000fe20000010000 */
[-C--:B------:R-:W-:Y:S01]  /*7160*/  FMUL.FTZ R112, R112, R65.reuse ;  /* 0x0000004170707220 */ /* 0x080fe20000410000 */
[----:B------:R-:W2:Y:S01]  /*7170*/  MUFU.EX2 R152, R152 ;  /* 0x0000009800987308 */ /* 0x000ea20000000800 */
[----:B------:R-:W-:Y:S01]  /*7180*/  FADD.FTZ R40, R160, R9 ;  /* 0x00000009a0287221 */ /* 0x000fe20000010000 */
[----:B------:R-:W-:Y:S01]  /*7190*/  FADD.FTZ R2, R14, R3 ;  /* 0x000000030e027221 */ /* 0x000fe20000010000 */
[----:B------:R-:W-:Y:S01]  /*71a0*/  F2FP.F16.F32.PACK_AB R160, R21, R160 ;  /* 0x000000a015a0723e */ /* 0x000fe200000000ff */
[-C--:B------:R-:W-:Y:S01]  /*71b0*/  FMUL.FTZ R113, R113, R65.reuse ;  /* 0x0000004171717220 */ /* 0x080fe20000410000 */
[----:B------:R-:W-:Y:S01]  /*71c0*/  FADD.FTZ R9, R21, R40 ;  /* 0x0000002815097221 */ /* 0x000fe20000010000 */
[----:B------:R-:W-:Y:S01]  /*71d0*/  FADD.FTZ R3, R73, R2 ;  /* 0x0000000249037221 */ /* 0x000fe20000010000 */
[-C--:B------:R-:W-:Y:S01]  /*71e0*/  FMUL.FTZ R116, R116, R65.reuse ;  /* 0x0000004174747220 */ /* 0x080fe20000410000 */
[----:B------:R-:W3:Y:S01]  /*71f0*/  MUFU.EX2 R175, R175 ;  /* 0x000000af00af7308 */ /* 0x000ee20000000800 */
[----:B------:R-:W-:Y:S01]  /*7200*/  FADD.FTZ R40, R162, R9 ;  /* 0x00000009a2287221 */ /* 0x000fe20000010000 */
[----:B------:R-:W-:Y:S01]  /*7210*/  FADD.FTZ R2, R20, R3 ;  /* 0x0000000314027221 */ /* 0x000fe20000010000 */
[----:B------:R-:W-:Y:S01]  /*7220*/  F2FP.F16.F32.PACK_AB R162, R25, R162 ;  /* 0x000000a219a2723e */ /* 0x000fe200000000ff */
[-C--:B------:R-:W-:Y:S01]  /*7230*/  FMUL.FTZ R117, R117, R65.reuse ;  /* 0x0000004175757220 */ /* 0x080fe20000410000 */
[----:B------:R-:W-:Y:S01]  /*7240*/  FADD.FTZ R9, R25, R40 ;  /* 0x0000002819097221 */ /* 0x000fe20000010000 */
[----:B------:R-:W-:Y:S01]  /*7250*/  FADD.FTZ R3, R35, R2 ;  /* 0x0000000223037221 */ /* 0x000fe20000010000 */
[-C--:B------:R-:W-:Y:S01]  /*7260*/  FMUL.FTZ R120, R120, R65.reuse ;  /* 0x0000004178787220 */ /* 0x080fe20000410000 */
[----:B------:R-:W5:Y:S01]  /*7270*/  MUFU.EX2 R29, R29 ;  /* 0x0000001d001d7308 */ /* 0x000f620000000800 */
        /* <DEDUP_REMOVED lines=9> */
[----:B----4-:R-:W-:Y:S01]  /*7310*/  FADD.FTZ R3, R173, R2 ;  /* 0x00000002ad037221 */ /* 0x010fe20000010000 */
[----:B------:R-:W-:Y:S01]  /*7320*/  F2FP.F16.F32.PACK_AB R158, R61, R158 ;  /* 0x0000009e3d9e723e */ /* 0x000fe200000000ff */
[-C--:B------:R-:W-:Y:S01]  /*7330*/  FMUL.FTZ R125, R125, R65.reuse ;  /* 0x000000417d7d7220 */ /* 0x080fe20000410000 */
[----:B------:R-:W-:Y:S01]  /*7340*/  FADD.FTZ R9, R61, R40 ;  /* 0x000000283d097221 */ /* 0x000fe20000010000 */
[----:B-1----:R-:W-:Y:S01]  /*7350*/  FADD.FTZ R2, R26, R3 ;  /* 0x000000031a027221 */ /* 0x002fe20000010000 */
[-C--:B------:R-:W-:Y:S01]  /*7360*/  FMUL.FTZ R128, R128, R65.reuse ;  /* 0x0000004180807220 */ /* 0x080fe20000410000 */
[----:B------:R-:W1:Y:S01]  /*7370*/  MUFU.EX2 R154, R154 ;  /* 0x0000009a009a7308 */ /* 0x000e620000000800 */
[----:B--2---:R-:W-:Y:S01]  /*7380*/  FADD.FTZ R40, R152, R9 ;  /* 0x0000000998287221 */ /* 0x004fe20000010000 */
[----:B---3--:R-:W-:Y:S01]  /*7390*/  FADD.FTZ R3, R175, R2 ;  /* 0x00000002af037221 */ /* 0x008fe20000010000 */
[----:B-----5:R-:W-:Y:S01]  /*73a0*/  F2FP.F16.F32.PACK_AB R152, R29, R152 ;  /* 0x000000981d98723e */ /* 0x020fe200000000ff */
[-C--:B------:R-:W-:Y:S01]  /*73b0*/  FMUL.FTZ R129, R129, R65.reuse ;  /* 0x0000004181817220 */ /* 0x080fe20000410000 */
[----:B------:R-:W-:Y:S01]  /*73c0*/  FADD.FTZ R9, R29, R40 ;  /* 0x000000281d097221 */ /* 0x000fe20000010000 */
[-C--:B------:R-:W-:Y:S01]  /*73d0*/  FMUL.FTZ R132, R132, R65.reuse ;  /* 0x0000004184847220 */ /* 0x080fe20000410000 */
[-C--:B------:R-:W-:Y:S01]  /*73e0*/  FMUL.FTZ R133, R133, R65.reuse ;  /* 0x0000004185857220 */ /* 0x080fe20000410000 */
[----:B------:R-:W2:Y:S01]  /*73f0*/  MUFU.EX2 R169, R169 ;  /* 0x000000a900a97308 */ /* 0x000ea20000000800 */
[----:B------:R-:W-:Y:S01]  /*7400*/  FADD.FTZ R2, R28, R3 ;  /* 0x000000031c027221 */ /* 0x000fe20000010000 */
[-C--:B------:R-:W-:Y:S01]  /*7410*/  FMUL.FTZ R136, R136, R65.reuse ;  /* 0x0000004188887220 */ /* 0x080fe20000410000 */
[-C--:B------:R-:W-:Y:S01]  /*7420*/  FMUL.FTZ R137, R137, R65.reuse ;  /* 0x0000004189897220 */ /* 0x080fe20000410000 */
[-C--:B------:R-:W-:Y:S01]  /*7430*/  FMUL.FTZ R140, R140, R65.reuse ;  /* 0x000000418c8c7220 */ /* 0x080fe20000410000 */
[-C--:B------:R-:W-:Y:S01]  /*7440*/  FMUL.FTZ R141, R141, R65.reuse ;  /* 0x000000418d8d7220 */ /* 0x080fe20000410000 */
[-C--:B------:R-:W-:Y:S01]  /*7450*/  FMUL.FTZ R144, R144, R65.reuse ;  /* 0x0000004190907220 */ /* 0x080fe20000410000 */
[-C--:B------:R-:W-:Y:S01]  /*7460*/  FMUL.FTZ R145, R145, R65.reuse ;  /* 0x0000004191917220 */ /* 0x080fe20000410000 */
[----:B------:R-:W3:Y:S01]  /*7470*/  MUFU.EX2 R30, R30 ;  /* 0x0000001e001e7308 */ /* 0x000ee20000000800 */
[----:B-1----:R-:W-:Y:S01]  /*7480*/  FADD.FTZ R40, R154, R9 ;  /* 0x000000099a287221 */ /* 0x002fe20000010000 */
[-C--:B------:R-:W-:Y:S01]  /*7490*/  FMUL.FTZ R148, R148, R65.reuse ;  /* 0x0000004194947220 */ /* 0x080fe20000410000 */
[----:B------:R-:W-:Y:S01]  /*74a0*/  FMUL.FTZ R149, R149, R65 ;  /* 0x0000004195957220 */ /* 0x000fe20000410000 */
[----:B------:R-:W-:Y:S01]  /*74b0*/  F2FP.F16.F32.PACK_AB R183, R73, R14 ;  /* 0x0000000e49b7723e */ /* 0x000fe200000000ff */
[----:B------:R-:W-:Y:S01]  /*74c0*/  VIADD R7, R7, 0xffffffff ;  /* 0xffffffff07077836 */ /* 0x000fe20000000000 */
[----:B------:R-:W-:Y:S01]  /*74d0*/  F2FP.F16.F32.PACK_AB R177, R35, R20 ;  /* 0x0000001423b1723e */ /* 0x000fe200000000ff */
[----:B------:R-:W-:Y:S01]  /*74e0*/  FMUL.FTZ R90, R90, R32 ;  /* 0x000000205a5a7220 */ /* 0x000fe20000410000 */
[----:B------:R-:W1:Y:S01]  /*74f0*/  MUFU.EX2 R171, R171 ;  /* 0x000000ab00ab7308 */ /* 0x000e620000000800 */
[----:B--2---:R-:W-:Y:S01]  /*7500*/  FADD.FTZ R9, R169, R2 ;  /* 0x00000002a9097221 */ /* 0x004fe20000010000 */
[----:B------:R-:W-:Y:S01]  /*7510*/  F2FP.F16.F32.PACK_AB R179, R39, R24 ;  /* 0x0000001827b3723e */ /* 0x000fe200000000ff */
[-C--:B------:R-:W-:Y:S01]  /*7520*/  FMUL.FTZ R91, R91, R32.reuse ;  /* 0x000000205b5b7220 */ /* 0x080fe20000410000 */
[----:B------:R-:W-:Y:S01]  /*7530*/  F2FP.F16.F32.PACK_AB R173, R26, R173 ;  /* 0x000000ad1aad723e */ /* 0x000fe200000000ff */
[-C--:B------:R-:W-:Y:S01]  /*7540*/  FMUL.FTZ R94, R94, R32.reuse ;  /* 0x000000205e5e7220 */ /* 0x080fe20000410000 */
[----:B------:R-:W-:Y:S01]  /*7550*/  F2FP.F16.F32.PACK_AB R175, R28, R175 ;  /* 0x000000af1caf723e */ /* 0x000fe200000000ff */
[-C--:B------:R-:W-:Y:S01]  /*7560*/  FMUL.FTZ R95, R95, R32.reuse ;  /* 0x000000205f5f7220 */ /* 0x080fe20000410000 */
[----:B------:R-:W2:Y:S01]  /*7570*/  MUFU.EX2 R34, R34 ;  /* 0x0000002200227308 */ /* 0x000ea20000000800 */
[C---:B---3--:R-:W-:Y:S01]  /*7580*/  FADD.FTZ R2, R30.reuse, R9 ;  /* 0x000000091e027221 */ /* 0x048fe20000010000 */
[----:B------:R-:W-:Y:S01]  /*7590*/  F2FP.F16.F32.PACK_AB R169, R30, R169 ;  /* 0x000000a91ea9723e */ /* 0x000fe200000000ff */
        /* <DEDUP_REMOVED lines=8> */
[-C--:B------:R-:W-:Y:S01]  /*7620*/  FMUL.FTZ R110, R110, R32.reuse ;  /* 0x000000206e6e7220 */ /* 0x080fe20000410000 */
[-C--:B------:R-:W-:Y:S01]  /*7630*/  FMUL.FTZ R111, R111, R32.reuse ;  /* 0x000000206f6f7220 */ /* 0x080fe20000410000 */
[-C--:B------:R-:W-:Y:S01]  /*7640*/  FMUL.FTZ R114, R114, R32.reuse ;  /* 0x0000002072727220 */ /* 0x080fe20000410000 */
[-C--:B------:R-:W-:Y:S01]  /*7650*/  FMUL.FTZ R115, R115, R32.reuse ;  /* 0x0000002073737220 */ /* 0x080fe20000410000 */
[-C--:B------:R-:W-:Y:S01]  /*7660*/  FMUL.FTZ R118, R118, R32.reuse ;  /* 0x0000002076767220 */ /* 0x080fe20000410000 */
[----:B------:R-:W1:Y:S01]  /*7670*/  MUFU.EX2 R36, R36 ;  /* 0x0000002400247308 */ /* 0x000e620000000800 */
[C---:B--2---:R-:W-:Y:S01]  /*7680*/  FADD.FTZ R2, R34.reuse, R9 ;  /* 0x0000000922027221 */ /* 0x044fe20000010000 */
[----:B------:R-:W-:Y:S01]  /*7690*/  F2FP.F16.F32.PACK_AB R171, R34, R171 ;  /* 0x000000ab22ab723e */ /* 0x000fe200000000ff */
[-C--:B------:R-:W-:Y:S01]  /*76a0*/  FMUL.FTZ R119, R119, R32.reuse ;  /* 0x0000002077777220 */ /* 0x080fe20000410000 */
[-C--:B------:R-:W-:Y:S01]  /*76b0*/  FMUL.FTZ R122, R122, R32.reuse ;  /* 0x000000207a7a7220 */ /* 0x080fe20000410000 */
[-C--:B------:R-:W-:Y:S01]  /*76c0*/  FMUL.FTZ R123, R123, R32.reuse ;  /* 0x000000207b7b7220 */ /* 0x080fe20000410000 */
[-C--:B------:R-:W-:Y:S01]  /*76d0*/  FMUL.FTZ R126, R126, R32.reuse ;  /* 0x000000207e7e7220 */ /* 0x080fe20000410000 */
[-C--:B------:R-:W-:Y:S01]  /*76e0*/  FMUL.FTZ R127, R127, R32.reuse ;  /* 0x000000207f7f7220 */ /* 0x080fe20000410000 */
[----:B------:R2:W4:Y:S01]  /*76f0*/  MUFU.EX2 R42, R181 ;  /* 0x000000b5002a7308 */ /* 0x0005220000000800 */
[----:B---3--:R-:W-:Y:S01]  /*7700*/  FADD.FTZ R9, R165, R2 ;  /* 0x00000002a5097221 */ /* 0x008fe20000010000 */
        /* <DEDUP_REMOVED lines=8> */
[----:B--2---:R-:W-:Y:S01]  /*7790*/  F2FP.F16.F32.PACK_AB R181, R0, R69 ;  /* 0x0000004500b5723e */ /* 0x004fe200000000ff */
[-C--:B------:R-:W-:Y:S01]  /*77a0*/  FMUL.FTZ R142, R142, R32.reuse ;  /* 0x000000208e8e7220 */ /* 0x080fe20000410000 */
[----:B------:R-:W-:Y:S01]  /*77b0*/  F2FP.F16.F32.PACK_AB R165, R36, R165 ;  /* 0x000000a524a5723e */ /* 0x000fe200000000ff */
[-C--:B------:R-:W-:Y:S01]  /*77c0*/  FMUL.FTZ R143, R143, R32.reuse ;  /* 0x000000208f8f7220 */ /* 0x080fe20000410000 */
[-C--:B------:R-:W-:Y:S01]  /*77d0*/  FMUL.FTZ R146, R146, R32.reuse ;  /* 0x0000002092927220 */ /* 0x080fe20000410000 */
[-C--:B------:R-:W-:Y:S01]  /*77e0*/  FMUL.FTZ R147, R147, R32.reuse ;  /* 0x0000002093937220 */ /* 0x080fe20000410000 */
[----:B------:R-:W1:Y:S01]  /*77f0*/  MUFU.EX2 R37, R37 ;  /* 0x0000002500257308 */ /* 0x000e620000000800 */
[----:B----4-:R-:W-:Y:S01]  /*7800*/  FADD.FTZ R9, R42, R9 ;  /* 0x000000092a097221 */ /* 0x010fe20000010000 */
[-C--:B------:R-:W-:Y:S01]  /*7810*/  FMUL.FTZ R150, R150, R32.reuse ;  /* 0x0000002096967220 */ /* 0x080fe20000410000 */
[----:B------:R-:W-:Y:S01]  /*7820*/  FMUL.FTZ R151, R151, R32 ;  /* 0x0000002097977220 */ /* 0x000fe20000410000 */
[----:B------:R-:W-:-:S04]  /*7830*/  IMAD.MOV.U32 R0, RZ, RZ, R11 ;  /* 0x000000ffff007224 */ /* 0x000fc800078e000b */
[----:B------:R-:W2:Y:S01]  /*7840*/  MUFU.EX2 R44, R157 ;  /* 0x0000009d002c7308 */ /* 0x000ea20000000800 */
[C---:B---3--:R-:W-:Y:S01]  /*7850*/  FADD.FTZ R9, R159.reuse, R9 ;  /* 0x000000099f097221 */ /* 0x048fe20000010000 */
[----:B------:R-:W-:-:S06]  /*7860*/  F2FP.F16.F32.PACK_AB R167, R159, R42 ;  /* 0x0000002a9fa7723e */ /* 0x000fcc00000000ff */
        /* <DEDUP_REMOVED lines=27> */
[----:B------:R-:W-:-:S03]  /*7a20*/  F2FP.F16.F32.PACK_AB R153, R83, R48 ;  /* 0x000000305399723e */ /* 0x000fc600000000ff */
[----:B---3--:R-:W-:-:S04]  /*7a30*/  FADD.FTZ R9, R50, R9 ;  /* 0x0000000932097221 */ /* 0x008fc80000010000 */
[C---:B-1----:R-:W-:Y:S01]  /*7a40*/  FADD.FTZ R2, R38.reuse, R9 ;  /* 0x0000000926027221 */ /* 0x042fe20000010000 */
[----:B------:R-:W-:Y:S01]  /*7a50*/  F2FP.F16.F32.PACK_AB R155, R38, R50 ;  /* 0x00000032269b723e */ /* 0x000fe200000000ff */
[----:B------:R-:W-:Y:S01]  /*7a60*/  IMAD.MOV.U32 R9, RZ, RZ, R13 ;  /* 0x000000ffff097224 */ /* 0x000fe200078e000d */
[----:B------:R-:W-:Y:S06]  /*7a70*/  @P3 BRA `(.L_x_913) ;  /* 0xffffffd000103947 */ /* 0x000fec000383ffff */
[----:B------:R-:W-:Y:S01]  /*7a80*/  IMAD.MOV.U32 R9, RZ, RZ, R13 ;  /* 0x000000ffff097224 */ /* 0x000fe200078e000d */
[----:B------:R-:W-:Y:S01]  /*7a90*/  UMOV UR37, UR60 ;  /* 0x0000003c00257c82 */ /* 0x000fe20008000000 */
[----:B------:R-:W-:Y:S01]  /*7aa0*/  IMAD.MOV.U32 R0, RZ, RZ, R11 ;  /* 0x000000ffff007224 */ /* 0x000fe200078e000b */
[----:B------:R-:W-:-:S06]  /*7ab0*/  UMOV UR36, UR59 ;  /* 0x0000003b00247c82 */ /* 0x000fcc0008000000 */
.L_x_896:
[----:B------:R-:W-:Y:S01]  /*7ac0*/  ULDC UR11, c[0x0][0x9e4] ;  /* 0x00027900000b7ab9 */ /* 0x000fe20000000800 */
[----:B------:R-:W-:Y:S02]  /*7ad0*/  UIADD3 UR10, UR54, -UR56, URZ ;  /* 0x80000038360a7290 */ /* 0x000fe4000fffe03f */
[----:B------:R-:W-:-:S06]  /*7ae0*/  UISETP.GE.AND UP0, UPT, UR11, 0x1, UPT ;  /* 0x000000010b00788c */ /* 0x000fcc000bf06270 */
[----:B------:R-:W-:-:S13]  /*7af0*/  PLOP3.LUT P6, PT, PT, PT, UP0, 0x80, 0x0 ;  /* 0x000000000000781c */ /* 0x000fda0003fcf008 */
[----:B------:R-:W-:Y:S05]  /*7b00*/  @!P6 BRA `(.L_x_914) ;  /* 0x000000000044e947 */ /* 0x000fea0003800000 */
        /* <DEDUP_REMOVED lines=10> */
.L_x_915:
[----:B------:R-:W-:-:S11]  /*7bb0*/  UISETP.NE.AND UP0, UPT, UR11, 0x1, UPT ;  /* 0x000000010b00788c */ /* 0x000fd6000bf05270 */
[----:B------:R-:W-:Y:S02]  /*7bc0*/  @UP0 ULDC.64 UR14, c[0x0][0x9e8] ;  /* 0x00027a00000e0ab9 */ /* 0x000fe40000000a00 */
[----:B------:R-:W-:-:S04]  /*7bd0*/  UIMAD.WIDE.U32 UR6, UR54, UR14, URZ ;  /* 0x0000000e360672a5 */ /* 0x000fc8000f8e003f */
[----:B------:R-:W-:-:S12]  /*7be0*/  @UP0 USHF.R.U32.HI UR54, URZ, UR15, UR7 ;  /* 0x0000000f3f360299 */ /* 0x000fd80008011607 */
.L_x_916:
[----:B------:R-:W-:-:S04]  /*7bf0*/  UIMAD UR54, UR54, UR11, URZ ;  /* 0x0000000b363672a4 */ /* 0x000fc8000f8e023f */
[----:B------:R-:W-:-:S04]  /*7c00*/  UISETP.LT.AND UP0, UPT, UR10, UR54, UPT ;  /* 0x000000360a00728c */ /* 0x000fc8000bf01270 */
[----:B------:R-:W-:-:S12]  /*7c10*/  USEL UR10, UR10, UR54, !UP0 ;  /* 0x000000360a0a7287 */ /* 0x000fd8000c000000 */
.L_x_914:
[----:B------:R-:W-:-:S04]  /*7c20*/  UIADD3 UR10, UR10, 0x7f, URZ ;  /* 0x0000007f0a0a7890 */ /* 0x000fc8000fffe03f */
[----:B------:R-:W-:-:S04]  /*7c30*/  USHF.R.S32.HI UR6, URZ, 0x1f, UR10 ;  /* 0x0000001f3f067899 */ /* 0x000fc8000801140a */
[----:B------:R-:W-:-:S04]  /*7c40*/  ULEA.HI UR6, UR6, UR10, URZ, 0x7 ;  /* 0x0000000a06067291 */ /* 0x000fc8000f8f383f */
[----:B------:R-:W-:-:S04]  /*7c50*/  USHF.R.S32.HI UR6, URZ, 0x7, UR6 ;  /* 0x000000073f067899 */ /* 0x000fc80008011406 */
[----:B------:R-:W-:-:S04]  /*7c60*/  UISETP.LT.AND UP0, UPT, UR40, UR6, UPT ;  /* 0x000000062800728c */ /* 0x000fc8000bf01270 */
[----:B------:R-:W-:-:S06]  /*7c70*/  USEL UR54, UR40, UR6, !UP0 ;  /* 0x0000000628367287 */ /* 0x000fcc000c000000 */
[----:B------:R-:W-:-:S13]  /*7c80*/  ISETP.GE.AND P2, PT, R7, UR54, PT ;  /* 0x0000003607007c0c */ /* 0x000fda000bf46270 */
[----:B------:R-:W-:Y:S05]  /*7c90*/  @!P2 BRA `(.L_x_917) ;  /* 0x0000001c00f4a947 */ /* 0x000fea0003800000 */
[----:B------:R-:W-:Y:S01]  /*7ca0*/  IMAD.MOV.U32 R11, RZ, RZ, R9 ;  /* 0x000000ffff0b7224 */ /* 0x000fe200078e0009 */
[----:B------:R-:W-:Y:S01]  /*7cb0*/  UMOV UR56, UR36 ;  /* 0x0000002400387c82 */ /* 0x000fe20008000000 */
[----:B------:R-:W-:Y:S01]  /*7cc0*/  IMAD.MOV.U32 R13, RZ, RZ, R0 ;  /* 0x000000ffff0d7224 */ /* 0x000fe200078e0000 */
[----:B------:R-:W-:-:S06]  /*7cd0*/  UMOV UR55, UR37 ;  /* 0x0000002500377c82 */ /* 0x000fcc0008000000 */
.L_x_926:
        /* <DEDUP_REMOVED lines=9> */
.L_x_919:
[----:B------:R-:W-:Y:S01]  /*7d70*/  ULEA UR6, UR37, UR39, 0x3 ;  /* 0x0000002725067291 */ /* 0x000fe2000f8e183f */
[----:B------:R-:W-:-:S05]  /*7d80*/  IMAD.U32 R0, RZ, RZ, UR36 ;  /* 0x00000024ff007e24 */ /* 0x000fca000f8e00ff */
[----:B------:R-:W-:-:S04]  /*7d90*/  SHF.L.U32 R0, R0, 0x1f, RZ ;  /* 0x0000001f00007819 */ /* 0x000fc800000006ff */
[----:B------:R1:W2:Y:S01]  /*7da0*/  SYNCS.PHASECHK.TRANS64.TRYWAIT P2, [UR6+0x28830], R0 ;  /* 0x02883000ff0075a7 */ /* 0x0002a20008040146 */
[----:B------:R-:W-:Y:S05]  /*7db0*/  @!P0 BRA `(.L_x_920) ;  /* 0x0000000000048947 */ /* 0x000fea0003800000 */
[----:B------:R-:W-:Y:S01]  /*7dc0*/  BPT.TRAP 0x1 ;  /* 0x000000040000795c */ /* 0x000fe20000300000 */
.L_x_920:
[----:B--2---:R-:W-:Y:S05]  /*7dd0*/  @P2 BRA `(.L_x_918) ;  /* 0x0000000000082947 */ /* 0x004fea0003800000 */
[----:B------:R-:W2:Y:S02]  /*7de0*/  SYNCS.PHASECHK.TRANS64.TRYWAIT P2, [UR6+0x28830], R0 ;  /* 0x02883000ff0075a7 */ /* 0x000ea40008040146 */
[----:B--2---:R-:W-:Y:S05]  /*7df0*/  @!P2 BRA `(.L_x_921) ;  /* 0x0000009c0094a947 */ /* 0x004fea0003800000 */
.L_x_918:
        /* <DEDUP_REMOVED lines=45> */
.L_x_923:
[----:B------:R-:W-:Y:S01]  /*80d0*/  ULEA UR6, UR55, UR39, 0x3 ;  /* 0x0000002737067291 */ /* 0x000fe2000f8e183f */
[----:B------:R-:W-:-:S05]  /*80e0*/  IMAD.U32 R0, RZ, RZ, UR56 ;  /* 0x00000038ff007e24 */ /* 0x000fca000f8e00ff */
[----:B------:R-:W-:-:S04]  /*80f0*/  SHF.L.U32 R0, R0, 0x1f, RZ ;  /* 0x0000001f00007819 */ /* 0x000fc800000006ff */
[----:B------:R1:W2:Y:S01]  /*8100*/  SYNCS.PHASECHK.TRANS64.TRYWAIT P2, [UR6+0x28850], R0 ;  /* 0x02885000ff0075a7 */ /* 0x0002a20008040146 */
[----:B------:R-:W-:Y:S05]  /*8110*/  @!P0 BRA `(.L_x_924) ;  /* 0x0000000000048947 */ /* 0x000fea0003800000 */
[----:B------:R-:W-:Y:S01]  /*8120*/  BPT.TRAP 0x1 ;  /* 0x000000040000795c */ /* 0x000fe20000300000 */
.L_x_924:
[----:B--2---:R-:W-:Y:S05]  /*8130*/  @P2 BRA `(.L_x_922) ;  /* 0x0000000000082947 */ /* 0x004fea0003800000 */
[----:B------:R-:W2:Y:S02]  /*8140*/  SYNCS.PHASECHK.TRANS64.TRYWAIT P2, [UR6+0x28850], R0 ;  /* 0x02885000ff0075a7 */ /* 0x000ea40008040146 */
[----:B--2---:R-:W-:Y:S05]  /*8150*/  @!P2 BRA `(.L_x_925) ;  /* 0x0000009800d4a947 */ /* 0x004fea0003800000 */
.L_x_922:
[----:B------:R-:W-:Y:S01]  /*8160*/  UIADD3 UR6, UR39, 0x400, URZ ;  /* 0x0000040027067890 */ /* 0x000fe2000fffe03f */
[----:B------:R-:W-:Y:S01]  /*8170*/  WARPGROUP.ARRIVE ;  /* 0x00000000000079c5 */ /* 0x000fe20000000000 */
[----:B------:R-:W-:Y:S01]  /*8180*/  UMOV UR7, 0x40000040 ;  /* 0x4000004000077882 */ /* 0x000fe20000000000 */
[----:B-12---:R-:W-:Y:S01]  /*8190*/  FMNMX.FTZ R0, R24, R13, !PT ;  /* 0x0000000d18007209 */ /* 0x006fe20007810000 */
[----:B------:R-:W-:Y:S01]  /*81a0*/  USHF.R.U32.HI UR6, URZ, 0x4, UR6 ;  /* 0x000000043f067899 */ /* 0x000fe20008011606 */
[----:B------:R-:W1:Y:S01]  /*81b0*/  LDC R6, c[0x0][0x988] ;  /* 0x00026200ff067b82 */ /* 0x000e620000000800 */
[----:B------:R-:W-:Y:S01]  /*81c0*/  ISETP.GT.AND P2, PT, R7, UR54, PT ;  /* 0x0000003607007c0c */ /* 0x000fe2000bf44270 */
[----:B------:R-:W-:Y:S01]  /*81d0*/  UMOV UR56, UR36 ;  /* 0x0000002400387c82 */ /* 0x000fe20008000000 */
[----:B------:R-:W-:Y:S01]  /*81e0*/  ULOP3.LUT UR6, UR6, 0x3fff, URZ, 0xc0, !UPT ;  /* 0x00003fff06067892 */ /* 0x000fe2000f8ec03f */
[----:B------:R-:W-:Y:S01]  /*81f0*/  FMNMX.FTZ R9, R25, R0, !PT ;  /* 0x0000000019097209 */ /* 0x000fe20007810000 */
[----:B------:R-:W-:-:S02]  /*8200*/  VIADD R7, R7, 0xffffffff ;  /* 0xffffffff07077836 */ /* 0x000fc40000000000 */
[----:B------:R-:W-:Y:S01]  /*8210*/  ULOP3.LUT UR6, UR6, 0x4000000, URZ, 0xfc, !UPT ;  /* 0x0400000006067892 */ /* 0x000fe2000f8efc3f */
[----:B------:R-:W-:-:S03]  /*8220*/  FMNMX.FTZ R0, R28, R9, !PT ;  /* 0x000000091c007209 */ /* 0x000fc60007810000 */
[----:B------:R-:W-:Y:S01]  /*8230*/  ULEA UR10, UR55, UR6, 0xb ;  /* 0x00000006370a7291 */ /* 0x000fe2000f8e583f */
        /* <DEDUP_REMOVED lines=32> */
[----:B------:R-:W-:-:S05]  /*8440*/  FMNMX.FTZ R9, R85, R0, !PT ;  /* 0x0000000055097209 */ /* 0x000fca0007810000 */
[----:B------:R-:W2:Y:S02]  /*8450*/  SHFL.BFLY PT, R0, R9, 0x2, 0x1f ;  /* 0x0c401f0009007f89 */ /* 0x000ea400000e0000 */
[----:B--2---:R-:W-:-:S05]  /*8460*/  FMNMX.FTZ R12, R9, R0, !PT ;  /* 0x00000000090c7209 */ /* 0x004fca0007810000 */
[----:B------:R-:W2:Y:S01]  /*8470*/  SHFL.BFLY PT, R15, R12, 0x1, 0x1f ;  /* 0x0c201f000c0f7f89 */ /* 0x000ea200000e0000 */
[----:B------:R-:W-:Y:S02]  /*8480*/  WARPGROUP.DEPBAR.LE gsb0, 0x0 ;  /* 0x00008000000079c5 */ /* 0x000fe40000010000 */
[----:B------:R-:W-:-:S06]  /*8490*/  WARPGROUP.ARRIVE ;  /* 0x00000000000079c5 */ /* 0x000fcc0000000000 */
[----:B------:R-:W-:Y:S01]  /*84a0*/  HGMMA.64x128x16.F32 R88, R176, gdesc[UR4].tnspB, R88, gsb0 ;  /* 0x41e00004b0587df0 */ /* 0x000fe20008000858 */
[----:B------:R-:W-:Y:S01]  /*84b0*/  UIADD3 UR6, UR10, 0x100, URZ ;  /* 0x000001000a067890 */ /* 0x000fe2000fffe03f */
[----:B------:R-:W-:Y:S01]  /*84c0*/  UMOV UR7, 0x40000040 ;  /* 0x4000004000077882 */ /* 0x000fe20000000000 */
[----:B--2---:R-:W-:Y:S02]  /*84d0*/  FMNMX.FTZ R0, R12, R15, !PT ;  /* 0x0000000f0c007209 */ /* 0x004fe40007810000 */
[----:B------:R-:W-:-:S03]  /*84e0*/  FMNMX.FTZ R12, R26, R11, !PT ;  /* 0x0000000b1a0c7209 */ /* 0x000fc60007810000 */
[----:B------:R-:W-:Y:S01]  /*84f0*/  FADD.FTZ R13, -R0, R13 ;  /* 0x0000000d000d7221 */ /* 0x000fe20000010100 */
[----:B------:R-:W-:-:S03]  /*8500*/  FMNMX.FTZ R9, R27, R12, !PT ;  /* 0x0000000c1b097209 */ /* 0x000fc60007810000 */
[----:B-1----:R-:W-:Y:S01]  /*8510*/  FMUL.FTZ R10, R13, R6 ;  /* 0x000000060d0a7220 */ /* 0x002fe20000410000 */
        /* <DEDUP_REMOVED lines=32> */
[----:B------:R-:W-:Y:S02]  /*8720*/  WARPGROUP.ARRIVE ;  /* 0x00000000000079c5 */ /* 0x000fe40000000000 */
[----:B------:R-:W1:Y:S04]  /*8730*/  SHFL.BFLY PT, R14, R9, 0x2, 0x1f ;  /* 0x0c401f00090e7f89 */ /* 0x000e6800000e0000 */
[----:B------:R-:W-:Y:S01]  /*8740*/  HGMMA.64x128x16.F32 R88, R172, gdesc[UR4].tnspB, R88, gsb0 ;  /* 0x41e00004ac587df0 */ /* 0x000fe20008000858 */
[----:B------:R-:W-:Y:S01]  /*8750*/  UIADD3 UR6, UR10, 0x180, URZ ;  /* 0x000001800a067890 */ /* 0x000fe2000fffe03f */
[----:B------:R-:W-:Y:S01]  /*8760*/  UMOV UR7, 0x40000040 ;  /* 0x4000004000077882 */ /* 0x000fe20000000000 */
[----:B------:R-:W-:-:S02]  /*8770*/  WARPGROUP.DEPBAR.LE gsb0, 0x0 ;  /* 0x00008000000079c5 */ /* 0x000fc40000010000 */
[----:B------:R-:W-:-:S07]  /*8780*/  WARPGROUP.ARRIVE ;  /* 0x00000000000079c5 */ /* 0x000fce0000000000 */
[----:B------:R-:W-:Y:S01]  /*8790*/  HGMMA.64x128x16.F32 R88, R168, gdesc[UR4].tnspB, R88, gsb0 ;  /* 0x41e00004a8587df0 */ /* 0x000fe20008000858 */
[----:B------:R-:W-:Y:S01]  /*87a0*/  UIADD3 UR6, UR10, 0x200, URZ ;  /* 0x000002000a067890 */ /* 0x000fe2000fffe03f */
[----:B------:R-:W-:Y:S01]  /*87b0*/  UMOV UR7, 0x40000040 ;  /* 0x4000004000077882 */ /* 0x000fe20000000000 */
[----:B------:R-:W-:Y:S02]  /*87c0*/  WARPGROUP.DEPBAR.LE gsb0, 0x0 ;  /* 0x00008000000079c5 */ /* 0x000fe40000010000 */
[----:B------:R-:W-:Y:S01]  /*87d0*/  WARPGROUP.ARRIVE ;  /* 0x00000000000079c5 */ /* 0x000fe20000000000 */
[----:B------:R-:W-:-:S04]  /*87e0*/  FMUL.FTZ R169, R0, R6 ;  /* 0x0000000600a97220 */ /* 0x000fc80000410000 */
[--C-:B------:R-:W-:Y:S02]  /*87f0*/  FFMA.FTZ R13, R24, R6, -R169.reuse ;  /* 0x00000006180d7223 */ /* 0x100fe400000108a9 */
[----:B------:R-:W-:Y:S01]  /*8800*/  HGMMA.64x128x16.F32 R88, R164, gdesc[UR4].tnspB, R88, gsb0 ;  /* 0x41e00004a4587df0 */ /* 0x000fe20008000858 */
[----:B------:R-:W-:Y:S01]  /*8810*/  UIADD3 UR6, UR10, 0x280, URZ ;  /* 0x000002800a067890 */ /* 0x000fe2000fffe03f */
[----:B-1----:R-:W-:Y:S01]  /*8820*/  FMNMX.FTZ R24, R9, R14, !PT ;  /* 0x0000000e09187209 */ /* 0x002fe20007810000 */
[----:B------:R-:W-:Y:S01]  /*8830*/  UMOV UR7, 0x40000040 ;  /* 0x4000004000077882 */ /* 0x000fe20000000000 */
[-CC-:B------:R-:W-:Y:S01]  /*8840*/  FFMA.FTZ R15, R29, R6.reuse, -R169.reuse ;  /* 0x000000061d0f7223 */ /* 0x180fe200000108a9 */
[-CC-:B------:R-:W-:Y:S01]  /*8850*/  FFMA.FTZ R29, R41, R6.reuse, -R169.reuse ;  /* 0x00000006291d7223 */ /* 0x180fe200000108a9 */
[-CC-:B------:R-:W-:Y:S01]  /*8860*/  FFMA.FTZ R41, R53, R6.reuse, -R169.reuse ;  /* 0x0000000635297223 */ /* 0x180fe200000108a9 */
[----:B------:R-:W1:Y:S01]  /*8870*/  SHFL.BFLY PT, R9, R24, 0x1, 0x1f ;  /* 0x0c201f0018097f89 */ /* 0x000e6200000e0000 */
        /* <DEDUP_REMOVED lines=22> */
[-C--:B------:R-:W-:Y:S01]  /*89e0*/  FFMA.FTZ R20, R80, R6.reuse, -R169 ;  /* 0x0000000650147223 */ /* 0x080fe200000108a9 */
[----:B-1----:R-:W-:Y:S01]  /*89f0*/  FMNMX.FTZ R9, R24, R9, !PT ;  /* 0x0000000918097209 */ /* 0x002fe20007810000 */
[----:B------:R-:W1:Y:S01]  /*8a00*/  MUFU.EX2 R182, R182 ;  /* 0x000000b600b67308 */ /* 0x000e620000000800 */
[----:B--2---:R-:W-:Y:S01]  /*8a10*/  FFMA.FTZ R3, R10, R3, R13 ;  /* 0x000000030a037223 */ /* 0x004fe2000001000d */
[-CC-:B------:R-:W-:Y:S01]  /*8a20*/  FFMA.FTZ R69, R81, R6.reuse, -R169.reuse ;  /* 0x0000000651457223 */ /* 0x180fe200000108a9 */
[-C--:B------:R-:W-:Y:S01]  /*8a30*/  FFMA.FTZ R84, R84, R6.reuse, -R169 ;  /* 0x0000000654547223 */ /* 0x080fe200000108a9 */
[CC--:B------:R-:W-:Y:S01]  /*8a40*/  FMUL.FTZ R77, R9.reuse, R6.reuse ;  /* 0x00000006094d7220 */ /* 0x0c0fe20000410000 */
[----:B------:R-:W-:Y:S01]  /*8a50*/  FADD.FTZ R73, -R9, R11 ;  /* 0x0000000b09497221 */ /* 0x000fe20000010100 */
[----:B------:R-:W-:-:S02]  /*8a60*/  FFMA.FTZ R85, R85, R6, -R169 ;  /* 0x0000000655557223 */ /* 0x000fc400000108a9 */
[-CC-:B------:R-:W-:Y:S01]  /*8a70*/  FFMA.FTZ R181, R27, R6.reuse, -R77.reuse ;  /* 0x000000061bb57223 */ /* 0x180fe2000001084d */
[----:B------:R-:W-:Y:S02]  /*8a80*/  IMAD.U32 R27, RZ, RZ, UR37 ;  /* 0x00000025ff1b7e24 */ /* 0x000fe4000f8e00ff */
[-C--:B------:R-:W-:Y:S01]  /*8a90*/  FMUL.FTZ R73, R73, R6.reuse ;  /* 0x0000000649497220 */ /* 0x080fe20000410000 */
[-CC-:B------:R-:W-:Y:S01]  /*8aa0*/  FFMA.FTZ R26, R26, R6.reuse, -R77.reuse ;  /* 0x000000061a1a7223 */ /* 0x180fe2000001084d */
[-CC-:B------:R-:W-:Y:S01]  /*8ab0*/  FFMA.FTZ R183, R30, R6.reuse, -R77.reuse ;  /* 0x000000061eb77223 */ /* 0x180fe2000001084d */
[-CC-:B------:R-:W-:Y:S01]  /*8ac0*/  FFMA.FTZ R28, R31, R6.reuse, -R77.reuse ;  /* 0x000000061f1c7223 */ /* 0x180fe2000001084d */
[----:B------:R-:W-:Y:S01]  /*8ad0*/  @!P1 LEA R27, R27, UR39, 0x3 ;  /* 0x000000271b1b9c11 */ /* 0x000fe2000f8e18ff */
[----:B------:R-:W-:Y:S01]  /*8ae0*/  MUFU.EX2 R181, R181 ;  /* 0x000000b500b57308 */ /* 0x000fe20000000800 */
[----:B------:R-:W-:Y:S01]  /*8af0*/  IADD3 R31, -R17, 0xb, RZ ;  /* 0x0000000b111f7810 */ /* 0x000fe20007ffe1ff */
[-CC-:B------:R-:W-:Y:S01]  /*8b00*/  FFMA.FTZ R177, R34, R6.reuse, -R77.reuse ;  /* 0x0000000622b17223 */ /* 0x180fe2000001084d */
[----:B------:R-:W-:Y:S01]  /*8b10*/  FFMA.FTZ R40, R35, R6, -R77 ;  /* 0x0000000623287223 */ /* 0x000fe2000001084d */
[----:B------:R-:W-:-:S02]  /*8b20*/  @!P1 VIADD R27, R27, 0x28840 ;  /* 0x000288401b1b9836 */ /* 0x000fc40000000000 */
[-C--:B------:R-:W-:Y:S01]  /*8b30*/  FFMA.FTZ R179, R38, R6.reuse, -R77 ;  /* 0x0000000626b37223 */ /* 0x080fe2000001084d */
[----:B---3--:R-:W-:Y:S01]  /*8b40*/  FADD.FTZ R3, R180, R3 ;  /* 0x00000003b4037221 */ /* 0x008fe20000010000 */
[-C--:B------:R-:W-:Y:S01]  /*8b50*/  FFMA.FTZ R38, R39, R6.reuse, -R77 ;  /* 0x0000000627267223 */ /* 0x080fe2000001084d */
[----:B------:R-:W-:Y:S01]  /*8b60*/  MUFU.EX2 R73, R73 ;  /* 0x0000004900497308 */ /* 0x000fe20000000800 */
[----:B------:R-:W-:Y:S01]  /*8b70*/  @!P1 PRMT R27, RZ, 0x654, R27 ;  /* 0x00000654ff1b9816 */ /* 0x000fe2000000001b */
[-C--:B------:R-:W-:Y:S01]  /*8b80*/  FFMA.FTZ R175, R46, R6.reuse, -R77 ;  /* 0x000000062eaf7223 */ /* 0x080fe2000001084d */
[----:B-1----:R-:W-:Y:S01]  /*8b90*/  FADD.FTZ R46, R182, R3 ;  /* 0x00000003b62e7221 */ /* 0x002fe20000010000 */
[-CC-:B------:R-:W-:Y:S01]  /*8ba0*/  FFMA.FTZ R173, R42, R6.reuse, -R77.reuse ;  /* 0x000000062aad7223 */ /* 0x180fe2000001084d */
[-CC-:B------:R-:W-:Y:S01]  /*8bb0*/  FFMA.FTZ R30, R43, R6.reuse, -R77.reuse ;  /* 0x000000062b1e7223 */ /* 0x180fe2000001084d */
[-CC-:B------:R-:W-:Y:S01]  /*8bc0*/  FFMA.FTZ R32, R47, R6.reuse, -R77.reuse ;  /* 0x000000062f207223 */ /* 0x180fe2000001084d */
[-CC-:B------:R-:W-:Y:S01]  /*8bd0*/  FFMA.FTZ R34, R51, R6.reuse, -R77.reuse ;  /* 0x0000000633227223 */ /* 0x180fe2000001084d */
[----:B------:R-:W1:Y:S01]  /*8be0*/  MUFU.EX2 R26, R26 ;  /* 0x0000001a001a7308 */ /* 0x000e620000000800 */
[-CC-:B------:R-:W-:Y:S01]  /*8bf0*/  FFMA.FTZ R171, R54, R6.reuse, -R77.reuse ;  /* 0x0000000636ab7223 */ /* 0x180fe2000001084d */
[-CC-:B------:R-:W-:Y:S01]  /*8c00*/  FFMA.FTZ R36, R55, R6.reuse, -R77.reuse ;  /* 0x0000000637247223 */ /* 0x180fe2000001084d */
[-CC-:B------:R-:W-:Y:S01]  /*8c10*/  FFMA.FTZ R42, R59, R6.reuse, -R77.reuse ;  /* 0x000000063b2a7223 */ /* 0x180fe2000001084d */
[----:B------:R-:W-:Y:S01]  /*8c20*/  F2FP.F16.F32.PACK_AB R180, R180, R13 ;  /* 0x0000000db4b4723e */ /* 0x000fe200000000ff */
        /* <DEDUP_REMOVED lines=10> */
[--C-:B------:R-:W-:Y:S01]  /*8cd0*/  FFMA.FTZ R83, R83, R6, -R77.reuse ;  /* 0x0000000653537223 */ /* 0x100fe2000001084d */
[----:B------:R-:W3:Y:S01]  /*8ce0*/  MUFU.EX2 R15, R15 ;  /* 0x0000000f000f7308 */ /* 0x000ee20000000800 */
[----:B-1----:R-:W-:Y:S01]  /*8cf0*/  FFMA.FTZ R2, R73, R2, R26 ;  /* 0x0000000249027223 */ /* 0x002fe2000001001a */
[----:B------:R-:W-:-:S03]  /*8d00*/  FFMA.FTZ R86, R86, R6, -R77 ;  /* 0x0000000656567223 */ /* 0x000fc6000001084d */
[----:B------:R-:W-:Y:S01]  /*8d10*/  FADD.FTZ R44, R181, R2 ;  /* 0x00000002b52c7221 */ /* 0x000fe20000010000 */
[----:B------:R-:W-:Y:S01]  /*8d20*/  FFMA.FTZ R2, R63, R6, -R77 ;  /* 0x000000063f027223 */ /* 0x000fe2000001084d */
[----:B------:R-:W-:Y:S01]  /*8d30*/  F2FP.F16.F32.PACK_AB R181, R181, R26 ;  /* 0x0000001ab5b5723e */ /* 0x000fe200000000ff */
[----:B------:R-:W1:Y:S01]  /*8d40*/  MUFU.EX2 R28, R28 ;  /* 0x0000001c001c7308 */ /* 0x000e620000000800 */
[----:B--2---:R-:W-:-:S07]  /*8d50*/  FADD.FTZ R3, R183, R44 ;  /* 0x0000002cb7037221 */ /* 0x004fce0000010000 */
[----:B------:R-:W-:Y:S01]  /*8d60*/  MUFU.EX2 R176, R176 ;  /* 0x000000b000b07308 */ /* 0x000fe20000000800 */
[----:B---3--:R-:W-:-:S07]  /*8d70*/  F2FP.F16.F32.PACK_AB R182, R15, R182 ;  /* 0x000000b60fb6723e */ /* 0x008fce00000000ff */
[----:B------:R-:W2:Y:S01]  /*8d80*/  MUFU.EX2 R177, R177 ;  /* 0x000000b100b17308 */ /* 0x000ea20000000800 */
[C---:B-1----:R-:W-:Y:S01]  /*8d90*/  FADD.FTZ R44, R28.reuse, R3 ;  /* 0x000000031c2c7221 */ /* 0x042fe20000010000 */
[----:B------:R-:W-:-:S06]  /*8da0*/  F2FP.F16.F32.PACK_AB R183, R28, R183 ;  /* 0x000000b71cb7723e */ /* 0x000fcc00000000ff */
[----:B------:R-:W-:Y:S08]  /*8db0*/  MUFU.EX2 R21, R21 ;  /* 0x0000001500157308 */ /* 0x000ff00000000800 */
[----:B------:R-:W1:Y:S01]  /*8dc0*/  MUFU.EX2 R40, R40 ;  /* 0x0000002800287308 */ /* 0x000e620000000800 */
[----:B--2---:R-:W-:-:S07]  /*8dd0*/  FADD.FTZ R3, R177, R44 ;  /* 0x0000002cb1037221 */ /* 0x004fce0000010000 */
[----:B------:R-:W-:Y:S08]  /*8de0*/  MUFU.EX2 R178, R178 ;  /* 0x000000b200b27308 */ /* 0x000ff00000000800 */
[----:B------:R-:W2:Y:S01]  /*8df0*/  MUFU.EX2 R179, R179 ;  /* 0x000000b300b37308 */ /* 0x000ea20000000800 */
[C---:B-1----:R-:W-:Y:S01]  /*8e00*/  FADD.FTZ R44, R40.reuse, R3 ;  /* 0x00000003282c7221 */ /* 0x042fe20000010000 */
[----:B------:R-:W-:Y:S01]  /*8e10*/  F2FP.F16.F32.PACK_AB R177, R40, R177 ;  /* 0x000000b128b1723e */ /* 0x000fe200000000ff */
[----:B------:R-:W-:-:S02]  /*8e20*/  WARPGROUP.DEPBAR.LE gsb0, 0x0 ;  /* 0x00008000000079c5 */ /* 0x000fc40000010000 */
[----:B------:R-:W-:-:S03]  /*8e30*/  WARPGROUP.ARRIVE ;  /* 0x00000000000079c5 */ /* 0x000fc60000000000 */
[----:B------:R-:W-:Y:S01]  /*8e40*/  MUFU.EX2 R25, R25 ;  /* 0x0000001900197308 */ /* 0x000fe20000000800 */
[-CC-:B------:R-:W-:Y:S01]  /*8e50*/  FFMA.FTZ R164, R56, R6.reuse, -R169.reuse ;  /* 0x0000000638a47223 */ /* 0x180fe200000108a9 */
[-C--:B------:R-:W-:Y:S01]  /*8e60*/  FFMA.FTZ R166, R60, R6.reuse, -R169 ;  /* 0x000000063ca67223 */ /* 0x080fe200000108a9 */
[-CC-:B------:R-:W-:Y:S01]  /*8e70*/  FFMA.FTZ R165, R58, R6.reuse, -R77.reuse ;  /* 0x000000063aa57223 */ /* 0x180fe2000001084d */
[----:B------:R-:W-:Y:S01]  /*8e80*/  FFMA.FTZ R167, R62, R6, -R77 ;  /* 0x000000063ea77223 */ /* 0x000fe2000001084d */
[----:B------:R-:W-:Y:S01]  /*8e90*/  HGMMA.64x128x16.F32 R88, R160, gdesc[UR4].tnspB, R88, gsb0 ;  /* 0x41e00004a0587df0 */ /* 0x000fe20008000858 */
[----:B------:R-:W-:Y:S01]  /*8ea0*/  UIADD3 UR6, UR10, 0x300, URZ ;  /* 0x000003000a067890 */ /* 0x000fe2000fffe03f */
[----:B--2---:R-:W-:Y:S01]  /*8eb0*/  FADD.FTZ R3, R179, R44 ;  /* 0x0000002cb3037221 */ /* 0x004fe20000010000 */
[----:B------:R-:W-:Y:S01]  /*8ec0*/  UMOV UR7, 0x40000040 ;  /* 0x4000004000077882 */ /* 0x000fe20000000000 */
[----:B------:R-:W1:Y:S08]  /*8ed0*/  MUFU.EX2 R38, R38 ;  /* 0x0000002600267308 */ /* 0x000e700000000800 */
[----:B------:R-:W-:Y:S08]  /*8ee0*/  MUFU.EX2 R172, R172 ;  /* 0x000000ac00ac7308 */ /* 0x000ff00000000800 */
        /* <DEDUP_REMOVED lines=14> */
[----:B------:R-:W-:Y:S01]  /*8fd0*/  MUFU.EX2 R37, R37 ;  /* 0x0000002500257308 */ /* 0x000fe20000000800 */
[C---:B-1----:R-:W-:Y:S01]  /*8fe0*/  FADD.FTZ R44, R32.reuse, R3 ;  /* 0x00000003202c7221 */ /* 0x042fe20000010000 */
[----:B------:R-:W-:-:S06]  /*8ff0*/  F2FP.F16.F32.PACK_AB R175, R32, R175 ;  /* 0x000000af20af723e */ /* 0x000fcc00000000ff */
        /* <DEDUP_REMOVED lines=10> */
[-C--:B------:R-:W-:Y:S01]  /*90a0*/  FFMA.FTZ R162, R68, R6.reuse, -R169 ;  /* 0x0000000644a27223 */ /* 0x080fe200000108a9 */
[-CC-:B------:R-:W-:Y:S02]  /*90b0*/  FFMA.FTZ R169, R50, R6.reuse, -R77.reuse ;  /* 0x0000000632a97223 */ /* 0x180fe4000001084d */
[----:B------:R-:W-:Y:S01]  /*90c0*/  MUFU.EX2 R45, R45 ;  /* 0x0000002d002d7308 */ /* 0x000fe20000000800 */
[----:B------:R-:W-:Y:S01]  /*90d0*/  FFMA.FTZ R77, R87, R6, -R77 ;  /* 0x00000006574d7223 */ /* 0x000fe2000001084d */
[----:B------:R-:W-:Y:S01]  /*90e0*/  HGMMA.64x128x16.F32 R88, R156, gdesc[UR4].tnspB, R88, gsb0 ;  /* 0x41e000049c587df0 */ /* 0x000fe20008000858 */
[----:B------:R-:W-:Y:S01]  /*90f0*/  UIADD3 UR6, UR10, 0x380, URZ ;  /* 0x000003800a067890 */ /* 0x000fe2000fffe03f */
[----:B------:R-:W-:-:S04]  /*9100*/  UMOV UR7, 0x40000040 ;  /* 0x4000004000077882 */ /* 0x000fc80000000000 */
[----:B------:R-:W1:Y:S08]  /*9110*/  MUFU.EX2 R169, R169 ;  /* 0x000000a900a97308 */ /* 0x000e700000000800 */
[----:B------:R-:W2:Y:S08]  /*9120*/  MUFU.EX2 R42, R42 ;  /* 0x0000002a002a7308 */ /* 0x000eb00000000800 */
[----:B------:R-:W-:Y:S01]  /*9130*/  MUFU.EX2 R166, R166 ;  /* 0x000000a600a67308 */ /* 0x000fe20000000800 */
[----:B-1----:R-:W-:Y:S01]  /*9140*/  FADD.FTZ R3, R169, R44 ;  /* 0x0000002ca9037221 */ /* 0x002fe20000010000 */
[----:B------:R-:W-:-:S03]  /*9150*/  F2FP.F16.F32.PACK_AB R169, R34, R169 ;  /* 0x000000a922a9723e */ /* 0x000fc600000000ff */
[----:B------:R-:W-:-:S03]  /*9160*/  FADD.FTZ R44, R34, R3 ;  /* 0x00000003222c7221 */ /* 0x000fc60000010000 */
[----:B------:R-:W1:Y:S01]  /*9170*/  MUFU.EX2 R167, R167 ;  /* 0x000000a700a77308 */ /* 0x000e620000000800 */
[----:B------:R-:W-:Y:S01]  /*9180*/  FADD.FTZ R3, R171, R44 ;  /* 0x0000002cab037221 */ /* 0x000fe20000010000 */
[----:B------:R-:W-:-:S03]  /*9190*/  F2FP.F16.F32.PACK_AB R171, R36, R171 ;  /* 0x000000ab24ab723e */ /* 0x000fc600000000ff */
[----:B------:R-:W-:-:S03]  /*91a0*/  FADD.FTZ R26, R36, R3 ;  /* 0x00000003241a7221 */ /* 0x000fc60000010000 */
[----:B------:R-:W-:Y:S01]  /*91b0*/  MUFU.EX2 R49, R49 ;  /* 0x0000003100317308 */ /* 0x000fe20000000800 */
[----:B------:R-:W-:Y:S01]  /*91c0*/  FADD.FTZ R3, R165, R26 ;  /* 0x0000001aa5037221 */ /* 0x000fe20000010000 */
[----:B--2---:R-:W-:-:S03]  /*91d0*/  F2FP.F16.F32.PACK_AB R165, R42, R165 ;  /* 0x000000a52aa5723e */ /* 0x004fc600000000ff */
[----:B------:R-:W-:-:S03]  /*91e0*/  FADD.FTZ R26, R42, R3 ;  /* 0x000000032a1a7221 */ /* 0x000fc60000010000 */
[----:B------:R-:W2:Y:S01]  /*91f0*/  MUFU.EX2 R2, R2 ;  /* 0x0000000200027308 */ /* 0x000ea20000000800 */
[----:B-1----:R-:W-:-:S07]  /*9200*/  FADD.FTZ R3, R167, R26 ;  /* 0x0000001aa7037221 */ /* 0x002fce0000010000 */
[----:B------:R-:W-:Y:S08]  /*9210*/  MUFU.EX2 R160, R160 ;  /* 0x000000a000a07308 */ /* 0x000ff00000000800 */
[----:B------:R-:W1:Y:S01]  /*9220*/  MUFU.EX2 R66, R66 ;  /* 0x0000004200427308 */ /* 0x000e620000000800 */
[C---:B--2---:R-:W-:Y:S01]  /*9230*/  FADD.FTZ R3, R2.reuse, R3 ;  /* 0x0000000302037221 */ /* 0x044fe20000010000 */
[----:B------:R-:W-:-:S06]  /*9240*/  F2FP.F16.F32.PACK_AB R167, R2, R167 ;  /* 0x000000a702a7723e */ /* 0x000fcc00000000ff */
[----:B------:R-:W-:Y:S08]  /*9250*/  MUFU.EX2 R53, R53 ;  /* 0x0000003500357308 */ /* 0x000ff00000000800 */
        /* <DEDUP_REMOVED lines=13> */
[----:B------:R-:W2:Y:S01]  /*9330*/  MUFU.EX2 R61, R61 ;  /* 0x0000003d003d7308 */ /* 0x000ea20000000800 */
[----:B------:R-:W-:Y:S02]  /*9340*/  WARPGROUP.DEPBAR.LE gsb0, 0x0 ;  /* 0x00008000000079c5 */ /* 0x000fe40000010000 */
[----:B------:R-:W-:-:S05]  /*9350*/  WARPGROUP.ARRIVE ;  /* 0x00000000000079c5 */ /* 0x000fca0000000000 */
[----:B------:R-:W3:Y:S01]  /*9360*/  MUFU.EX2 R75, R75 ;  /* 0x0000004b004b7308 */ /* 0x000ee20000000800 */
[----:B-1----:R-:W-:Y:S01]  /*9370*/  FADD.FTZ R3, R74, R3 ;  /* 0x000000034a037221 */ /* 0x002fe20000010000 */
[----:B------:R-:W-:Y:S01]  /*9380*/  HGMMA.64x128x16.F32 R88, R152, gdesc[UR4].tnspB, R88, gsb0 ;  /* 0x41e0000498587df0 */ /* 0x000fe20008000858 */
[----:B--2---:R-:W-:-:S05]  /*9390*/  F2FP.F16.F32.PACK_AB R156, R61, R12 ;  /* 0x0000000c3d9c723e */ /* 0x004fca00000000ff */
[----:B------:R-:W-:Y:S08]  /*93a0*/  MUFU.EX2 R14, R14 ;  /* 0x0000000e000e7308 */ /* 0x000ff00000000800 */
[----:B------:R-:W1:Y:S01]  /*93b0*/  MUFU.EX2 R78, R78 ;  /* 0x0000004e004e7308 */ /* 0x000e620000000800 */
[C---:B---3--:R-:W-:Y:S01]  /*93c0*/  FADD.FTZ R3, R75.reuse, R3 ;  /* 0x000000034b037221 */ /* 0x048fe20000010000 */
[----:B------:R-:W-:-:S06]  /*93d0*/  F2FP.F16.F32.PACK_AB R157, R75, R74 ;  /* 0x0000004a4b9d723e */ /* 0x000fcc00000000ff */
[----:B------:R-:W2:Y:S08]  /*93e0*/  MUFU.EX2 R65, R65 ;  /* 0x0000004100417308 */ /* 0x000eb00000000800 */
[----:B------:R-:W3:Y:S01]  /*93f0*/  MUFU.EX2 R79, R79 ;  /* 0x0000004f004f7308 */ /* 0x000ee20000000800 */
[----:B-1----:R-:W-:-:S07]  /*9400*/  FADD.FTZ R3, R78, R3 ;  /* 0x000000034e037221 */ /* 0x002fce0000010000 */
[----:B------:R-:W-:Y:S01]  /*9410*/  MUFU.EX2 R20, R20 ;  /* 0x0000001400147308 */ /* 0x000fe20000000800 */
[----:B--2---:R-:W-:-:S07]  /*9420*/  F2FP.F16.F32.PACK_AB R158, R65, R14 ;  /* 0x0000000e419e723e */ /* 0x004fce00000000ff */
[----:B------:R-:W1:Y:S01]  /*9430*/  MUFU.EX2 R82, R82 ;  /* 0x0000005200527308 */ /* 0x000e620000000800 */
[C---:B---3--:R-:W-:Y:S01]  /*9440*/  FADD.FTZ R3, R79.reuse, R3 ;  /* 0x000000034f037221 */ /* 0x048fe20000010000 */
[----:B------:R-:W-:-:S06]  /*9450*/  F2FP.F16.F32.PACK_AB R159, R79, R78 ;  /* 0x0000004e4f9f723e */ /* 0x000fcc00000000ff */
[----:B------:R-:W-:Y:S08]  /*9460*/  MUFU.EX2 R69, R69 ;  /* 0x0000004500457308 */ /* 0x000ff00000000800 */
[----:B------:R-:W2:Y:S01]  /*9470*/  MUFU.EX2 R83, R83 ;  /* 0x0000005300537308 */ /* 0x000ea20000000800 */
[----:B-1----:R-:W-:-:S07]  /*9480*/  FADD.FTZ R3, R82, R3 ;  /* 0x0000000352037221 */ /* 0x002fce0000010000 */
[----:B------:R-:W-:Y:S08]  /*9490*/  MUFU.EX2 R24, R84 ;  /* 0x0000005400187308 */ /* 0x000ff00000000800 */
[----:B------:R-:W-:Y:S01]  /*94a0*/  MUFU.EX2 R86, R86 ;  /* 0x0000005600567308 */ /* 0x000fe20000000800 */
[----:B--2---:R-:W-:-:S07]  /*94b0*/  FADD.FTZ R3, R83, R3 ;  /* 0x0000000353037221 */ /* 0x004fce0000010000 */
[----:B------:R-:W1:Y:S08]  /*94c0*/  MUFU.EX2 R11, R85 ;  /* 0x00000055000b7308 */ /* 0x000e700000000800 */
[----:B------:R-:W2:Y:S01]  /*94d0*/  MUFU.EX2 R77, R77 ;  /* 0x0000004d004d7308 */ /* 0x000ea20000000800 */
[----:B------:R-:W-:Y:S02]  /*94e0*/  WARPGROUP.DEPBAR.LE gsb0, 0x0 ;  /* 0x00008000000079c5 */ /* 0x000fe40000010000 */
[----:B------:R3:W-:Y:S06]  /*94f0*/  BAR.ARV R31, 0x100 ;  /* 0x0004001f0000751d */ /* 0x0007ec0000002000 */
[----:B------:R4:W-:Y:S01]  /*9500*/  @!P1 SYNCS.ARRIVE.TRANS64.RED.A1T0 RZ, [R27+URZ], RZ ;  /* 0x000000ff1bff99a7 */ /* 0x0009e2000810043f */
[----:B-1----:R-:W-:Y:S01]  /*9510*/  F2FP.F16.F32.PACK_AB R154, R11, R24 ;  /* 0x000000180b9a723e */ /* 0x002fe200000000ff */
[----:B------:R-:W-:Y:S01]  /*9520*/  FMUL.FTZ R88, R88, R10 ;  /* 0x0000000a58587220 */ /* 0x000fe20000410000 */
[----:B------:R-:W-:Y:S01]  /*9530*/  F2FP.F16.F32.PACK_AB R152, R69, R20 ;  /* 0x000000144598723e */ /* 0x000fe200000000ff */
[----:B------:R-:W-:Y:S01]  /*9540*/  FMUL.FTZ R89, R89, R10 ;  /* 0x0000000a59597220 */ /* 0x000fe20000410000 */
[----:B------:R-:W-:Y:S01]  /*9550*/  F2FP.F16.F32.PACK_AB R153, R83, R82 ;  /* 0x000000525399723e */ /* 0x000fe200000000ff */
[----:B------:R-:W-:Y:S01]  /*9560*/  FMUL.FTZ R92, R92, R10 ;  /* 0x0000000a5c5c7220 */ /* 0x000fe20000410000 */
[----:B--2---:R-:W-:Y:S01]  /*9570*/  F2FP.F16.F32.PACK_AB R155, R77, R86 ;  /* 0x000000564d9b723e */ /* 0x004fe200000000ff */
[----:B----4-:R-:W-:Y:S01]  /*9580*/  IMAD.U32 R27, RZ, RZ, UR55 ;  /* 0x00000037ff1b7e24 */ /* 0x010fe2000f8e00ff */
[----:B------:R-:W-:Y:S01]  /*9590*/  UMOV UR55, UR37 ;  /* 0x0000002500377c82 */ /* 0x000fe20008000000 */
[-C--:B------:R-:W-:Y:S01]  /*95a0*/  FMUL.FTZ R93, R93, R10.reuse ;  /* 0x0000000a5d5d7220 */ /* 0x080fe20000410000 */
[-C--:B------:R-:W-:Y:S01]  /*95b0*/  FMUL.FTZ R96, R96, R10.reuse ;  /* 0x0000000a60607220 */ /* 0x080fe20000410000 */
[-C--:B------:R-:W-:Y:S01]  /*95c0*/  FMUL.FTZ R97, R97, R10.reuse ;  /* 0x0000000a61617220 */ /* 0x080fe20000410000 */
[----:B------:R-:W-:Y:S01]  /*95d0*/  @!P1 LEA R27, R27, UR39, 0x3 ;  /* 0x000000271b1b9c11 */ /* 0x000fe2000f8e18ff */
[-C--:B------:R-:W-:Y:S01]  /*95e0*/  FMUL.FTZ R100, R100, R10.reuse ;  /* 0x0000000a64647220 */ /* 0x080fe20000410000 */
[-C--:B------:R-:W-:Y:S01]  /*95f0*/  FMUL.FTZ R101, R101, R10.reuse ;  /* 0x0000000a65657220 */ /* 0x080fe20000410000 */
[-C--:B------:R-:W-:Y:S01]  /*9600*/  FMUL.FTZ R104, R104, R10.reuse ;  /* 0x0000000a68687220 */ /* 0x080fe20000410000 */
[----:B------:R-:W-:Y:S01]  /*9610*/  FMUL.FTZ R105, R105, R10 ;  /* 0x0000000a69697220 */ /* 0x000fe20000410000 */
[----:B------:R-:W-:-:S02]  /*9620*/  @!P1 VIADD R27, R27, 0x28860 ;  /* 0x000288601b1b9836 */ /* 0x000fc40000000000 */
[-C--:B------:R-:W-:Y:S01]  /*9630*/  FMUL.FTZ R108, R108, R10.reuse ;  /* 0x0000000a6c6c7220 */ /* 0x080fe20000410000 */
[-C--:B------:R-:W-:Y:S01]  /*9640*/  FMUL.FTZ R109, R109, R10.reuse ;  /* 0x0000000a6d6d7220 */ /* 0x080fe20000410000 */
[-C--:B------:R-:W-:Y:S01]  /*9650*/  FMUL.FTZ R112, R112, R10.reuse ;  /* 0x0000000a70707220 */ /* 0x080fe20000410000 */
[-C--:B------:R-:W-:Y:S01]  /*9660*/  FMUL.FTZ R113, R113, R10.reuse ;  /* 0x0000000a71717220 */ /* 0x080fe20000410000 */
[----:B---3--:R-:W-:Y:S01]  /*9670*/  @!P1 PRMT R31, RZ, 0x654, R27 ;  /* 0x00000654ff1f9816 */ /* 0x008fe2000000001b */
[----:B------:R-:W-:Y:S01]  /*9680*/  FADD.FTZ R27, R15, R46 ;  /* 0x0000002e0f1b7221 */ /* 0x000fe20000010000 */
[-C--:B------:R-:W-:Y:S01]  /*9690*/  FMUL.FTZ R116, R116, R10.reuse ;  /* 0x0000000a74747220 */ /* 0x080fe20000410000 */
[----:B------:R-:W-:Y:S01]  /*96a0*/  FMUL.FTZ R117, R117, R10 ;  /* 0x0000000a75757220 */ /* 0x000fe20000410000 */
[----:B------:R1:W-:Y:S01]  /*96b0*/  @!P1 SYNCS.ARRIVE.TRANS64.RED.A1T0 RZ, [R31+URZ], RZ ;  /* 0x000000ff1fff99a7 */ /* 0x0003e2000810043f */
[----:B------:R-:W-:Y:S01]  /*96c0*/  FADD.FTZ R46, R176, R27 ;  /* 0x0000001bb02e7221 */ /* 0x000fe20000010000 */
[----:B------:R-:W-:Y:S01]  /*96d0*/  F2FP.F16.F32.PACK_AB R176, R21, R176 ;  /* 0x000000b015b0723e */ /* 0x000fe200000000ff */
[-C--:B------:R-:W-:Y:S01]  /*96e0*/  FMUL.FTZ R120, R120, R10.reuse ;  /* 0x0000000a78787220 */ /* 0x080fe20000410000 */
[-C--:B------:R-:W-:Y:S01]  /*96f0*/  FMUL.FTZ R121, R121, R10.reuse ;  /* 0x0000000a79797220 */ /* 0x080fe20000410000 */
[----:B------:R-:W-:Y:S01]  /*9700*/  FADD.FTZ R27, R21, R46 ;  /* 0x0000002e151b7221 */ /* 0x000fe20000010000 */
[-C--:B------:R-:W-:Y:S01]  /*9710*/  FMUL.FTZ R124, R124, R10.reuse ;  /* 0x0000000a7c7c7220 */ /* 0x080fe20000410000 */
[-C--:B------:R-:W-:Y:S01]  /*9720*/  FMUL.FTZ R125, R125, R10.reuse ;  /* 0x0000000a7d7d7220 */ /* 0x080fe20000410000 */
[----:B------:R-:W-:Y:S01]  /*9730*/  FMUL.FTZ R128, R128, R10 ;  /* 0x0000000a80807220 */ /* 0x000fe20000410000 */
        /* <DEDUP_REMOVED lines=18> */
[----:B------:R-:W-:Y:S01]  /*9860*/  FMUL.FTZ R149, R149, R10 ;  /* 0x0000000a95957220 */ /* 0x000fe20000410000 */
[-C--:B------:R-:W-:Y:S01]  /*9870*/  FMUL.FTZ R90, R90, R73.reuse ;  /* 0x000000495a5a7220 */ /* 0x080fe20000410000 */
[----:B------:R-:W-:Y:S01]  /*9880*/  FADD.FTZ R27, R33, R46 ;  /* 0x0000002e211b7221 */ /* 0x000fe20000010000 */
[-C--:B------:R-:W-:Y:S01]  /*9890*/  FMUL.FTZ R91, R91, R73.reuse ;  /* 0x000000495b5b7220 */ /* 0x080fe20000410000 */
[-C--:B------:R-:W-:Y:S01]  /*98a0*/  FMUL.FTZ R94, R94, R73.reuse ;  /* 0x000000495e5e7220 */ /* 0x080fe20000410000 */
[-C--:B------:R-:W-:Y:S01]  /*98b0*/  FMUL.FTZ R95, R95, R73.reuse ;  /* 0x000000495f5f7220 */ /* 0x080fe20000410000 */
[----:B------:R-:W-:Y:S01]  /*98c0*/  FADD.FTZ R46, R168, R27 ;  /* 0x0000001ba82e7221 */ /* 0x000fe20000010000 */
[----:B------:R-:W-:Y:S01]  /*98d0*/  F2FP.F16.F32.PACK_AB R168, R37, R168 ;  /* 0x000000a825a8723e */ /* 0x000fe200000000ff */
[-C--:B------:R-:W-:Y:S01]  /*98e0*/  FMUL.FTZ R98, R98, R73.reuse ;  /* 0x0000004962627220 */ /* 0x080fe20000410000 */
        /* <DEDUP_REMOVED lines=42> */
[----:B------:R-:W-:-:S03]  /*9b90*/  FMUL.FTZ R151, R151, R73 ;  /* 0x0000004997977220 */ /* 0x000fc60000410000 */
[----:B------:R-:W-:Y:S01]  /*9ba0*/  FADD.FTZ R26, R12, R13 ;  /* 0x0000000d0c1a7221 */ /* 0x000fe20000010000 */
[----:B------:R-:W-:-:S03]  /*9bb0*/  FADD.FTZ R12, R86, R3 ;  /* 0x00000003560c7221 */ /* 0x000fc60000010000 */
[----:B------:R-:W-:-:S04]  /*9bc0*/  FADD.FTZ R13, R61, R26 ;  /* 0x0000001a3d0d7221 */ /* 0x000fc80000010000 */
[----:B------:R-:W-:-:S04]  /*9bd0*/  FADD.FTZ R2, R14, R13 ;  /* 0x0000000d0e027221 */ /* 0x000fc80000010000 */
[----:B------:R-:W-:-:S04]  /*9be0*/  FADD.FTZ R13, R65, R2 ;  /* 0x00000002410d7221 */ /* 0x000fc80000010000 */
[----:B------:R-:W-:-:S04]  /*9bf0*/  FADD.FTZ R2, R20, R13 ;  /* 0x0000000d14027221 */ /* 0x000fc80000010000 */
[----:B------:R-:W-:-:S04]  /*9c00*/  FADD.FTZ R13, R69, R2 ;  /* 0x00000002450d7221 */ /* 0x000fc80000010000 */
[----:B------:R-:W-:Y:S01]  /*9c10*/  FADD.FTZ R2, R24, R13 ;  /* 0x0000000d18027221 */ /* 0x000fe20000010000 */
[----:B------:R-:W-:-:S03]  /*9c20*/  IMAD.MOV.U32 R13, RZ, RZ, R0 ;  /* 0x000000ffff0d7224 */ /* 0x000fc600078e0000 */
[----:B------:R-:W-:Y:S01]  /*9c30*/  FADD.FTZ R3, R11, R2 ;  /* 0x000000020b037221 */ /* 0x000fe20000010000 */
[----:B------:R-:W-:Y:S01]  /*9c40*/  FADD.FTZ R2, R77, R12 ;  /* 0x0000000c4d027221 */ /* 0x000fe20000010000 */
[----:B------:R-:W-:Y:S01]  /*9c50*/  IMAD.MOV.U32 R11, RZ, RZ, R9 ;  /* 0x000000ffff0b7224 */ /* 0x000fe200078e0009 */
[----:B-1----:R-:W-:Y:S06]  /*9c60*/  @P2 BRA `(.L_x_926) ;  /* 0xffffffe0001c2947 */ /* 0x002fec000383ffff */
.L_x_917:
[----:B------:R-:W-:-:S13]  /*9c70*/  ISETP.GE.AND P2, PT, R7, UR40, PT ;  /* 0x0000002807007c0c */ /* 0x000fda000bf46270 */
[----:B------:R-:W-:Y:S05]  /*9c80*/  @!P2 BRA `(.L_x_927) ;  /* 0x000000300014a947 */ /* 0x000fea0003800000 */
[----:B------:R-:W-:Y:S01]  /*9c90*/  IMAD.MOV.U32 R10, RZ, RZ, R9 ;  /* 0x000000ffff0a7224 */ /* 0x000fe200078e0009 */
[----:B------:R-:W-:Y:S01]  /*9ca0*/  UMOV UR59, UR36 ;  /* 0x00000024003b7c82 */ /* 0x000fe20008000000 */
[----:B------:R-:W-:Y:S01]  /*9cb0*/  IMAD.MOV.U32 R12, RZ, RZ, R0 ;  /* 0x000000ffff0c7224 */ /* 0x000fe200078e0000 */
[----:B------:R-:W-:Y:S01]  /*9cc0*/  UMOV UR58, UR37 ;  /* 0x00000025003a7c82 */ /* 0x000fe20008000000 */
[----:B------:R-:W-:Y:S01]  /*9cd0*/  IMAD.IADD R11, R5, 0x1, R8 ;  /* 0x00000001050b7824 */ /* 0x000fe200078e0208 */
[----:B------:R-:W-:Y:S01]  /*9ce0*/  ULDC UR54, c[0x0][0x9e4] ;  /* 0x0002790000367ab9 */ /* 0x000fe20000000800 */
[----:B------:R-:W-:Y:S01]  /*9cf0*/  ULDC UR57, c[0x0][0x9dc] ;  /* 0x0002770000397ab9 */ /* 0x000fe20000000800 */
[----:B------:R-:W-:Y:S01]  /*9d00*/  ULDC UR56, c[0x0][0x288] ;  /* 0x0000a20000387ab9 */ /* 0x000fe20000000800 */
[----:B------:R-:W-:-:S05]  /*9d10*/  ULDC UR55, c[0x0][0x9e0] ;  /* 0x0002780000377ab9 */ /* 0x000fca0000000800 */
.L_x_944:
        /* <DEDUP_REMOVED lines=9> */
.L_x_929:
[----:B------:R-:W-:Y:S01]  /*9db0*/  ULEA UR6, UR37, UR39, 0x3 ;  /* 0x0000002725067291 */ /* 0x000fe2000f8e183f */
[----:B------:R-:W-:-:S05]  /*9dc0*/  IMAD.U32 R0, RZ, RZ, UR36 ;  /* 0x00000024ff007e24 */ /* 0x000fca000f8e00ff */
[----:B------:R-:W-:-:S04]  /*9dd0*/  SHF.L.U32 R0, R0, 0x1f, RZ ;  /* 0x0000001f00007819 */ /* 0x000fc800000006ff */
[----:B------:R1:W2:Y:S01]  /*9de0*/  SYNCS.PHASECHK.TRANS64.TRYWAIT P2, [UR6+0x28830], R0 ;  /* 0x02883000ff0075a7 */ /* 0x0002a20008040146 */
[----:B------:R-:W-:Y:S05]  /*9df0*/  @!P0 BRA `(.L_x_930) ;  /* 0x0000000000048947 */ /* 0x000fea0003800000 */
[----:B------:R-:W-:Y:S01]  /*9e00*/  BPT.TRAP 0x1 ;  /* 0x000000040000795c */ /* 0x000fe20000300000 */
.L_x_930:
[----:B--2---:R-:W-:Y:S05]  /*9e10*/  @P2 BRA `(.L_x_928) ;  /* 0x0000000000082947 */ /* 0x004fea0003800000 */
[----:B------:R-:W2:Y:S02]  /*9e20*/  SYNCS.PHASECHK.TRANS64.TRYWAIT P2, [UR6+0x28830], R0 ;  /* 0x02883000ff0075a7 */ /* 0x000ea40008040146 */
[----:B--2---:R-:W-:Y:S05]  /*9e30*/  @!P2 BRA `(.L_x_931) ;  /* 0x0000007c00b4a947 */ /* 0x004fea0003800000 */
.L_x_928:
        /* <DEDUP_REMOVED lines=45> */
.L_x_933:
[----:B------:R-:W-:Y:S01]  /*a110*/  ULEA UR6, UR58, UR39, 0x3 ;  /* 0x000000273a067291 */ /* 0x000fe2000f8e183f */
[----:B------:R-:W-:-:S05]  /*a120*/  IMAD.U32 R0, RZ, RZ, UR59 ;  /* 0x0000003bff007e24 */ /* 0x000fca000f8e00ff */
[----:B------:R-:W-:-:S04]  /*a130*/  SHF.L.U32 R0, R0, 0x1f, RZ ;  /* 0x0000001f00007819 */ /* 0x000fc800000006ff */
[----:B------:R1:W2:Y:S01]  /*a140*/  SYNCS.PHASECHK.TRANS64.TRYWAIT P2, [UR6+0x28850], R0 ;  /* 0x02885000ff0075a7 */ /* 0x0002a20008040146 */
[----:B------:R-:W-:Y:S05]  /*a150*/  @!P0 BRA `(.L_x_934) ;  /* 0x0000000000048947 */ /* 0x000fea0003800000 */
[----:B------:R-:W-:Y:S01]  /*a160*/  BPT.TRAP 0x1 ;  /* 0x000000040000795c */ /* 0x000fe20000300000 */
.L_x_934:
[----:B--2---:R-:W-:Y:S05]  /*a170*/  @P2 BRA `(.L_x_932) ;  /* 0x0000000000082947 */ /* 0x004fea0003800000 */
[----:B------:R-:W2:Y:S02]  /*a180*/  SYNCS.PHASECHK.TRANS64.TRYWAIT P2, [UR6+0x28850], R0 ;  /* 0x02885000ff0075a7 */ /* 0x000ea40008040146 */
[----:B--2---:R-:W-:Y:S05]  /*a190*/  @!P2 BRA `(.L_x_935) ;  /* 0x0000007800f4a947 */ /* 0x004fea0003800000 */
.L_x_932:
[----:B------:R-:W-:Y:S01]  /*a1a0*/  UIADD3 UR6, UR39, 0x400, URZ ;  /* 0x0000040027067890 */ /* 0x000fe2000fffe03f */
[----:B------:R-:W-:Y:S01]  /*a1b0*/  WARPGROUP.ARRIVE ;  /* 0x00000000000079c5 */ /* 0x000fe20000000000 */
[----:B------:R-:W-:Y:S01]  /*a1c0*/  UMOV UR7, 0x40000040 ;  /* 0x4000004000077882 */ /* 0x000fe20000000000 */
[----:B--2---:R-:W2:Y:S01]  /*a1d0*/  LDC R9, c[0x0][0x2e0] ;  /* 0x0000b800ff097b82 */ /* 0x004ea20000000800 */
[----:B------:R-:W-:Y:S01]  /*a1e0*/  USHF.R.U32.HI UR6, URZ, 0x4, UR6 ;  /* 0x000000043f067899 */ /* 0x000fe20008011606 */
[----:B------:R-:W-:Y:S01]  /*a1f0*/  IMAD.U32 R6, RZ, RZ, UR37 ;  /* 0x00000025ff067e24 */ /* 0x000fe2000f8e00ff */
[----:B------:R-:W-:Y:S02]  /*a200*/  IADD3 R13, -R17, 0xb, RZ ;  /* 0x0000000b110d7810 */ /* 0x000fe40007ffe1ff */
[----:B------:R-:W-:Y:S02]  /*a210*/  ULOP3.LUT UR6, UR6, 0x3fff, URZ, 0xc0, !UPT ;  /* 0x00003fff06067892 */ /* 0x000fe4000f8ec03f */
[----:B------:R-:W-:-:S02]  /*a220*/  @!P1 LEA R6, R6, UR39, 0x3 ;  /* 0x0000002706069c11 */ /* 0x000fc4000f8e18ff */
        /* <DEDUP_REMOVED lines=43> */
[----:B------:R-:W-:Y:S01]  /*a4e0*/  IMAD.SHL.U32 R152, R7, 0x80, RZ ;  /* 0x0000008007987824 */ /* 0x000fe200078e00ff */
[----:B------:R3:W-:Y:S06]  /*a4f0*/  BAR.ARV R13, 0x100 ;  /* 0x0004000d0000751d */ /* 0x0007ec0000002000 */
[----:B-1----:R-:W-:Y:S01]  /*a500*/  IADD3 R0, -R152, 0x1, RZ ;  /* 0x0000000198007810 */ /* 0x002fe20007ffe1ff */
[----:B------:R1:W-:Y:S04]  /*a510*/  @!P1 SYNCS.ARRIVE.TRANS64.RED.A1T0 RZ, [R6+URZ], RZ ;  /* 0x000000ff06ff99a7 */ /* 0x0003e8000810043f */
[----:B--2---:R-:W-:-:S04]  /*a520*/  IMAD R0, R9, UR45, R0 ;  /* 0x0000002d09007c24 */ /* 0x004fc8000f8e0200 */
[----:B------:R-:W-:-:S04]  /*a530*/  VIADD R9, R0, -UR56 ;  /* 0x8000003800097c36 */ /* 0x000fc80008000000 */
[----:B------:R-:W-:-:S04]  /*a540*/  IMAD R9, R16, -0x2, R9 ;  /* 0xfffffffe10097824 */ /* 0x000fc800078e0209 */
[C---:B------:R-:W-:Y:S02]  /*a550*/  VIADD R20, R9.reuse, UR55 ;  /* 0x0000003709147c36 */ /* 0x040fe40008000000 */
[----:B------:R-:W-:Y:S02]  /*a560*/  VIADD R154, R9, UR6 ;  /* 0x00000006099a7c36 */ /* 0x000fe40008000000 */
[C---:B------:R-:W-:Y:S02]  /*a570*/  IMAD.IADD R0, R5.reuse, 0x1, R20 ;  /* 0x0000000105007824 */ /* 0x040fe400078e0214 */
[----:B-1----:R-:W-:Y:S01]  /*a580*/  IMAD.IADD R6, R5, 0x1, R154 ;  /* 0x0000000105067824 */ /* 0x002fe200078e029a */
[----:B---3--:R-:W-:Y:S06]  /*a590*/  @!P6 BRA `(.L_x_936) ;  /* 0x00000000005ce947 */ /* 0x008fec0003800000 */
        /* <DEDUP_REMOVED lines=11> */
.L_x_938:
[----:B------:R-:W-:-:S05]  /*a650*/  IMAD.U32 R13, RZ, RZ, UR54 ;  /* 0x00000036ff0d7e24 */ /* 0x000fca000f8e00ff */
[----:B------:R-:W-:-:S13]  /*a660*/  ISETP.NE.AND P2, PT, R13, 0x1, PT ;  /* 0x000000010d00780c */ /* 0x000fda0003f45270 */
[----:B------:R-:W1:Y:S01]  /*a670*/  @P2 LDC.64 R14, c[0x0][0x9e8] ;  /* 0x00027a00ff0e2b82 */ /* 0x000e620000000a00 */
[----:B------:R-:W-:-:S04]  /*a680*/  @P2 IMAD.IADD R9, R5, 0x1, R8 ;  /* 0x0000000105092824 */ /* 0x000fc800078e0208 */
[----:B-1----:R-:W-:-:S04]  /*a690*/  @P2 IMAD.HI.U32 R14, R9, R14, RZ ;  /* 0x0000000e090e2227 */ /* 0x002fc800078e00ff */
[----:B------:R-:W-:Y:S01]  /*a6a0*/  IMAD.MOV.U32 R9, RZ, RZ, R11 ;  /* 0x000000ffff097224 */ /* 0x000fe200078e000b */
[----:B------:R-:W-:-:S07]  /*a6b0*/  @P2 SHF.R.U32.HI R9, RZ, R15, R14 ;  /* 0x0000000fff092219 */ /* 0x000fce000001160e */
.L_x_939:
[----:B------:R-:W-:Y:S05]  /*a6c0*/  BSYNC B0 ;  /* 0x0000000000007941 */ /* 0x000fea0003800000 */
.L_x_937:
[----:B------:R-:W-:-:S04]  /*a6d0*/  IMAD R9, R9, R13, -R152 ;  /* 0x0000000d09097224 */ /* 0x000fc800078e0a98 */
[----:B------:R-:W-:-:S05]  /*a6e0*/  IMAD R9, R16, -0x2, R9 ;  /* 0xfffffffe10097824 */ /* 0x000fca00078e0209 */
[----:B------:R-:W-:Y:S02]  /*a6f0*/  VIADDMNMX R0, R9, R13, R0, PT ;  /* 0x0000000d09007246 */ /* 0x000fe40003800100 */
[----:B------:R-:W-:-:S07]  /*a700*/  VIMNMX R6, R6, R9, !PT ;  /* 0x0000000906067248 */ /* 0x000fce0007fe0100 */
.L_x_936:
[----:B------:R-:W-:Y:S01]  /*a710*/  ISETP.GT.AND P2, PT, R7, -0x1, PT ;  /* 0xffffffff0700780c */ /* 0x000fe20003f44270 */
[C---:B------:R-:W-:Y:S02]  /*a720*/  IMAD.IADD R14, R4.reuse, 0x1, R20 ;  /* 0x00000001040e7824 */ /* 0x040fe400078e0214 */
[----:B------:R-:W-:Y:S01]  /*a730*/  IMAD.IADD R20, R4, 0x1, R154 ;  /* 0x0000000104147824 */ /* 0x000fe200078e029a */
[C---:B------:R-:W-:Y:S02]  /*a740*/  ISETP.GT.AND P4, PT, R6.reuse, RZ, P2 ;  /* 0x000000ff0600720c */ /* 0x040fe40001784270 */
[----:B------:R-:W-:Y:S02]  /*a750*/  ISETP.GT.AND P5, PT, R6, 0x1, P2 ;  /* 0x000000010600780c */ /* 0x000fe400017a4270 */
[C---:B------:R-:W-:Y:S02]  /*a760*/  ISETP.LT.OR P4, PT, R0.reuse, 0x1, P4 ;  /* 0x000000010000780c */ /* 0x040fe40002781670 */
[----:B------:R-:W-:-:S02]  /*a770*/  ISETP.LT.OR P5, PT, R0, 0x2, P5 ;  /* 0x000000020000780c */ /* 0x000fc40002fa1670 */
[----:B------:R-:W-:Y:S02]  /*a780*/  ISETP.GT.AND P3, PT, R6, 0x8, P2 ;  /* 0x000000080600780c */ /* 0x000fe40001764270 */
[----:B------:R-:W-:Y:S02]  /*a790*/  FSEL R169, R24, -INF , !P4 ;  /* 0xff80000018a97808 */ /* 0x000fe40006000000 */
[----:B------:R-:W-:Y:S02]  /*a7a0*/  FSEL R171, R25, -INF , !P5 ;  /* 0xff80000019ab7808 */ /* 0x000fe40006800000 */
[C---:B------:R-:W-:Y:S02]  /*a7b0*/  ISETP.GT.AND P4, PT, R6.reuse, 0x9, P2 ;  /* 0x000000090600780c */ /* 0x040fe40001784270 */
[----:B------:R-:W-:Y:S02]  /*a7c0*/  ISETP.GT.AND P5, PT, R6, 0x10, P2 ;  /* 0x000000100600780c */ /* 0x000fe400017a4270 */
[----:B------:R-:W-:-:S02]  /*a7d0*/  ISETP.LT.OR P3, PT, R0, 0x9, P3 ;  /* 0x000000090000780c */ /* 0x000fc40001f61670 */
[C---:B------:R-:W-:Y:S02]  /*a7e0*/  ISETP.LT.OR P4, PT, R0.reuse, 0xa, P4 ;  /* 0x0000000a0000780c */ /* 0x040fe40002781670 */
[----:B------:R-:W-:Y:S02]  /*a7f0*/  ISETP.LT.OR P5, PT, R0, 0x11, P5 ;  /* 0x000000110000780c */ /* 0x000fe40002fa1670 */
[----:B------:R-:W-:Y:S02]  /*a800*/  FSEL R175, R28, -INF , !P3 ;  /* 0xff8000001caf7808 */ /* 0x000fe40005800000 */
[----:B------:R-:W-:Y:S02]  /*a810*/  ISETP.GT.AND P3, PT, R6, 0x11, P2 ;  /* 0x000000110600780c */ /* 0x000fe40001764270 */
[----:B------:R-:W-:Y:S02]  /*a820*/  FSEL R191, R29, -INF , !P4 ;  /* 0xff8000001dbf7808 */ /* 0x000fe40006000000 */
[----:B------:R-:W-:-:S02]  /*a830*/  FSEL R181, R32, -INF , !P5 ;  /* 0xff80000020b57808 */ /* 0x000fc40006800000 */
[C---:B------:R-:W-:Y:S02]  /*a840*/  ISETP.GT.AND P4, PT, R6.reuse, 0x18, P2 ;  /* 0x000000180600780c */ /* 0x040fe40001784270 */
[----:B------:R-:W-:Y:S02]  /*a850*/  ISETP.GT.AND P5, PT, R6, 0x19, P2 ;  /* 0x000000190600780c */ /* 0x000fe400017a4270 */
[C---:B------:R-:W-:Y:S02]  /*a860*/  ISETP.LT.OR P3, PT, R0.reuse, 0x12, P3 ;  /* 0x000000120000780c */ /* 0x040fe40001f61670 */
[C---:B------:R-:W-:Y:S02]  /*a870*/  ISETP.LT.OR P4, PT, R0.reuse, 0x19, P4 ;  /* 0x000000190000780c */ /* 0x040fe40002781670 */
[----:B------:R-:W-:Y:S02]  /*a880*/  ISETP.LT.OR P5, PT, R0, 0x1a, P5 ;  /* 0x0000001a0000780c */ /* 0x000fe40002fa1670 */
[----:B------:R-:W-:-:S02]  /*a890*/  FSEL R183, R33, -INF , !P3 ;  /* 0xff80000021b77808 */ /* 0x000fc40005800000 */
        /* <DEDUP_REMOVED lines=18> */
[----:B------:R-:W-:Y:S02]  /*a9c0*/  FSEL R45, R48, -INF , !P4 ;  /* 0xff800000302d7808 */ /* 0x000fe40006000000 */
[----:B------:R-:W-:Y:S02]  /*a9d0*/  FSEL R49, R49, -INF , !P5 ;  /* 0xff80000031317808 */ /* 0x000fe40006800000 */
[C---:B------:R-:W-:Y:S02]  /*a9e0*/  ISETP.GT.AND P3, PT, R6.reuse, 0x38, P2 ;  /* 0x000000380600780c */ /* 0x040fe40001764270 */
[C---:B------:R-:W-:Y:S02]  /*a9f0*/  ISETP.GT.AND P4, PT, R6.reuse, 0x39, P2 ;  /* 0x000000390600780c */ /* 0x040fe40001784270 */
[----:B------:R-:W-:Y:S02]  /*aa00*/  ISETP.GT.AND P5, PT, R6, 0x40, P2 ;  /* 0x000000400600780c */ /* 0x000fe400017a4270 */
[----:B------:R-:W-:-:S02]  /*aa10*/  ISETP.LT.OR P3, PT, R0, 0x39, P3 ;  /* 0x000000390000780c */ /* 0x000fc40001f61670 */
[C---:B------:R-:W-:Y:S02]  /*aa20*/  ISETP.LT.OR P4, PT, R0.reuse, 0x3a, P4 ;  /* 0x0000003a0000780c */ /* 0x040fe40002781670 */
[----:B------:R-:W-:Y:S02]  /*aa30*/  ISETP.LT.OR P5, PT, R0, 0x41, P5 ;  /* 0x000000410000780c */ /* 0x000fe40002fa1670 */
[----:B------:R-:W-:Y:S02]  /*aa40*/  FSEL R41, R52, -INF , !P3 ;  /* 0xff80000034297808 */ /* 0x000fe40005800000 */
[----:B------:R-:W-:Y:S02]  /*aa50*/  FSEL R53, R53, -INF , !P4 ;  /* 0xff80000035357808 */ /* 0x000fe40006000000 */
[----:B------:R-:W-:Y:S02]  /*aa60*/  FSEL R37, R56, -INF , !P5 ;  /* 0xff80000038257808 */ /* 0x000fe40006800000 */
[----:B------:R-:W-:-:S02]  /*aa70*/  ISETP.GT.AND P3, PT, R6, 0x41, P2 ;  /* 0x000000410600780c */ /* 0x000fc40001764270 */
        /* <DEDUP_REMOVED lines=57> */
.L_x_942:
[----:B------:R-:W-:-:S05]  /*ae10*/  IMAD.U32 R161, RZ, RZ, UR54 ;  /* 0x00000036ffa17e24 */ /* 0x000fca000f8e00ff */
[----:B------:R-:W-:-:S13]  /*ae20*/  ISETP.NE.AND P3, PT, R161, 0x1, PT ;  /* 0x00000001a100780c */ /* 0x000fda0003f65270 */
[----:B------:R-:W1:Y:S02]  /*ae30*/  @P3 LDC.64 R158, c[0x0][0x9e8] ;  /* 0x00027a00ff9e3b82 */ /* 0x000e640000000a00 */
[----:B-1----:R-:W-:-:S05]  /*ae40*/  @P3 IMAD.HI.U32 R158, R0, R158, RZ ;  /* 0x0000009e009e3227 */ /* 0x002fca00078e00ff */
[----:B------:R-:W-:-:S07]  /*ae50*/  @P3 SHF.R.U32.HI R0, RZ, R159, R158 ;  /* 0x0000009fff003219 */ /* 0x000fce000001169e */
.L_x_943:
[----:B------:R-:W-:Y:S05]  /*ae60*/  BSYNC B0 ;  /* 0x0000000000007941 */ /* 0x000fea0003800000 */
.L_x_941:
[----:B------:R-:W-:-:S04]  /*ae70*/  IMAD R159, R0, R161, -R152 ;  /* 0x000000a1009f7224 */ /* 0x000fc800078e0a98 */
[----:B------:R-:W-:-:S05]  /*ae80*/  IMAD R159, R16, -0x2, R159 ;  /* 0xfffffffe109f7824 */ /* 0x000fca00078e029f */
[----:B------:R-:W-:Y:S02]  /*ae90*/  VIADDMNMX R14, R159, R161, R14, PT ;  /* 0x000000a19f0e7246 */ /* 0x000fe4000380010e */
[----:B------:R-:W-:-:S07]  /*aea0*/  VIMNMX R20, R20, R159, !PT ;  /* 0x0000009f14147248 */ /* 0x000fce0007fe0100 */
.L_x_940:
[----:B------:R-:W-:Y:S01]  /*aeb0*/  FMNMX.FTZ R0, R169, R12, !PT ;  /* 0x0000000ca9007209 */ /* 0x000fe20007810000 */
[----:B------:R-:W1:Y:S01]  /*aec0*/  LDC R6, c[0x0][0x988] ;  /* 0x00026200ff067b82 */ /* 0x000e620000000800 */
[----:B------:R-:W-:Y:S01]  /*aed0*/  ISETP.GT.AND P4, PT, R20, 0x8, P2 ;  /* 0x000000081400780c */ /* 0x000fe20001784270 */
[----:B------:R-:W-:Y:S01]  /*aee0*/  UMOV UR59, UR36 ;  /* 0x00000024003b7c82 */ /* 0x000fe20008000000 */
        /* <DEDUP_REMOVED lines=43> */
[----:B------:R-:W-:Y:S02]  /*b1a0*/  ISETP.GT.AND P3, PT, R20, 0x18, P2 ;  /* 0x000000181400780c */ /* 0x000fe40001764270 */
[----:B------:R-:W-:Y:S02]  /*b1b0*/  FMNMX.FTZ R0, R69, R0, !PT ;  /* 0x0000000045007209 */ /* 0x000fe40007810000 */
[----:B------:R-:W-:-:S02]  /*b1c0*/  FSEL R193, R26, -INF , !P4 ;  /* 0xff8000001ac17808 */ /* 0x000fc40006000000 */
[----:B------:R-:W-:Y:S02]  /*b1d0*/  FMNMX.FTZ R0, R13, R0, !PT ;  /* 0x000000000d007209 */ /* 0x000fe40007810000 */
[----:B------:R-:W-:Y:S02]  /*b1e0*/  ISETP.LT.OR P3, PT, R14, 0x19, P3 ;  /* 0x000000190e00780c */ /* 0x000fe40001f61670 */
        /* <DEDUP_REMOVED lines=9> */
[----:B------:R-:W-:-:S02]  /*b280*/  ISETP.GT.AND P4, PT, R20, 0x30, P2 ;  /* 0x000000301400780c */ /* 0x000fc40001784270 */
[----:B------:R-:W-:Y:S02]  /*b290*/  FMNMX.FTZ R0, R33, R0, !PT ;  /* 0x0000000021007209 */ /* 0x000fe40007810000 */
[----:B------:R-:W-:Y:S02]  /*b2a0*/  ISETP.LT.OR P4, PT, R14, 0x31, P4 ;  /* 0x000000310e00780c */ /* 0x000fe40002781670 */
[----:B------:R-:W-:-:S05]  /*b2b0*/  FMNMX.FTZ R24, R85, R0, !PT ;  /* 0x0000000055187209 */ /* 0x000fca0007810000 */
[----:B------:R-:W2:Y:S02]  /*b2c0*/  SHFL.BFLY PT, R159, R24, 0x2, 0x1f ;  /* 0x0c401f00189f7f89 */ /* 0x000ea400000e0000 */
[----:B--2---:R-:W-:-:S05]  /*b2d0*/  FMNMX.FTZ R159, R24, R159, !PT ;  /* 0x0000009f189f7209 */ /* 0x004fca0007810000 */
[----:B------:R-:W2:Y:S02]  /*b2e0*/  SHFL.BFLY PT, R0, R159, 0x1, 0x1f ;  /* 0x0c201f009f007f89 */ /* 0x000ea400000e0000 */
[----:B--2---:R-:W-:Y:S02]  /*b2f0*/  FMNMX.FTZ R0, R159, R0, !PT ;  /* 0x000000009f007209 */ /* 0x004fe40007810000 */
[----:B------:R-:W-:Y:S02]  /*b300*/  FSEL R159, R34, -INF , !P5 ;  /* 0xff800000229f7808 */ /* 0x000fe40006800000 */
        /* <DEDUP_REMOVED lines=23> */
[-CC-:B------:R-:W-:Y:S01]  /*b480*/  FFMA.FTZ R168, R45, R6.reuse, -R24.reuse ;  /* 0x000000062da87223 */ /* 0x180fe20000010818 */
[----:B------:R-:W-:Y:S01]  /*b490*/  FSEL R181, R50, -INF , !P4 ;  /* 0xff80000032b57808 */ /* 0x000fe20006000000 */
[-CC-:B------:R-:W-:Y:S01]  /*b4a0*/  FFMA.FTZ R45, R49, R6.reuse, -R24.reuse ;  /* 0x00000006312d7223 */ /* 0x180fe20000010818 */
[----:B------:R-:W-:Y:S01]  /*b4b0*/  FSEL R175, R46, -INF , !P3 ;  /* 0xff8000002eaf7808 */ /* 0x000fe20005800000 */
[-CC-:B------:R-:W-:Y:S01]  /*b4c0*/  FFMA.FTZ R170, R41, R6.reuse, -R24.reuse ;  /* 0x0000000629aa7223 */ /* 0x180fe20000010818 */
[C---:B------:R-:W-:Y:S01]  /*b4d0*/  ISETP.GT.AND P3, PT, R20.reuse, 0x29, P2 ;  /* 0x000000291400780c */ /* 0x040fe20001764270 */
[-CC-:B------:R-:W-:Y:S01]  /*b4e0*/  FFMA.FTZ R41, R53, R6.reuse, -R24.reuse ;  /* 0x0000000635297223 */ /* 0x180fe20000010818 */
[----:B------:R-:W-:Y:S01]  /*b4f0*/  ISETP.GT.AND P4, PT, R20, 0x38, P2 ;  /* 0x000000381400780c */ /* 0x000fe20001784270 */
        /* <DEDUP_REMOVED lines=9> */
[C---:B------:R-:W-:Y:S01]  /*b590*/  ISETP.LT.OR P4, PT, R14.reuse, 0x39, P4 ;  /* 0x000000390e00780c */ /* 0x040fe20002781670 */
        /* <DEDUP_REMOVED lines=9> */
[----:B------:R-:W-:Y:S01]  /*b630*/  FSEL R191, R54, -INF , !P4 ;  /* 0xff80000036bf7808 */ /* 0x000fe20006000000 */
[----:B------:R-:W-:Y:S01]  /*b640*/  MUFU.EX2 R180, R180 ;  /* 0x000000b400b47308 */ /* 0x000fe20000000800 */
[----:B------:R-:W-:Y:S01]  /*b650*/  FMNMX.FTZ R26, R47, R26, !PT ;  /* 0x0000001a2f1a7209 */ /* 0x000fe20007810000 */
[----:B------:R-:W-:Y:S01]  /*b660*/  IMAD.U32 R38, RZ, RZ, UR58 ;  /* 0x0000003aff267e24 */ /* 0x000fe2000f8e00ff */
        /* <DEDUP_REMOVED lines=9> */
[-CC-:B------:R-:W-:Y:S01]  /*b700*/  FFMA.FTZ R154, R33, R6.reuse, -R24.reuse ;  /* 0x00000006219a7223 */ /* 0x180fe20000010818 */
[----:B------:R-:W-:Y:S01]  /*b710*/  ISETP.GT.AND P3, PT, R20, 0x41, P2 ;  /* 0x000000411400780c */ /* 0x000fe20001764270 */
[--C-:B------:R-:W-:Y:S01]  /*b720*/  FFMA.FTZ R25, R81, R6, -R24.reuse ;  /* 0x0000000651197223 */ /* 0x100fe20000010818 */
[----:B------:R-:W-:Y:S01]  /*b730*/  FMNMX.FTZ R26, R183, R26, !PT ;  /* 0x0000001ab71a7209 */ /* 0x000fe20007810000 */
[----:B------:R-:W-:Y:S01]  /*b740*/  MUFU.EX2 R182, R182 ;  /* 0x000000b600b67308 */ /* 0x000fe20000000800 */
[----:B------:R-:W-:Y:S01]  /*b750*/  FSEL R177, R58, -INF , !P4 ;  /* 0xff8000003ab17808 */ /* 0x000fe20006000000 */
[----:B------:R-:W-:Y:S01]  /*b760*/  FFMA.FTZ R33, R85, R6, -R24 ;  /* 0x0000000655217223 */ /* 0x000fe20000010818 */
[----:B------:R-:W-:Y:S01]  /*b770*/  ISETP.GT.AND P4, PT, R20, 0x48, P2 ;  /* 0x000000481400780c */ /* 0x000fe20001784270 */
[----:B------:R-:W-:Y:S01]  /*b780*/  UMOV UR58, UR37 ;  /* 0x00000025003a7c82 */ /* 0x000fe20008000000 */
[----:B------:R-:W-:-:S02]  /*b790*/  ISETP.LT.OR P3, PT, R14, 0x42, P3 ;  /* 0x000000420e00780c */ /* 0x000fc40001f61670 */
[----:B------:R-:W-:Y:S01]  /*b7a0*/  FMNMX.FTZ R26, R191, R26, !PT ;  /* 0x0000001abf1a7209 */ /* 0x000fe20007810000 */
[----:B------:R-:W-:Y:S01]  /*b7b0*/  MUFU.EX2 R31, R31 ;  /* 0x0000001f001f7308 */ /* 0x000fe20000000800 */
[----:B------:R-:W-:Y:S02]  /*b7c0*/  ISETP.LT.OR P4, PT, R14, 0x49, P4 ;  /* 0x000000490e00780c */ /* 0x000fe40002781670 */
[----:B------:R-:W-:Y:S01]  /*b7d0*/  FSEL R167, R59, -INF , !P3 ;  /* 0xff8000003ba77808 */ /* 0x000fe20005800000 */
[----:B------:R-:W-:Y:S01]  /*b7e0*/  FFMA.FTZ R59, R157, R6, -R24 ;  /* 0x000000069d3b7223 */ /* 0x000fe20000010818 */
[----:B------:R-:W-:Y:S02]  /*b7f0*/  ISETP.GT.AND P3, PT, R20, 0x49, P2 ;  /* 0x000000491400780c */ /* 0x000fe40001764270 */
[----:B------:R-:W-:Y:S01]  /*b800*/  FMNMX.FTZ R26, R55, R26, !PT ;  /* 0x0000001a371a7209 */ /* 0x000fe20007810000 */
[----:B------:R-:W-:Y:S01]  /*b810*/  MUFU.EX2 R176, R176 ;  /* 0x000000b000b07308 */ /* 0x000fe20000000800 */
[----:B------:R-:W-:-:S02]  /*b820*/  FSEL R179, R62, -INF , !P4 ;  /* 0xff8000003eb37808 */ /* 0x000fc40006000000 */
[----:B------:R-:W-:Y:S02]  /*b830*/  ISETP.GT.AND P4, PT, R20, 0x50, P2 ;  /* 0x000000501400780c */ /* 0x000fe40001784270 */
[C---:B------:R-:W-:Y:S02]  /*b840*/  ISETP.LT.OR P3, PT, R14.reuse, 0x4a, P3 ;  /* 0x0000004a0e00780c */ /* 0x040fe40001f61670 */
[----:B------:R-:W-:Y:S01]  /*b850*/  FMNMX.FTZ R26, R177, R26, !PT ;  /* 0x0000001ab11a7209 */ /* 0x000fe20007810000 */
[----:B------:R-:W-:Y:S01]  /*b860*/  MUFU.EX2 R43, R43 ;  /* 0x0000002b002b7308 */ /* 0x000fe20000000800 */
[----:B------:R-:W-:Y:S02]  /*b870*/  ISETP.LT.OR P4, PT, R14, 0x51, P4 ;  /* 0x000000510e00780c */ /* 0x000fe40002781670 */
[----:B------:R-:W-:Y:S01]  /*b880*/  FSEL R157, R63, -INF , !P3 ;  /* 0xff8000003f9d7808 */ /* 0x000fe20005800000 */
[----:B------:R-:W-:Y:S01]  /*b890*/  FFMA.FTZ R63, R153, R6, -R24 ;  /* 0x00000006993f7223 */ /* 0x000fe20000010818 */
[----:B------:R-:W-:-:S02]  /*b8a0*/  ISETP.GT.AND P3, PT, R20, 0x51, P2 ;  /* 0x000000511400780c */ /* 0x000fc40001764270 */
[----:B------:R-:W-:Y:S01]  /*b8b0*/  FMNMX.FTZ R26, R167, R26, !PT ;  /* 0x0000001aa71a7209 */ /* 0x000fe20007810000 */
[----:B------:R-:W-:Y:S01]  /*b8c0*/  MUFU.EX2 R178, R178 ;  /* 0x000000b200b27308 */ /* 0x000fe20000000800 */
[----:B------:R-:W-:Y:S02]  /*b8d0*/  FSEL R155, R66, -INF , !P4 ;  /* 0xff800000429b7808 */ /* 0x000fe40006000000 */
[----:B------:R-:W-:Y:S02]  /*b8e0*/  ISETP.GT.AND P4, PT, R20, 0x58, P2 ;  /* 0x000000581400780c */ /* 0x000fe40001784270 */
[C---:B------:R-:W-:Y:S02]  /*b8f0*/  ISETP.LT.OR P3, PT, R14.reuse, 0x52, P3 ;  /* 0x000000520e00780c */ /* 0x040fe40001f61670 */
[----:B------:R-:W-:Y:S01]  /*b900*/  FMNMX.FTZ R26, R179, R26, !PT ;  /* 0x0000001ab31a7209 */ /* 0x000fe20007810000 */
[----:B------:R-:W-:Y:S01]  /*b910*/  MUFU.EX2 R51, R51 ;  /* 0x0000003300337308 */ /* 0x000fe20000000800 */
[----:B------:R-:W-:-:S02]  /*b920*/  ISETP.LT.OR P4, PT, R14, 0x59, P4 ;  /* 0x000000590e00780c */ /* 0x000fc40002781670 */
[----:B------:R-:W-:Y:S02]  /*b930*/  FSEL R67, R67, -INF , !P3 ;  /* 0xff80000043437808 */ /* 0x000fe40005800000 */
[----:B------:R-:W-:Y:S02]  /*b940*/  FMNMX.FTZ R26, R157, R26, !PT ;  /* 0x0000001a9d1a7209 */ /* 0x000fe40007810000 */
[----:B------:R-:W-:Y:S01]  /*b950*/  ISETP.GT.AND P3, PT, R20, 0x59, P2 ;  /* 0x000000591400780c */ /* 0x000fe20001764270 */
[----:B------:R-:W-:Y:S01]  /*b960*/  MUFU.EX2 R172, R172 ;  /* 0x000000ac00ac7308 */ /* 0x000fe20000000800 */
[----:B------:R-:W-:Y:S02]  /*b970*/  FSEL R153, R70, -INF , !P4 ;  /* 0xff80000046997808 */ /* 0x000fe40006000000 */
[----:B------:R-:W-:Y:S02]  /*b980*/  FMNMX.FTZ R26, R155, R26, !PT ;  /* 0x0000001a9b1a7209 */ /* 0x000fe40007810000 */
[----:B------:R-:W-:-:S02]  /*b990*/  ISETP.GT.AND P4, PT, R20, 0x60, P2 ;  /* 0x000000601400780c */ /* 0x000fc40001784270 */
[C---:B------:R-:W-:Y:S01]  /*b9a0*/  ISETP.LT.OR P3, PT, R14.reuse, 0x5a, P3 ;  /* 0x0000005a0e00780c */ /* 0x040fe20001f61670 */
[----:B------:R-:W-:Y:S01]  /*b9b0*/  MUFU.EX2 R59, R59 ;  /* 0x0000003b003b7308 */ /* 0x000fe20000000800 */
[----:B------:R-:W-:Y:S02]  /*b9c0*/  FMNMX.FTZ R26, R67, R26, !PT ;  /* 0x0000001a431a7209 */ /* 0x000fe40007810000 */
[----:B------:R-:W-:Y:S02]  /*b9d0*/  ISETP.LT.OR P4, PT, R14, 0x61, P4 ;  /* 0x000000610e00780c */ /* 0x000fe40002781670 */
[----:B------:R-:W-:Y:S02]  /*b9e0*/  FSEL R71, R71, -INF , !P3 ;  /* 0xff80000047477808 */ /* 0x000fe40005800000 */
        /* <DEDUP_REMOVED lines=19> */
[----:B------:R-:W-:Y:S02]  /*bb20*/  FSEL R79, R79, -INF , !P3 ;  /* 0xff8000004f4f7808 */ /* 0x000fe40005800000 */
[----:B------:R-:W-:Y:S01]  /*bb30*/  ISETP.GT.AND P3, PT, R20, 0x71, P2 ;  /* 0x000000711400780c */ /* 0x000fe20001764270 */
[----:B------:R-:W-:Y:S01]  /*bb40*/  MUFU.EX2 R170, R170 ;  /* 0x000000aa00aa7308 */ /* 0x000fe20000000800 */
[----:B------:R-:W-:Y:S02]  /*bb50*/  FMNMX.FTZ R26, R195, R26, !PT ;  /* 0x0000001ac31a7209 */ /* 0x000fe40007810000 */
[----:B------:R-:W-:Y:S02]  /*bb60*/  FSEL R53, R82, -INF , !P4 ;  /* 0xff80000052357808 */ /* 0x000fe40006000000 */
[----:B------:R-:W-:-:S02]  /*bb70*/  ISETP.GT.AND P4, PT, R20, 0x78, P2 ;  /* 0x000000781400780c */ /* 0x000fc40001784270 */
[----:B------:R-:W-:Y:S01]  /*bb80*/  ISETP.LT.OR P3, PT, R14, 0x72, P3 ;  /* 0x000000720e00780c */ /* 0x000fe20001f61670 */
[----:B------:R-:W-:Y:S01]  /*bb90*/  MUFU.EX2 R41, R41 ;  /* 0x0000002900297308 */ /* 0x000fe20000000800 */
[----:B------:R-:W-:Y:S02]  /*bba0*/  FMNMX.FTZ R26, R79, R26, !PT ;  /* 0x0000001a4f1a7209 */ /* 0x000fe40007810000 */
[----:B------:R-:W-:Y:S02]  /*bbb0*/  ISETP.GT.AND P2, PT, R20, 0x79, P2 ;  /* 0x000000791400780c */ /* 0x000fe40001744270 */
[----:B------:R-:W-:Y:S02]  /*bbc0*/  ISETP.LT.OR P4, PT, R14, 0x79, P4 ;  /* 0x000000790e00780c */ /* 0x000fe40002781670 */
[----:B------:R-:W-:Y:S01]  /*bbd0*/  FSEL R83, R83, -INF , !P3 ;  /* 0xff80000053537808 */ /* 0x000fe20005800000 */
[----:B------:R-:W-:Y:S01]  /*bbe0*/  MUFU.EX2 R164, R164 ;  /* 0x000000a400a47308 */ /* 0x000fe20000000800 */
[----:B------:R-:W-:-:S02]  /*bbf0*/  FMNMX.FTZ R26, R53, R26, !PT ;  /* 0x0000001a351a7209 */ /* 0x000fc40007810000 */
[----:B------:R-:W-:Y:S02]  /*bc00*/  ISETP.LT.OR P2, PT, R14, 0x7a, P2 ;  /* 0x0000007a0e00780c */ /* 0x000fe40001741670 */
[----:B------:R-:W-:Y:S02]  /*bc10*/  FSEL R57, R86, -INF , !P4 ;  /* 0xff80000056397808 */ /* 0x000fe40006000000 */
[----:B------:R-:W-:Y:S01]  /*bc20*/  FMNMX.FTZ R26, R83, R26, !PT ;  /* 0x0000001a531a7209 */ /* 0x000fe20007810000 */
[----:B------:R-:W-:Y:S01]  /*bc30*/  MUFU.EX2 R37, R37 ;  /* 0x0000002500257308 */ /* 0x000fe20000000800 */
[----:B------:R-:W-:Y:S02]  /*bc40*/  FSEL R87, R87, -INF , !P2 ;  /* 0xff80000057577808 */ /* 0x000fe40005000000 */
[----:B------:R-:W-:Y:S02]  /*bc50*/  FMNMX.FTZ R26, R57, R26, !PT ;  /* 0x0000001a391a7209 */ /* 0x000fe40007810000 */
[----:B------:R-:W-:-:S02]  /*bc60*/  FSEL R69, R0, RZ, P5 ;  /* 0x000000ff00457208 */ /* 0x000fc40002800000 */
[----:B------:R-:W-:Y:S01]  /*bc70*/  FMNMX.FTZ R26, R87, R26, !PT ;  /* 0x0000001a571a7209 */ /* 0x000fe20007810000 */
[----:B------:R-:W-:Y:S01]  /*bc80*/  MUFU.EX2 R166, R166 ;  /* 0x000000a600a67308 */ /* 0x000fe20000000800 */
[----:B------:R-:W-:Y:S01]  /*bc90*/  @!P1 LEA R38, R38, UR39, 0x3 ;  /* 0x0000002726269c11 */ /* 0x000fe2000f8e18ff */
[----:B------:R-:W-:Y:S02]  /*bca0*/  FADD.FTZ R69, -R69, R12 ;  /* 0x0000000c45457221 */ /* 0x000fe40000010100 */
[----:B------:R-:W1:Y:S04]  /*bcb0*/  SHFL.BFLY PT, R61, R26, 0x2, 0x1f ;  /* 0x0c401f001a3d7f89 */ /* 0x000e6800000e0000 */
        /* <DEDUP_REMOVED lines=14> */
[----:B------:R-:W1:Y:S03]  /*bda0*/  MUFU.EX2 R65, R65 ;  /* 0x0000004100417308 */ /* 0x000e660000000800 */
[----:B------:R-:W-:-:S05]  /*bdb0*/  FSEL R36, R12, RZ, P2 ;  /* 0x000000ff0c247208 */ /* 0x000fca0001000000 */
        /* <DEDUP_REMOVED lines=8> */
[-C--:B------:R-:W-:Y:S01]  /*be40*/  FFMA.FTZ R39, R39, R6.reuse, -R36 ;  /* 0x0000000627277223 */ /* 0x080fe20000010824 */
[----:B-1----:R-:W-:Y:S01]  /*be50*/  FFMA.FTZ R28, R65, R3, R180 ;  /* 0x00000003411c7223 */ /* 0x002fe200000100b4 */
[-CC-:B------:R-:W-:Y:S01]  /*be60*/  FFMA.FTZ R26, R171, R6.reuse, -R36.reuse ;  /* 0x00000006ab1a7223 */ /* 0x180fe20000010824 */
[-CC-:B------:R-:W-:Y:S01]  /*be70*/  FFMA.FTZ R173, R173, R6.reuse, -R36.reuse ;  /* 0x00000006adad7223 */ /* 0x180fe20000010824 */
[-C--:B------:R-:W-:Y:S01]  /*be80*/  FFMA.FTZ R175, R175, R6.reuse, -R36 ;  /* 0x00000006afaf7223 */ /* 0x080fe20000010824 */
[----:B------:R-:W-:Y:S01]  /*be90*/  FADD.FTZ R3, R27, R28 ;  /* 0x0000001c1b037221 */ /* 0x000fe20000010000 */
[--C-:B------:R-:W-:Y:S01]  /*bea0*/  FFMA.FTZ R28, R47, R6, -R36.reuse ;  /* 0x000000062f1c7223 */ /* 0x100fe20000010824 */
[----:B------:R-:W1:Y:S01]  /*beb0*/  MUFU.EX2 R12, R12 ;  /* 0x0000000c000c7308 */ /* 0x000e620000000800 */
[----:B------:R-:W-:Y:S01]  /*bec0*/  F2FP.F16.F32.PACK_AB R180, R27, R180 ;  /* 0x000000b41bb4723e */ /* 0x000fe200000000ff */
[----:B------:R-:W-:Y:S01]  /*bed0*/  FADD.FTZ R30, R182, R3 ;  /* 0x00000003b61e7221 */ /* 0x000fe20000010000 */
[-CC-:B------:R-:W-:Y:S01]  /*bee0*/  FFMA.FTZ R169, R181, R6.reuse, -R36.reuse ;  /* 0x00000006b5a97223 */ /* 0x180fe20000010824 */
[-CC-:B------:R-:W-:Y:S01]  /*bef0*/  FFMA.FTZ R171, R191, R6.reuse, -R36.reuse ;  /* 0x00000006bfab7223 */ /* 0x180fe20000010824 */
[-C--:B------:R-:W-:Y:S01]  /*bf00*/  FFMA.FTZ R165, R177, R6.reuse, -R36 ;  /* 0x00000006b1a57223 */ /* 0x080fe20000010824 */
[----:B------:R-:W-:Y:S01]  /*bf10*/  FADD.FTZ R3, R31, R30 ;  /* 0x0000001e1f037221 */ /* 0x000fe20000010000 */
[-CC-:B------:R-:W-:Y:S01]  /*bf20*/  FFMA.FTZ R179, R179, R6.reuse, -R36.reuse ;  /* 0x00000006b3b37223 */ /* 0x180fe20000010824 */
[----:B------:R-:W-:Y:S01]  /*bf30*/  MUFU.EX2 R14, R14 ;  /* 0x0000000e000e7308 */ /* 0x000fe20000000800 */
[-CC-:B------:R-:W-:Y:S01]  /*bf40*/  FFMA.FTZ R157, R157, R6.reuse, -R36.reuse ;  /* 0x000000069d9d7223 */ /* 0x180fe20000010824 */
        /* <DEDUP_REMOVED lines=18> */
[-C--:B------:R-:W-:Y:S01]  /*c070*/  FFMA.FTZ R57, R57, R6.reuse, -R36 ;  /* 0x0000000639397223 */ /* 0x080fe20000010824 */
[----:B-1----:R-:W-:Y:S01]  /*c080*/  F2FP.F16.F32.PACK_AB R181, R12, R69 ;  /* 0x000000450cb5723e */ /* 0x002fe200000000ff */
[----:B------:R-:W-:Y:S01]  /*c090*/  FADD.FTZ R3, R59, R32 ;  /* 0x000000203b037221 */ /* 0x000fe20000010000 */
[----:B------:R-:W-:Y:S01]  /*c0a0*/  FFMA.FTZ R32, R55, R6, -R36 ;  /* 0x0000000637207223 */ /* 0x000fe20000010824 */
[----:B------:R-:W-:Y:S01]  /*c0b0*/  MUFU.EX2 R35, R35 ;  /* 0x0000002300237308 */ /* 0x000fe20000000800 */
[----:B------:R-:W-:Y:S01]  /*c0c0*/  F2FP.F16.F32.PACK_AB R182, R31, R182 ;  /* 0x000000b61fb6723e */ /* 0x000fe200000000ff */
[----:B------:R-:W-:Y:S01]  /*c0d0*/  FADD.FTZ R34, R174, R3 ;  /* 0x00000003ae227221 */ /* 0x000fe20000010000 */
[----:B------:R-:W-:Y:S01]  /*c0e0*/  FSEL R3, R9, RZ, P2 ;  /* 0x000000ff09037208 */ /* 0x000fe20001000000 */
[----:B------:R-:W-:Y:S01]  /*c0f0*/  FMUL.FTZ R88, R88, R65 ;  /* 0x0000004158587220 */ /* 0x000fe20000410000 */
[----:B------:R-:W-:Y:S01]  /*c100*/  ISETP.GT.AND P2, PT, R7, UR40, PT ;  /* 0x0000002807007c0c */ /* 0x000fe2000bf44270 */
[----:B------:R-:W-:Y:S01]  /*c110*/  FADD.FTZ R47, R63, R34 ;  /* 0x000000223f2f7221 */ /* 0x000fe20000010000 */
[----:B------:R-:W-:-:S02]  /*c120*/  @!P1 VIADD R34, R38, 0x28860 ;  /* 0x0002886026229836 */ /* 0x000fc40000000000 */
[----:B------:R-:W-:Y:S01]  /*c130*/  FADD.FTZ R3, -R3, R10 ;  /* 0x0000000a03037221 */ /* 0x000fe20000010100 */
[----:B------:R-:W-:Y:S01]  /*c140*/  MUFU.EX2 R24, R24 ;  /* 0x0000001800187308 */ /* 0x000fe20000000800 */
[----:B------:R-:W-:Y:S01]  /*c150*/  FADD.FTZ R10, R168, R47 ;  /* 0x0000002fa80a7221 */ /* 0x000fe20000010000 */
[----:B------:R-:W-:Y:S01]  /*c160*/  F2FP.F16.F32.PACK_AB R176, R43, R176 ;  /* 0x000000b02bb0723e */ /* 0x000fe200000000ff */
[----:B------:R-:W-:Y:S01]  /*c170*/  FMUL.FTZ R3, R3, R6 ;  /* 0x0000000603037220 */ /* 0x000fe20000410000 */
[----:B------:R-:W-:Y:S01]  /*c180*/  @!P1 PRMT R34, RZ, 0x654, R34 ;  /* 0x00000654ff229816 */ /* 0x000fe20000000022 */
[----:B------:R-:W-:Y:S01]  /*c190*/  FADD.FTZ R47, R45, R10 ;  /* 0x0000000a2d2f7221 */ /* 0x000fe20000010000 */
[----:B------:R-:W-:Y:S01]  /*c1a0*/  F2FP.F16.F32.PACK_AB R178, R51, R178 ;  /* 0x000000b233b2723e */ /* 0x000fe200000000ff */
[-C--:B------:R-:W-:Y:S01]  /*c1b0*/  FMUL.FTZ R89, R89, R65.reuse ;  /* 0x0000004159597220 */ /* 0x080fe20000410000 */
[----:B------:R1:W2:Y:S01]  /*c1c0*/  MUFU.EX2 R10, R3 ;  /* 0x00000003000a7308 */ /* 0x0002a20000000800 */
[----:B------:R-:W-:Y:S01]  /*c1d0*/  FADD.FTZ R38, R170, R47 ;  /* 0x0000002faa267221 */ /* 0x000fe20000010000 */
[----:B------:R3:W-:Y:S01]  /*c1e0*/  @!P1 SYNCS.ARRIVE.TRANS64.RED.A1T0 RZ, [R34+URZ], RZ ;  /* 0x000000ff22ff99a7 */ /* 0x0007e2000810043f */
[----:B------:R-:W-:Y:S01]  /*c1f0*/  F2FP.F16.F32.PACK_AB R172, R59, R172 ;  /* 0x000000ac3bac723e */ /* 0x000fe200000000ff */
[-C--:B------:R-:W-:Y:S01]  /*c200*/  FMUL.FTZ R92, R92, R65.reuse ;  /* 0x000000415c5c7220 */ /* 0x080fe20000410000 */
[----:B------:R-:W-:Y:S01]  /*c210*/  FADD.FTZ R47, R41, R38 ;  /* 0x00000026292f7221 */ /* 0x000fe20000010000 */
[----:B------:R-:W-:Y:S01]  /*c220*/  F2FP.F16.F32.PACK_AB R174, R63, R174 ;  /* 0x000000ae3fae723e */ /* 0x000fe200000000ff */
[-C--:B------:R-:W-:Y:S01]  /*c230*/  FMUL.FTZ R93, R93, R65.reuse ;  /* 0x000000415d5d7220 */ /* 0x080fe20000410000 */
[----:B------:R-:W4:Y:S01]  /*c240*/  MUFU.EX2 R39, R39 ;  /* 0x0000002700277308 */ /* 0x000f220000000800 */
[----:B------:R-:W-:Y:S01]  /*c250*/  FADD.FTZ R38, R164, R47 ;  /* 0x0000002fa4267221 */ /* 0x000fe20000010000 */
[-CC-:B---3--:R-:W-:Y:S01]  /*c260*/  FFMA.FTZ R34, R167, R6.reuse, -R36.reuse ;  /* 0x00000006a7227223 */ /* 0x188fe20000010824 */
[----:B------:R-:W-:Y:S01]  /*c270*/  FFMA.FTZ R36, R87, R6, -R36 ;  /* 0x0000000657247223 */ /* 0x000fe20000010824 */
[----:B------:R-:W-:Y:S01]  /*c280*/  F2FP.F16.F32.PACK_AB R168, R45, R168 ;  /* 0x000000a82da8723e */ /* 0x000fe200000000ff */
[----:B-1----:R-:W-:Y:S01]  /*c290*/  FADD.FTZ R3, R37, R38 ;  /* 0x0000002625037221 */ /* 0x002fe20000010000 */
[----:B------:R-:W-:Y:S01]  /*c2a0*/  F2FP.F16.F32.PACK_AB R170, R41, R170 ;  /* 0x000000aa29aa723e */ /* 0x000fe200000000ff */
[-C--:B------:R-:W-:Y:S01]  /*c2b0*/  FMUL.FTZ R96, R96, R65.reuse ;  /* 0x0000004160607220 */ /* 0x080fe20000410000 */
[----:B------:R-:W1:Y:S01]  /*c2c0*/  MUFU.EX2 R158, R158 ;  /* 0x0000009e009e7308 */ /* 0x000e620000000800 */
[----:B------:R-:W-:Y:S01]  /*c2d0*/  FADD.FTZ R38, R166, R3 ;  /* 0x00000003a6267221 */ /* 0x000fe20000010000 */
[----:B--2---:R-:W-:Y:S01]  /*c2e0*/  FFMA.FTZ R3, R10, R2, R69 ;  /* 0x000000020a037223 */ /* 0x004fe20000010045 */
[-C--:B------:R-:W-:Y:S01]  /*c2f0*/  FMUL.FTZ R90, R90, R10.reuse ;  /* 0x0000000a5a5a7220 */ /* 0x080fe20000410000 */
[-C--:B------:R-:W-:Y:S01]  /*c300*/  FMUL.FTZ R91, R91, R10.reuse ;  /* 0x0000000a5b5b7220 */ /* 0x080fe20000410000 */
[----:B------:R-:W-:Y:S01]  /*c310*/  FADD.FTZ R47, R29, R38 ;  /* 0x000000261d2f7221 */ /* 0x000fe20000010000 */
[----:B------:R-:W-:Y:S01]  /*c320*/  FADD.FTZ R3, R12, R3 ;  /* 0x000000030c037221 */ /* 0x000fe20000010000 */
[----:B------:R-:W-:Y:S01]  /*c330*/  FMUL.FTZ R94, R94, R10 ;  /* 0x0000000a5e5e7220 */ /* 0x000fe20000410000 */
        /* <DEDUP_REMOVED lines=11> */
[-C--:B------:R-:W-:Y:S01]  /*c3f0*/  FMUL.FTZ R99, R99, R10.reuse ;  /* 0x0000000a63637220 */ /* 0x080fe20000410000 */
[-C--:B------:R-:W-:Y:S01]  /*c400*/  FMUL.FTZ R102, R102, R10.reuse ;  /* 0x0000000a66667220 */ /* 0x080fe20000410000 */
[----:B------:R-:W-:Y:S01]  /*c410*/  FADD.FTZ R27, R21, R38 ;  /* 0x00000026151b7221 */ /* 0x000fe20000010000 */
[----:B------:R-:W-:Y:S01]  /*c420*/  FADD.FTZ R3, R35, R2 ;  /* 0x0000000223037221 */ /* 0x000fe20000010000 */
[----:B------:R-:W-:Y:S01]  /*c430*/  FMUL.FTZ R103, R103, R10 ;  /* 0x0000000a67677220 */ /* 0x000fe20000410000 */
[----:B------:R-:W5:Y:S01]  /*c440*/  MUFU.EX2 R173, R173 ;  /* 0x000000ad00ad7308 */ /* 0x000f620000000800 */
[----:B------:R-:W-:Y:S01]  /*c450*/  FADD.FTZ R38, R156, R27 ;  /* 0x0000001b9c267221 */ /* 0x000fe20000010000 */
[----:B------:R-:W-:Y:S01]  /*c460*/  FADD.FTZ R2, R24, R3 ;  /* 0x0000000318027221 */ /* 0x000fe20000010000 */
[C---:B------:R-:W-:Y:S01]  /*c470*/  F2FP.F16.F32.PACK_AB R156, R13.reuse, R156 ;  /* 0x0000009c0d9c723e */ /* 0x040fe200000000ff */
[-C--:B------:R-:W-:Y:S01]  /*c480*/  FMUL.FTZ R106, R106, R10.reuse ;  /* 0x0000000a6a6a7220 */ /* 0x080fe20000410000 */
[----:B------:R-:W-:Y:S01]  /*c490*/  FADD.FTZ R27, R13, R38 ;  /* 0x000000260d1b7221 */ /* 0x000fe20000010000 */
[----:B----4-:R-:W-:Y:S01]  /*c4a0*/  FADD.FTZ R3, R39, R2 ;  /* 0x0000000227037221 */ /* 0x010fe20000010000 */
[-C--:B------:R-:W-:Y:S01]  /*c4b0*/  FMUL.FTZ R107, R107, R10.reuse ;  /* 0x0000000a6b6b7220 */ /* 0x080fe20000410000 */
[----:B------:R-:W4:Y:S01]  /*c4c0*/  MUFU.EX2 R152, R152 ;  /* 0x0000009800987308 */ /* 0x000f220000000800 */
[----:B-1----:R-:W-:Y:S01]  /*c4d0*/  FADD.FTZ R38, R158, R27 ;  /* 0x0000001b9e267221 */ /* 0x002fe20000010000 */
[----:B--2---:R-:W-:Y:S01]  /*c4e0*/  FADD.FTZ R2, R26, R3 ;  /* 0x000000031a027221 */ /* 0x004fe20000010000 */
[-C--:B------:R-:W-:Y:S01]  /*c4f0*/  FMUL.FTZ R110, R110, R10.reuse ;  /* 0x0000000a6e6e7220 */ /* 0x080fe20000410000 */
[-C--:B------:R-:W-:Y:S01]  /*c500*/  FMUL.FTZ R111, R111, R10.reuse ;  /* 0x0000000a6f6f7220 */ /* 0x080fe20000410000 */
[----:B---3--:R-:W-:Y:S01]  /*c510*/  FADD.FTZ R3, R61, R38 ;  /* 0x000000263d037221 */ /* 0x008fe20000010000 */
[-C--:B------:R-:W-:Y:S01]  /*c520*/  FMUL.FTZ R114, R114, R10.reuse ;  /* 0x0000000a72727220 */ /* 0x080fe20000410000 */
[-C--:B------:R-:W-:Y:S01]  /*c530*/  FMUL.FTZ R115, R115, R10.reuse ;  /* 0x0000000a73737220 */ /* 0x080fe20000410000 */
[----:B------:R-:W1:Y:S01]  /*c540*/  MUFU.EX2 R175, R175 ;  /* 0x000000af00af7308 */ /* 0x000e620000000800 */
[----:B-----5:R-:W-:Y:S01]  /*c550*/  FADD.FTZ R2, R173, R2 ;  /* 0x00000002ad027221 */ /* 0x020fe20000010000 */
[-C--:B------:R-:W-:Y:S01]  /*c560*/  FMUL.FTZ R118, R118, R10.reuse ;  /* 0x0000000a76767220 */ /* 0x080fe20000410000 */
[-C--:B------:R-:W-:Y:S01]  /*c570*/  FMUL.FTZ R119, R119, R10.reuse ;  /* 0x0000000a77777220 */ /* 0x080fe20000410000 */
[-C--:B------:R-:W-:Y:S01]  /*c580*/  FMUL.FTZ R122, R122, R10.reuse ;  /* 0x0000000a7a7a7220 */ /* 0x080fe20000410000 */
[-C--:B------:R-:W-:Y:S01]  /*c590*/  FMUL.FTZ R123, R123, R10.reuse ;  /* 0x0000000a7b7b7220 */ /* 0x080fe20000410000 */
[-C--:B------:R-:W-:Y:S01]  /*c5a0*/  FMUL.FTZ R126, R126, R10.reuse ;  /* 0x0000000a7e7e7220 */ /* 0x080fe20000410000 */
[-C--:B------:R-:W-:Y:S01]  /*c5b0*/  FMUL.FTZ R127, R127, R10.reuse ;  /* 0x0000000a7f7f7220 */ /* 0x080fe20000410000 */
[----:B------:R-:W2:Y:S01]  /*c5c0*/  MUFU.EX2 R28, R28 ;  /* 0x0000001c001c7308 */ /* 0x000ea20000000800 */
[----:B----4-:R-:W-:Y:S01]  /*c5d0*/  FADD.FTZ R38, R152, R3 ;  /* 0x0000000398267221 */ /* 0x010fe20000010000 */
        /* <DEDUP_REMOVED lines=23> */
[----:B---3--:R-:W-:Y:S01]  /*c750*/  FADD.FTZ R13, R169, R2 ;  /* 0x00000002a90d7221 */ /* 0x008fe20000010000 */
        /* <DEDUP_REMOVED lines=15> */
[----:B--2---:R-:W-:Y:S01]  /*c850*/  FADD.FTZ R13, R171, R2 ;  /* 0x00000002ab0d7221 */ /* 0x004fe20000010000 */
[-C--:B------:R-:W-:Y:S01]  /*c860*/  FMUL.FTZ R125, R125, R65.reuse ;  /* 0x000000417d7d7220 */ /* 0x080fe20000410000 */
[-C--:B------:R-:W-:Y:S01]  /*c870*/  FMUL.FTZ R128, R128, R65.reuse ;  /* 0x0000004180807220 */ /* 0x080fe20000410000 */
[-C--:B------:R-:W-:Y:S01]  /*c880*/  FMUL.FTZ R129, R129, R65.reuse ;  /* 0x0000004181817220 */ /* 0x080fe20000410000 */
[-C--:B------:R-:W-:Y:S01]  /*c890*/  FMUL.FTZ R132, R132, R65.reuse ;  /* 0x0000004184847220 */ /* 0x080fe20000410000 */
[-C--:B------:R-:W-:Y:S01]  /*c8a0*/  FMUL.FTZ R133, R133, R65.reuse ;  /* 0x0000004185857220 */ /* 0x080fe20000410000 */
[-C--:B------:R-:W-:Y:S01]  /*c8b0*/  FMUL.FTZ R136, R136, R65.reuse ;  /* 0x0000004188887220 */ /* 0x080fe20000410000 */
[----:B------:R-:W2:Y:S01]  /*c8c0*/  MUFU.EX2 R34, R34 ;  /* 0x0000002200227308 */ /* 0x000ea20000000800 */
        /* <DEDUP_REMOVED lines=9> */
[----:B------:R-:W-:Y:S01]  /*c960*/  FMUL.FTZ R149, R149, R65 ;  /* 0x0000004195957220 */ /* 0x000fe20000410000 */
[----:B------:R-:W-:Y:S01]  /*c970*/  F2FP.F16.F32.PACK_AB R183, R73, R14 ;  /* 0x0000000e49b7723e */ /* 0x000fe200000000ff */
[----:B------:R-:W-:Y:S01]  /*c980*/  VIADD R7, R7, 0xffffffff ;  /* 0xffffffff07077836 */ /* 0x000fe20000000000 */
[----:B------:R-:W-:Y:S01]  /*c990*/  F2FP.F16.F32.PACK_AB R177, R35, R20 ;  /* 0x0000001423b1723e */ /* 0x000fe200000000ff */
[----:B------:R-:W-:Y:S01]  /*c9a0*/  IMAD.MOV.U32 R12, RZ, RZ, R0 ;  /* 0x000000ffff0c7224 */ /* 0x000fe200078e0000 */
[----:B------:R-:W-:Y:S01]  /*c9b0*/  F2FP.F16.F32.PACK_AB R173, R173, R26 ;  /* 0x0000001aadad723e */ /* 0x000fe200000000ff */
[----:B------:R1:W4:Y:S01]  /*c9c0*/  MUFU.EX2 R40, R179 ;  /* 0x000000b300287308 */ /* 0x0003220000000800 */
[----:B--2---:R-:W-:Y:S01]  /*c9d0*/  FADD.FTZ R13, R34, R13 ;  /* 0x0000000d220d7221 */ /* 0x004fe20000010000 */
[----:B------:R-:W-:Y:S01]  /*c9e0*/  F2FP.F16.F32.PACK_AB R175, R28, R175 ;  /* 0x000000af1caf723e */ /* 0x000fe200000000ff */
[----:B------:R-:W-:Y:S01]  /*c9f0*/  IMAD.MOV.U32 R10, RZ, RZ, R9 ;  /* 0x000000ffff0a7224 */ /* 0x000fe200078e0009 */
[----:B------:R-:W-:-:S02]  /*ca00*/  F2FP.F16.F32.PACK_AB R169, R30, R169 ;  /* 0x000000a91ea9723e */ /* 0x000fc400000000ff */
[----:B------:R-:W-:Y:S02]  /*ca10*/  F2FP.F16.F32.PACK_AB R171, R32, R171 ;  /* 0x000000ab20ab723e */ /* 0x000fe400000000ff */
[----:B------:R-:W2:Y:S01]  /*ca20*/  MUFU.EX2 R154, R154 ;  /* 0x0000009a009a7308 */ /* 0x000ea20000000800 */
[C---:B---3--:R-:W-:Y:S01]  /*ca30*/  FADD.FTZ R15, R25.reuse, R38 ;  /* 0x00000026190f7221 */ /* 0x048fe20000010000 */
[----:B------:R-:W-:Y:S02]  /*ca40*/  F2FP.F16.F32.PACK_AB R152, R25, R152 ;  /* 0x000000981998723e */ /* 0x000fe400000000ff */
[----:B-1----:R-:W-:Y:S02]  /*ca50*/  F2FP.F16.F32.PACK_AB R179, R39, R24 ;  /* 0x0000001827b3723e */ /* 0x002fe400000000ff */
[----:B------:R-:W-:Y:S02]  /*ca60*/  F2FP.F16.F32.PACK_AB R165, R34, R165 ;  /* 0x000000a522a5723e */ /* 0x000fe400000000ff */
[----:B------:R-:W1:Y:S01]  /*ca70*/  MUFU.EX2 R157, R157 ;  /* 0x0000009d009d7308 */ /* 0x000e620000000800 */
[----:B----4-:R-:W-:-:S07]  /*ca80*/  FADD.FTZ R13, R40, R13 ;  /* 0x0000000d280d7221 */ /* 0x010fce0000010000 */
        /* <DEDUP_REMOVED lines=11> */
[C---:B-1----:R-:W-:Y:S01]  /*cb40*/  FADD.FTZ R13, R67.reuse, R13 ;  /* 0x0000000d430d7221 */ /* 0x042fe20000010000 */
[----:B------:R-:W-:-:S06]  /*cb50*/  F2FP.F16.F32.PACK_AB R161, R67, R42 ;  /* 0x0000002a43a1723e */ /* 0x000fcc00000000ff */
        /* <DEDUP_REMOVED lines=19> */
[----:B------:R-:W-:-:S03]  /*cc90*/  F2FP.F16.F32.PACK_AB R153, R83, R46 ;  /* 0x0000002e5399723e */ /* 0x000fc600000000ff */
[----:B-1----:R-:W-:-:S04]  /*cca0*/  FADD.FTZ R13, R48, R13 ;  /* 0x0000000d300d7221 */ /* 0x002fc80000010000 */
[C---:B---3--:R-:W-:Y:S01]  /*ccb0*/  FADD.FTZ R2, R36.reuse, R13 ;  /* 0x0000000d24027221 */ /* 0x048fe20000010000 */
[----:B------:R-:W-:Y:S01]  /*ccc0*/  F2FP.F16.F32.PACK_AB R155, R36, R48 ;  /* 0x00000030249b723e */ /* 0x000fe200000000ff */
[----:B------:R-:W-:Y:S06]  /*ccd0*/  @P2 BRA `(.L_x_944) ;  /* 0xffffffd000102947 */ /* 0x000fec000383ffff */
.L_x_927:
[----:B------:R-:W-:Y:S06]  /*cce0*/  BAR.ARV 0x8, 0x120 ;  /* 0x0204800000007b1d */ /* 0x000fec0000002000 */
[----:B------:R-:W-:Y:S05]  /*ccf0*/  @!P0 BRA `(.L_x_945) ;  /* 0x0000000000048947 */ /* 0x000fea0003800000 */
[----:B------:R-:W-:Y:S01]  /*cd00*/  BPT.TRAP 0x1 ;  /* 0x000000040000795c */ /* 0x000fe20000300000 */
.L_x_945:
[----:B------:R-:W-:Y:S01]  /*cd10*/  ULEA UR5, UR37, UR39, 0x3 ;  /* 0x0000002725057291 */ /* 0x000fe2000f8e183f */
[----:B------:R-:W-:-:S05]  /*cd20*/  IMAD.U32 R4, RZ, RZ, UR36 ;  /* 0x00000024ff047e24 */ /* 0x000fca000f8e00ff */
[----:B------:R-:W-:-:S04]  /*cd30*/  SHF.L.U32 R4, R4, 0x1f, RZ ;  /* 0x0000001f04047819 */ /* 0x000fc800000006ff */
[----:B------:R1:W2:Y:S01]  /*cd40*/  SYNCS.PHASECHK.TRANS64.TRYWAIT P2, [UR5+0x28850], R4 ;  /* 0x02885004ff0075a7 */ /* 0x0002a20008040145 */
[----:B------:R-:W-:Y:S05]  /*cd50*/  @!P0 BRA `(.L_x_946) ;  /* 0x0000000000048947 */ /* 0x000fea0003800000 */
[----:B------:R-:W-:Y:S01]  /*cd60*/  BPT.TRAP 0x1 ;  /* 0x000000040000795c */ /* 0x000fe20000300000 */
.L_x_946:
[----:B--2---:R-:W-:Y:S05]  /*cd70*/  @P2 BRA `(.L_x_947) ;  /* 0x0000000000082947 */ /* 0x004fea0003800000 */
[----:B------:R-:W2:Y:S02]  /*cd80*/  SYNCS.PHASECHK.TRANS64.TRYWAIT P0, [UR5+0x28850], R4 ;  /* 0x02885004ff0075a7 */ /* 0x000ea40008000145 */
[----:B--2---:R-:W-:Y:S05]  /*cd90*/  @!P0 BRA `(.L_x_948) ;  /* 0x00000050000c8947 */ /* 0x004fea0003800000 */
.L_x_947:
[----:B------:R-:W-:Y:S01]  /*cda0*/  UIADD3 UR39, UR39, 0x400, URZ ;  /* 0x0000040027277890 */ /* 0x000fe2000fffe03f */
[----:B------:R-:W-:Y:S01]  /*cdb0*/  WARPGROUP.ARRIVE ;  /* 0x00000000000079c5 */ /* 0x000fe20000000000 */
[----:B------:R-:W-:Y:S01]  /*cdc0*/  UMOV UR7, 0x40000040 ;  /* 0x4000004000077882 */ /* 0x000fe20000000000 */
[----:B--2---:R-:W2:Y:S01]  /*cdd0*/  SHFL.BFLY PT, R5, R2, 0x2, 0x1f ;  /* 0x0c401f0002057f89 */ /* 0x004ea200000e0000 */
[----:B------:R-:W-:Y:S01]  /*cde0*/  USHF.R.U32.HI UR39, URZ, 0x4, UR39 ;  /* 0x000000043f277899 */ /* 0x000fe20008011627 */
[----:B------:R-:W-:Y:S01]  /*cdf0*/  IMAD.U32 R14, RZ, RZ, UR5 ;  /* 0x00000005ff0e7e24 */ /* 0x000fe2000f8e00ff */
[----:B------:R-:W-:Y:S01]  /*ce00*/  UIADD3 UR46, UR46, 0x1, URZ ;  /* 0x000000012e2e7890 */ /* 0x000fe2000fffe03f */
[----:B-1----:R-:W1:Y:S01]  /*ce10*/  SHFL.BFLY PT, R4, R3, 0x2, 0x1f ;  /* 0x0c401f0003047f89 */ /* 0x002e6200000e0000 */
[----:B------:R-:W-:Y:S01]  /*ce20*/  ULOP3.LUT UR39, UR39, 0x3fff, URZ, 0xc0, !UPT ;  /* 0x00003fff27277892 */ /* 0x000fe2000f8ec03f */
[----:B------:R-:W-:-:S03]  /*ce30*/  IMAD.MOV.U32 R10, RZ, RZ, RZ ;  /* 0x000000ffff0a7224 */ /* 0x000fc600078e00ff */
[----:B------:R-:W-:-:S04]  /*ce40*/  ULOP3.LUT UR4, UR39, 0x4000000, URZ, 0xfc, !UPT ;  /* 0x0400000027047892 */ /* 0x000fc8000f8efc3f */
[----:B------:R-:W-:Y:S02]  /*ce50*/  ULEA UR4, UR37, UR4, 0xb ;  /* 0x0000000425047291 */ /* 0x000fe4000f8e583f */
[----:B------:R-:W-:-:S04]  /*ce60*/  UIADD3 UR37, UR37, 0x1, URZ ;  /* 0x0000000125257890 */ /* 0x000fc8000fffe03f */
[----:B------:R-:W-:Y:S01]  /*ce70*/  UISETP.NE.AND UP0, UPT, UR37, 0x2, UPT ;  /* 0x000000022500788c */ /* 0x000fe2000bf05270 */
[----:B------:R-:W-:Y:S02]  /*ce80*/  UMOV UR6, UR4 ;  /* 0x0000000400067c82 */ /* 0x000fe40008000000 */
[----:B------:R-:W-:Y:S01]  /*ce90*/  HGMMA.64x128x16.F32 R88, R180, gdesc[UR4].tnspB, R88, gsb0 ;  /* 0x41e00004b4587df0 */ /* 0x000fe20008000858 */
[----:B------:R-:W-:Y:S01]  /*cea0*/  UIADD3 UR6, UR4, 0x80, URZ ;  /* 0x0000008004067890 */ /* 0x000fe2000fffe03f */
[----:B--2---:R-:W-:Y:S01]  /*ceb0*/  FADD.FTZ R7, R5, R2 ;  /* 0x0000000205077221 */ /* 0x004fe20000010000 */
[----:B------:R-:W-:Y:S01]  /*cec0*/  UMOV UR7, 0x40000040 ;  /* 0x4000004000077882 */ /* 0x000fe20000000000 */
[----:B------:R-:W-:Y:S02]  /*ced0*/  IMAD.MOV.U32 R2, RZ, RZ, -0x800000 ;  /* 0xff800000ff027424 */ /* 0x000fe400078e00ff */
[----:B-1----:R-:W-:Y:S01]  /*cee0*/  FADD.FTZ R4, R4, R3 ;  /* 0x0000000304047221 */ /* 0x002fe20000010000 */
[----:B------:R-:W-:Y:S01]  /*cef0*/  IMAD.MOV.U32 R3, RZ, RZ, -0x800000 ;  /* 0xff800000ff037424 */ /* 0x000fe200078e00ff */
[----:B------:R-:W1:Y:S01]  /*cf00*/  SHFL.BFLY PT, R8, R7, 0x1, 0x1f ;  /* 0x0c201f0007087f89 */ /* 0x000e6200000e0000 */
[----:B------:R-:W-:-:S03]  /*cf10*/  USEL UR37, UR37, URZ, UP0 ;  /* 0x0000003f25257287 */ /* 0x000fc60008000000 */
[----:B------:R-:W2:Y:S01]  /*cf20*/  SHFL.BFLY PT, R5, R4, 0x1, 0x1f ;  /* 0x0c201f0004057f89 */ /* 0x000ea200000e0000 */
[----:B-1----:R-:W-:Y:S01]  /*cf30*/  FADD.FTZ R13, R7, R8 ;  /* 0x00000008070d7221 */ /* 0x002fe20000010000 */
[----:B--2---:R-:W-:-:S04]  /*cf40*/  FADD.FTZ R12, R4, R5 ;  /* 0x00000005040c7221 */ /* 0x004fc80000010000 */
[----:B------:R-:W-:Y:S01]  /*cf50*/  FSETP.NE.FTZ.AND P2, PT, R13, RZ, PT ;  /* 0x000000ff0d00720b */ /* 0x000fe20003f55000 */
[----:B------:R-:W-:Y:S01]  /*cf60*/  IMAD.MOV.U32 R5, RZ, RZ, RZ ;  /* 0x000000ffff057224 */ /* 0x000fe200078e00ff */
[----:B------:R-:W-:-:S11]  /*cf70*/  FSETP.NE.FTZ.AND P0, PT, R12, RZ, PT ;  /* 0x000000ff0c00720b */ /* 0x000fd60003f15000 */
[----:B------:R-:W1:Y:S01]  /*cf80*/  @P2 MUFU.LG2 R11, R13 ;  /* 0x0000000d000b2308 */ /* 0x000e620000000c00 */
[C---:B------:R-:W-:Y:S01]  /*cf90*/  @P2 FMUL.FTZ R15, R6.reuse, 0.69314718246459960938 ;  /* 0x3f317218060f2820 */ /* 0x040fe20000410000 */
[----:B------:R-:W-:Y:S01]  /*cfa0*/  @P0 FMUL.FTZ R7, R6, 0.69314718246459960938 ;  /* 0x3f31721806070820 */ /* 0x000fe20000410000 */
[----:B------:R-:W-:-:S05]  /*cfb0*/  @!P1 VIADD R6, R14, 0x28860 ;  /* 0x000288600e069836 */ /* 0x000fca0000000000 */
[----:B------:R-:W2:Y:S08]  /*cfc0*/  @P0 MUFU.LG2 R8, R12 ;  /* 0x0000000c00080308 */ /* 0x000eb00000000c00 */
[----:B------:R-:W3:Y:S01]  /*cfd0*/  @P0 MUFU.RCP R5, R12 ;  /* 0x0000000c00050308 */ /* 0x000ee20000001000 */
[----:B-1----:R-:W-:-:S04]  /*cfe0*/  @P2 FMUL.FTZ R4, R11, 0.69314718246459960938 ;  /* 0x3f3172180b042820 */ /* 0x002fc80000410000 */
[----:B------:R-:W-:Y:S01]  /*cff0*/  @P2 FFMA.FTZ R2, R15, R9, R4 ;  /* 0x000000090f022223 */ /* 0x000fe20000010004 */
[----:B------:R-:W-:Y:S02]  /*d000*/  @!P1 PRMT R4, RZ, 0x654, R6 ;  /* 0x00000654ff049816 */ /* 0x000fe40000000006 */
[----:B------:R-:W1:Y:S01]  /*d010*/  @P2 MUFU.RCP R10, R13 ;  /* 0x0000000d000a2308 */ /* 0x000e620000001000 */
[----:B--2---:R-:W-:-:S04]  /*d020*/  @P0 FMUL.FTZ R8, R8, 0.69314718246459960938 ;  /* 0x3f31721808080820 */ /* 0x004fc80000410000 */
[----:B------:R-:W-:Y:S01]  /*d030*/  @P0 FFMA.FTZ R3, R7, R0, R8 ;  /* 0x0000000007030223 */ /* 0x000fe20000010008 */
[----:B------:R-:W-:Y:S01]  /*d040*/  PLOP3.LUT P0, PT, PT, PT, PT, 0x8, 0x0 ;  /* 0x000000000000781c */ /* 0x000fe20003f0e170 */
        /* <DEDUP_REMOVED lines=31> */
[----:B------:R-:W-:-:S04]  /*d240*/  USEL UR4, URZ, 0x1, UP0 ;  /* 0x000000013f047887 */ /* 0x000fc80008000000 */
[----:B------:R-:W-:Y:S01]  /*d250*/  ULOP3.LUT UR36, UR36, UR4, URZ, 0x3c, !UPT ;  /* 0x0000000424247292 */ /* 0x000fe2000f8e3c3f */
[----:B------:R-:W-:Y:S02]  /*d260*/  WARPGROUP.DEPBAR.LE gsb0, 0x0 ;  /* 0x00008000000079c5 */ /* 0x000fe40000010000 */
[----:B------:R-:W-:-:S06]  /*d270*/  WARPGROUP.ARRIVE ;  /* 0x00000000000079c5 */ /* 0x000fcc0000000000 */
[----:B------:R-:W-:Y:S03]  /*d280*/  HGMMA.64x128x16.F32 R88, R152, gdesc[UR4].tnspB, R88, gsb0 ;  /* 0x41e0000498587df0 */ /* 0x000fe60008000858 */
[----:B------:R-:W-:Y:S02]  /*d290*/  WARPGROUP.DEPBAR.LE gsb0, 0x0 ;  /* 0x00008000000079c5 */ /* 0x000fe40000010000 */
[----:B------:R2:W-:Y:S01]  /*d2a0*/  @!P1 SYNCS.ARRIVE.TRANS64.RED.A1T0 RZ, [R4+URZ], RZ ;  /* 0x000000ff04ff99a7 */ /* 0x0005e2000810043f */
[-C--:B---3--:R-:W-:Y:S01]  /*d2b0*/  FMUL.FTZ R0, R88, R5.reuse ;  /* 0x0000000558007220 */ /* 0x088fe20000410000 */
        /* <DEDUP_REMOVED lines=62> */
[----:B--2---:R-:W-:-:S07]  /*d6a0*/  FMUL.FTZ R151, R151, R10 ;  /* 0x0000000a97977220 */ /* 0x004fce0000410000 */
.L_x_878:
[----:B------:R-:W1:Y:S08]  /*d6b0*/  S2UR UR4, SR_CgaCtaId ;  /* 0x00000000000479c3 */ /* 0x000e700000008800 */
[----:B------:R-:W-:Y:S06]  /*d6c0*/  BAR.SYNC.DEFER_BLOCKING 0x5, 0x120 ;  /* 0x0144800000007b1d */ /* 0x000fec0000010000 */
[----:B------:R-:W-:-:S02]  /*d6d0*/  UMOV UR39, 0x400 ;  /* 0x0000040000277882 */ /* 0x000fc40000000000 */
[----:B-1----:R-:W-:-:S09]  /*d6e0*/  ULEA UR39, UR4, UR39, 0x18 ;  /* 0x0000002704277291 */ /* 0x002fd2000f8ec03f */
[----:B------:R-:W1:Y:S02]  /*d6f0*/  LDS R4, [UR39+0x288d0] ;  /* 0x0288d027ff047984 */ /* 0x000e640008000800 */
[----:B-1----:R-:W-:Y:S01]  /*d700*/  R2UR UR4, R4 ;  /* 0x00000000040472ca */ /* 0x002fe200000e0000 */
[----:B------:R-:W-:Y:S06]  /*d710*/  BAR.ARV 0x4, 0x120 ;  /* 0x0104800000007b1d */ /* 0x000fec0000002000 */
[----:B------:R-:W-:Y:S08]  /*d720*/  @P0 BRA `(.L_x_949) ;  /* 0x0000000800500947 */ /* 0x000ff00003800000 */
[C---:B------:R-:W-:Y:S01]  /*d730*/  IADD3 R27, P2, R18.reuse, 0x20, RZ ;  /* 0x00000020121b7810 */ /* 0x040fe20007f5e0ff */
[----:B------:R-:W-:Y:S01]  /*d740*/  BAR.SYNC.DEFER_BLOCKING 0x1, 0x100 ;  /* 0x0044000000007b1d */ /* 0x000fe20000010000 */
[C---:B------:R-:W-:Y:S01]  /*d750*/  IADD3 R25, P6, R18.reuse, 0x40, RZ ;  /* 0x0000004012197810 */ /* 0x040fe20007fde0ff */
[----:B------:R-:W-:Y:S01]  /*d760*/  VIADD R31, R187, UR42 ;  /* 0x0000002abb1f7c36 */ /* 0x000fe20008000000 */
[C---:B------:R-:W-:Y:S01]  /*d770*/  IADD3 R21, P5, R18.reuse, 0x60, RZ ;  /* 0x0000006012157810 */ /* 0x040fe20007fbe0ff */
[----:B------:R-:W-:Y:S01]  /*d780*/  USHF.R.S32.HI UR5, URZ, 0x1f, UR43 ;  /* 0x0000001f3f057899 */ /* 0x000fe2000801142b */
[C---:B------:R-:W-:Y:S01]  /*d790*/  IADD3 R15, P4, R18.reuse, 0x4000, RZ ;  /* 0x00004000120f7810 */ /* 0x040fe20007f9e0ff */
[----:B------:R-:W-:Y:S01]  /*d7a0*/  VIADD R4, R31, 0x8 ;  /* 0x000000081f047836 */ /* 0x000fe20000000000 */
[----:B------:R-:W-:Y:S01]  /*d7b0*/  LOP3.LUT R5, R18, 0x380, RZ, 0xc0, !PT ;  /* 0x0000038012057812 */ /* 0x000fe200078ec0ff */
[----:B------:R-:W1:Y:S01]  /*d7c0*/  LDC.64 R32, c[0x0][0xb78] ;  /* 0x0002de00ff207b82 */ /* 0x000e620000000a00 */
[----:B------:R-:W-:Y:S01]  /*d7d0*/  LOP3.LUT R26, R27, 0x380, RZ, 0xc0, !PT ;  /* 0x000003801b1a7812 */ /* 0x000fe200078ec0ff */
[----:B------:R-:W-:Y:S01]  /*d7e0*/  ULDC UR10, c[0x0][0xa88] ;  /* 0x0002a200000a7ab9 */ /* 0x000fe20000000800 */
[----:B------:R-:W-:Y:S01]  /*d7f0*/  LOP3.LUT R24, R25, 0x380, RZ, 0xc0, !PT ;  /* 0x0000038019187812 */ /* 0x000fe200078ec0ff */
[----:B------:R-:W-:Y:S01]  /*d800*/  ULDC.64 UR8, c[0x0][0xb70] ;  /* 0x0002dc0000087ab9 */ /* 0x000fe20000000a00 */
[----:B------:R-:W-:Y:S01]  /*d810*/  LOP3.LUT R20, R21, 0x380, RZ, 0xc0, !PT ;  /* 0x0000038015147812 */ /* 0x000fe200078ec0ff */
[----:B------:R-:W-:Y:S01]  /*d820*/  UIMAD UR5, UR5, UR8, URZ ;  /* 0x00000008050572a4 */ /* 0x000fe2000f8e023f */
[----:B------:R-:W-:Y:S01]  /*d830*/  LOP3.LUT R14, R15, 0x380, RZ, 0xc0, !PT ;  /* 0x000003800f0e7812 */ /* 0x000fe200078ec0ff */
[----:B------:R-:W-:Y:S01]  /*d840*/  UIMAD.WIDE.U32 UR6, UR43, UR8, URZ ;  /* 0x000000082b0672a5 */ /* 0x000fe2000f8e003f */
[----:B------:R-:W-:Y:S01]  /*d850*/  LOP3.LUT P0, RZ, R186, 0x3, RZ, 0xc0, !PT ;  /* 0x00000003baff7812 */ /* 0x000fe2000780c0ff */
[----:B------:R-:W-:Y:S01]  /*d860*/  UIMAD UR5, UR43, UR9, UR5 ;  /* 0x000000092b0572a4 */ /* 0x000fe2000f8e0205 */
[----:B------:R-:W-:Y:S01]  /*d870*/  SHF.R.U64 R5, R5, 0x3, RZ ;  /* 0x0000000305057819 */ /* 0x000fe200000012ff */
[----:B------:R-:W-:Y:S01]  /*d880*/  USHF.R.S32.HI UR8, URZ, 0x1f, UR44 ;  /* 0x0000001f3f087899 */ /* 0x000fe2000801142c */
[----:B------:R-:W-:Y:S01]  /*d890*/  SHF.R.U64 R26, R26, 0x3, RZ ;  /* 0x000000031a1a7819 */ /* 0x000fe200000012ff */
[----:B------:R-:W-:Y:S01]  /*d8a0*/  UIADD3 UR5, UR7, UR5, URZ ;  /* 0x0000000507057290 */ /* 0x000fe2000fffe03f */
[----:B------:R-:W-:-:S02]  /*d8b0*/  SHF.R.U64 R24, R24, 0x3, RZ ;  /* 0x0000000318187819 */ /* 0x000fc400000012ff */
[----:B------:R-:W-:Y:S02]  /*d8c0*/  SHF.R.U64 R20, R20, 0x3, RZ ;  /* 0x0000000314147819 */ /* 0x000fe400000012ff */
[----:B------:R-:W-:Y:S02]  /*d8d0*/  SHF.R.U64 R14, R14, 0x3, RZ ;  /* 0x000000030e0e7819 */ /* 0x000fe400000012ff */
[----:B------:R-:W-:Y:S02]  /*d8e0*/  ISETP.GE.OR P1, PT, R4, UR10, P0 ;  /* 0x0000000a04007c0c */ /* 0x000fe40008726670 */
[----:B------:R-:W-:Y:S01]  /*d8f0*/  LOP3.LUT R4, R5, R18, RZ, 0x3c, !PT ;  /* 0x0000001205047212 */ /* 0x000fe200078e3cff */
[--C-:B------:R-:W-:Y:S01]  /*d900*/  IMAD.MOV.U32 R5, RZ, RZ, R19.reuse ;  /* 0x000000ffff057224 */ /* 0x100fe200078e0013 */
[----:B------:R-:W-:Y:S01]  /*d910*/  LOP3.LUT R26, R26, R27, RZ, 0x3c, !PT ;  /* 0x0000001b1a1a7212 */ /* 0x000fe200078e3cff */
[--C-:B------:R-:W-:Y:S01]  /*d920*/  IMAD.X R27, RZ, RZ, R19.reuse, P2 ;  /* 0x000000ffff1b7224 */ /* 0x100fe200010e0613 */
[----:B------:R-:W-:Y:S01]  /*d930*/  LOP3.LUT R24, R24, R25, RZ, 0x3c, !PT ;  /* 0x0000001918187212 */ /* 0x000fe200078e3cff */
[----:B------:R-:W-:Y:S01]  /*d940*/  IMAD.X R25, RZ, RZ, R19, P6 ;  /* 0x000000ffff197224 */ /* 0x000fe200030e0613 */
[----:B------:R-:W-:-:S02]  /*d950*/  LOP3.LUT R20, R20, R21, RZ, 0x3c, !PT ;  /* 0x0000001514147212 */ /* 0x000fc400078e3cff */
[----:B------:R-:W-:Y:S02]  /*d960*/  LOP3.LUT R14, R14, R15, RZ, 0x3c, !PT ;  /* 0x0000000f0e0e7212 */ /* 0x000fe400078e3cff */
[C---:B------:R-:W-:Y:S02]  /*d970*/  IADD3 R15, P2, R18.reuse, 0x4040, RZ ;  /* 0x00004040120f7810 */ /* 0x040fe40007f5e0ff */
[C---:B------:R-:W-:Y:S02]  /*d980*/  IADD3 R21, P6, R18.reuse, 0x4060, RZ ;  /* 0x0000406012157810 */ /* 0x040fe40007fde0ff */
[----:B------:R-:W-:Y:S02]  /*d990*/  MOV R11, R4 ;  /* 0x00000004000b7202 */ /* 0x000fe40000000f00 */
[----:B------:R-:W-:Y:S02]  /*d9a0*/  IADD3 R13, P3, R18, 0x4020, RZ ;  /* 0x00004020120d7810 */ /* 0x000fe40007f7e0ff */
[----:B------:R-:W-:-:S02]  /*d9b0*/  LOP3.LUT R10, R15, 0x380, RZ, 0xc0, !PT ;  /* 0x000003800f0a7812 */ /* 0x000fc400078ec0ff */
[----:B------:R-:W-:Y:S02]  /*d9c0*/  LOP3.LUT R8, R21, 0x380, RZ, 0xc0, !PT ;  /* 0x0000038015087812 */ /* 0x000fe400078ec0ff */
[----:B------:R-:W-:Y:S02]  /*d9d0*/  F2FP.F16.F32.PACK_AB R4, R89, R0 ;  /* 0x000000005904723e */ /* 0x000fe400000000ff */
[----:B------:R-:W-:Y:S02]  /*d9e0*/  F2FP.F16.F32.PACK_AB R5, R91, R90 ;  /* 0x0000005a5b05723e */ /* 0x000fe400000000ff */
[----:B------:R-:W-:Y:S01]  /*d9f0*/  F2FP.F16.F32.PACK_AB R6, R6, R9 ;  /* 0x000000090606723e */ /* 0x000fe200000000ff */
[----:B------:R-:W-:Y:S01]  /*da00*/  IMAD.X R9, RZ, RZ, R19, P6 ;  /* 0x000000ffff097224 */ /* 0x000fe200030e0613 */
[----:B------:R-:W-:Y:S02]  /*da10*/  F2FP.F16.F32.PACK_AB R7, R7, R94 ;  /* 0x0000005e0707723e */ /* 0x000fe400000000ff */
[----:B------:R-:W-:-:S02]  /*da20*/  LOP3.LUT R12, R13, 0x380, RZ, 0xc0, !PT ;  /* 0x000003800d0c7812 */ /* 0x000fc400078ec0ff */
[----:B------:R-:W-:Y:S01]  /*da30*/  SHF.R.U64 R10, R10, 0x3, RZ ;  /* 0x000000030a0a7819 */ /* 0x000fe200000012ff */
[----:B------:R2:W-:Y:S01]  /*da40*/  STSM.16.M88.4 [R11], R4 ;  /* 0x000000040b007844 */ /* 0x0005e20000000200 */
[----:B------:R-:W-:Y:S02]  /*da50*/  SHF.R.U64 R8, R8, 0x3, RZ ;  /* 0x0000000308087819 */ /* 0x000fe400000012ff */
[----:B------:R-:W-:Y:S02]  /*da60*/  SHF.R.U64 R12, R12, 0x3, RZ ;  /* 0x000000030c0c7819 */ /* 0x000fe400000012ff */
[----:B------:R-:W-:Y:S01]  /*da70*/  LOP3.LUT R10, R10, R15, RZ, 0x3c, !PT ;  /* 0x0000000f0a0a7212 */ /* 0x000fe200078e3cff */
[--C-:B------:R-:W-:Y:S01]  /*da80*/  IMAD.X R15, RZ, RZ, R19.reuse, P4 ;  /* 0x000000ffff0f7224 */ /* 0x100fe200020e0613 */
[----:B------:R-:W-:Y:S01]  /*da90*/  LOP3.LUT R8, R8, R21, RZ, 0x3c, !PT ;  /* 0x0000001508087212 */ /* 0x000fe200078e3cff */
[----:B------:R-:W-:Y:S01]  /*daa0*/  IMAD.X R21, RZ, RZ, R19, P5 ;  /* 0x000000ffff157224 */ /* 0x000fe200028e0613 */
[----:B------:R-:W-:-:S02]  /*dab0*/  MOV R28, R24 ;  /* 0x00000018001c7202 */ /* 0x000fc40000000f00 */
[----:B------:R-:W-:Y:S01]  /*dac0*/  LOP3.LUT R12, R12, R13, RZ, 0x3c, !PT ;  /* 0x0000000d0c0c7212 */ /* 0x000fe200078e3cff */
[--C-:B------:R-:W-:Y:S01]  /*dad0*/  IMAD.X R13, RZ, RZ, R19.reuse, P3 ;  /* 0x000000ffff0d7224 */ /* 0x100fe200018e0613 */
[----:B------:R-:W-:Y:S02]  /*dae0*/  MOV R29, R26 ;  /* 0x0000001a001d7202 */ /* 0x000fe40000000f00 */
[----:B------:R-:W-:Y:S01]  /*daf0*/  MOV R27, R20 ;  /* 0x00000014001b7202 */ /* 0x000fe20000000f00 */
[----:B--2---:R-:W-:Y:S01]  /*db00*/  IMAD.X R11, RZ, RZ, R19, P2 ;  /* 0x000000ffff0b7224 */ /* 0x004fe200010e0613 */
[----:B------:R-:W-:Y:S01]  /*db10*/  F2FP.F16.F32.PACK_AB R4, R97, R96 ;  /* 0x000000606104723e */ /* 0x000fe200000000ff */
[----:B------:R-:W-:Y:S01]  /*db20*/  IMAD.U32 R21, RZ, RZ, UR7 ;  /* 0x00000007ff157e24 */ /* 0x000fe2000f8e00ff */
[----:B------:R-:W-:Y:S01]  /*db30*/  F2FP.F16.F32.PACK_AB R5, R99, R98 ;  /* 0x000000626305723e */ /* 0x000fe200000000ff */
[----:B------:R-:W-:Y:S01]  /*db40*/  IMAD.U32 R20, RZ, RZ, UR6 ;  /* 0x00000006ff147e24 */ /* 0x000fe2000f8e00ff */
[----:B------:R-:W-:Y:S01]  /*db50*/  MOV R24, R10 ;  /* 0x0000000a00187202 */ /* 0x000fe20000000f00 */
[C---:B-1----:R-:W-:Y:S01]  /*db60*/  IMAD R10, R32.reuse, UR8, RZ ;  /* 0x00000008200a7c24 */ /* 0x042fe2000f8e02ff */
[----:B------:R-:W-:Y:S01]  /*db70*/  F2FP.F16.F32.PACK_AB R6, R101, R100 ;  /* 0x000000646506723e */ /* 0x000fe200000000ff */
[----:B------:R-:W-:Y:S01]  /*db80*/  IMAD.U32 R21, RZ, RZ, UR5 ;  /* 0x00000005ff157e24 */ /* 0x000fe2000f8e00ff */
[----:B------:R-:W-:Y:S01]  /*db90*/  F2FP.F16.F32.PACK_AB R7, R103, R102 ;  /* 0x000000666707723e */ /* 0x000fe200000000ff */
[----:B------:R-:W-:Y:S01]  /*dba0*/  IMAD R30, R33, UR44, R10 ;  /* 0x0000002c211e7c24 */ /* 0x000fe2000f8e020a */
[----:B------:R-:W-:Y:S01]  /*dbb0*/  MOV R0, R8 ;  /* 0x0000000800007202 */ /* 0x000fe20000000f00 */
[----:B------:R-:W-:Y:S01]  /*dbc0*/  IMAD.WIDE.U32 R20, R32, UR44, R20 ;  /* 0x0000002c20147c25 */ /* 0x000fe2000f8e0014 */
[----:B------:R-:W-:Y:S01]  /*dbd0*/  MOV R26, R14 ;  /* 0x0000000e001a7202 */ /* 0x000fe20000000f00 */
[----:B------:R1:W-:Y:S01]  /*dbe0*/  STSM.16.M88.4 [R29], R4 ;  /* 0x000000041d007844 */ /* 0x0003e20000000200 */
[----:B------:R-:W-:Y:S01]  /*dbf0*/  MOV R25, R12 ;  /* 0x0000000c00197202 */ /* 0x000fe20000000f00 */
[----:B------:R-:W-:Y:S01]  /*dc00*/  ULDC.64 UR6, c[0x0][0xb40] ;  /* 0x0002d00000067ab9 */ /* 0x000fe20000000a00 */
[----:B------:R-:W-:-:S02]  /*dc10*/  F2FP.F16.F32.PACK_AB R8, R105, R104 ;  /* 0x000000686908723e */ /* 0x000fc400000000ff */
        /* <DEDUP_REMOVED lines=9> */
[----:B------:R-:W-:Y:S02]  /*dcb0*/  F2FP.F16.F32.PACK_AB R121, R123, R122 ;  /* 0x0000007a7b79723e */ /* 0x000fe400000000ff */
[----:B------:R-:W-:Y:S01]  /*dcc0*/  F2FP.F16.F32.PACK_AB R128, R129, R128 ;  /* 0x000000808180723e */ /* 0x000fe200000000ff */
[----:B------:R-:W-:Y:S01]  /*dcd0*/  STSM.16.M88.4 [R27], R12 ;  /* 0x0000000c1b007844 */ /* 0x000fe20000000200 */
[----:B------:R-:W-:Y:S02]  /*dce0*/  F2FP.F16.F32.PACK_AB R122, R125, R124 ;  /* 0x0000007c7d7a723e */ /* 0x000fe400000000ff */
[----:B------:R-:W-:-:S02]  /*dcf0*/  F2FP.F16.F32.PACK_AB R123, R127, R126 ;  /* 0x0000007e7f7b723e */ /* 0x000fc400000000ff */
[----:B------:R-:W-:Y:S02]  /*dd00*/  F2FP.F16.F32.PACK_AB R129, R131, R130 ;  /* 0x000000828381723e */ /* 0x000fe400000000ff */
[----:B------:R-:W-:Y:S01]  /*dd10*/  F2FP.F16.F32.PACK_AB R136, R137, R136 ;  /* 0x000000888988723e */ /* 0x000fe200000000ff */
[----:B------:R-:W-:Y:S01]  /*dd20*/  STSM.16.M88.4 [R26], R120 ;  /* 0x000000781a007844 */ /* 0x000fe20000000200 */
        /* <DEDUP_REMOVED lines=10> */
[----:B------:R-:W-:Y:S02]  /*ddd0*/  F2FP.F16.F32.PACK_AB R147, R151, R150 ;  /* 0x000000969793723e */ /* 0x000fe400000000ff */
[----:B-1----:R-:W-:Y:S02]  /*dde0*/  SHF.R.S32.HI R5, RZ, 0x1f, R31 ;  /* 0x0000001fff057819 */ /* 0x002fe4000001141f */
[C---:B------:R-:W-:Y:S01]  /*ddf0*/  IADD3 R6, P2, R31.reuse, R20, RZ ;  /* 0x000000141f067210 */ /* 0x040fe20007f5e0ff */
[----:B------:R-:W-:Y:S01]  /*de00*/  STSM.16.M88.4 [R0], R144 ;  /* 0x0000009000007844 */ /* 0x000fe20000000200 */
[----:B------:R-:W-:-:S02]  /*de10*/  ISETP.GE.OR P0, PT, R31, UR10, P0 ;  /* 0x0000000a1f007c0c */ /* 0x000fc40008706670 */
[----:B------:R-:W-:Y:S01]  /*de20*/  IADD3.X R5, R5, R21, R30, P2, !PT ;  /* 0x0000001505057210 */ /* 0x000fe200017fe41e */
[----:B------:R-:W-:Y:S01]  /*de30*/  @!PT LDS RZ, [RZ] ;  /* 0x00000000fffff984 */ /* 0x000fe20000000800 */
[----:B------:R-:W-:Y:S01]  /*de40*/  @!PT LDS RZ, [RZ] ;  /* 0x00000000fffff984 */ /* 0x000fe20000000800 */
[----:B------:R-:W-:Y:S01]  /*de50*/  @!PT LDS RZ, [RZ] ;  /* 0x00000000fffff984 */ /* 0x000fe20000000800 */
[----:B------:R-:W-:Y:S01]  /*de60*/  @!PT LDS RZ, [RZ] ;  /* 0x00000000fffff984 */ /* 0x000fe20000000800 */
[----:B------:R1:W-:Y:S06]  /*de70*/  MEMBAR.ALL.CTA ;  /* 0x0000000000007992 */ /* 0x0003ec0000008000 */
[----:B-1----:R-:W1:Y:S02]  /*de80*/  FENCE.VIEW.ASYNC.S ;  /* 0x00000000000073c6 */ /* 0x002e640000000000 */
[----:B-1----:R-:W-:Y:S06]  /*de90*/  BAR.ARV 0x1, 0x120 ;  /* 0x0044800000007b1d */ /* 0x002fec0000002000 */
[----:B------:R-:W-:-:S04]  /*dea0*/  LEA R4, P2, R6, UR6, 0x2 ;  /* 0x0000000606047c11 */ /* 0x000fc8000f8410ff */
[----:B------:R-:W-:Y:S02]  /*deb0*/  LEA.HI.X R5, R6, UR7, R5, 0x2, P2 ;  /* 0x0000000706057c11 */ /* 0x000fe400090f1405 */
[----:B------:R-:W1:Y:S04]  /*dec0*/  SHFL.IDX PT, R6, R189, RZ, 0x1f ;  /* 0x00001fffbd067589 */ /* 0x000e6800000e0000 */
[----:B------:R2:W-:Y:S04]  /*ded0*/  @!P1 STG.E desc[UR50][R4.64+0x20], R2 ;  /* 0x0000200204009986 */ /* 0x0005e8000c101932 */
[----:B------:R2:W-:Y:S01]  /*dee0*/  @!P0 STG.E desc[UR50][R4.64], R3 ;  /* 0x0000000304008986 */ /* 0x0005e2000c101932 */
[----:B-1----:R-:W-:-:S13]  /*def0*/  ISETP.NE.AND P0, PT, R6, 0x7, PT ;  /* 0x000000070600780c */ /* 0x002fda0003f05270 */
[----:B--2---:R-:W-:Y:S05]  /*df00*/  @P0 BRA `(.L_x_950) ;  /* 0x0000000800740947 */ /* 0x004fea0003800000 */
[----:B------:R-:W-:Y:S01]  /*df10*/  BAR.SYNC.DEFER_BLOCKING 0x1, 0x120 ;  /* 0x0044800000007b1d */ /* 0x000fe20000010000 */
[----:B------:R-:W-:-:S05]  /*df20*/  ELECT P0, URZ, PT ;  /* 0x00000000003f782f */ /* 0x000fca0003800000 */
[----:B------:R-:W-:Y:S08]  /*df30*/  BSSY B0, `(.L_x_951) ;  /* 0x0000012000007945 */ /* 0x000ff00003800000 */
[----:B------:R-:W-:Y:S05]  /*df40*/  @!P0 BRA `(.L_x_952) ;  /* 0x0000000000408947 */ /* 0x000fea0003800000 */
[----:B------:R-:W-:Y:S02]  /*df50*/  UIADD3 UR6, UP0, UR52, 0x9f0, URZ ;  /* 0x000009f034067890 */ /* 0x000fe4000ff1e03f */
[----:B------:R-:W-:Y:S02]  /*df60*/  UIADD3 UR5, UR39, 0x4000, URZ ;  /* 0x0000400027057890 */ /* 0x000fe4000fffe03f */
[----:B------:R-:W-:Y:S01]  /*df70*/  UIADD3.X UR7, URZ, UR53, URZ, UP0, !UPT ;  /* 0x000000353f077290 */ /* 0x000fe200087fe43f */
[----:B------:R-:W-:Y:S01]  /*df80*/  UMOV UR41, URZ ;  /* 0x0000003f00297c82 */ /* 0x000fe20008000000 */
[----:B------:R-:W-:Y:S01]  /*df90*/  UMOV UR45, URZ ;  /* 0x0000003f002d7c82 */ /* 0x000fe20008000000 */
[----:B------:R-:W-:Y:S01]  /*dfa0*/  UMOV UR40, UR39 ;  /* 0x0000002700287c82 */ /* 0x000fe20008000000 */
[----:B------:R-:W-:-:S05]  /*dfb0*/  UMOV UR8, 0x40 ;  /* 0x0000004000087882 */ /* 0x000fca0000000000 */
[----:B------:R1:W-:Y:S02]  /*dfc0*/  UTMASTG.5D [UR40], [UR6] ;  /* 0x00000028060073b5 */ /* 0x0003e40008020000 */
[----:B-1----:R-:W-:Y:S01]  /*dfd0*/  UMOV UR40, UR5 ;  /* 0x0000000500287c82 */ /* 0x002fe20008000000 */
[----:B------:R-:W-:Y:S01]  /*dfe0*/  UMOV UR41, UR8 ;  /* 0x0000000800297c82 */ /* 0x000fe20008000000 */
[----:B------:R-:W-:Y:S01]  /*dff0*/  UIADD3 UR5, UR39, 0x28820, URZ ;  /* 0x0002882027057890 */ /* 0x000fe2000fffe03f */
[----:B------:R1:W-:Y:S03]  /*e000*/  UTMASTG.5D [UR40], [UR6] ;  /* 0x00000028060073b5 */ /* 0x0003e60008020000 */
[----:B------:R-:W-:Y:S01]  /*e010*/  UPRMT UR5, URZ, 0x654, UR5 ;  /* 0x000006543f057896 */ /* 0x000fe20008000005 */
[----:B------:R0:W-:Y:S01]  /*e020*/  UTMACMDFLUSH ;  /* 0x00000000000079b7 */ /* 0x0001e20000000000 */
[----:B------:R-:W-:-:S07]  /*e030*/  DEPBAR.LE SB0, 0x0 ;  /* 0x000080000000791a */ /* 0x000fce0000000000 */
[----:B-1----:R-:W-:Y:S03]  /*e040*/  SYNCS.ARRIVE.TRANS64.RED.A1T0 RZ, [UR5], RZ ;  /* 0x000000ffffff79a7 */ /* 0x002fe60008100405 */
.L_x_952:
[----:B------:R-:W-:Y:S05]  /*e050*/  BSYNC B0 ;  /* 0x0000000000007941 */ /* 0x000fea0003800000 */
.L_x_951:
[----:B------:R-:W-:Y:S05]  /*e060*/  BRA `(.L_x_950) ;  /* 0x00000008001c7947 */ /* 0x000fea0003800000 */
.L_x_949:
[----:B------:R-:W1:Y:S01]  /*e070*/  LDC R12, c[0x0][0xdac] ;  /* 0x00036b00ff0c7b82 */ /* 0x000e620000000800 */
[----:B------:R-:W-:Y:S01]  /*e080*/  ISETP.GT.AND P0, PT, R190, 0x7f, PT ;  /* 0x0000007fbe00780c */ /* 0x000fe20003f04270 */
[----:B------:R-:W-:Y:S01]  /*e090*/  USHF.R.S32.HI UR6, URZ, 0x1f, UR43 ;  /* 0x0000001f3f067899 */ /* 0x000fe2000801142b */
[----:B------:R-:W-:Y:S01]  /*e0a0*/  BSSY B0, `(.L_x_953) ;  /* 0x000001c000007945 */ /* 0x000fe20003800000 */
[----:B------:R-:W-:Y:S01]  /*e0b0*/  USHF.R.S32.HI UR7, URZ, 0x1f, UR44 ;  /* 0x0000001f3f077899 */ /* 0x000fe2000801142c */
[----:B------:R-:W-:-:S03]  /*e0c0*/  SHF.R.S32.HI R23, RZ, 0x1f, R22 ;  /* 0x0000001fff177819 */ /* 0x000fc60000011416 */
[----:B------:R-:W2:Y:S08]  /*e0d0*/  LDC.64 R6, c[0x0][0xae0] ;  /* 0x0002b800ff067b82 */ /* 0x000eb00000000a00 */
[----:B------:R-:W3:Y:S01]  /*e0e0*/  LDC.64 R8, c[0x0][0xae8] ;  /* 0x0002ba00ff087b82 */ /* 0x000ee20000000a00 */
[----:B------:R-:W-:Y:S05]  /*e0f0*/  @P0 BRA `(.L_x_954) ;  /* 0x0000000000580947 */ /* 0x000fea0003800000 */
[----:B------:R-:W4:Y:S01]  /*e100*/  S2R R0, SR_TID.X ;  /* 0x0000000000007919 */ /* 0x000f220000002100 */
[----:B------:R-:W-:Y:S01]  /*e110*/  IMAD.U32 R2, RZ, RZ, UR42 ;  /* 0x0000002aff027e24 */ /* 0x000fe2000f8e00ff */
[----:B------:R-:W-:-:S04]  /*e120*/  ULDC UR5, c[0x0][0xa88] ;  /* 0x0002a20000057ab9 */ /* 0x000fc80000000800 */
[----:B----4-:R-:W-:-:S04]  /*e130*/  IADD3 R2, R2, -0x80, R0 ;  /* 0xffffff8002027810 */ /* 0x010fc80007ffe000 */
[----:B------:R-:W-:-:S13]  /*e140*/  ISETP.GE.AND P0, PT, R2, UR5, PT ;  /* 0x0000000502007c0c */ /* 0x000fda000bf06270 */
[----:B------:R-:W-:Y:S05]  /*e150*/  @P0 BRA `(.L_x_954) ;  /* 0x0000000000400947 */ /* 0x000fea0003800000 */
[----:B------:R-:W4:Y:S01]  /*e160*/  LDC.64 R4, c[0x0][0xb70] ;  /* 0x0002dc00ff047b82 */ /* 0x000f220000000a00 */
[----:B------:R-:W-:Y:S01]  /*e170*/  SHF.R.S32.HI R3, RZ, 0x1f, R2 ;  /* 0x0000001fff037819 */ /* 0x000fe20000011402 */
[----:B------:R-:W-:-:S06]  /*e180*/  ULDC.64 UR8, c[0x0][0xb40] ;  /* 0x0002d00000087ab9 */ /* 0x000fcc0000000a00 */
[----:B------:R-:W5:Y:S01]  /*e190*/  LDC.64 R10, c[0x0][0xb78] ;  /* 0x0002de00ff0a7b82 */ /* 0x000f620000000a00 */
[C---:B----4-:R-:W-:Y:S02]  /*e1a0*/  IMAD R0, R4.reuse, UR6, RZ ;  /* 0x0000000604007c24 */ /* 0x050fe4000f8e02ff */
[----:B------:R-:W-:-:S04]  /*e1b0*/  IMAD.WIDE.U32 R2, R4, UR43, R2 ;  /* 0x0000002b04027c25 */ /* 0x000fc8000f8e0002 */
[----:B------:R-:W-:Y:S02]  /*e1c0*/  IMAD R5, R5, UR43, R0 ;  /* 0x0000002b05057c24 */ /* 0x000fe4000f8e0200 */
[C---:B-----5:R-:W-:Y:S02]  /*e1d0*/  IMAD R0, R10.reuse, UR7, RZ ;  /* 0x000000070a007c24 */ /* 0x060fe4000f8e02ff */
[----:B------:R-:W-:Y:S02]  /*e1e0*/  IMAD.IADD R3, R3, 0x1, R5 ;  /* 0x0000000103037824 */ /* 0x000fe400078e0205 */
[----:B------:R-:W-:Y:S02]  /*e1f0*/  IMAD R5, R11, UR44, R0 ;  /* 0x0000002c0b057c24 */ /* 0x000fe4000f8e0200 */
[----:B------:R-:W-:-:S04]  /*e200*/  IMAD.WIDE.U32 R2, R10, UR44, R2 ;  /* 0x0000002c0a027c25 */ /* 0x000fc8000f8e0002 */
[----:B------:R-:W-:Y:S01]  /*e210*/  IMAD.IADD R3, R3, 0x1, R5 ;  /* 0x0000000103037824 */ /* 0x000fe200078e0205 */
[----:B------:R-:W-:-:S04]  /*e220*/  LEA R4, P0, R2, UR8, 0x2 ;  /* 0x0000000802047c11 */ /* 0x000fc8000f8010ff */
[----:B------:R-:W-:Y:S01]  /*e230*/  LEA.HI.X R5, R2, UR9, R3, 0x2, P0 ;  /* 0x0000000902057c11 */ /* 0x000fe200080f1403 */
[----:B------:R-:W-:-:S05]  /*e240*/  IMAD.MOV.U32 R3, RZ, RZ, -0x800000 ;  /* 0xff800000ff037424 */ /* 0x000fca00078e00ff */
[----:B------:R4:W-:Y:S03]  /*e250*/  STG.E desc[UR50][R4.64], R3 ;  /* 0x0000000304007986 */ /* 0x0009e6000c101932 */
.L_x_954:
[----:B------:R-:W-:Y:S05]  /*e260*/  BSYNC B0 ;  /* 0x0000000000007941 */ /* 0x000fea0003800000 */
.L_x_953:
[----:B------:R-:W-:Y:S01]  /*e270*/  ULDC UR5, c[0x0][0xa88] ;  /* 0x0002a20000057ab9 */ /* 0x000fe20000000800 */
[C---:B--2---:R-:W-:Y:S01]  /*e280*/  IMAD R0, R6.reuse, UR6, RZ ;  /* 0x0000000606007c24 */ /* 0x044fe2000f8e02ff */
[----:B------:R-:W-:Y:S01]  /*e290*/  UIADD3 UR42, -UR42, UR5, URZ ;  /* 0x000000052a2a7290 */ /* 0x000fe2000fffe13f */
[----:B----4-:R-:W-:Y:S01]  /*e2a0*/  IMAD.WIDE.U32 R2, R6, UR43, R22 ;  /* 0x0000002b06027c25 */ /* 0x010fe2000f8e0016 */
[----:B------:R-:W-:Y:S01]  /*e2b0*/  ULOP3.LUT UR48, URZ, UR48, URZ, 0x33, !UPT ;  /* 0x000000303f307292 */ /* 0x000fe2000f8e333f */
[----:B------:R-:W-:Y:S01]  /*e2c0*/  SHF.R.S32.HI R185, RZ, 0x1f, R184 ;  /* 0x0000001fffb97819 */ /* 0x000fe200000114b8 */
[----:B------:R-:W-:Y:S01]  /*e2d0*/  BSSY B0, `(.L_x_955) ;  /* 0x0000021000007945 */ /* 0x000fe20003800000 */
[----:B------:R-:W-:Y:S01]  /*e2e0*/  IMAD R5, R7, UR43, R0 ;  /* 0x0000002b07057c24 */ /* 0x000fe2000f8e0200 */
[C---:B------:R-:W-:Y:S01]  /*e2f0*/  ISETP.GE.AND P2, PT, R184.reuse, UR42, PT ;  /* 0x0000002ab8007c0c */ /* 0x040fe2000bf46270 */
[C---:B------:R-:W-:Y:S02]  /*e300*/  VIADD R0, R184.reuse, 0x40 ;  /* 0x00000040b8007836 */ /* 0x040fe40000000000 */
[----:B------:R-:W-:-:S02]  /*e310*/  VIADD R4, R184, 0x20 ;  /* 0x00000020b8047836 */ /* 0x000fc40000000000 */
[----:B------:R-:W-:Y:S01]  /*e320*/  IMAD.IADD R3, R3, 0x1, R5 ;  /* 0x0000000103037824 */ /* 0x000fe200078e0205 */
[----:B------:R-:W-:Y:S01]  /*e330*/  ISETP.GE.AND P0, PT, R0, UR42, PT ;  /* 0x0000002a00007c0c */ /* 0x000fe2000bf06270 */
[----:B---3--:R-:W-:Y:S01]  /*e340*/  IMAD R0, R8, UR7, RZ ;  /* 0x0000000708007c24 */ /* 0x008fe2000f8e02ff */
[----:B------:R-:W-:Y:S01]  /*e350*/  ISETP.GE.AND P4, PT, R4, UR42, PT ;  /* 0x0000002a04007c0c */ /* 0x000fe2000bf86270 */
[----:B------:R-:W-:Y:S02]  /*e360*/  VIADD R4, R184, 0x60 ;  /* 0x00000060b8047836 */ /* 0x000fe40000000000 */
[----:B------:R-:W-:Y:S02]  /*e370*/  IMAD R9, R9, UR44, R0 ;  /* 0x0000002c09097c24 */ /* 0x000fe4000f8e0200 */
[----:B-1----:R-:W-:Y:S01]  /*e380*/  VIADD R5, R12, UR48 ;  /* 0x000000300c057c36 */ /* 0x002fe20008000000 */
[----:B------:R-:W-:Y:S01]  /*e390*/  ISETP.GE.AND P1, PT, R4, UR42, PT ;  /* 0x0000002a04007c0c */ /* 0x000fe2000bf26270 */
[----:B------:R-:W-:-:S04]  /*e3a0*/  IMAD.WIDE.U32 R6, R8, UR44, R2 ;  /* 0x0000002c08067c25 */ /* 0x000fc8000f8e0002 */
[----:B------:R-:W-:-:S04]  /*e3b0*/  IMAD.WIDE R4, R5, 0x80, R184 ;  /* 0x0000008005047825 */ /* 0x000fc800078e02b8 */
[----:B------:R-:W-:Y:S01]  /*e3c0*/  IMAD.IADD R11, R7, 0x1, R9 ;  /* 0x00000001070b7824 */ /* 0x000fe200078e0209 */
[----:B------:R-:W-:Y:S06]  /*e3d0*/  @P2 BRA `(.L_x_956) ;  /* 0x0000000000402947 */ /* 0x000fec0003800000 */
[----:B------:R-:W-:Y:S01]  /*e3e0*/  ULDC.64 UR6, c[0x0][0xad8] ;  /* 0x0002b60000067ab9 */ /* 0x000fe20000000a00 */
[C---:B------:R-:W-:Y:S01]  /*e3f0*/  VIADD R0, R22.reuse, 0x40 ;  /* 0x0000004016007836 */ /* 0x040fe20000000000 */
[----:B------:R-:W-:Y:S01]  /*e400*/  ULDC UR5, c[0x0][0xa8c] ;  /* 0x0002a30000057ab9 */ /* 0x000fe20000000800 */
[----:B------:R-:W-:Y:S01]  /*e410*/  IMAD R9, R5, UR6, RZ ;  /* 0x0000000605097c24 */ /* 0x000fe2000f8e02ff */
[----:B------:R-:W-:Y:S01]  /*e420*/  ISETP.GE.AND P2, PT, R22, UR5, PT ;  /* 0x0000000516007c0c */ /* 0x000fe2000bf46270 */
[----:B------:R-:W-:Y:S01]  /*e430*/  IMAD.MOV.U32 R2, RZ, RZ, R6 ;  /* 0x000000ffff027224 */ /* 0x000fe200078e0006 */
[----:B------:R-:W-:Y:S01]  /*e440*/  ISETP.GE.AND P3, PT, R0, UR5, PT ;  /* 0x0000000500007c0c */ /* 0x000fe2000bf66270 */
[----:B------:R-:W-:Y:S02]  /*e450*/  IMAD.MOV.U32 R3, RZ, RZ, R11 ;  /* 0x000000ffff037224 */ /* 0x000fe400078e000b */
[C---:B------:R-:W-:Y:S02]  /*e460*/  IMAD R9, R4.reuse, UR7, R9 ;  /* 0x0000000704097c24 */ /* 0x040fe4000f8e0209 */
[----:B------:R-:W-:Y:S01]  /*e470*/  IMAD.WIDE.U32 R2, R4, UR6, R2 ;  /* 0x0000000604027c25 */ /* 0x000fe2000f8e0002 */
[----:B------:R-:W-:-:S03]  /*e480*/  ULDC.64 UR6, c[0x0][0xa80] ;  /* 0x0002a00000067ab9 */ /* 0x000fc60000000a00 */
[----:B------:R-:W-:Y:S01]  /*e490*/  IMAD.IADD R3, R3, 0x1, R9 ;  /* 0x0000000103037824 */ /* 0x000fe200078e0209 */
[----:B------:R-:W-:-:S04]  /*e4a0*/  LEA R8, P5, R2, UR6, 0x1 ;  /* 0x0000000602087c11 */ /* 0x000fc8000f8a08ff */
[----:B------:R-:W-:-:S05]  /*e4b0*/  LEA.HI.X R9, R2, UR7, R3, 0x1, P5 ;  /* 0x0000000702097c11 */ /* 0x000fca000a8f0c03 */
[----:B------:R1:W-:Y:S04]  /*e4c0*/  @!P2 STG.E.128 desc[UR50][R8.64], RZ ;  /* 0x000000ff0800a986 */ /* 0x0003e8000c101d32 */
[----:B------:R1:W-:Y:S02]  /*e4d0*/  @!P3 STG.E.128 desc[UR50][R8.64+0x80], RZ ;  /* 0x000080ff0800b986 */ /* 0x0003e4000c101d32 */
.L_x_956:
[----:B------:R-:W-:Y:S05]  /*e4e0*/  BSYNC B0 ;  /* 0x0000000000007941 */ /* 0x000fea0003800000 */
.L_x_955:
[----:B------:R-:W-:Y:S04]  /*e4f0*/  BSSY B0, `(.L_x_957) ;  /* 0x0000014000007945 */ /* 0x000fe80003800000 */
[----:B------:R-:W-:Y:S05]  /*e500*/  @P4 BRA `(.L_x_958) ;  /* 0x0000000000484947 */ /* 0x000fea0003800000 */
[----:B-1----:R-:W-:Y:S01]  /*e510*/  IADD3 R9, P2, R4, 0x20, RZ ;  /* 0x0000002004097810 */ /* 0x002fe20007f5e0ff */
[----:B------:R-:W-:Y:S01]  /*e520*/  ULDC.64 UR6, c[0x0][0xad8] ;  /* 0x0002b60000067ab9 */ /* 0x000fe20000000a00 */
[----:B------:R-:W-:Y:S01]  /*e530*/  IMAD.MOV.U32 R2, RZ, RZ, R6 ;  /* 0x000000ffff027224 */ /* 0x000fe200078e0006 */
[----:B------:R-:W-:Y:S01]  /*e540*/  ULDC UR5, c[0x0][0xa8c] ;  /* 0x0002a30000057ab9 */ /* 0x000fe20000000800 */
[----:B------:R-:W-:Y:S01]  /*e550*/  IMAD.MOV.U32 R3, RZ, RZ, R11 ;  /* 0x000000ffff037224 */ /* 0x000fe200078e000b */
[C---:B------:R-:W-:Y:S01]  /*e560*/  ISETP.GE.AND P3, PT, R22.reuse, UR5, PT ;  /* 0x0000000516007c0c */ /* 0x040fe2000bf66270 */
[----:B------:R-:W-:Y:S02]  /*e570*/  IMAD.X R0, RZ, RZ, R5, P2 ;  /* 0x000000ffff007224 */ /* 0x000fe400010e0605 */
[----:B------:R-:W-:Y:S02]  /*e580*/  VIADD R8, R22, 0x40 ;  /* 0x0000004016087836 */ /* 0x000fe40000000000 */
[----:B------:R-:W-:-:S02]  /*e590*/  IMAD R0, R0, UR6, RZ ;  /* 0x0000000600007c24 */ /* 0x000fc4000f8e02ff */
[----:B------:R-:W-:Y:S01]  /*e5a0*/  IMAD.WIDE.U32 R2, R9, UR6, R2 ;  /* 0x0000000609027c25 */ /* 0x000fe2000f8e0002 */
[----:B------:R-:W-:-:S03]  /*e5b0*/  ISETP.GE.AND P4, PT, R8, UR5, PT ;  /* 0x0000000508007c0c */ /* 0x000fc6000bf86270 */
[----:B------:R-:W-:Y:S01]  /*e5c0*/  IMAD R9, R9, UR7, R0 ;  /* 0x0000000709097c24 */ /* 0x000fe2000f8e0200 */
[----:B------:R-:W-:Y:S02]  /*e5d0*/  ULDC.64 UR6, c[0x0][0xa80] ;  /* 0x0002a00000067ab9 */ /* 0x000fe40000000a00 */
[----:B------:R-:W-:Y:S01]  /*e5e0*/  LEA R8, P2, R2, UR6, 0x1 ;  /* 0x0000000602087c11 */ /* 0x000fe2000f8408ff */
[----:B------:R-:W-:-:S05]  /*e5f0*/  IMAD.IADD R3, R3, 0x1, R9 ;  /* 0x0000000103037824 */ /* 0x000fca00078e0209 */
[----:B------:R-:W-:-:S05]  /*e600*/  LEA.HI.X R9, R2, UR7, R3, 0x1, P2 ;  /* 0x0000000702097c11 */ /* 0x000fca00090f0c03 */
[----:B------:R2:W-:Y:S04]  /*e610*/  @!P3 STG.E.128 desc[UR50][R8.64], RZ ;  /* 0x000000ff0800b986 */ /* 0x0005e8000c101d32 */
[----:B------:R2:W-:Y:S02]  /*e620*/  @!P4 STG.E.128 desc[UR50][R8.64+0x80], RZ ;  /* 0x000080ff0800c986 */ /* 0x0005e4000c101d32 */
.L_x_958:
[----:B------:R-:W-:Y:S05]  /*e630*/  BSYNC B0 ;  /* 0x0000000000007941 */ /* 0x000fea0003800000 */
.L_x_957:
[----:B------:R-:W-:Y:S04]  /*e640*/  BSSY B0, `(.L_x_959) ;  /* 0x0000014000007945 */ /* 0x000fe80003800000 */
[----:B------:R-:W-:Y:S05]  /*e650*/  @P0 BRA `(.L_x_960) ;  /* 0x0000000000480947 */ /* 0x000fea0003800000 */
[----:B-12---:R-:W-:Y:S01]  /*e660*/  IADD3 R9, P0, R4, 0x40, RZ ;  /* 0x0000004004097810 */ /* 0x006fe20007f1e0ff */
        /* <DEDUP_REMOVED lines=17> */
.L_x_960:
[----:B------:R-:W-:Y:S05]  /*e780*/  BSYNC B0 ;  /* 0x0000000000007941 */ /* 0x000fea0003800000 */
.L_x_959:
[----:B------:R-:W-:Y:S04]  /*e790*/  BSSY B0, `(.L_x_950) ;  /* 0x0000014000007945 */ /* 0x000fe80003800000 */
[----:B------:R-:W-:Y:S05]  /*e7a0*/  @P1 BRA `(.L_x_961) ;  /* 0x0000000000481947 */ /* 0x000fea0003800000 */
[----:B------:R-:W-:Y:S01]  /*e7b0*/  IADD3 R7, P0, R4, 0x60, RZ ;  /* 0x0000006004077810 */ /* 0x000fe20007f1e0ff */
        /* <DEDUP_REMOVED lines=17> */
.L_x_961:
[----:B------:R-:W-:Y:S05]  /*e8d0*/  BSYNC B0 ;  /* 0x0000000000007941 */ /* 0x000fea0003800000 */
.L_x_950:
[----:B------:R-:W5:Y:S02]  /*e8e0*/  LDC R0, c[0x0][0xda8] ;  /* 0x00036a00ff007b82 */ /* 0x000f640000000800 */
[----:B-----5:R-:W-:-:S13]  /*e8f0*/  ISETP.LE.AND P0, PT, R0, UR4, PT ;  /* 0x0000000400007c0c */ /* 0x020fda000bf03270 */
[----:B------:R-:W-:Y:S05]  /*e900*/  @!P0 BRA `(.L_x_962) ;  /* 0xffffff24002c8947 */ /* 0x000fea000383ffff */
[----:B------:R-:W-:Y:S05]  /*e910*/  EXIT ;  /* 0x000000000000794d */ /* 0x000fea0003800000 */
.L_x_868:
[----:B------:R-:W-:-:S08]  /*e920*/  NOP ;  /* 0x0000000000007918 */ /* 0x000fd00000000000 */
[----:B------:R-:W1:-:S00]  /*e930*/  USETMAXREG.DEALLOC.CTAPOOL 0x18 ;  /* 0x00000018000079c8 */ /* 0x000e4000080e0500 */
[----:B-1----:R-:W-:-:S06]  /*e940*/  LOP3.LUT R0, R0, 0x3, RZ, 0xc0, !PT ;  /* 0x0000000300007812 */ /* 0x002fcc00078ec0ff */
[----:B------:R-:W1:Y:S02]  /*e950*/  SHFL.IDX PT, R0, R0, RZ, 0x1f ;  /* 0x00001fff00007589 */ /* 0x000e6400000e0000 */
[----:B-1----:R-:W-:-:S13]  /*e960*/  ISETP.NE.AND P0, PT, R0, RZ, PT ;  /* 0x000000ff0000720c */ /* 0x002fda0003f05270 */
[----:B------:R-:W-:Y:S05]  /*e970*/  @P0 EXIT ;  /* 0x000000000000094d */ /* 0x000fea0003800000 */
[----:B------:R-:W1:Y:S01]  /*e980*/  S2UR UR4, SR_CTAID.X ;  /* 0x00000000000479c3 */ /* 0x000e620000002500 */
[----:B------:R-:W-:Y:S01]  /*e990*/  UMOV UR47, URZ ;  /* 0x0000003f002f7c82 */ /* 0x000fe20008000000 */
[----:B------:R-:W-:Y:S02]  /*e9a0*/  IMAD.MOV.U32 R16, RZ, RZ, RZ ;  /* 0x000000ffff107224 */ /* 0x000fe400078e00ff */
[----:B------:R-:W-:-:S04]  /*e9b0*/  IMAD.MOV.U32 R17, RZ, RZ, 0x1 ;  /* 0x00000001ff117424 */ /* 0x000fc800078e00ff */
[----:B------:R-:W1:Y:S02]  /*e9c0*/  LDC R0, c[0x0][0xda8] ;  /* 0x00036a00ff007b82 */ /* 0x000e640000000800 */
[----:B-1----:R-:W-:-:S13]  /*e9d0*/  ISETP.LE.AND P0, PT, R0, UR4, PT ;  /* 0x0000000400007c0c */ /* 0x002fda000bf03270 */
[----:B------:R-:W-:Y:S05]  /*e9e0*/  @P0 BRA `(.L_x_963) ;  /* 0x0000002c006c0947 */ /* 0x000fea0003800000 */
[----:B------:R-:W-:Y:S01]  /*e9f0*/  IMAD.U32 R19, RZ, RZ, UR4 ;  /* 0x00000004ff137e24 */ /* 0x000fe2000f8e00ff */
[----:B------:R-:W-:Y:S01]  /*ea00*/  ULDC UR46, c[0x0][0xc] ;  /* 0x00000300002e7ab9 */ /* 0x000fe20000000800 */
[----:B------:R-:W-:Y:S01]  /*ea10*/  IMAD.MOV.U32 R17, RZ, RZ, 0x1 ;  /* 0x00000001ff117424 */ /* 0x000fe200078e00ff */
[----:B------:R-:W-:Y:S01]  /*ea20*/  ULDC.64 UR48, c[0x0][0x198] ;  /* 0x0000660000307ab9 */ /* 0x000fe20000000a00 */
[----:B------:R-:W-:Y:S01]  /*ea30*/  IMAD.MOV.U32 R16, RZ, RZ, RZ ;  /* 0x000000ffff107224 */ /* 0x000fe200078e00ff */
[----:B------:R-:W-:-:S06]  /*ea40*/  UMOV UR47, URZ ;  /* 0x0000003f002f7c82 */ /* 0x000fcc0008000000 */
.L_x_1017:
[----:B------:R-:W-:Y:S01]  /*ea50*/  ULDC UR8, c[0x0][0xdd0] ;  /* 0x0003740000087ab9 */ /* 0x000fe20000000800 */
[----:B-1----:R-:W1:Y:S01]  /*ea60*/  LDC R0, c[0x0][0xde8] ;  /* 0x00037a00ff007b82 */ /* 0x002e620000000800 */
[C---:B------:R-:W-:Y:S01]  /*ea70*/  R2UR UR6, R19.reuse ;  /* 0x00000000130672ca */ /* 0x040fe200000e0000 */
[----:B------:R-:W-:Y:S01]  /*ea80*/  UISETP.NE.AND UP0, UPT, UR8, 0x1, UPT ;  /* 0x000000010800788c */ /* 0x000fe2000bf05270 */
[----:B------:R-:W-:-:S10]  /*ea90*/  R2UR UR7, R19 ;  /* 0x00000000130772ca */ /* 0x000fd400000e0000 */
[----:B------:R-:W-:Y:S01]  /*eaa0*/  @UP0 ULDC UR4, c[0x0][0xdd4] ;  /* 0x0003750000040ab9 */ /* 0x000fe20000000800 */
[----:B------:R-:W-:Y:S01]  /*eab0*/  @UP0 ULDC UR9, c[0x0][0xdd8] ;  /* 0x0003760000090ab9 */ /* 0x000fe20000000800 */
[----:B------:R-:W-:-:S04]  /*eac0*/  UIMAD.WIDE.U32 UR4, UR6, UR4, URZ ;  /* 0x00000004060472a5 */ /* 0x000fc8000f8e003f */
[----:B------:R-:W-:-:S04]  /*ead0*/  @UP0 USHF.R.U32.HI UR6, URZ, UR9, UR5 ;  /* 0x000000093f060299 */ /* 0x000fc80008011605 */
[----:B------:R-:W-:Y:S02]  /*eae0*/  UIADD3 UR4, -UR6, URZ, URZ ;  /* 0x0000003f06047290 */ /* 0x000fe4000fffe13f */
[----:B-1----:R-:W-:Y:S02]  /*eaf0*/  ISETP.LE.AND P0, PT, R0, UR6, PT ;  /* 0x0000000600007c0c */ /* 0x002fe4000bf03270 */
[----:B------:R-:W-:-:S11]  /*eb00*/  UIMAD UR8, UR8, UR4, UR7 ;  /* 0x00000004080872a4 */ /* 0x000fd6000f8e0207 */
[----:B------:R-:W-:Y:S05]  /*eb10*/  @!P0 BRA `(.L_x_964) ;  /* 0x0000000000208947 */ /* 0x000fea0003800000 */
        /* <DEDUP_REMOVED lines=8> */
.L_x_964:
[----:B------:R-:W-:Y:S01]  /*eba0*/  ULDC UR9, c[0x0][0xdc4] ;  /* 0x0003710000097ab9 */ /* 0x000fe20000000800 */
[----:B------:R-:W-:Y:S01]  /*ebb0*/  UMOV UR7, UR8 ;  /* 0x0000000800077c82 */ /* 0x000fe20008000000 */
[----:B------:R-:W-:-:S11]  /*ebc0*/  UISETP.NE.AND UP0, UPT, UR9, 0x1, UPT ;  /* 0x000000010900788c */ /* 0x000fd6000bf05270 */
[----:B------:R-:W-:Y:S02]  /*ebd0*/  @UP0 ULDC.64 UR10, c[0x0][0xdc8] ;  /* 0x00037200000a0ab9 */ /* 0x000fe40000000a00 */
[----:B------:R-:W-:-:S04]  /*ebe0*/  UIMAD.WIDE.U32 UR4, UR8, UR10, URZ ;  /* 0x0000000a080472a5 */ /* 0x000fc8000f8e003f */
[----:B------:R-:W-:-:S04]  /*ebf0*/  @UP0 USHF.R.U32.HI UR7, URZ, UR11, UR5 ;  /* 0x0000000b3f070299 */ /* 0x000fc80008011605 */
[----:B------:R-:W-:-:S12]  /*ec00*/  UIMAD UR4, UR7, UR9, URZ ;  /* 0x00000009070472a4 */ /* 0x000fd8000f8e023f */
.L_x_965:
[----:B------:R-:W-:Y:S01]  /*ec10*/  ULDC.64 UR10, c[0x0][0x3f8] ;  /* 0x0000fe00000a7ab9 */ /* 0x000fe20000000a00 */
[----:B------:R-:W-:Y:S02]  /*ec20*/  UIADD3 UR8, UR8, -UR4, URZ ;  /* 0x8000000408087290 */ /* 0x000fe4000fffe03f */
[----:B------:R-:W-:Y:S02]  /*ec30*/  UISETP.NE.U32.AND UP0, UPT, UR10, URZ, UPT ;  /* 0x0000003f0a00728c */ /* 0x000fe4000bf05070 */
[----:B------:R-:W-:Y:S01]  /*ec40*/  ULOP3.LUT UR7, URZ, UR7, URZ, 0x33, !UPT ;  /* 0x000000073f077292 */ /* 0x000fe2000f8e333f */
[----:B------:R-:W-:Y:S01]  /*ec50*/  ULDC UR10, c[0x0][0xdb8] ;  /* 0x00036e00000a7ab9 */ /* 0x000fe20000000800 */
[----:B------:R-:W-:Y:S01]  /*ec60*/  ULDC.64 UR4, c[0x0][0x9e0] ;  /* 0x0002780000047ab9 */ /* 0x000fe20000000a00 */
[----:B------:R-:W-:Y:S01]  /*ec70*/  UISETP.NE.AND UP1, UPT, UR10, 0x1, UPT ;  /* 0x000000010a00788c */ /* 0x000fe2000bf25270 */
[----:B------:R-:W-:Y:S01]  /*ec80*/  ULDC UR9, c[0x0][0xdc4] ;  /* 0x0003710000097ab9 */ /* 0x000fe20000000800 */
[----:B------:R-:W-:Y:S01]  /*ec90*/  ULDC UR41, c[0x0][0xdac] ;  /* 0x00036b0000297ab9 */ /* 0x000fe20000000800 */
[----:B------:R-:W-:-:S02]  /*eca0*/  UISETP.GE.AND UP2, UPT, UR5, 0x1, UPT ;  /* 0x000000010500788c */ /* 0x000fc4000bf46270 */
[----:B------:R-:W-:Y:S02]  /*ecb0*/  UIMAD UR9, UR6, UR9, UR8 ;  /* 0x00000009060972a4 */ /* 0x000fe4000f8e0208 */
[----:B------:R-:W-:Y:S02]  /*ecc0*/  UIADD3 UR41, UR7, UR41, URZ ;  /* 0x0000002907297290 */ /* 0x000fe4000fffe03f */
[----:B------:R-:W-:Y:S01]  /*ecd0*/  UISETP.NE.AND.EX UP0, UPT, UR11, URZ, UPT, UP0 ;  /* 0x0000003f0b00728c */ /* 0x000fe2000bf05300 */
[----:B------:R-:W-:Y:S01]  /*ece0*/  PLOP3.LUT P1, PT, PT, PT, UP2, 0x80, 0x0 ;  /* 0x000000000000781c */ /* 0x000fe20003f2f028 */
[----:B------:R-:W-:Y:S01]  /*ecf0*/  @UP1 ULDC UR6, c[0x0][0xdbc] ;  /* 0x00036f0000061ab9 */ /* 0x000fe20000000800 */
[----:B------:R-:W-:Y:S02]  /*ed00*/  USHF.L.U32 UR41, UR41, 0x7, URZ ;  /* 0x0000000729297899 */ /* 0x000fe4000800063f */
[----:B------:R-:W-:Y:S01]  /*ed10*/  UIMAD.WIDE.U32 UR6, UR9, UR6, URZ ;  /* 0x00000006090672a5 */ /* 0x000fe2000f8e003f */
[----:B------:R-:W-:Y:S01]  /*ed20*/  ULDC UR11, c[0x0][0x404] ;  /* 0x00010100000b7ab9 */ /* 0x000fe20000000800 */
[----:B------:R-:W-:Y:S01]  /*ed30*/  ULDC UR12, c[0x0][0x288] ;  /* 0x0000a200000c7ab9 */ /* 0x000fe20000000800 */
[----:B------:R-:W-:Y:S01]  /*ed40*/  @UP1 ULDC UR14, c[0x0][0xdc0] ;  /* 0x00037000000e1ab9 */ /* 0x000fe20000000800 */
[----:B------:R-:W-:Y:S01]  /*ed50*/  UMOV UR43, UR9 ;  /* 0x00000009002b7c82 */ /* 0x000fe20008000000 */
[----:B------:R-:W-:-:S02]  /*ed60*/  USEL UR11, UR11, 0x1, UP0 ;  /* 0x000000010b0b7887 */ /* 0x000fc40008000000 */
[----:B------:R-:W-:Y:S02]  /*ed70*/  UIADD3 UR8, UR41, 0x80, -UR12 ;  /* 0x0000008029087890 */ /* 0x000fe4000fffe80c */
[----:B------:R-:W-:Y:S01]  /*ed80*/  @UP1 USHF.R.U32.HI UR43, URZ, UR14, UR7 ;  /* 0x0000000e3f2b1299 */ /* 0x000fe20008011607 */
[----:B------:R-:W-:Y:S02]  /*ed90*/  ULDC UR13, c[0x0][0x2e0] ;  /* 0x0000b800000d7ab9 */ /* 0x000fe40000000800 */
[----:B------:R-:W-:Y:S02]  /*eda0*/  UIMAD UR6, UR11, UR13, UR8 ;  /* 0x0000000d0b0672a4 */ /* 0x000fe4000f8e0208 */
[----:B------:R-:W-:Y:S02]  /*edb0*/  UIADD3 UR42, -UR43, URZ, URZ ;  /* 0x0000003f2b2a7290 */ /* 0x000fe4000fffe13f */
[----:B------:R-:W-:Y:S02]  /*edc0*/  UIADD3 UR4, UR6, UR4, URZ ;  /* 0x0000000406047290 */ /* 0x000fe4000fffe03f */
[----:B------:R-:W-:Y:S01]  /*edd0*/  UIMAD UR42, UR10, UR42, UR9 ;  /* 0x0000002a0a2a72a4 */ /* 0x000fe2000f8e0209 */
[----:B------:R-:W-:Y:S11]  /*ede0*/  @!P1 BRA `(.L_x_966) ;  /* 0x0000000000449947 */ /* 0x000ff60003800000 */
        /* <DEDUP_REMOVED lines=10> */
.L_x_967:
[----:B------:R-:W-:-:S11]  /*ee90*/  UISETP.NE.AND UP0, UPT, UR5, 0x1, UPT ;  /* 0x000000010500788c */ /* 0x000fd6000bf05270 */
[----:B------:R-:W-:Y:S02]  /*eea0*/  @UP0 ULDC.64 UR14, c[0x0][0x9e8] ;  /* 0x00027a00000e0ab9 */ /* 0x000fe40000000a00 */
[----:B------:R-:W-:-:S04]  /*eeb0*/  UIMAD.WIDE.U32 UR6, UR8, UR14, URZ ;  /* 0x0000000e080672a5 */ /* 0x000fc8000f8e003f */
[----:B------:R-:W-:-:S12]  /*eec0*/  @UP0 USHF.R.U32.HI UR8, URZ, UR15, UR7 ;  /* 0x0000000f3f080299 */ /* 0x000fd80008011607 */
.L_x_968:
[----:B------:R-:W-:-:S04]  /*eed0*/  UIMAD UR8, UR8, UR5, UR5 ;  /* 0x00000005080872a4 */ /* 0x000fc8000f8e0205 */
[----:B------:R-:W-:-:S04]  /*eee0*/  UISETP.LT.AND UP0, UPT, UR4, UR8, UPT ;  /* 0x000000080400728c */ /* 0x000fc8000bf01270 */
[----:B------:R-:W-:-:S12]  /*eef0*/  USEL UR4, UR4, UR8, UP0 ;  /* 0x0000000804047287 */ /* 0x000fd80008000000 */
.L_x_966:
[----:B------:R-:W-:Y:S02]  /*ef00*/  UIMAD UR7, UR11, UR13, 0x7f ;  /* 0x0000007f0b0774a4 */ /* 0x000fe4000f8e020d */
[----:B------:R-:W-:Y:S02]  /*ef10*/  UIADD3 UR4, UR4, 0x7f, URZ ;  /* 0x0000007f04047890 */ /* 0x000fe4000fffe03f */
[----:B------:R-:W-:Y:S02]  /*ef20*/  USHF.R.S32.HI UR8, URZ, 0x1f, UR7 ;  /* 0x0000001f3f087899 */ /* 0x000fe40008011407 */
[----:B------:R-:W-:Y:S02]  /*ef30*/  USHF.R.S32.HI UR6, URZ, 0x1f, UR4 ;  /* 0x0000001f3f067899 */ /* 0x000fe40008011404 */
[----:B------:R-:W-:Y:S02]  /*ef40*/  ULEA.HI UR8, UR8, UR7, URZ, 0x7 ;  /* 0x0000000708087291 */ /* 0x000fe4000f8f383f */
[----:B------:R-:W-:-:S02]  /*ef50*/  ULEA.HI UR6, UR6, UR4, URZ, 0x7 ;  /* 0x0000000406067291 */ /* 0x000fc4000f8f383f */
[----:B------:R-:W-:Y:S02]  /*ef60*/  UIADD3 UR4, UR41, -UR12, URZ ;  /* 0x8000000c29047290 */ /* 0x000fe4000fffe03f */
[----:B------:R-:W-:Y:S02]  /*ef70*/  USHF.R.S32.HI UR45, URZ, 0x7, UR8 ;  /* 0x000000073f2d7899 */ /* 0x000fe40008011408 */
[----:B------:R-:W-:Y:S02]  /*ef80*/  USHF.R.S32.HI UR6, URZ, 0x7, UR6 ;  /* 0x000000073f067899 */ /* 0x000fe40008011406 */
[----:B------:R-:W-:Y:S02]  /*ef90*/  UIMAD UR4, UR11, UR13, UR4 ;  /* 0x0000000d0b0472a4 */ /* 0x000fe4000f8e0204 */
[----:B------:R-:W-:Y:S01]  /*efa0*/  UISETP.LT.AND UP0, UPT, UR45, UR6, UPT ;  /* 0x000000062d00728c */ /* 0x000fe2000bf01270 */
[----:B------:R-:W-:Y:S02]  /*efb0*/  ULDC UR8, c[0x0][0x9dc] ;  /* 0x0002770000087ab9 */ /* 0x000fe40000000800 */
[----:B------:R-:W-:-:S02]  /*efc0*/  UIADD3 UR8, UR4, -UR8, URZ ;  /* 0x8000000804087290 */ /* 0x000fc4000fffe03f */
[----:B------:R-:W-:Y:S01]  /*efd0*/  USEL UR45, UR45, UR6, UP0 ;  /* 0x000000062d2d7287 */ /* 0x000fe20008000000 */
[----:B------:R-:W-:Y:S11]  /*efe0*/  @!P1 BRA `(.L_x_969) ;  /* 0x0000000000449947 */ /* 0x000ff60003800000 */
        /* <DEDUP_REMOVED lines=10> */
.L_x_970:
[----:B------:R-:W-:-:S11]  /*f090*/  UISETP.NE.AND UP0, UPT, UR5, 0x1, UPT ;  /* 0x000000010500788c */ /* 0x000fd6000bf05270 */
[----:B------:R-:W-:Y:S02]  /*f0a0*/  @UP0 ULDC.64 UR10, c[0x0][0x9e8] ;  /* 0x00027a00000a0ab9 */ /* 0x000fe40000000a00 */
[----:B------:R-:W-:-:S04]  /*f0b0*/  UIMAD.WIDE.U32 UR6, UR4, UR10, URZ ;  /* 0x0000000a040672a5 */ /* 0x000fc8000f8e003f */
[----:B------:R-:W-:-:S12]  /*f0c0*/  @UP0 USHF.R.U32.HI UR4, URZ, UR11, UR7 ;  /* 0x0000000b3f040299 */ /* 0x000fd80008011607 */
.L_x_971:
[----:B------:R-:W-:-:S04]  /*f0d0*/  UIMAD UR4, UR4, UR5, URZ ;  /* 0x00000005040472a4 */ /* 0x000fc8000f8e023f */
[----:B------:R-:W-:-:S04]  /*f0e0*/  UISETP.LT.AND UP0, UPT, UR8, UR4, UPT ;  /* 0x000000040800728c */ /* 0x000fc8000bf01270 */
[----:B------:R-:W-:-:S12]  /*f0f0*/  USEL UR8, UR8, UR4, !UP0 ;  /* 0x0000000408087287 */ /* 0x000fd8000c000000 */
.L_x_969:
[----:B------:R-:W-:Y:S01]  /*f100*/  USHF.R.S32.HI UR4, URZ, 0x1f, UR8 ;  /* 0x0000001f3f047899 */ /* 0x000fe20008011408 */
[----:B------:R-:W-:Y:S03]  /*f110*/  BSSY B6, `(.L_x_972) ;  /* 0x0000257000067945 */ /* 0x000fe60003800000 */
[----:B------:R-:W-:-:S04]  /*f120*/  ULEA.HI UR4, UR4, UR8, URZ, 0x7 ;  /* 0x0000000804047291 */ /* 0x000fc8000f8f383f */
[----:B------:R-:W-:-:S04]  /*f130*/  USHF.R.S32.HI UR4, URZ, 0x7, UR4 ;  /* 0x000000073f047899 */ /* 0x000fc80008011404 */
[----:B------:R-:W-:-:S04]  /*f140*/  UISETP.LT.AND UP0, UPT, URZ, UR4, UPT ;  /* 0x000000043f00728c */ /* 0x000fc8000bf01270 */
[----:B------:R-:W-:-:S04]  /*f150*/  USEL UR44, URZ, UR4, !UP0 ;  /* 0x000000043f2c7287 */ /* 0x000fc8000c000000 */
[----:B------:R-:W-:-:S06]  /*f160*/  UISETP.GT.AND UP0, UPT, UR45, UR44, UPT ;  /* 0x0000002c2d00728c */ /* 0x000fcc000bf04270 */
[----:B------:R-:W-:-:S13]  /*f170*/  PLOP3.LUT P0, PT, PT, PT, UP0, 0x80, 0x0 ;  /* 0x000000000000781c */ /* 0x000fda0003f0f008 */
[----:B------:R-:W-:Y:S05]  /*f180*/  @P0 BRA `(.L_x_973) ;  /* 0x0000000000480947 */ /* 0x000fea0003800000 */
[----:B------:R-:W1:Y:S01]  /*f190*/  S2R R0, SR_TID.X ;  /* 0x0000000000007919 */ /* 0x000e620000002100 */
[----:B------:R-:W-:Y:S01]  /*f1a0*/  IMAD.MOV.U32 R13, RZ, RZ, R19 ;  /* 0x000000ffff0d7224 */ /* 0x000fe200078e0013 */
[----:B-1----:R-:W-:-:S04]  /*f1b0*/  LOP3.LUT R0, R0, 0x1f, RZ, 0xc0, !PT ;  /* 0x0000001f00007812 */ /* 0x002fc800078ec0ff */
[----:B------:R-:W-:-:S13]  /*f1c0*/  ISETP.NE.AND P0, PT, R0, RZ, PT ;  /* 0x000000ff0000720c */ /* 0x000fda0003f05270 */
[----:B------:R-:W-:Y:S05]  /*f1d0*/  @P0 BRA `(.L_x_974) ;  /* 0x0000002400280947 */ /* 0x000fea0003800000 */
[----:B------:R-:W1:Y:S01]  /*f1e0*/  S2R R5, SR_LANEID ;  /* 0x0000000000057919 */ /* 0x000e620000000000 */
[----:B------:R-:W-:Y:S01]  /*f1f0*/  VOTEU.ANY UR4, UPT, PT ;  /* 0x0000000000047886 */ /* 0x000fe200038e0100 */
[----:B------:R-:W2:Y:S01]  /*f200*/  LDC.64 R2, c[0x0][0xdf0] ;  /* 0x00037c00ff027b82 */ /* 0x000ea20000000a00 */
[----:B------:R-:W1:Y:S02]  /*f210*/  FLO.U32 R0, UR4 ;  /* 0x0000000400007d00 */ /* 0x000e6400080e0000 */
[----:B-1----:R-:W-:-:S06]  /*f220*/  ISETP.EQ.U32.AND P0, PT, R0, R5, PT ;  /* 0x000000050000720c */ /* 0x002fcc0003f02070 */
[----:B------:R-:W2:Y:S07]  /*f230*/  POPC R5, UR4 ;  /* 0x0000000400057d09 */ /* 0x000eae0008000000 */
[----:B--2---:R-:W2:Y:S01]  /*f240*/  @P0 ATOMG.E.ADD.STRONG.GPU PT, R3, desc[UR50][R2.64], R5 ;  /* 0x00000005020309a8 */ /* 0x004ea200081ee1f2 */
[----:B------:R-:W1:Y:S02]  /*f250*/  S2R R4, SR_LTMASK ;  /* 0x0000000000047919 */ /* 0x000e640000003900 */
[----:B-1----:R-:W-:-:S04]  /*f260*/  LOP3.LUT R4, R4, UR4, RZ, 0xc0, !PT ;  /* 0x0000000404047c12 */ /* 0x002fc8000f8ec0ff */
[----:B------:R-:W1:Y:S01]  /*f270*/  POPC R13, R4 ;  /* 0x00000004000d7309 */ /* 0x000e620000000000 */
[----:B--2---:R-:W1:Y:S02]  /*f280*/  SHFL.IDX PT, R0, R3, R0, 0x1f ;  /* 0x00001f0003007589 */ /* 0x004e6400000e0000 */
[----:B-1----:R-:W-:Y:S01]  /*f290*/  IADD3 R13, R0, UR46, R13 ;  /* 0x0000002e000d7c10 */ /* 0x002fe2000fffe00d */
[----:B------:R-:W-:Y:S06]  /*f2a0*/  BRA `(.L_x_974) ;  /* 0x0000002000f47947 */ /* 0x000fec0003800000 */
.L_x_973:
[----:B------:R-:W1:Y:S01]  /*f2b0*/  S2UR UR4, SR_CgaCtaId ;  /* 0x00000000000479c3 */ /* 0x000e620000008800 */
[----:B------:R-:W-:Y:S02]  /*f2c0*/  UMOV UR39, 0x400 ;  /* 0x0000040000277882 */ /* 0x000fe40000000000 */
[----:B-1----:R-:W-:-:S04]  /*f2d0*/  ULEA UR39, UR4, UR39, 0x18 ;  /* 0x0000002704277291 */ /* 0x002fc8000f8ec03f */
[----:B------:R-:W-:-:S04]  /*f2e0*/  UIADD3 UR4, UR39, 0x18400, URZ ;  /* 0x0001840027047890 */ /* 0x000fc8000fffe03f */
[----:B------:R-:W-:-:S06]  /*f2f0*/  ULOP3.LUT UP0, URZ, UR4, 0x3ff, URZ, 0xc0, !UPT ;  /* 0x000003ff043f7892 */ /* 0x000fcc000f80c03f */
[----:B------:R-:W-:-:S13]  /*f300*/  PLOP3.LUT P0, PT, PT, PT, UP0, 0x80, 0x0 ;  /* 0x000000000000781c */ /* 0x000fda0003f0f008 */
[----:B------:R-:W-:Y:S05]  /*f310*/  @!P0 BRA `(.L_x_975) ;  /* 0x0000000000408947 */ /* 0x000fea0003800000 */
        /* <DEDUP_REMOVED lines=16> */
.L_x_975:
        /* <DEDUP_REMOVED lines=20> */
.L_x_977:
[----:B------:R1:W2:Y:S01]  /*f560*/  LDC.64 R2, c[0x4][R18] ;  /* 0x0100000012027b82 */ /* 0x0002a20000000a00 */
[----:B------:R-:W-:Y:S01]  /*f570*/  ULDC.64 UR6, c[0x4][0xa0] ;  /* 0x0100280000067ab9 */ /* 0x000fe20000000a00 */
[----:B------:R-:W-:Y:S01]  /*f580*/  ULDC.64 UR8, c[0x4][0xa8] ;  /* 0x01002a0000087ab9 */ /* 0x000fe20000000a00 */
[----:B------:R-:W-:Y:S01]  /*f590*/  ULDC.64 UR4, c[0x4][0x18] ;  /* 0x0100060000047ab9 */ /* 0x000fe20000000a00 */
        /* <DEDUP_REMOVED lines=11> */
.L_x_976:
[----:B------:R-:W-:Y:S01]  /*f650*/  ULDC.64 UR4, c[0x0][0x9f8] ;  /* 0x00027e0000047ab9 */ /* 0x000fe20000000a00 */
[----:B------:R-:W-:Y:S01]  /*f660*/  IMAD.U32 R5, RZ, RZ, UR43 ;  /* 0x0000002bff057e24 */ /* 0x000fe2000f8e00ff */
[----:B------:R-:W-:Y:S01]  /*f670*/  ISETP.NE.U32.AND P0, PT, RZ, UR4, PT ;  /* 0x00000004ff007c0c */ /* 0x000fe2000bf05070 */
[----:B------:R-:W-:Y:S01]  /*f680*/  IMAD.U32 R0, RZ, RZ, UR43 ;  /* 0x0000002bff007e24 */ /* 0x000fe2000f8e00ff */
[----:B------:R-:W1:Y:S01]  /*f690*/  LDC R4, c[0x0][0x428] ;  /* 0x00010a00ff047b82 */ /* 0x000e620000000800 */
[----:B------:R-:W2:Y:S01]  /*f6a0*/  S2R R18, SR_TID.X ;  /* 0x0000000000127919 */ /* 0x000ea20000002100 */
[----:B------:R-:W-:-:S13]  /*f6b0*/  ISETP.NE.AND.EX P0, PT, RZ, UR5, PT, P0 ;  /* 0x00000005ff007c0c */ /* 0x000fda000bf05300 */
[----:B------:R-:W3:Y:S02]  /*f6c0*/  @P0 LDC.64 R2, c[0x0][0x9f8] ;  /* 0x00027e00ff020b82 */ /* 0x000ee40000000a00 */
[----:B---3--:R-:W-:-:S05]  /*f6d0*/  @P0 IMAD.WIDE R2, R5, 0x4, R2 ;  /* 0x0000000405020825 */ /* 0x008fca00078e0202 */
[----:B------:R3:W4:Y:S01]  /*f6e0*/  @P0 LDG.E R0, desc[UR50][R2.64] ;  /* 0x0000003202000981 */ /* 0x000722000c1e1900 */
[----:B-1----:R-:W-:Y:S01]  /*f6f0*/  ISETP.NE.AND P0, PT, R4, 0x1, PT ;  /* 0x000000010400780c */ /* 0x002fe20003f05270 */
[----:B------:R-:W-:Y:S01]  /*f700*/  IMAD.U32 R4, RZ, RZ, UR42 ;  /* 0x0000002aff047e24 */ /* 0x000fe2000f8e00ff */
[----:B--2---:R-:W-:Y:S01]  /*f710*/  LOP3.LUT R18, R18, 0x1f, RZ, 0xc0, !PT ;  /* 0x0000001f12127812 */ /* 0x004fe200078ec0ff */
[----:B------:R-:W-:Y:S01]  /*f720*/  UMOV UR40, URZ ;  /* 0x0000003f00287c82 */ /* 0x000fe20008000000 */
[----:B------:R-:W-:Y:S01]  /*f730*/  UMOV UR8, 0x40 ;  /* 0x0000004000087882 */ /* 0x000fe20000000000 */
[----:B------:R-:W-:Y:S01]  /*f740*/  UMOV UR9, UR41 ;  /* 0x0000002900097c82 */ /* 0x000fe20008000000 */
[----:B------:R-:W-:Y:S01]  /*f750*/  ISETP.NE.AND P1, PT, R18, RZ, PT ;  /* 0x000000ff1200720c */ /* 0x000fe20003f25270 */
[----:B------:R-:W-:Y:S01]  /*f760*/  UMOV UR10, UR42 ;  /* 0x0000002a000a7c82 */ /* 0x000fe20008000000 */
[----:B------:R-:W-:Y:S01]  /*f770*/  UMOV UR11, UR43 ;  /* 0x0000002b000b7c82 */ /* 0x000fe20008000000 */
[----:B---3--:R-:W1:Y:S01]  /*f780*/  LDC.64 R2, c[0x0][0x3f8] ;  /* 0x0000fe00ff027b82 */ /* 0x008e620000000a00 */
[----:B------:R-:W-:-:S07]  /*f790*/  UMOV UR6, 0xffffffff ;  /* 0xffffffff00067882 */ /* 0x000fce0000000000 */
[----:B------:R-:W2:Y:S02]  /*f7a0*/  @P0 LDC R5, c[0x0][0x42c] ;  /* 0x00010b00ff050b82 */ /* 0x000ea40000000800 */
[----:B------:R-:W-:-:S05]  /*f7b0*/  VOTEU.ALL UP1, P1 ;  /* 0x00000000003f7886 */ /* 0x000fca0000820000 */
[----:B------:R-:W-:Y:S01]  /*f7c0*/  @!UP1 UIADD3 UR4, UP0, UR48, 0x270, URZ ;  /* 0x0000027030049890 */ /* 0x000fe2000ff1e03f */
[----:B------:R-:W3:Y:S03]  /*f7d0*/  @P0 LDC R6, c[0x0][0x430] ;  /* 0x00010c00ff060b82 */ /* 0x000ee60000000800 */
[----:B------:R-:W-:-:S09]  /*f7e0*/  @!UP1 UIADD3.X UR5, URZ, UR49, URZ, UP0, !UPT ;  /* 0x000000313f059290 */ /* 0x000fd200087fe43f */
[----:B------:R1:W-:Y:S01]  /*f7f0*/  @!UP1 UTMAPF.L2.4D [UR40], [UR4] ;  /* 0x00000028040095b8 */ /* 0x0003e20008018000 */
[----:B--2---:R-:W-:Y:S01]  /*f800*/  @P0 IMAD.HI.U32 R5, R5, UR42, RZ ;  /* 0x0000002a05050c27 */ /* 0x004fe2000f8e00ff */
[----:B------:R2:W-:Y:S04]  /*f810*/  @!UP1 UTMAPF.L2.4D [UR8], [UR4] ;  /* 0x00000008040095b8 */ /* 0x0005e80008018000 */
[----:B---3--:R-:W-:Y:S01]  /*f820*/  @P0 SHF.R.U32.HI R4, RZ, R6, R5 ;  /* 0x00000006ff040219 */ /* 0x008fe20000011605 */
[----:B------:R-:W-:Y:S01]  /*f830*/  IMAD.U32 R5, RZ, RZ, UR45 ;  /* 0x0000002dff057e24 */ /* 0x000fe2000f8e00ff */
[----:B-1----:R-:W-:-:S03]  /*f840*/  ISETP.NE.U32.AND P0, PT, R2, RZ, PT ;  /* 0x000000ff0200720c */ /* 0x002fc60003f05070 */
[----:B------:R-:W-:Y:S01]  /*f850*/  VIADD R5, R5, 0xffffffff ;  /* 0xffffffff05057836 */ /* 0x000fe20000000000 */
[----:B------:R-:W-:-:S04]  /*f860*/  ISETP.NE.AND.EX P0, PT, R3, RZ, PT, P0 ;  /* 0x000000ff0300720c */ /* 0x000fc80003f05300 */
[----:B----4-:R-:W-:Y:S01]  /*f870*/  SEL R6, R0, RZ, !P0 ;  /* 0x000000ff00067207 */ /* 0x010fe20004000000 */
[----:B--2---:R-:W-:Y:S08]  /*f880*/  BRA.DIV UR6, `(.L_x_978) ;  /* 0x0000002606687947 */ /* 0x004ff0000b800000 */
.L_x_1029:
[----:B------:R-:W-:Y:S01]  /*f890*/  UMOV UR4, 0xffffffff ;  /* 0xffffffff00047882 */ /* 0x000fe20000000000 */
[----:B------:R-:W-:Y:S02]  /*f8a0*/  SHF.R.S32.HI R18, RZ, 0x1f, R0 ;  /* 0x0000001fff127819 */ /* 0x000fe40000011400 */
[----:B------:R-:W-:Y:S05]  /*f8b0*/  BRA.DIV UR4, `(.L_x_979) ;  /* 0x0000002604887947 */ /* 0x000fea000b800000 */
[----:B------:R-:W-:-:S13]  /*f8c0*/  ELECT P6, URZ, PT ;  /* 0x00000000003f782f */ /* 0x000fda00038c0000 */
.L_x_1032:
[----:B------:R-:W-:Y:S05]  /*f8d0*/  @!P6 BRA `(.L_x_980) ;  /* 0x0000000000e0e947 */ /* 0x000fea0003800000 */
[----:B------:R-:W-:Y:S01]  /*f8e0*/  IMAD.MOV.U32 R6, RZ, RZ, R0 ;  /* 0x000000ffff067224 */ /* 0x000fe200078e0000 */
[----:B------:R-:W-:Y:S06]  /*f8f0*/  @!P0 BRA `(.L_x_981) ;  /* 0x0000000000488947 */ /* 0x000fec0003800000 */
[----:B------:R-:W1:Y:S01]  /*f900*/  LDC R10, c[0x0][0x41c] ;  /* 0x00010700ff0a7b82 */ /* 0x000e620000000800 */
[----:B------:R-:W-:Y:S01]  /*f910*/  IMAD.MOV.U32 R11, RZ, RZ, R5 ;  /* 0x000000ffff0b7224 */ /* 0x000fe200078e0005 */
[----:B------:R-:W-:Y:S02]  /*f920*/  ULDC.64 UR4, c[0x0][0x408] ;  /* 0x0001020000047ab9 */ /* 0x000fe40000000a00 */
[----:B------:R-:W-:-:S04]  /*f930*/  IMAD R9, R18, UR4, RZ ;  /* 0x0000000412097c24 */ /* 0x000fc8000f8e02ff */
[----:B------:R-:W-:Y:S01]  /*f940*/  IMAD R9, R0, UR5, R9 ;  /* 0x0000000500097c24 */ /* 0x000fe2000f8e0209 */
[----:B-1----:R-:W-:-:S13]  /*f950*/  ISETP.NE.AND P2, PT, R10, 0x1, PT ;  /* 0x000000010a00780c */ /* 0x002fda0003f45270 */
[----:B------:R-:W1:Y:S02]  /*f960*/  @P2 LDC.64 R6, c[0x0][0x420] ;  /* 0x00010800ff062b82 */ /* 0x000e640000000a00 */
[----:B-1----:R-:W-:-:S05]  /*f970*/  @P2 IMAD.HI.U32 R6, R5, R6, RZ ;  /* 0x0000000605062227 */ /* 0x002fca00078e00ff */
[----:B------:R-:W-:-:S04]  /*f980*/  @P2 SHF.R.U32.HI R11, RZ, R7, R6 ;  /* 0x00000007ff0b2219 */ /* 0x000fc80000011606 */
[--C-:B------:R-:W-:Y:S01]  /*f990*/  SHF.R.S32.HI R7, RZ, 0x1f, R11.reuse ;  /* 0x0000001fff077819 */ /* 0x100fe2000001140b */
[----:B------:R-:W-:-:S04]  /*f9a0*/  IMAD.MOV.U32 R6, RZ, RZ, R11 ;  /* 0x000000ffff067224 */ /* 0x000fc800078e000b */
[----:B------:R-:W-:-:S04]  /*f9b0*/  IMAD.WIDE.U32 R6, R0, UR4, R6 ;  /* 0x0000000400067c25 */ /* 0x000fc8000f8e0006 */
[----:B------:R-:W-:Y:S01]  /*f9c0*/  IMAD.IADD R7, R7, 0x1, R9 ;  /* 0x0000000107077824 */ /* 0x000fe200078e0209 */
[----:B------:R-:W-:-:S04]  /*f9d0*/  LEA R8, P2, R6, R2, 0x2 ;  /* 0x0000000206087211 */ /* 0x000fc800078410ff */
[----:B------:R-:W-:-:S05]  /*f9e0*/  LEA.HI.X R9, R6, R3, R7, 0x2, P2 ;  /* 0x0000000306097211 */ /* 0x000fca00010f1407 */
[----:B------:R1:W5:Y:S01]  /*f9f0*/  LDG.E R6, desc[UR50][R8.64] ;  /* 0x0000003208067981 */ /* 0x000362000c1e1900 */
[----:B------:R-:W-:-:S04]  /*fa00*/  IMAD.MOV R7, RZ, RZ, -R11 ;  /* 0x000000ffff077224 */ /* 0x000fc800078e0a0b */
[----:B------:R-:W-:-:S07]  /*fa10*/  IMAD R5, R10, R7, R5 ;  /* 0x000000070a057224 */ /* 0x000fce00078e0205 */
.L_x_981:
[----:B------:R-:W2:Y:S01]  /*fa20*/  S2R R7, SR_TID.X ;  /* 0x0000000000077919 */ /* 0x000ea20000002100 */
[----:B-1----:R-:W-:Y:S02]  /*fa30*/  LEA R8, R16, UR39, 0x3 ;  /* 0x0000002710087c11 */ /* 0x002fe4000f8e18ff */
[----:B--2---:R-:W-:Y:S02]  /*fa40*/  LOP3.LUT R9, R7, 0x7f, RZ, 0xc0, !PT ;  /* 0x0000007f07097812 */ /* 0x004fe400078ec0ff */
[----:B------:R-:W-:Y:S02]  /*fa50*/  SHF.L.U32 R7, R17, 0x1f, RZ ;  /* 0x0000001f11077819 */ /* 0x000fe400000006ff */
[----:B------:R-:W-:Y:S02]  /*fa60*/  ISETP.NE.AND P3, PT, R9, RZ, PT ;  /* 0x000000ff0900720c */ /* 0x000fe40003f65270 */
[----:B------:R-:W1:Y:S02]  /*fa70*/  SYNCS.PHASECHK.TRANS64.TRYWAIT P2, [R8+URZ+0x28840], R7 ;  /* 0x02884007080075a7 */ /* 0x000e64000804017f */
[----:B-1----:R-:W-:Y:S09]  /*fa80*/  @!P2 BRA `(.L_x_982) ;  /* 0x000000240034a947 */ /* 0x002ff20003800000 */
.L_x_1033:
        /* <DEDUP_REMOVED lines=8> */
.L_x_983:
        /* <DEDUP_REMOVED lines=9> */
[----:B------:R-:W-:-:S04]  /*fba0*/  UMOV UR15, 0x40 ;  /* 0x00000040000f7882 */ /* 0x000fc80000000000 */
[----:B------:R-:W-:Y:S02]  /*fbb0*/  ULEA UR6, UR6, UR39, 0xf ;  /* 0x0000002706067291 */ /* 0x000fe4000f8e783f */
[----:B------:R-:W-:Y:S02]  /*fbc0*/  UIADD3 UR9, UR9, 0x28830, URZ ;  /* 0x0002883009097890 */ /* 0x000fe4000fffe03f */
[----:B------:R-:W-:Y:S02]  /*fbd0*/  USHF.L.U32 UR11, UR11, 0x7, URZ ;  /* 0x000000070b0b7899 */ /* 0x000fe4000800063f */
        /* <DEDUP_REMOVED lines=8> */
.L_x_980:
[----:B------:R-:W-:Y:S05]  /*fc60*/  WARPSYNC.ALL ;  /* 0x0000000000007948 */ /* 0x000fea0003800000 */
[----:B------:R-:W-:Y:S01]  /*fc70*/  BAR.SYNC.DEFER_BLOCKING 0x8, 0x120 ;  /* 0x0204800000007b1d */ /* 0x000fe20000010000 */
[----:B------:R-:W-:Y:S01]  /*fc80*/  ELECT P2, URZ, PT ;  /* 0x00000000003f782f */ /* 0x000fe20003840000 */
[----:B------:R-:W-:Y:S02]  /*fc90*/  UIADD3 UR47, UR47, 0x1, URZ ;  /* 0x000000012f2f7890 */ /* 0x000fe4000fffe03f */
[----:B------:R-:W-:Y:S02]  /*fca0*/  UIADD3 UR6, UP0, UR48, 0x270, URZ ;  /* 0x0000027030067890 */ /* 0x000fe4000ff1e03f */
[----:B------:R-:W-:-:S02]  /*fcb0*/  ULEA.HI UR4, UR47, UR47, URZ, 0x1 ;  /* 0x0000002f2f047291 */ /* 0x000fc4000f8f083f */
[----:B------:R-:W-:Y:S02]  /*fcc0*/  UIADD3 UR8, UR39, 0x10400, URZ ;  /* 0x0001040027087890 */ /* 0x000fe4000fffe03f */
[----:B------:R-:W-:Y:S02]  /*fcd0*/  ULOP3.LUT UR4, UR4, 0xfffffffe, URZ, 0xc0, !UPT ;  /* 0xfffffffe04047892 */ /* 0x000fe4000f8ec03f */
[----:B------:R-:W-:Y:S02]  /*fce0*/  UIADD3 UR9, UR39, 0x28800, URZ ;  /* 0x0002880027097890 */ /* 0x000fe4000fffe03f */
[----:B-1----:R-:W-:Y:S01]  /*fcf0*/  @P2 IMAD.MOV.U32 R7, RZ, RZ, 0x8000 ;  /* 0x00008000ff072424 */ /* 0x002fe200078e00ff */
[----:B------:R-:W-:Y:S02]  /*fd00*/  UIADD3 UR4, UR47, -UR4, URZ ;  /* 0x800000042f047290 */ /* 0x000fe4000fffe03f */
[----:B------:R-:W-:Y:S02]  /*fd10*/  UIADD3.X UR7, URZ, UR49, URZ, UP0, !UPT ;  /* 0x000000313f077290 */ /* 0x000fe400087fe43f */
[----:B------:R-:W-:Y:S01]  /*fd20*/  UIADD3 UR16, UR39, 0x14400, URZ ;  /* 0x0001440027107890 */ /* 0x000fe2000fffe03f */
[----:B------:R-:W-:Y:S01]  /*fd30*/  UMOV UR11, UR41 ;  /* 0x00000029000b7c82 */ /* 0x000fe20008000000 */
[----:B------:R-:W-:Y:S01]  /*fd40*/  UMOV UR12, UR42 ;  /* 0x0000002a000c7c82 */ /* 0x000fe20008000000 */
[----:B------:R-:W-:Y:S01]  /*fd50*/  UMOV UR13, UR43 ;  /* 0x0000002b000d7c82 */ /* 0x000fe20008000000 */
[----:B------:R1:W-:Y:S01]  /*fd60*/  @P2 SYNCS.ARRIVE.TRANS64 RZ, [UR39+0x28800], R7 ;  /* 0x02880007ffff29a7 */ /* 0x0003e20008000027 */
[----:B------:R-:W-:Y:S01]  /*fd70*/  UMOV UR14, 0x0 ;  /* 0x00000000000e7882 */ /* 0x000fe20000000000 */
[----:B------:R-:W-:Y:S01]  /*fd80*/  UMOV UR15, 0x12f00000 ;  /* 0x12f00000000f7882 */ /* 0x000fe20000000000 */
[----:B------:R-:W-:Y:S01]  /*fd90*/  UMOV UR10, URZ ;  /* 0x0000003f000a7c82 */ /* 0x000fe20008000000 */
[----:B------:R-:W-:Y:S01]  /*fda0*/  UMOV UR19, UR41 ;  /* 0x0000002900137c82 */ /* 0x000fe20008000000 */
[----:B------:R-:W-:Y:S01]  /*fdb0*/  UMOV UR20, UR42 ;  /* 0x0000002a00147c82 */ /* 0x000fe20008000000 */
[----:B------:R-:W-:Y:S01]  /*fdc0*/  UMOV UR21, UR43 ;  /* 0x0000002b00157c82 */ /* 0x000fe20008000000 */
[----:B------:R-:W-:Y:S01]  /*fdd0*/  UMOV UR18, 0x40 ;  /* 0x0000004000127882 */ /* 0x000fe20000000000 */
[----:B-1----:R-:W-:Y:S01]  /*fde0*/  IMAD.U32 R7, RZ, RZ, UR4 ;  /* 0x00000004ff077e24 */ /* 0x002fe2000f8e00ff */
[----:B------:R-:W-:Y:S01]  /*fdf0*/  UMOV UR17, UR9 ;  /* 0x0000000900117c82 */ /* 0x000fe20008000000 */
[----:B------:R1:W-:Y:S03]  /*fe00*/  UTMALDG.4D [UR8], [UR6], desc[UR14] ;  /* 0x00000e08060075b4 */ /* 0x0003e60008019000 */
[----:B------:R-:W-:Y:S01]  /*fe10*/  SHF.L.U32 R7, R7, 0x1f, RZ ;  /* 0x0000001f07077819 */ /* 0x000fe200000006ff */
[----:B------:R1:W-:Y:S03]  /*fe20*/  UTMALDG.4D [UR16], [UR6], desc[UR14] ;  /* 0x00000e10060075b4 */ /* 0x0003e60008019000 */
[----:B------:R-:W2:Y:S02]  /*fe30*/  SYNCS.PHASECHK.TRANS64.TRYWAIT P2, [UR39+0x28820], R7 ;  /* 0x02882007ff0075a7 */ /* 0x000ea40008040167 */
[----:B-12---:R-:W-:Y:S05]  /*fe40*/  @!P2 BRA `(.L_x_984) ;  /* 0x000000200058a947 */ /* 0x006fea0003800000 */
.L_x_1034:
[----:B------:R-:W-:-:S04]  /*fe50*/  UIADD3 UR4, UR45, -0x2, URZ ;  /* 0xfffffffe2d047890 */ /* 0x000fc8000fffe03f */
[----:B------:R-:W-:-:S06]  /*fe60*/  UISETP.GE.AND UP0, UPT, UR4, UR44, UPT ;  /* 0x0000002c0400728c */ /* 0x000fcc000bf06270 */
[----:B------:R-:W-:-:S13]  /*fe70*/  PLOP3.LUT P2, PT, PT, PT, UP0, 0x80, 0x0 ;  /* 0x000000000000781c */ /* 0x000fda0003f4f008 */
[----:B------:R-:W-:Y:S05]  /*fe80*/  @!P2 BRA `(.L_x_985) ;  /* 0x00000014000ca947 */ /* 0x000fea0003800000 */
[----:B-1----:R-:W-:Y:S01]  /*fe90*/  IMAD R8, RZ, RZ, -UR45 ;  /* 0x8000002dff087e24 */ /* 0x002fe2000f8e02ff */
[----:B------:R-:W-:Y:S01]  /*fea0*/  LOP3.LUT R11, RZ, UR44, RZ, 0x33, !PT ;  /* 0x0000002cff0b7c12 */ /* 0x000fe2000f8e33ff */
[----:B------:R-:W-:-:S03]  /*feb0*/  ULDC.64 UR36, c[0x0][0x408] ;  /* 0x0001020000247ab9 */ /* 0x000fc60000000a00 */
[----:B------:R-:W-:-:S05]  /*fec0*/  VIADDMNMX R11, R8, 0x1, R11, !PT ;  /* 0x00000001080b7846 */ /* 0x000fca000780010b */
[----:B------:R-:W-:-:S05]  /*fed0*/  VIADD R7, R11, UR45 ;  /* 0x0000002d0b077c36 */ /* 0x000fca0008000000 */
[----:B------:R-:W-:-:S04]  /*fee0*/  LOP3.LUT R7, R7, 0x1, RZ, 0xc0, !PT ;  /* 0x0000000107077812 */ /* 0x000fc800078ec0ff */
[----:B------:R-:W-:Y:S01]  /*fef0*/  ISETP.NE.U32.AND P2, PT, R7, 0x1, PT ;  /* 0x000000010700780c */ /* 0x000fe20003f45070 */
[----:B------:R-:W-:-:S12]  /*ff00*/  IMAD.U32 R7, RZ, RZ, UR4 ;  /* 0x00000004ff077e24 */ /* 0x000fd8000f8e00ff */
        /* <DEDUP_REMOVED lines=11> */
[----:B------:R-:W-:Y:S02]  /*ffc0*/  ULDC.64 UR4, c[0x0][0x408] ;  /* 0x0001020000047ab9 */ /* 0x000fe40000000a00 */
        /* <DEDUP_REMOVED lines=9> */
[----:B------:R-:W-:-:S03]  /*10060*/  SHF.R.S32.HI R9, RZ, 0x1f, R8 ;  /* 0x0000001fff097819 */ /* 0x000fc60000011408 */
[----:B------:R-:W-:-:S04]  /*10070*/  IMAD.WIDE.U32 R8, R0, UR4, R8 ;  /* 0x0000000400087c25 */ /* 0x000fc8000f8e0008 */
[----:B------:R-:W-:Y:S01]  /*10080*/  IMAD.IADD R13, R13, 0x1, R9 ;  /* 0x000000010d0d7824 */ /* 0x000fe200078e0209 */
[----:B------:R-:W-:-:S04]  /*10090*/  LEA R2, P2, R8, R2, 0x2 ;  /* 0x0000000208027211 */ /* 0x000fc800078410ff */
[----:B------:R-:W-:-:S05]  /*100a0*/  LEA.HI.X R3, R8, R3, R13, 0x2, P2 ;  /* 0x0000000308037211 */ /* 0x000fca00010f140d */
[----:B------:R1:W5:Y:S04]  /*100b0*/  LDG.E R8, desc[UR50][R2.64] ;  /* 0x0000003202087981 */ /* 0x000368000c1e1900 */
.L_x_989:
[----:B-1----:R-:W1:Y:S01]  /*100c0*/  S2R R2, SR_TID.X ;  /* 0x0000000000027919 */ /* 0x002e620000002100 */
[----:B------:R-:W-:Y:S02]  /*100d0*/  LEA R3, R10, UR39, 0x3 ;  /* 0x000000270a037c11 */ /* 0x000fe4000f8e18ff */
[----:B-1----:R-:W-:Y:S02]  /*100e0*/  LOP3.LUT R9, R2, 0x7f, RZ, 0xc0, !PT ;  /* 0x0000007f02097812 */ /* 0x002fe400078ec0ff */
[----:B------:R-:W-:Y:S02]  /*100f0*/  SHF.L.U32 R2, R12, 0x1f, RZ ;  /* 0x0000001f0c027819 */ /* 0x000fe400000006ff */
[----:B------:R-:W-:Y:S02]  /*10100*/  ISETP.NE.AND P2, PT, R9, RZ, PT ;  /* 0x000000ff0900720c */ /* 0x000fe40003f45270 */
[----:B------:R-:W1:Y:S02]  /*10110*/  SYNCS.PHASECHK.TRANS64.TRYWAIT P3, [R3+URZ+0x28840], R2 ;  /* 0x02884002030075a7 */ /* 0x000e64000806017f */
[----:B-1----:R-:W-:Y:S09]  /*10120*/  @!P3 BRA `(.L_x_990) ;  /* 0x0000001c00b8b947 */ /* 0x002ff20003800000 */
.L_x_1035:
        /* <DEDUP_REMOVED lines=8> */
.L_x_991:
[----:B------:R-:W-:Y:S01]  /*101b0*/  R2UR UR8, R10 ;  /* 0x000000000a0872ca */ /* 0x000fe200000e0000 */
[----:B------:R-:W-:Y:S01]  /*101c0*/  UIADD3 UR4, UP0, UR48, 0x370, URZ ;  /* 0x0000037030047890 */ /* 0x000fe2000ff1e03f */
[----:B------:R-:W-:Y:S01]  /*101d0*/  R2UR UR9, R3 ;  /* 0x00000000030972ca */ /* 0x000fe200000e0000 */
[----:B------:R-:W-:Y:S01]  /*101e0*/  UIADD3 UR17, UR39, 0x28800, URZ ;  /* 0x0002880027117890 */ /* 0x000fe2000fffe03f */
[----:B------:R-:W-:Y:S01]  /*101f0*/  R2UR UR11, R7 ;  /* 0x00000000070b72ca */ /* 0x000fe200000e0000 */
[----:B------:R-:W-:Y:S01]  /*10200*/  UIADD3.X UR5, URZ, UR49, URZ, UP0, !UPT ;  /* 0x000000313f057290 */ /* 0x000fe200087fe43f */
[----:B------:R-:W-:Y:S01]  /*10210*/  R2UR UR12, R4 ;  /* 0x00000000040c72ca */ /* 0x000fe200000e0000 */
[----:B------:R-:W-:Y:S01]  /*10220*/  UMOV UR10, URZ ;  /* 0x0000003f000a7c82 */ /* 0x000fe20008000000 */
[----:B-----5:R-:W-:Y:S01]  /*10230*/  R2UR UR13, R8 ;  /* 0x00000000080d72ca */ /* 0x020fe200000e0000 */
[----:B------:R-:W-:Y:S01]  /*10240*/  UMOV UR6, 0x0 ;  /* 0x0000000000067882 */ /* 0x000fe20000000000 */
[----:B------:R-:W-:Y:S01]  /*10250*/  UMOV UR7, 0x14f00000 ;  /* 0x14f0000000077882 */ /* 0x000fe20000000000 */
[----:B------:R-:W-:Y:S01]  /*10260*/  UMOV UR16, 0x40 ;  /* 0x0000004000107882 */ /* 0x000fe20000000000 */
[----:B-1----:R-:W-:Y:S01]  /*10270*/  SHF.L.U32 R3, R17, 0x1f, RZ ;  /* 0x0000001f11037819 */ /* 0x002fe200000006ff */
[----:B------:R-:W-:Y:S01]  /*10280*/  ULEA UR8, UR8, UR39, 0xf ;  /* 0x0000002708087291 */ /* 0x000fe2000f8e783f */
[----:B------:R-:W-:Y:S01]  /*10290*/  LEA R2, R16, UR17, 0x3 ;  /* 0x0000001110027c11 */ /* 0x000fe2000f8e18ff */
[----:B------:R-:W-:-:S02]  /*102a0*/  UIADD3 UR9, UR9, 0x28830, URZ ;  /* 0x0002883009097890 */ /* 0x000fc4000fffe03f */
[----:B------:R-:W-:Y:S02]  /*102b0*/  USHF.L.U32 UR11, UR11, 0x7, URZ ;  /* 0x000000070b0b7899 */ /* 0x000fe4000800063f */
        /* <DEDUP_REMOVED lines=9> */
.L_x_1036:
[----:B------:R-:W-:Y:S05]  /*10350*/  @P2 BRA `(.L_x_993) ;  /* 0x0000000000202947 */ /* 0x000fea0003800000 */
[----:B------:R-:W2:Y:S01]  /*10360*/  S2R R9, SR_TID.X ;  /* 0x0000000000097919 */ /* 0x000ea20000002100 */
[----:B-1----:R-:W-:Y:S01]  /*10370*/  LEA R2, R16, UR39, 0x3 ;  /* 0x0000002710027c11 */ /* 0x002fe2000f8e18ff */
[----:B------:R-:W-:-:S04]  /*10380*/  IMAD.MOV.U32 R3, RZ, RZ, 0x8000 ;  /* 0x00008000ff037424 */ /* 0x000fc800078e00ff */
[----:B------:R3:W-:Y:S01]  /*10390*/  SYNCS.ARRIVE.TRANS64 RZ, [R2+URZ+0x28850], R3 ;  /* 0x0288500302ff79a7 */ /* 0x0007e2000800003f */
[----:B--2---:R-:W-:-:S04]  /*103a0*/  LOP3.LUT R9, R9, 0x1f, RZ, 0xc0, !PT ;  /* 0x0000001f09097812 */ /* 0x004fc800078ec0ff */
[----:B------:R-:W-:-:S13]  /*103b0*/  ISETP.NE.AND P2, PT, R9, RZ, PT ;  /* 0x000000ff0900720c */ /* 0x000fda0003f45270 */
[----:B---3--:R-:W-:Y:S05]  /*103c0*/  @!P2 BRA `(.L_x_993) ;  /* 0x000000000004a947 */ /* 0x008fea0003800000 */
[----:B------:R-:W-:Y:S01]  /*103d0*/  BPT.TRAP 0x1 ;  /* 0x000000040000795c */ /* 0x000fe20000300000 */
.L_x_993:
        /* <DEDUP_REMOVED lines=11> */
[----:B------:R-:W-:Y:S01]  /*10490*/  IMAD.MOV.U32 R5, RZ, RZ, R7 ;  /* 0x000000ffff057224 */ /* 0x000fe200078e0007 */
[----:B------:R-:W-:Y:S02]  /*104a0*/  ULEA UR14, UR9, UR39, 0xf ;  /* 0x00000027090e7291 */ /* 0x000fe4000f8e783f */
[----:B------:R-:W-:Y:S02]  /*104b0*/  ULEA UR9, UR9, UR39, 0x3 ;  /* 0x0000002709097291 */ /* 0x000fe4000f8e183f */
[----:B------:R-:W-:Y:S02]  /*104c0*/  USHF.L.U32 UR11, UR11, 0x7, URZ ;  /* 0x000000070b0b7899 */ /* 0x000fe4000800063f */
        /* <DEDUP_REMOVED lines=8> */
.L_x_988:
[----:B------:R-:W-:Y:S05]  /*10550*/  BSYNC B0 ;  /* 0x0000000000007941 */ /* 0x000fea0003800000 */
.L_x_987:
[----:B------:R-:W-:Y:S01]  /*10560*/  UIADD3 UR4, UR45, -0x3, URZ ;  /* 0xfffffffd2d047890 */ /* 0x000fe2000fffe03f */
[----:B------:R-:W-:Y:S02]  /*10570*/  IMAD.MOV.U32 R16, RZ, RZ, R10 ;  /* 0x000000ffff107224 */ /* 0x000fe400078e000a */
[----:B------:R-:W-:-:S03]  /*10580*/  IMAD.MOV.U32 R17, RZ, RZ, R12 ;  /* 0x000000ffff117224 */ /* 0x000fc600078e000c */
[----:B------:R-:W-:-:S07]  /*10590*/  IMAD.U32 R7, RZ, RZ, UR4 ;  /* 0x00000004ff077e24 */ /* 0x000fce000f8e00ff */
.L_x_986:
[----:B------:R-:W-:Y:S01]  /*105a0*/  ULOP3.LUT UR4, URZ, UR45, URZ, 0x33, !UPT ;  /* 0x0000002d3f047292 */ /* 0x000fe2000f8e333f */
[----:B------:R-:W-:Y:S01]  /*105b0*/  VIADD R11, R11, 0xfffffffe ;  /* 0xfffffffe0b0b7836 */ /* 0x000fe20000000000 */
[----:B------:R-:W-:Y:S04]  /*105c0*/  BSSY B0, `(.L_x_985) ;  /* 0x00000cf000007945 */ /* 0x000fe80003800000 */
[----:B------:R-:W-:-:S13]  /*105d0*/  ISETP.NE.AND P2, PT, R11, UR4, PT ;  /* 0x000000040b007c0c */ /* 0x000fda000bf45270 */
[----:B------:R-:W-:Y:S05]  /*105e0*/  @!P2 BRA `(.L_x_994) ;  /* 0x0000000c0030a947 */ /* 0x000fea0003800000 */
[----:B------:R-:W-:-:S07]  /*105f0*/  IMAD.MOV.U32 R8, RZ, RZ, R6 ;  /* 0x000000ffff087224 */ /* 0x000fce00078e0006 */
.L_x_1009:
[----:B------:R-:W-:Y:S01]  /*10600*/  VIADD R10, R16, 0x1 ;  /* 0x00000001100a7836 */ /* 0x000fe20000000000 */
[----:B------:R-:W-:Y:S05]  /*10610*/  YIELD ;  /* 0x0000000000007946 */ /* 0x000fea0003800000 */
[----:B------:R-:W-:Y:S01]  /*10620*/  ISETP.NE.AND P2, PT, R10, 0x2, PT ;  /* 0x000000020a00780c */ /* 0x000fe20003f45270 */
[----:B------:R-:W-:Y:S03]  /*10630*/  BSSY B1, `(.L_x_995) ;  /* 0x0000060000017945 */ /* 0x000fe60003800000 */
[----:B-1----:R-:W-:-:S02]  /*10640*/  SEL R2, RZ, 0x1, P2 ;  /* 0x00000001ff027807 */ /* 0x002fc40001000000 */
[----:B------:R-:W-:Y:S02]  /*10650*/  SEL R10, R10, RZ, P2 ;  /* 0x000000ff0a0a7207 */ /* 0x000fe40001000000 */
[----:B------:R-:W-:Y:S01]  /*10660*/  LOP3.LUT R11, R17, R2, RZ, 0x3c, !PT ;  /* 0x00000002110b7212 */ /* 0x000fe200078e3cff */
[----:B------:R-:W-:Y:S06]  /*10670*/  @!P6 BRA `(.L_x_996) ;  /* 0x00000004006ce947 */ /* 0x000fec0003800000 */
[----:B------:R-:W-:Y:S01]  /*10680*/  IMAD.MOV.U32 R12, RZ, RZ, R7 ;  /* 0x000000ffff0c7224 */ /* 0x000fe200078e0007 */
[----:B------:R-:W-:Y:S06]  /*10690*/  @!P0 BRA `(.L_x_997) ;  /* 0x0000000000448947 */ /* 0x000fec0003800000 */
[----:B------:R-:W1:Y:S01]  /*106a0*/  LDC R9, c[0x0][0x41c] ;  /* 0x00010700ff097b82 */ /* 0x000e620000000800 */
        /* <DEDUP_REMOVED lines=16> */
.L_x_997:
[----:B------:R-:W1:Y:S01]  /*107b0*/  S2R R2, SR_TID.X ;  /* 0x0000000000027919 */ /* 0x000e620000002100 */
[----:B------:R-:W-:Y:S02]  /*107c0*/  LEA R3, R10, UR39, 0x3 ;  /* 0x000000270a037c11 */ /* 0x000fe4000f8e18ff */
[----:B-1----:R-:W-:Y:S02]  /*107d0*/  LOP3.LUT R9, R2, 0x7f, RZ, 0xc0, !PT ;  /* 0x0000007f02097812 */ /* 0x002fe400078ec0ff */
[----:B------:R-:W-:Y:S02]  /*107e0*/  SHF.L.U32 R2, R11, 0x1f, RZ ;  /* 0x0000001f0b027819 */ /* 0x000fe400000006ff */
[----:B------:R-:W-:Y:S02]  /*107f0*/  ISETP.NE.AND P2, PT, R9, RZ, PT ;  /* 0x000000ff0900720c */ /* 0x000fe40003f45270 */
[----:B------:R-:W1:Y:S02]  /*10800*/  SYNCS.PHASECHK.TRANS64.TRYWAIT P3, [R3+URZ+0x28840], R2 ;  /* 0x02884002030075a7 */ /* 0x000e64000806017f */
[----:B-1----:R-:W-:Y:S09]  /*10810*/  @!P3 BRA `(.L_x_998) ;  /* 0x000000180024b947 */ /* 0x002ff20003800000 */
.L_x_1037:
        /* <DEDUP_REMOVED lines=8> */
.L_x_999:
        /* <DEDUP_REMOVED lines=12> */
[----:B------:R-:W-:Y:S01]  /*10960*/  SHF.L.U32 R17, R17, 0x1f, RZ ;  /* 0x0000001f11117819 */ /* 0x000fe200000006ff */
[----:B------:R-:W-:Y:S01]  /*10970*/  ULEA UR8, UR8, UR39, 0xf ;  /* 0x0000002708087291 */ /* 0x000fe2000f8e783f */
[----:B-1----:R-:W-:Y:S01]  /*10980*/  LEA R2, R16, UR17, 0x3 ;  /* 0x0000001110027c11 */ /* 0x002fe2000f8e18ff */
        /* <DEDUP_REMOVED lines=11> */
.L_x_1038:
[----:B------:R-:W-:Y:S05]  /*10a40*/  @P2 BRA `(.L_x_1001) ;  /* 0x00000000001c2947 */ /* 0x000fea0003800000 */
[----:B------:R-:W2:Y:S02]  /*10a50*/  S2R R3, SR_TID.X ;  /* 0x0000000000037919 */ /* 0x000ea40000002100 */
[----:B--2---:R-:W-:Y:S01]  /*10a60*/  LOP3.LUT R9, R3, 0x1f, RZ, 0xc0, !PT ;  /* 0x0000001f03097812 */ /* 0x004fe200078ec0ff */
[----:B------:R-:W-:-:S03]  /*10a70*/  IMAD.MOV.U32 R3, RZ, RZ, 0x8000 ;  /* 0x00008000ff037424 */ /* 0x000fc600078e00ff */
[----:B------:R-:W-:Y:S01]  /*10a80*/  ISETP.NE.AND P2, PT, R9, RZ, PT ;  /* 0x000000ff0900720c */ /* 0x000fe20003f45270 */
[----:B------:R2:W-:-:S12]  /*10a90*/  SYNCS.ARRIVE.TRANS64 RZ, [R2+URZ+0x50], R3 ;  /* 0x0000500302ff79a7 */ /* 0x0005d8000800003f */
[----:B--2---:R-:W-:Y:S05]  /*10aa0*/  @!P2 BRA `(.L_x_1001) ;  /* 0x000000000004a947 */ /* 0x004fea0003800000 */
[----:B------:R-:W-:Y:S01]  /*10ab0*/  BPT.TRAP 0x1 ;  /* 0x000000040000795c */ /* 0x000fe20000300000 */
.L_x_1001:
        /* <DEDUP_REMOVED lines=11> */
[----:B------:R-:W-:Y:S01]  /*10b70*/  IMAD.MOV.U32 R6, RZ, RZ, R8 ;  /* 0x000000ffff067224 */ /* 0x000fe200078e0008 */
[----:B------:R-:W-:Y:S02]  /*10b80*/  ULEA UR6, UR6, UR39, 0xf ;  /* 0x0000002706067291 */ /* 0x000fe4000f8e783f */
[----:B------:R-:W-:Y:S02]  /*10b90*/  USHF.L.U32 UR11, UR11, 0x7, URZ ;  /* 0x000000070b0b7899 */ /* 0x000fe4000800063f */
[----:B------:R-:W-:Y:S02]  /*10ba0*/  UIADD3 UR9, UR9, 0x50, URZ ;  /* 0x0000005009097890 */ /* 0x000fe4000fffe03f */
        /* <DEDUP_REMOVED lines=8> */
.L_x_996:
[----:B------:R-:W-:Y:S05]  /*10c30*/  BSYNC B1 ;  /* 0x0000000000017941 */ /* 0x000fea0003800000 */
.L_x_995:
[----:B------:R-:W-:Y:S01]  /*10c40*/  VIADD R16, R10, 0x1 ;  /* 0x000000010a107836 */ /* 0x000fe20000000000 */
[----:B------:R-:W-:Y:S01]  /*10c50*/  BSSY B1, `(.L_x_1002) ;  /* 0x0000062000017945 */ /* 0x000fe20003800000 */
[----:B------:R-:W-:-:S03]  /*10c60*/  VIADD R12, R7, 0xffffffff ;  /* 0xffffffff070c7836 */ /* 0x000fc60000000000 */
[----:B------:R-:W-:-:S04]  /*10c70*/  ISETP.NE.AND P2, PT, R16, 0x2, PT ;  /* 0x000000021000780c */ /* 0x000fc80003f45270 */
[----:B-1----:R-:W-:Y:S02]  /*10c80*/  SEL R2, RZ, 0x1, P2 ;  /* 0x00000001ff027807 */ /* 0x002fe40001000000 */
[----:B------:R-:W-:Y:S02]  /*10c90*/  SEL R16, R16, RZ, P2 ;  /* 0x000000ff10107207 */ /* 0x000fe40001000000 */
[----:B------:R-:W-:Y:S01]  /*10ca0*/  LOP3.LUT R17, R11, R2, RZ, 0x3c, !PT ;  /* 0x000000020b117212 */ /* 0x000fe200078e3cff */
[----:B------:R-:W-:Y:S06]  /*10cb0*/  @!P6 BRA `(.L_x_1003) ;  /* 0x00000004006ce947 */ /* 0x000fec0003800000 */
[----:B------:R-:W-:Y:S01]  /*10cc0*/  IMAD.MOV.U32 R13, RZ, RZ, R12 ;  /* 0x000000ffff0d7224 */ /* 0x000fe200078e000c */
[----:B------:R-:W-:Y:S06]  /*10cd0*/  @!P0 BRA `(.L_x_1004) ;  /* 0x0000000000448947 */ /* 0x000fec0003800000 */
[----:B------:R-:W1:Y:S02]  /*10ce0*/  LDC R8, c[0x0][0x41c] ;  /* 0x00010700ff087b82 */ /* 0x000e640000000800 */
        /* <DEDUP_REMOVED lines=16> */
.L_x_1004:
[----:B------:R-:W-:Y:S02]  /*10df0*/  LEA R2, R16, UR39, 0x3 ;  /* 0x0000002710027c11 */ /* 0x000fe4000f8e18ff */
[----:B------:R-:W-:-:S04]  /*10e00*/  SHF.L.U32 R3, R17, 0x1f, RZ ;  /* 0x0000001f11037819 */ /* 0x000fc800000006ff */
[----:B------:R-:W2:Y:S02]  /*10e10*/  SYNCS.PHASECHK.TRANS64.TRYWAIT P2, [R2+URZ+0x28840], R3 ;  /* 0x02884003020075a7 */ /* 0x000ea4000804017f */
[----:B--2---:R-:W-:Y:S05]  /*10e20*/  @!P2 BRA `(.L_x_1005) ;  /* 0x0000001000c8a947 */ /* 0x004fea0003800000 */
.L_x_1039:
        /* <DEDUP_REMOVED lines=11> */
.L_x_1006:
[----:B------:R-:W-:Y:S01]  /*10ee0*/  R2UR UR9, R16 ;  /* 0x00000000100972ca */ /* 0x000fe200000e0000 */
[----:B------:R-:W-:Y:S01]  /*10ef0*/  UIADD3 UR17, UR39, 0x28800, URZ ;  /* 0x0002880027117890 */ /* 0x000fe2000fffe03f */
[----:B------:R-:W-:Y:S01]  /*10f00*/  R2UR UR11, R13 ;  /* 0x000000000d0b72ca */ /* 0x000fe200000e0000 */
[----:B------:R-:W-:Y:S01]  /*10f10*/  UIADD3 UR4, UP0, UR48, 0x370, URZ ;  /* 0x0000037030047890 */ /* 0x000fe2000ff1e03f */
[----:B------:R-:W-:Y:S01]  /*10f20*/  R2UR UR12, R4 ;  /* 0x00000000040c72ca */ /* 0x000fe200000e0000 */
[----:B------:R-:W-:Y:S01]  /*10f30*/  UMOV UR10, URZ ;  /* 0x0000003f000a7c82 */ /* 0x000fe20008000000 */
[----:B-----5:R-:W-:Y:S01]  /*10f40*/  R2UR UR13, R8 ;  /* 0x00000000080d72ca */ /* 0x020fe200000e0000 */
[----:B------:R-:W-:Y:S01]  /*10f50*/  UIADD3.X UR5, URZ, UR49, URZ, UP0, !UPT ;  /* 0x000000313f057290 */ /* 0x000fe200087fe43f */
[----:B------:R-:W-:Y:S01]  /*10f60*/  SHF.L.U32 R11, R11, 0x1f, RZ ;  /* 0x0000001f0b0b7819 */ /* 0x000fe200000006ff */
[----:B------:R-:W-:Y:S01]  /*10f70*/  UMOV UR6, 0x0 ;  /* 0x0000000000067882 */ /* 0x000fe20000000000 */
[----:B------:R-:W-:Y:S01]  /*10f80*/  UMOV UR7, 0x14f00000 ;  /* 0x14f0000000077882 */ /* 0x000fe20000000000 */
[----:B------:R-:W-:Y:S01]  /*10f90*/  UMOV UR16, 0x40 ;  /* 0x0000004000107882 */ /* 0x000fe20000000000 */
[----:B--2---:R-:W-:Y:S01]  /*10fa0*/  LEA R2, R10, UR17, 0x3 ;  /* 0x000000110a027c11 */ /* 0x004fe2000f8e18ff */
[----:B------:R-:W-:-:S02]  /*10fb0*/  ULEA UR8, UR9, UR39, 0xf ;  /* 0x0000002709087291 */ /* 0x000fc4000f8e783f */
[----:B------:R-:W-:Y:S02]  /*10fc0*/  ULEA UR9, UR9, UR17, 0x3 ;  /* 0x0000001109097291 */ /* 0x000fe4000f8e183f */
[----:B------:R-:W-:Y:S02]  /*10fd0*/  USHF.L.U32 UR11, UR11, 0x7, URZ ;  /* 0x000000070b0b7899 */ /* 0x000fe4000800063f */
[----:B------:R-:W-:Y:S02]  /*10fe0*/  UIADD3 UR14, UR8, 0x18400, URZ ;  /* 0x00018400080e7890 */ /* 0x000fe4000fffe03f */
[----:B------:R-:W-:Y:S02]  /*10ff0*/  UIADD3 UR9, UR9, 0x30, URZ ;  /* 0x0000003009097890 */ /* 0x000fe4000fffe03f */
[----:B------:R-:W-:-:S03]  /*11000*/  UIADD3 UR15, UR8, 0x1c400, URZ ;  /* 0x0001c400080f7890 */ /* 0x000fc6000fffe03f */
[----:B------:R-:W-:-:S04]  /*11010*/  UMOV UR8, UR14 ;  /* 0x0000000e00087c82 */ /* 0x000fc80008000000 */
[----:B------:R1:W-:Y:S02]  /*11020*/  UTMALDG.4D [UR8], [UR4], desc[UR6] ;  /* 0x00000608040075b4 */ /* 0x0003e40008019000 */
[----:B-1----:R-:W-:Y:S01]  /*11030*/  UMOV UR8, UR15 ;  /* 0x0000000f00087c82 */ /* 0x002fe20008000000 */
[----:B------:R-:W-:Y:S02]  /*11040*/  UMOV UR10, UR16 ;  /* 0x00000010000a7c82 */ /* 0x000fe40008000000 */
[----:B------:R1:W-:Y:S01]  /*11050*/  UTMALDG.4D [UR8], [UR4], desc[UR6] ;  /* 0x00000608040075b4 */ /* 0x0003e20008019000 */
[----:B------:R-:W2:Y:S02]  /*11060*/  SYNCS.PHASECHK.TRANS64.TRYWAIT P2, [R2+URZ+0x60], R11 ;  /* 0x0000600b020075a7 */ /* 0x000ea4000804017f */
[----:B-12---:R-:W-:Y:S05]  /*11070*/  @!P2 BRA `(.L_x_1007) ;  /* 0x000000100048a947 */ /* 0x006fea0003800000 */
.L_x_1040:
        /* <DEDUP_REMOVED lines=8> */
.L_x_1008:
        /* <DEDUP_REMOVED lines=12> */
[----:B------:R-:W-:Y:S01]  /*111c0*/  ULEA UR14, UR14, UR39, 0xf ;  /* 0x000000270e0e7291 */ /* 0x000fe2000f8e783f */
[----:B------:R-:W-:Y:S01]  /*111d0*/  IMAD.MOV.U32 R6, RZ, RZ, R8 ;  /* 0x000000ffff067224 */ /* 0x000fe200078e0008 */
        /* <DEDUP_REMOVED lines=9> */
.L_x_1003:
[----:B------:R-:W-:Y:S05]  /*11270*/  BSYNC B1 ;  /* 0x0000000000017941 */ /* 0x000fea0003800000 */
.L_x_1002:
[----:B------:R-:W-:Y:S01]  /*11280*/  ISETP.GT.AND P2, PT, R12, UR44, PT ;  /* 0x0000002c0c007c0c */ /* 0x000fe2000bf44270 */
[----:B------:R-:W-:-:S12]  /*11290*/  VIADD R7, R7, 0xfffffffe ;  /* 0xfffffffe07077836 */ /* 0x000fd80000000000 */
[----:B------:R-:W-:Y:S05]  /*112a0*/  @P2 BRA `(.L_x_1009) ;  /* 0xfffffff000d42947 */ /* 0x000fea000383ffff */
.L_x_994:
[----:B------:R-:W-:Y:S05]  /*112b0*/  BSYNC B0 ;  /* 0x0000000000007941 */ /* 0x000fea0003800000 */
.L_x_985:
[----:B------:R-:W-:Y:S04]  /*112c0*/  BSSY B0, `(.L_x_1010) ;  /* 0x000000e000007945 */ /* 0x000fe80003800000 */
[----:B------:R-:W-:Y:S05]  /*112d0*/  @P1 BRA `(.L_x_1011) ;  /* 0x0000000000301947 */ /* 0x000fea0003800000 */
[----:B-1----:R-:W1:Y:S01]  /*112e0*/  S2R R7, SR_LANEID ;  /* 0x0000000000077919 */ /* 0x002e620000000000 */
        /* <DEDUP_REMOVED lines=11> */
.L_x_1011:
[----:B------:R-:W-:Y:S05]  /*113a0*/  BSYNC B0 ;  /* 0x0000000000007941 */ /* 0x000fea0003800000 */
.L_x_1010:
[----:B------:R-:W-:Y:S04]  /*113b0*/  BSSY B0, `(.L_x_1012) ;  /* 0x0000026000007945 */ /* 0x000fe80003800000 */
[----:B------:R-:W-:Y:S05]  /*113c0*/  @!P6 BRA `(.L_x_1013) ;  /* 0x000000000090e947 */ /* 0x000fea0003800000 */
[----:B------:R-:W2:Y:S01]  /*113d0*/  S2R R0, SR_TID.X ;  /* 0x0000000000007919 */ /* 0x000ea20000002100 */
[----:B-1----:R-:W-:Y:S02]  /*113e0*/  LEA R3, R16, UR39, 0x3 ;  /* 0x0000002710037c11 */ /* 0x002fe4000f8e18ff */
[----:B--2---:R-:W-:Y:S02]  /*113f0*/  LOP3.LUT R2, R0, 0x7f, RZ, 0xc0, !PT ;  /* 0x0000007f00027812 */ /* 0x004fe400078ec0ff */
[----:B------:R-:W-:Y:S02]  /*11400*/  SHF.L.U32 R0, R17, 0x1f, RZ ;  /* 0x0000001f11007819 */ /* 0x000fe400000006ff */
[----:B------:R-:W-:Y:S02]  /*11410*/  ISETP.NE.AND P1, PT, R2, RZ, PT ;  /* 0x000000ff0200720c */ /* 0x000fe40003f25270 */
[----:B------:R-:W1:Y:S02]  /*11420*/  SYNCS.PHASECHK.TRANS64.TRYWAIT P0, [R3+URZ+0x28860], R0 ;  /* 0x02886000030075a7 */ /* 0x000e64000800017f */
[----:B-1----:R-:W-:Y:S09]  /*11430*/  @!P0 BRA `(.L_x_1014) ;  /* 0x0000000c006c8947 */ /* 0x002ff20003800000 */
.L_x_1041:
        /* <DEDUP_REMOVED lines=8> */
.L_x_1015:
        /* <DEDUP_REMOVED lines=9> */
[----:B------:R-:W-:-:S04]  /*11550*/  UMOV UR15, 0x40 ;  /* 0x00000040000f7882 */ /* 0x000fc80000000000 */
        /* <DEDUP_REMOVED lines=11> */
.L_x_1013:
[----:B------:R-:W-:Y:S05]  /*11610*/  BSYNC B0 ;  /* 0x0000000000007941 */ /* 0x000fea0003800000 */
.L_x_1012:
[----:B------:R-:W-:Y:S02]  /*11620*/  VIADD R16, R16, 0x1 ;  /* 0x0000000110107836 */ /* 0x000fe40000000000 */
[----:B------:R-:W-:-:S03]  /*11630*/  IMAD.MOV.U32 R13, RZ, RZ, R19 ;  /* 0x000000ffff0d7224 */ /* 0x000fc600078e0013 */
[----:B------:R-:W-:-:S04]  /*11640*/  ISETP.NE.AND P0, PT, R16, 0x2, PT ;  /* 0x000000021000780c */ /* 0x000fc80003f05270 */
[----:B-1----:R-:W-:Y:S02]  /*11650*/  SEL R0, RZ, 0x1, P0 ;  /* 0x00000001ff007807 */ /* 0x002fe40000000000 */
[----:B------:R-:W-:Y:S02]  /*11660*/  SEL R16, R16, RZ, P0 ;  /* 0x000000ff10107207 */ /* 0x000fe40000000000 */
[----:B------:R-:W-:-:S07]  /*11670*/  LOP3.LUT R17, R17, R0, RZ, 0x3c, !PT ;  /* 0x0000000011117212 */ /* 0x000fce00078e3cff */
.L_x_974:
[----:B------:R-:W-:Y:S05]  /*11680*/  BSYNC B6 ;  /* 0x0000000000067941 */ /* 0x000fea0003800000 */
.L_x_972:
[----:B------:R-:W-:-:S03]  /*11690*/  UMOV UR4, 0xffffffff ;  /* 0xffffffff00047882 */ /* 0x000fc60000000000 */
[----:B------:R-:W-:Y:S05]  /*116a0*/  BRA.DIV UR4, `(.L_x_1016) ;  /* 0x0000000a04e47947 */ /* 0x000fea000b800000 */
[----:B------:R1:W2:Y:S02]  /*116b0*/  SHFL.IDX PT, R14, R13, RZ, 0x1f ;  /* 0x00001fff0d0e7589 */ /* 0x0002a400000e0000 */
.L_x_1044:
[----:B------:R-:W3:Y:S01]  /*116c0*/  S2R R0, SR_TID.X ;  /* 0x0000000000007919 */ /* 0x000ee20000002100 */
[----:B------:R-:W-:Y:S05]  /*116d0*/  WARPSYNC.ALL ;  /* 0x0000000000007948 */ /* 0x000fea0003800000 */
[----:B------:R-:W-:Y:S01]  /*116e0*/  BAR.SYNC.DEFER_BLOCKING 0x4, 0x120 ;  /* 0x0104800000007b1d */ /* 0x000fe20000010000 */
[----:B--2---:R-:W-:-:S05]  /*116f0*/  IMAD.MOV.U32 R19, RZ, RZ, R14 ;  /* 0x000000ffff137224 */ /* 0x004fca00078e000e */
[----:B------:R-:W-:Y:S01]  /*11700*/  ULDC UR4, c[0x0][0xda8] ;  /* 0x00036a0000047ab9 */ /* 0x000fe20000000800 */
[----:B---3--:R-:W-:-:S04]  /*11710*/  LOP3.LUT R0, R0, 0x1f, RZ, 0xc0, !PT ;  /* 0x0000001f00007812 */ /* 0x008fc800078ec0ff */
[----:B------:R-:W-:-:S13]  /*11720*/  ISETP.NE.AND P0, PT, R0, RZ, PT ;  /* 0x000000ff0000720c */ /* 0x000fda0003f05270 */
[----:B------:R-:W2:Y:S01]  /*11730*/  @!P0 S2R R3, SR_CgaCtaId ;  /* 0x0000000000038919 */ /* 0x000ea20000008800 */
[----:B------:R-:W-:-:S04]  /*11740*/  @!P0 MOV R0, 0x400 ;  /* 0x0000040000008802 */ /* 0x000fc80000000f00 */
[----:B--2---:R-:W-:-:S05]  /*11750*/  @!P0 LEA R0, R3, R0, 0x18 ;  /* 0x0000000003008211 */ /* 0x004fca00078ec0ff */
[----:B------:R2:W-:Y:S01]  /*11760*/  @!P0 STS [R0+0x288d0], R13 ;  /* 0x0288d00d00008388 */ /* 0x0005e20000000800 */
[----:B------:R-:W-:Y:S06]  /*11770*/  BAR.ARV 0x5, 0x120 ;  /* 0x0144800000007b1d */ /* 0x000fec0000002000 */
[----:B------:R-:W-:-:S13]  /*11780*/  ISETP.GE.AND P0, PT, R19, UR4, PT ;  /* 0x0000000413007c0c */ /* 0x000fda000bf06270 */
[----:B--2---:R-:W-:Y:S05]  /*11790*/  @!P0 BRA `(.L_x_1017) ;  /* 0xffffffd000ac8947 */ /* 0x004fea000383ffff */
.L_x_963:
[----:B------:R-:W2:Y:S01]  /*117a0*/  S2R R3, SR_CgaCtaId ;  /* 0x0000000000037919 */ /* 0x000ea20000008800 */
[----:B------:R-:W-:Y:S01]  /*117b0*/  UIADD3 UR47, UR47, 0x1, URZ ;  /* 0x000000012f2f7890 */ /* 0x000fe2000fffe03f */
[----:B------:R-:W-:-:S03]  /*117c0*/  MOV R0, 0x400 ;  /* 0x0000040000007802 */ /* 0x000fc60000000f00 */
[----:B------:R-:W-:-:S04]  /*117d0*/  ULEA.HI UR4, UR47, UR47, URZ, 0x1 ;  /* 0x0000002f2f047291 */ /* 0x000fc8000f8f083f */
[----:B------:R-:W-:-:S04]  /*117e0*/  ULOP3.LUT UR4, UR4, 0xfffffffe, URZ, 0xc0, !UPT ;  /* 0xfffffffe04047892 */ /* 0x000fc8000f8ec03f */
[----:B------:R-:W-:Y:S01]  /*117f0*/  UIADD3 UR4, UR47, -UR4, URZ ;  /* 0x800000042f047290 */ /* 0x000fe2000fffe03f */
[----:B--2---:R-:W-:-:S05]  /*11800*/  LEA R7, R3, R0, 0x18 ;  /* 0x0000000003077211 */ /* 0x004fca00078ec0ff */
[----:B------:R-:W-:-:S05]  /*11810*/  IMAD.U32 R0, RZ, RZ, UR4 ;  /* 0x00000004ff007e24 */ /* 0x000fca000f8e00ff */
[----:B------:R-:W-:-:S04]  /*11820*/  SHF.L.U32 R0, R0, 0x1f, RZ ;  /* 0x0000001f00007819 */ /* 0x000fc800000006ff */
[----:B------:R-:W2:Y:S02]  /*11830*/  SYNCS.PHASECHK.TRANS64.TRYWAIT P0, [R7+URZ+0x28820], R0 ;  /* 0x02882000070075a7 */ /* 0x000ea4000800017f */
[----:B--2---:R-:W-:Y:S05]  /*11840*/  @!P0 BRA `(.L_x_1018) ;  /* 0x0000000800a08947 */ /* 0x004fea0003800000 */
.L_x_1045:
[----:B------:R-:W3:Y:S02]  /*11850*/  S2R R2, SR_TID.X ;  /* 0x0000000000027919 */ /* 0x000ee40000002100 */
[----:B---3--:R-:W-:-:S04]  /*11860*/  SHF.R.U32.HI R2, RZ, 0x5, R2 ;  /* 0x00000005ff027819 */ /* 0x008fc80000011602 */
[----:B------:R-:W-:-:S05]  /*11870*/  LOP3.LUT R2, R2, 0x3, RZ, 0xc0, !PT ;  /* 0x0000000302027812 */ /* 0x000fca00078ec0ff */
[----:B--2---:R-:W2:Y:S02]  /*11880*/  SHFL.IDX PT, R0, R2, RZ, 0x1f ;  /* 0x00001fff02007589 */ /* 0x004ea400000e0000 */
[----:B--2---:R-:W-:-:S13]  /*11890*/  ISETP.NE.AND P0, PT, R0, RZ, PT ;  /* 0x000000ff0000720c */ /* 0x004fda0003f05270 */
[----:B------:R-:W-:Y:S05]  /*118a0*/  @P0 EXIT ;  /* 0x000000000000094d */ /* 0x000fea0003800000 */
[----:B------:R-:W-:Y:S01]  /*118b0*/  ELECT P0, URZ, PT ;  /* 0x00000000003f782f */ /* 0x000fe20003800000 */
[----:B------:R-:W-:-:S12]  /*118c0*/  BSSY B0, `(.L_x_1019) ;  /* 0x0000020000007945 */ /* 0x000fd80003800000 */
[----:B------:R-:W-:Y:S05]  /*118d0*/  @!P0 BRA `(.L_x_1020) ;  /* 0x0000000000788947 */ /* 0x000fea0003800000 */
[----:B------:R-:W-:-:S06]  /*118e0*/  ULOP3.LUT UR4, UR38, 0x2, URZ, 0xfc, !UPT ;  /* 0x0000000226047892 */ /* 0x000fcc000f8efc3f */
[----:B------:R-:W-:-:S05]  /*118f0*/  IMAD.U32 R0, RZ, RZ, UR4 ;  /* 0x00000004ff007e24 */ /* 0x000fca000f8e00ff */
[----:B------:R-:W-:-:S13]  /*11900*/  ISETP.NE.AND P2, PT, R0, 0x3, PT ;  /* 0x000000030000780c */ /* 0x000fda0003f45270 */
[----:B------:R-:W-:Y:S05]  /*11910*/  @!P2 BRA `(.L_x_1021) ;  /* 0x000000000004a947 */ /* 0x000fea0003800000 */
[----:B------:R-:W-:Y:S01]  /*11920*/  BPT.TRAP 0x1 ;  /* 0x000000040000795c */ /* 0x000fe20000300000 */
.L_x_1021:
[----:B------:R-:W-:Y:S01]  /*11930*/  VIADD R3, R7, 0x28840 ;  /* 0x0002884007037836 */ /* 0x000fe20000000000 */
[----:B------:R-:W-:Y:S01]  /*11940*/  SHF.L.U32 R4, R17, 0x1f, RZ ;  /* 0x0000001f11047819 */ /* 0x000fe200000006ff */
[C---:B------:R-:W-:Y:S02]  /*11950*/  VIADD R0, R16.reuse, 0x1 ;  /* 0x0000000110007836 */ /* 0x040fe40000000000 */
[----:B------:R-:W-:-:S03]  /*11960*/  IMAD R5, R16, 0x8, R3 ;  /* 0x0000000810057824 */ /* 0x000fc600078e0203 */
[----:B------:R-:W-:Y:S01]  /*11970*/  ISETP.NE.AND P1, PT, R0, 0x2, PT ;  /* 0x000000020000780c */ /* 0x000fe20003f25270 */
[----:B------:R-:W2:Y:S03]  /*11980*/  SYNCS.PHASECHK.TRANS64.TRYWAIT P0, [R5+URZ], R4 ;  /* 0x00000004050075a7 */ /* 0x000ea6000800017f */
[----:B------:R-:W-:-:S04]  /*11990*/  SEL R2, RZ, 0x1, P1 ;  /* 0x00000001ff027807 */ /* 0x000fc80000800000 */
[----:B------:R-:W-:Y:S02]  /*119a0*/  LOP3.LUT R17, R17, R2, RZ, 0x3c, !PT ;  /* 0x0000000211117212 */ /* 0x000fe400078e3cff */
[----:B------:R-:W-:Y:S02]  /*119b0*/  SEL R2, R0, RZ, P1 ;  /* 0x000000ff00027207 */ /* 0x000fe40000800000 */
[----:B------:R-:W-:-:S03]  /*119c0*/  SHF.L.U32 R0, R17, 0x1f, RZ ;  /* 0x0000001f11007819 */ /* 0x000fc600000006ff */
[----:B------:R-:W-:Y:S01]  /*119d0*/  IMAD R3, R2, 0x8, R3 ;  /* 0x0000000802037824 */ /* 0x000fe200078e0203 */
[----:B--2---:R-:W-:Y:S06]  /*119e0*/  @!P0 BRA `(.L_x_1022) ;  /* 0x00000008004c8947 */ /* 0x004fec0003800000 */
.L_x_1046:
[----:B------:R-:W3:Y:S02]  /*119f0*/  SYNCS.PHASECHK.TRANS64.TRYWAIT P0, [R3+URZ], R0 ;  /* 0x00000000030075a7 */ /* 0x000ee4000800017f */
[----:B---3--:R-:W-:Y:S05]  /*11a00*/  @!P0 BRA `(.L_x_1023) ;  /* 0x0000000800588947 */ /* 0x008fea0003800000 */
.L_x_1047:
[----:B------:R-:W-:Y:S05]  /*11a10*/  @!P2 BRA `(.L_x_1024) ;  /* 0x000000000004a947 */ /* 0x000fea0003800000 */
[----:B------:R-:W-:Y:S01]  /*11a20*/  BPT.TRAP 0x1 ;  /* 0x000000040000795c */ /* 0x000fe20000300000 */
.L_x_1024:
[----:B---3--:R-:W-:-:S04]  /*11a30*/  VIADD R3, R7, 0x28860 ;  /* 0x0002886007037836 */ /* 0x008fc80000000000 */
[----:B--2---:R-:W-:-:S04]  /*11a40*/  IMAD R5, R16, 0x8, R3 ;  /* 0x0000000810057824 */ /* 0x004fc800078e0203 */
[----:B------:R-:W2:Y:S02]  /*11a50*/  SYNCS.PHASECHK.TRANS64.TRYWAIT P0, [R5+URZ], R4 ;  /* 0x00000004050075a7 */ /* 0x000ea4000800017f */
[----:B--2---:R-:W-:Y:S05]  /*11a60*/  @!P0 BRA `(.L_x_1025) ;  /* 0x0000000800548947 */ /* 0x004fea0003800000 */
.L_x_1048:
[----:B------:R-:W-:-:S07]  /*11a70*/  IMAD R3, R2, 0x8, R3 ;  /* 0x0000000802037824 */ /* 0x000fce00078e0203 */
.L_x_1026:
[----:B---3--:R3:W4:Y:S02]  /*11a80*/  SYNCS.PHASECHK.TRANS64.TRYWAIT P0, [R3+URZ], R0 ;  /* 0x00000000030075a7 */ /* 0x008724000800017f */
[----:B----4-:R-:W-:Y:S05]  /*11a90*/  @!P0 NANOSLEEP.SYNCS 0x989680 ;  /* 0x009896800000895d */ /* 0x010fea0003900000 */
[----:B------:R-:W4:Y:S02]  /*11aa0*/  @!P0 SYNCS.PHASECHK.TRANS64 P0, [R3+URZ], R0 ;  /* 0x00000000030085a7 */ /* 0x000f24000800007f */
[----:B----4-:R-:W-:Y:S05]  /*11ab0*/  @!P0 BRA `(.L_x_1026) ;  /* 0xfffffffc00f08947 */ /* 0x010fea000383ffff */
.L_x_1020:
[----:B------:R-:W-:Y:S05]  /*11ac0*/  BSYNC B0 ;  /* 0x0000000000007941 */ /* 0x000fea0003800000 */
.L_x_1019:
[----:B------:R-:W-:Y:S05]  /*11ad0*/  EXIT ;  /* 0x000000000000794d */ /* 0x000fea0003800000 */
.L_x_880:
[----:B-1----:R-:W-:-:S04]  /*11ae0*/  IMAD.U32 R3, RZ, RZ, UR39 ;  /* 0x00000027ff037e24 */ /* 0x002fc8000f8e00ff */
[----:B------:R1:W2:Y:S03]  /*11af0*/  SYNCS.PHASECHK.TRANS64.TRYWAIT P1, [R3+URZ+0x28800], R0 ;  /* 0x02880000030075a7 */ /* 0x0002a6000802017f */
[----:B--2---:R-:W-:Y:S05]  /*11b00*/  @!P1 NANOSLEEP.SYNCS 0x989680 ;  /* 0x009896800000995d */ /* 0x004fea0003900000 */
[----:B------:R-:W2:Y:S02]  /*11b10*/  @!P1 SYNCS.PHASECHK.TRANS64 P1, [R3+URZ+0x28800], R0 ;  /* 0x02880000030095a7 */ /* 0x000ea4000802007f */
[----:B--2---:R-:W-:Y:S05]  /*11b20*/  @!P1 BRA `(.L_x_880) ;  /* 0xfffffffc00ec9947 */ /* 0x004fea000383ffff */
[----:B------:R-:W-:Y:S05]  /*11b30*/  BRA `(.L_x_1027) ;  /* 0xfffffefc00887947 */ /* 0x000fea000383ffff */
.L_x_884:
[----:B--2---:R2:W3:Y:S02]  /*11b40*/  SYNCS.PHASECHK.TRANS64.TRYWAIT P2, [R7+URZ+0x28830], R0 ;  /* 0x02883000070075a7 */ /* 0x0044e4000804017f */
[----:B---3--:R-:W-:Y:S05]  /*11b50*/  @!P2 NANOSLEEP.SYNCS 0x989680 ;  /* 0x009896800000a95d */ /* 0x008fea0003900000 */
[----:B------:R-:W3:Y:S02]  /*11b60*/  @!P2 SYNCS.PHASECHK.TRANS64 P2, [R7+URZ+0x28830], R0 ;  /* 0x028830000700a5a7 */ /* 0x000ee4000804007f */
[----:B---3--:R-:W-:Y:S05]  /*11b70*/  @!P2 BRA `(.L_x_884) ;  /* 0xfffffffc00f0a947 */ /* 0x008fea000383ffff */
[----:B------:R-:W-:Y:S05]  /*11b80*/  BRA `(.L_x_883) ;  /* 0xfffffefc00ac7947 */ /* 0x000fea000383ffff */
.L_x_900:
[----:B--2---:R-:W-:-:S04]  /*11b90*/  IMAD.U32 R11, RZ, RZ, UR6 ;  /* 0x00000006ff0b7e24 */ /* 0x004fc8000f8e00ff */
[----:B------:R2:W3:Y:S03]  /*11ba0*/  SYNCS.PHASECHK.TRANS64.TRYWAIT P3, [R11+URZ+0x28830], R6 ;  /* 0x028830060b0075a7 */ /* 0x0004e6000806017f */
[----:B---3--:R-:W-:Y:S05]  /*11bb0*/  @!P3 NANOSLEEP.SYNCS 0x989680 ;  /* 0x009896800000b95d */ /* 0x008fea0003900000 */
[----:B------:R-:W3:Y:S02]  /*11bc0*/  @!P3 SYNCS.PHASECHK.TRANS64 P3, [R11+URZ+0x28830], R6 ;  /* 0x028830060b00b5a7 */ /* 0x000ee4000806007f */
[----:B---3--:R-:W-:Y:S05]  /*11bd0*/  @!P3 BRA `(.L_x_900) ;  /* 0xfffffffc00ecb947 */ /* 0x008fea000383ffff */
[----:B------:R-:W-:Y:S05]  /*11be0*/  BRA `(.L_x_897) ;  /* 0xffffff2c00fc7947 */ /* 0x000fea000383ffff */
.L_x_904:
[----:B--2---:R-:W-:-:S04]  /*11bf0*/  IMAD.U32 R11, RZ, RZ, UR6 ;  /* 0x00000006ff0b7e24 */ /* 0x004fc8000f8e00ff */
[----:B------:R2:W3:Y:S03]  /*11c00*/  SYNCS.PHASECHK.TRANS64.TRYWAIT P3, [R11+URZ+0x28850], R6 ;  /* 0x028850060b0075a7 */ /* 0x0004e6000806017f */
[----:B---3--:R-:W-:Y:S05]  /*11c10*/  @!P3 NANOSLEEP.SYNCS 0x989680 ;  /* 0x009896800000b95d */ /* 0x008fea0003900000 */
[----:B------:R-:W3:Y:S02]  /*11c20*/  @!P3 SYNCS.PHASECHK.TRANS64 P3, [R11+URZ+0x28850], R6 ;  /* 0x028850060b00b5a7 */ /* 0x000ee4000806007f */
[----:B---3--:R-:W-:Y:S05]  /*11c30*/  @!P3 BRA `(.L_x_904) ;  /* 0xfffffffc00ecb947 */ /* 0x008fea000383ffff */
[----:B------:R-:W-:Y:S05]  /*11c40*/  BRA `(.L_x_901) ;  /* 0xffffff3000bc7947 */ /* 0x000fea000383ffff */
.L_x_921:
[----:B--2---:R-:W-:-:S04]  /*11c50*/  IMAD.U32 R9, RZ, RZ, UR6 ;  /* 0x00000006ff097e24 */ /* 0x004fc8000f8e00ff */
[----:B------:R2:W3:Y:S03]  /*11c60*/  SYNCS.PHASECHK.TRANS64.TRYWAIT P2, [R9+URZ+0x28830], R0 ;  /* 0x02883000090075a7 */ /* 0x0004e6000804017f */
[----:B---3--:R-:W-:Y:S05]  /*11c70*/  @!P2 NANOSLEEP.SYNCS 0x989680 ;  /* 0x009896800000a95d */ /* 0x008fea0003900000 */
[----:B------:R-:W3:Y:S02]  /*11c80*/  @!P2 SYNCS.PHASECHK.TRANS64 P2, [R9+URZ+0x28830], R0 ;  /* 0x028830000900a5a7 */ /* 0x000ee4000804007f */
[----:B---3--:R-:W-:Y:S05]  /*11c90*/  @!P2 BRA `(.L_x_921) ;  /* 0xfffffffc00eca947 */ /* 0x008fea000383ffff */
[----:B------:R-:W-:Y:S05]  /*11ca0*/  BRA `(.L_x_918) ;  /* 0xffffff6000547947 */ /* 0x000fea000383ffff */
.L_x_925:
[----:B--2---:R-:W-:-:S04]  /*11cb0*/  IMAD.U32 R9, RZ, RZ, UR6 ;  /* 0x00000006ff097e24 */ /* 0x004fc8000f8e00ff */
[----:B------:R2:W3:Y:S03]  /*11cc0*/  SYNCS.PHASECHK.TRANS64.TRYWAIT P2, [R9+URZ+0x28850], R0 ;  /* 0x02885000090075a7 */ /* 0x0004e6000804017f */
[----:B---3--:R-:W-:Y:S05]  /*11cd0*/  @!P2 NANOSLEEP.SYNCS 0x989680 ;  /* 0x009896800000a95d */ /* 0x008fea0003900000 */
[----:B------:R-:W3:Y:S02]  /*11ce0*/  @!P2 SYNCS.PHASECHK.TRANS64 P2, [R9+URZ+0x28850], R0 ;  /* 0x028850000900a5a7 */ /* 0x000ee4000804007f */
[----:B---3--:R-:W-:Y:S05]  /*11cf0*/  @!P2 BRA `(.L_x_925) ;  /* 0xfffffffc00eca947 */ /* 0x008fea000383ffff */
[----:B------:R-:W-:Y:S05]  /*11d00*/  BRA `(.L_x_922) ;  /* 0xffffff6400147947 */ /* 0x000fea000383ffff */
.L_x_931:
[----:B--2---:R-:W-:-:S04]  /*11d10*/  IMAD.U32 R9, RZ, RZ, UR6 ;  /* 0x00000006ff097e24 */ /* 0x004fc8000f8e00ff */
[----:B------:R2:W3:Y:S03]  /*11d20*/  SYNCS.PHASECHK.TRANS64.TRYWAIT P2, [R9+URZ+0x28830], R0 ;  /* 0x02883000090075a7 */ /* 0x0004e6000804017f */
[----:B---3--:R-:W-:Y:S05]  /*11d30*/  @!P2 NANOSLEEP.SYNCS 0x989680 ;  /* 0x009896800000a95d */ /* 0x008fea0003900000 */
[----:B------:R-:W3:Y:S02]  /*11d40*/  @!P2 SYNCS.PHASECHK.TRANS64 P2, [R9+URZ+0x28830], R0 ;  /* 0x028830000900a5a7 */ /* 0x000ee4000804007f */
[----:B---3--:R-:W-:Y:S05]  /*11d50*/  @!P2 BRA `(.L_x_931) ;  /* 0xfffffffc00eca947 */ /* 0x008fea000383ffff */
[----:B------:R-:W-:Y:S05]  /*11d60*/  BRA `(.L_x_928) ;  /* 0xffffff8000347947 */ /* 0x000fea000383ffff */
.L_x_935:
[----:B--2---:R-:W-:-:S04]  /*11d70*/  IMAD.U32 R9, RZ, RZ, UR6 ;  /* 0x00000006ff097e24 */ /* 0x004fc8000f8e00ff */
[----:B------:R2:W3:Y:S03]  /*11d80*/  SYNCS.PHASECHK.TRANS64.TRYWAIT P2, [R9+URZ+0x28850], R0 ;  /* 0x02885000090075a7 */ /* 0x0004e6000804017f */
[----:B---3--:R-:W-:Y:S05]  /*11d90*/  @!P2 NANOSLEEP.SYNCS 0x989680 ;  /* 0x009896800000a95d */ /* 0x008fea0003900000 */
[----:B------:R-:W3:Y:S02]  /*11da0*/  @!P2 SYNCS.PHASECHK.TRANS64 P2, [R9+URZ+0x28850], R0 ;  /* 0x028850000900a5a7 */ /* 0x000ee4000804007f */
[----:B---3--:R-:W-:Y:S05]  /*11db0*/  @!P2 BRA `(.L_x_935) ;  /* 0xfffffffc00eca947 */ /* 0x008fea000383ffff */
[----:B------:R-:W-:Y:S05]  /*11dc0*/  BRA `(.L_x_932) ;  /* 0xffffff8000f47947 */ /* 0x000fea000383ffff */
.L_x_948:
[----:B--2---:R-:W-:-:S04]  /*11dd0*/  IMAD.U32 R5, RZ, RZ, UR5 ;  /* 0x00000005ff057e24 */ /* 0x004fc8000f8e00ff */
[----:B------:R2:W3:Y:S03]  /*11de0*/  SYNCS.PHASECHK.TRANS64.TRYWAIT P0, [R5+URZ+0x28850], R4 ;  /* 0x02885004050075a7 */ /* 0x0004e6000800017f */
[----:B---3--:R-:W-:Y:S05]  /*11df0*/  @!P0 NANOSLEEP.SYNCS 0x989680 ;  /* 0x009896800000895d */ /* 0x008fea0003900000 */
[----:B------:R-:W3:Y:S02]  /*11e00*/  @!P0 SYNCS.PHASECHK.TRANS64 P0, [R5+URZ+0x28850], R4 ;  /* 0x02885004050085a7 */ /* 0x000ee4000800007f */
[----:B---3--:R-:W-:Y:S05]  /*11e10*/  @!P0 BRA `(.L_x_948) ;  /* 0xfffffffc00ec8947 */ /* 0x008fea000383ffff */
[----:B------:R-:W-:Y:S05]  /*11e20*/  BRA `(.L_x_947) ;  /* 0xffffffac00dc7947 */ /* 0x000fea000383ffff */
.L_x_978:
[----:B------:R-:W1:Y:S01]  /*11e30*/  S2R R18, SR_TID.X ;  /* 0x0000000000127919 */ /* 0x000e620000002100 */
        /* <DEDUP_REMOVED lines=9> */
.L_x_1028:
[----:B------:R-:W-:Y:S05]  /*11ed0*/  BRA `(.L_x_1029) ;  /* 0xffffffd8006c7947 */ /* 0x000fea000383ffff */
.L_x_979:
[----:B------:R-:W-:Y:S01]  /*11ee0*/  BSSY B0, `(.L_x_1030) ;  /* 0x0000006000007945 */ /* 0x000fe20003800000 */
[----:B------:R-:W-:-:S07]  /*11ef0*/  IMAD.MOV.U32 R15, RZ, RZ, -0x1 ;  /* 0xffffffffff0f7424 */ /* 0x000fce00078e00ff */
[----:B------:R-:W-:Y:S05]  /*11f00*/  WARPSYNC.COLLECTIVE R15, `(.L_x_1031) ;  /* 0x000000000f0c7348 */ /* 0x000fea0003c00000 */
[----:B------:R-:W-:Y:S02]  /*11f10*/  ELECT P6, UR62, PT ;  /* 0x00000000003e782f */ /* 0x000fe400038c0000 */
[----:B------:R-:W-:Y:S01]  /*11f20*/  MOV R14, UR62 ;  /* 0x0000003e000e7c02 */ /* 0x000fe20008000f00 */
[----:B------:R-:W-:Y:S10]  /*11f30*/  ENDCOLLECTIVE ;  /* 0x000000000000791b */ /* 0x000ff40003800000 */
.L_x_1031:
[----:B------:R-:W-:Y:S05]  /*11f40*/  BSYNC B0 ;  /* 0x0000000000007941 */ /* 0x000fea0003800000 */
.L_x_1030:
[----:B------:R-:W-:Y:S05]  /*11f50*/  BRA `(.L_x_1032) ;  /* 0xffffffd8005c7947 */ /* 0x000fea000383ffff */
.L_x_982:
[----:B-1----:R1:W2:Y:S02]  /*11f60*/  SYNCS.PHASECHK.TRANS64.TRYWAIT P2, [R8+URZ+0x28840], R7 ;  /* 0x02884007080075a7 */ /* 0x0022a4000804017f */
[----:B--2---:R-:W-:Y:S05]  /*11f70*/  @!P2 NANOSLEEP.SYNCS 0x989680 ;  /* 0x009896800000a95d */ /* 0x004fea0003900000 */
[----:B------:R-:W2:Y:S02]  /*11f80*/  @!P2 SYNCS.PHASECHK.TRANS64 P2, [R8+URZ+0x28840], R7 ;  /* 0x028840070800a5a7 */ /* 0x000ea4000804007f */
[----:B--2---:R-:W-:Y:S05]  /*11f90*/  @!P2 BRA `(.L_x_982) ;  /* 0xfffffffc00f0a947 */ /* 0x004fea000383ffff */
[----:B------:R-:W-:Y:S05]  /*11fa0*/  BRA `(.L_x_1033) ;  /* 0xffffffd800b87947 */ /* 0x000fea000383ffff */
.L_x_984:
[----:B-1----:R-:W-:-:S04]  /*11fb0*/  IMAD.U32 R8, RZ, RZ, UR39 ;  /* 0x00000027ff087e24 */ /* 0x002fc8000f8e00ff */
[----:B------:R1:W2:Y:S03]  /*11fc0*/  SYNCS.PHASECHK.TRANS64.TRYWAIT P2, [R8+URZ+0x28820], R7 ;  /* 0x02882007080075a7 */ /* 0x0002a6000804017f */
[----:B--2---:R-:W-:Y:S05]  /*11fd0*/  @!P2 NANOSLEEP.SYNCS 0x989680 ;  /* 0x009896800000a95d */ /* 0x004fea0003900000 */
[----:B------:R-:W2:Y:S02]  /*11fe0*/  @!P2 SYNCS.PHASECHK.TRANS64 P2, [R8+URZ+0x28820], R7 ;  /* 0x028820070800a5a7 */ /* 0x000ea4000804007f */
[----:B--2---:R-:W-:Y:S05]  /*11ff0*/  @!P2 BRA `(.L_x_984) ;  /* 0xfffffffc00eca947 */ /* 0x004fea000383ffff */
[----:B------:R-:W-:Y:S05]  /*12000*/  BRA `(.L_x_1034) ;  /* 0xffffffdc00907947 */ /* 0x000fea000383ffff */
.L_x_990:
[----:B-1----:R1:W2:Y:S02]  /*12010*/  SYNCS.PHASECHK.TRANS64.TRYWAIT P3, [R3+URZ+0x28840], R2 ;  /* 0x02884002030075a7 */ /* 0x0022a4000806017f */
[----:B--2---:R-:W-:Y:S05]  /*12020*/  @!P3 NANOSLEEP.SYNCS 0x989680 ;  /* 0x009896800000b95d */ /* 0x004fea0003900000 */
[----:B------:R-:W2:Y:S02]  /*12030*/  @!P3 SYNCS.PHASECHK.TRANS64 P3, [R3+URZ+0x28840], R2 ;  /* 0x028840020300b5a7 */ /* 0x000ea4000806007f */
[----:B--2---:R-:W-:Y:S05]  /*12040*/  @!P3 BRA `(.L_x_990) ;  /* 0xfffffffc00f0b947 */ /* 0x004fea000383ffff */
[----:B------:R-:W-:Y:S05]  /*12050*/  BRA `(.L_x_1035) ;  /* 0xffffffe000347947 */ /* 0x000fea000383ffff */
.L_x_992:
[----:B-1----:R1:W2:Y:S02]  /*12060*/  SYNCS.PHASECHK.TRANS64.TRYWAIT P3, [R2+URZ+0x60], R3 ;  /* 0x00006003020075a7 */ /* 0x0022a4000806017f */
[----:B--2---:R-:W-:Y:S05]  /*12070*/  @!P3 NANOSLEEP.SYNCS 0x989680 ;  /* 0x009896800000b95d */ /* 0x004fea0003900000 */
[----:B------:R-:W2:Y:S02]  /*12080*/  @!P3 SYNCS.PHASECHK.TRANS64 P3, [R2+URZ+0x60], R3 ;  /* 0x000060030200b5a7 */ /* 0x000ea4000806007f */
[----:B--2---:R-:W-:Y:S05]  /*12090*/  @!P3 BRA `(.L_x_992) ;  /* 0xfffffffc00f0b947 */ /* 0x004fea000383ffff */
[----:B------:R-:W-:Y:S05]  /*120a0*/  BRA `(.L_x_1036) ;  /* 0xffffffe000a87947 */ /* 0x000fea000383ffff */
.L_x_998:
[----:B-1----:R1:W2:Y:S02]  /*120b0*/  SYNCS.PHASECHK.TRANS64.TRYWAIT P3, [R3+URZ+0x28840], R2 ;  /* 0x02884002030075a7 */ /* 0x0022a4000806017f */
[----:B--2---:R-:W-:Y:S05]  /*120c0*/  @!P3 NANOSLEEP.SYNCS 0x989680 ;  /* 0x009896800000b95d */ /* 0x004fea0003900000 */
[----:B------:R-:W2:Y:S02]  /*120d0*/  @!P3 SYNCS.PHASECHK.TRANS64 P3, [R3+URZ+0x28840], R2 ;  /* 0x028840020300b5a7 */ /* 0x000ea4000806007f */
[----:B--2---:R-:W-:Y:S05]  /*120e0*/  @!P3 BRA `(.L_x_998) ;  /* 0xfffffffc00f0b947 */ /* 0x004fea000383ffff */
[----:B------:R-:W-:Y:S05]  /*120f0*/  BRA `(.L_x_1037) ;  /* 0xffffffe400c87947 */ /* 0x000fea000383ffff */
.L_x_1000:
[----:B-1----:R1:W2:Y:S02]  /*12100*/  SYNCS.PHASECHK.TRANS64.TRYWAIT P3, [R2+URZ+0x60], R17 ;  /* 0x00006011020075a7 */ /* 0x0022a4000806017f */
[----:B--2---:R-:W-:Y:S05]  /*12110*/  @!P3 NANOSLEEP.SYNCS 0x989680 ;  /* 0x009896800000b95d */ /* 0x004fea0003900000 */
[----:B------:R-:W2:Y:S02]  /*12120*/  @!P3 SYNCS.PHASECHK.TRANS64 P3, [R2+URZ+0x60], R17 ;  /* 0x000060110200b5a7 */ /* 0x000ea4000806007f */
[----:B--2---:R-:W-:Y:S05]  /*12130*/  @!P3 BRA `(.L_x_1000) ;  /* 0xfffffffc00f0b947 */ /* 0x004fea000383ffff */
[----:B------:R-:W-:Y:S05]  /*12140*/  BRA `(.L_x_1038) ;  /* 0xffffffe8003c7947 */ /* 0x000fea000383ffff */
.L_x_1005:
[----:B--2---:R2:W3:Y:S02]  /*12150*/  SYNCS.PHASECHK.TRANS64.TRYWAIT P2, [R2+URZ+0x28840], R3 ;  /* 0x02884003020075a7 */ /* 0x0044e4000804017f */
[----:B---3--:R-:W-:Y:S05]  /*12160*/  @!P2 NANOSLEEP.SYNCS 0x989680 ;  /* 0x009896800000a95d */ /* 0x008fea0003900000 */
[----:B------:R-:W3:Y:S02]  /*12170*/  @!P2 SYNCS.PHASECHK.TRANS64 P2, [R2+URZ+0x28840], R3 ;  /* 0x028840030200a5a7 */ /* 0x000ee4000804007f */
[----:B---3--:R-:W-:Y:S05]  /*12180*/  @!P2 BRA `(.L_x_1005) ;  /* 0xfffffffc00f0a947 */ /* 0x008fea000383ffff */
[----:B------:R-:W-:Y:S05]  /*12190*/  BRA `(.L_x_1039) ;  /* 0xffffffec00247947 */ /* 0x000fea000383ffff */
.L_x_1007:
[----:B-1----:R1:W2:Y:S02]  /*121a0*/  SYNCS.PHASECHK.TRANS64.TRYWAIT P2, [R2+URZ+0x60], R11 ;  /* 0x0000600b020075a7 */ /* 0x0022a4000804017f */
[----:B--2---:R-:W-:Y:S05]  /*121b0*/  @!P2 NANOSLEEP.SYNCS 0x989680 ;  /* 0x009896800000a95d */ /* 0x004fea0003900000 */
[----:B------:R-:W2:Y:S02]  /*121c0*/  @!P2 SYNCS.PHASECHK.TRANS64 P2, [R2+URZ+0x60], R11 ;  /* 0x0000600b0200a5a7 */ /* 0x000ea4000804007f */
[----:B--2---:R-:W-:Y:S05]  /*121d0*/  @!P2 BRA `(.L_x_1007) ;  /* 0xfffffffc00f0a947 */ /* 0x004fea000383ffff */
[----:B------:R-:W-:Y:S05]  /*121e0*/  BRA `(.L_x_1040) ;  /* 0xffffffec00a47947 */ /* 0x000fea000383ffff */
.L_x_1014:
[----:B-1----:R1:W2:Y:S02]  /*121f0*/  SYNCS.PHASECHK.TRANS64.TRYWAIT P0, [R3+URZ+0x28860], R0 ;  /* 0x02886000030075a7 */ /* 0x0022a4000800017f */
[----:B--2---:R-:W-:Y:S05]  /*12200*/  @!P0 NANOSLEEP.SYNCS 0x989680 ;  /* 0x009896800000895d */ /* 0x004fea0003900000 */
[----:B------:R-:W2:Y:S02]  /*12210*/  @!P0 SYNCS.PHASECHK.TRANS64 P0, [R3+URZ+0x28860], R0 ;  /* 0x02886000030085a7 */ /* 0x000ea4000800007f */
[----:B--2---:R-:W-:Y:S05]  /*12220*/  @!P0 BRA `(.L_x_1014) ;  /* 0xfffffffc00f08947 */ /* 0x004fea000383ffff */
[----:B------:R-:W-:Y:S05]  /*12230*/  BRA `(.L_x_1041) ;  /* 0xfffffff000807947 */ /* 0x000fea000383ffff */
.L_x_1016:
[----:B------:R-:W-:Y:S01]  /*12240*/  BSSY B0, `(.L_x_1042) ;  /* 0x0000007000007945 */ /* 0x000fe20003800000 */
[----:B------:R-:W-:Y:S02]  /*12250*/  IMAD.MOV.U32 R12, RZ, RZ, RZ ;  /* 0x000000ffff0c7224 */ /* 0x000fe400078e00ff */
[----:B------:R-:W-:Y:S02]  /*12260*/  IMAD.MOV.U32 R11, RZ, RZ, 0x1f ;  /* 0x0000001fff0b7424 */ /* 0x000fe400078e00ff */
[----:B------:R-:W-:-:S07]  /*12270*/  IMAD.MOV.U32 R15, RZ, RZ, -0x1 ;  /* 0xffffffffff0f7424 */ /* 0x000fce00078e00ff */
[----:B------:R-:W-:Y:S05]  /*12280*/  WARPSYNC.COLLECTIVE R15, `(.L_x_1043) ;  /* 0x000000000f087348 */ /* 0x000fea0003c00000 */
[----:B------:R1:W2:Y:S02]  /*12290*/  SHFL.IDX P6, R14, R13, R12, R11 ;  /* 0x0000000c0d0e7389 */ /* 0x0002a400000c000b */
[----:B-12---:R-:W-:Y:S01]  /*122a0*/  ENDCOLLECTIVE ;  /* 0x000000000000791b */ /* 0x006fe20003800000 */
.L_x_1043:
[----:B------:R-:W-:Y:S05]  /*122b0*/  BSYNC B0 ;  /* 0x0000000000007941 */ /* 0x000fea0003800000 */
.L_x_1042:
[----:B------:R-:W-:Y:S05]  /*122c0*/  BRA `(.L_x_1044) ;  /* 0xfffffff000fc7947 */ /* 0x000fea000383ffff */
.L_x_1018:
[----:B--2---:R2:W3:Y:S02]  /*122d0*/  SYNCS.PHASECHK.TRANS64.TRYWAIT P0, [R7+URZ+0x28820], R0 ;  /* 0x02882000070075a7 */ /* 0x0044e4000800017f */
[----:B---3--:R-:W-:Y:S05]  /*122e0*/  @!P0 NANOSLEEP.SYNCS 0x989680 ;  /* 0x009896800000895d */ /* 0x008fea0003900000 */
[----:B------:R-:W3:Y:S02]  /*122f0*/  @!P0 SYNCS.PHASECHK.TRANS64 P0, [R7+URZ+0x28820], R0 ;  /* 0x02882000070085a7 */ /* 0x000ee4000800007f */
[----:B---3--:R-:W-:Y:S05]  /*12300*/  @!P0 BRA `(.L_x_1018) ;  /* 0xfffffffc00f08947 */ /* 0x008fea000383ffff */
[----:B------:R-:W-:Y:S05]  /*12310*/  BRA `(.L_x_1045) ;  /* 0xfffffff4004c7947 */ /* 0x000fea000383ffff */
.L_x_1022:
[----:B--2---:R2:W3:Y:S02]  /*12320*/  SYNCS.PHASECHK.TRANS64.TRYWAIT P0, [R5+URZ], R4 ;  /* 0x00000004050075a7 */ /* 0x0044e4000800017f */
[----:B---3--:R-:W-:Y:S05]  /*12330*/  @!P0 NANOSLEEP.SYNCS 0x989680 ;  /* 0x009896800000895d */ /* 0x008fea0003900000 */
[----:B------:R-:W3:Y:S02]  /*12340*/  @!P0 SYNCS.PHASECHK.TRANS64 P0, [R5+URZ], R4 ;  /* 0x00000004050085a7 */ /* 0x000ee4000800007f */
[----:B---3--:R-:W-:Y:S05]  /*12350*/  @!P0 BRA `(.L_x_1022) ;  /* 0xfffffffc00f08947 */ /* 0x008fea000383ffff */
[----:B------:R-:W-:Y:S05]  /*12360*/  BRA `(.L_x_1046) ;  /* 0xfffffff400a07947 */ /* 0x000fea000383ffff */
.L_x_1023:
[----:B---3--:R3:W4:Y:S02]  /*12370*/  SYNCS.PHASECHK.TRANS64.TRYWAIT P0, [R3+URZ], R0 ;  /* 0x00000000030075a7 */ /* 0x008724000800017f */
[----:B----4-:R-:W-:Y:S05]  /*12380*/  @!P0 NANOSLEEP.SYNCS 0x989680 ;  /* 0x009896800000895d */ /* 0x010fea0003900000 */
[----:B------:R-:W4:Y:S02]  /*12390*/  @!P0 SYNCS.PHASECHK.TRANS64 P0, [R3+URZ], R0 ;  /* 0x00000000030085a7 */ /* 0x000f24000800007f */
[----:B----4-:R-:W-:Y:S05]  /*123a0*/  @!P0 BRA `(.L_x_1023) ;  /* 0xfffffffc00f08947 */ /* 0x010fea000383ffff */
[----:B------:R-:W-:Y:S05]  /*123b0*/  BRA `(.L_x_1047) ;  /* 0xfffffff400947947 */ /* 0x000fea000383ffff */
.L_x_1025:
[----:B--2---:R2:W3:Y:S02]  /*123c0*/  SYNCS.PHASECHK.TRANS64.TRYWAIT P0, [R5+URZ], R4 ;  /* 0x00000004050075a7 */ /* 0x0044e4000800017f */
[----:B---3--:R-:W-:Y:S05]  /*123d0*/  @!P0 NANOSLEEP.SYNCS 0x989680 ;  /* 0x009896800000895d */ /* 0x008fea0003900000 */
[----:B------:R-:W3:Y:S02]  /*123e0*/  @!P0 SYNCS.PHASECHK.TRANS64 P0, [R5+URZ], R4 ;  /* 0x00000004050085a7 */ /* 0x000ee4000800007f */
[----:B---3--:R-:W-:Y:S05]  /*123f0*/  @!P0 BRA `(.L_x_1025) ;  /* 0xfffffffc00f08947 */ /* 0x008fea000383ffff */
[----:B------:R-:W-:Y:S05]  /*12400*/  BRA `(.L_x_1048) ;  /* 0xfffffff400987947 */ /* 0x000fea000383ffff */
.L_x_1049:
        /* <DEDUP_REMOVED lines=15> */
.L_x_2730:


//--------------------- .text._ZN7cutlass13device_kernelIN5flash11enable_sm90INS1_16FlashAttnFwdSm90INS1_25CollectiveMainloopFwdSm90ILi2EN4cute5tupleIJNS5_1CILi1EEES8_S8_EEENS6_IJNS7_ILi128EEESA_SA_EEELi128ENS_6half_tEfNS_4arch4Sm90ELb0ELb1ELb0ELb1ELb0ELb0ELb0ELb1ELb1ELb0ELb0ELb0EEENS1_21CollectiveEpilogueFwdISB_S9_SC_SE_Li256ELb1ELb0ELb0ELb0EEENS1_36VarlenDynamicPersistentTileSchedulerILi128ELi128ELi256ELi32ELb0ELb0ELb1ELb1ELb0ELb1EEEEEEEEEvNT_6ParamsE --------------------------
	.section	.text._ZN7cutlass13device_kernelIN5flash11enable_sm90INS1_16FlashAttnFwdSm90INS1_25CollectiveMainloopFwdSm90ILi2EN4cute5tupleIJNS5_1CILi1EEES8_S8_EEENS6_IJNS7_ILi128EEESA_SA_EEELi128ENS_6half_tEfNS_4arch4Sm90ELb0ELb1ELb0ELb1ELb0ELb0ELb0ELb1ELb1ELb0ELb0ELb0EEENS1_21CollectiveEpilogueFwdISB_S9_SC_SE_Li256ELb1ELb0ELb0ELb0EEENS1_36VarlenDynamicPersistentTileSchedulerILi128ELi128ELi256ELi32ELb0ELb0ELb1ELb1ELb0ELb1EEEEEEEEEvNT_6ParamsE,"ax",@progbits
	.align	128
.text._ZN7cutlass13device_kernelIN5flash11enable_sm90INS1_16FlashAttnFwdSm90INS1_25CollectiveMainloopFwdSm90ILi2EN4cute5tupleIJNS5_1CILi1EEES8_S8_EEENS6_IJNS7_ILi128EEESA_SA_EEELi128ENS_6half_tEfNS_4arch4Sm90ELb0ELb1ELb0ELb1ELb0ELb0ELb0ELb1ELb1ELb0ELb0ELb0EEENS1_21CollectiveEpilogueFwdISB_S9_SC_SE_Li256ELb1ELb0ELb0ELb0EEENS1_36VarlenDynamicPersistentTileSchedulerILi128ELi128ELi256ELi32ELb0ELb0ELb1ELb1ELb0ELb1EEEEEEEEEvNT_6ParamsE:
        .type           _ZN7cutlass13device_kernelIN5flash11enable_sm90INS1_16FlashAttnFwdSm90INS1_25CollectiveMainloopFwdSm90ILi2EN4cute5tupleIJNS5_1CILi1EEES8_S8_EEENS6_IJNS7_ILi128EEESA_SA_EEELi128ENS_6half_tEfNS_4arch4Sm90ELb0ELb1ELb0ELb1ELb0ELb0ELb0ELb1ELb1ELb0ELb0ELb0EEENS1_21CollectiveEpilogueFwdISB_S9_SC_SE_Li256ELb1ELb0ELb0ELb0EEENS1_36VarlenDynamicPersistentTileSchedulerILi128ELi128ELi256ELi32ELb0ELb0ELb1ELb1ELb0ELb1EEEEEEEEEvNT_6ParamsE,@function
        .size           _ZN7cutlass13device_kernelIN5flash11enable_sm90INS1_16FlashAttnFwdSm90INS1_25CollectiveMainloopFwdSm90ILi2EN4cute5tupleIJNS5_1CILi1EEES8_S8_EEENS6_IJNS7_ILi128EEESA_SA_EEELi128ENS_6half_tEfNS_4arch4Sm90ELb0ELb1ELb0ELb1ELb0ELb0ELb0ELb1ELb1ELb0ELb0ELb0EEENS1_21CollectiveEpilogueFwdISB_S9_SC_SE_Li256ELb1ELb0ELb0ELb0EEENS1_36VarlenDynamicPersistentTileSchedulerILi128ELi128ELi256ELi32ELb0ELb0ELb1ELb1ELb0ELb1EEEEEEEEEvNT_6ParamsE,(.L_x_2731 - _ZN7cutlass13device_kernelIN5flash11enable_sm90INS1_16FlashAttnFwdSm90INS1_25CollectiveMainloopFwdSm90ILi2EN4cute5tupleIJNS5_1CILi1EEES8_S8_EEENS6_IJNS7_ILi128EEESA_SA_EEELi128ENS_6half_tEfNS_4arch4Sm90ELb0ELb1ELb0ELb1ELb0ELb0ELb0ELb1ELb1ELb0ELb0ELb0EEENS1_21CollectiveEpilogueFwdISB_S9_SC_SE_Li256ELb1ELb0ELb0ELb0EEENS1_36VarlenDynamicPersistentTileSchedulerILi128ELi128ELi256ELi32ELb0ELb0ELb1ELb1ELb0ELb1EEEEEEEEEvNT_6ParamsE)
        .other          _ZN7cutlass13device_kernelIN5flash11enable_sm90INS1_16FlashAttnFwdSm90INS1_25CollectiveMainloopFwdSm90ILi2EN4cute5tupleIJNS5_1CILi1EEES8_S8_EEENS6_IJNS7_ILi128EEESA_SA_EEELi128ENS_6half_tEfNS_4arch4Sm90ELb0ELb1ELb0ELb1ELb0ELb0ELb0ELb1ELb1ELb0ELb0ELb0EEENS1_21CollectiveEpilogueFwdISB_S9_SC_SE_Li256ELb1ELb0ELb0ELb0EEENS1_36VarlenDynamicPersistentTileSchedulerILi128ELi128ELi256ELi32ELb0ELb0ELb1ELb1ELb0ELb1EEEEEEEEEvNT_6ParamsE,@"STO_CUDA_ENTRY STV_DEFAULT"
_ZN7cutlass13device_kernelIN5flash11enable_sm90INS1_16FlashAttnFwdSm90INS1_25CollectiveMainloopFwdSm90ILi2EN4cute5tupleIJNS5_1CILi1EEES8_S8_EEENS6_IJNS7_ILi128EEESA_SA_EEELi128ENS_6half_tEfNS_4arch4Sm90ELb0ELb1ELb0ELb1ELb0ELb0ELb0ELb1ELb1ELb0ELb0ELb0EEENS1_21CollectiveEpilogueFwdISB_S9_SC_SE_Li256ELb1ELb0ELb0ELb0EEENS1_36VarlenDynamicPersistentTileSchedulerILi128ELi128ELi256ELi32ELb0ELb0ELb1ELb1ELb0ELb1EEEEEEEEEvNT_6ParamsE:
        /* <DEDUP_REMOVED lines=21> */
.L_x_1051:
[----:B------:R-:W-:Y:S05]  /*0150*/  BSYNC B0 ;  /* 0x0000000000007941 */ /* 0x000fea0003800000 */
.L_x_1050:
        /* <DEDUP_REMOVED lines=41> */
.L_x_1052:
        /* <DEDUP_REMOVED lines=22> */
.L_x_1053:
        /* <DEDUP_REMOVED lines=18> */
.L_x_1054:
        /* <DEDUP_REMOVED lines=22> */
.L_x_1055:
        /* <DEDUP_REMOVED lines=22> */
.L_x_1056:
[----:B------:R-:W-:Y:S01]  /*0930*/  PLOP3.LUT P0, PT, PT, PT, UP0, 0x80, 0x0 ;  /* 0x000000000000781c */ /* 0x000fe20003f0f008 */
[----:B------:R-:W-:Y:S01]  /*0940*/  UMOV UR36, 0x1 ;  /* 0x0000000100247882 */ /* 0x000fe20000000000 */
[----:B------:R-:W-:Y:S01]  /*0950*/  NOP ;  /* 0x0000000000007918 */ /* 0x000fe20000000000 */
[----:B------:R-:W-:Y:S01]  /*0960*/  USEL UR36, UR36, 0x2, !UP0 ;  /* 0x0000000224247887 */ /* 0x000fe2000c000000 */
[----:B------:R-:W-:Y:S01]  /*0970*/  ULDC.64 UR48, c[0x0][0x208] ;  /* 0x0000820000307ab9 */ /* 0x000fe20000000a00 */
[----:B012-4-:R-:W-:Y:S08]  /*0980*/  BAR.SYNC.DEFER_BLOCKING 0x0 ;  /* 0x0000000000007b1d */ /* 0x017ff00000010000 */
[----:B------:R-:W-:Y:S05]  /*0990*/  @!P0 BRA `(.L_x_1057) ;  /* 0x000000ec00a88947 */ /* 0x000fea0003800000 */
.L_x_1058:
[----:B------:R-:W-:-:S08]  /*09a0*/  NOP ;  /* 0x0000000000007918 */ /* 0x000fd00000000000 */
[----:B------:R-:W0:Y:S02]  /*09b0*/  USETMAXREG.TRY_ALLOC.CTAPOOL UP0, 0xf0 ;  /* 0x000000f0000079c8 */ /* 0x000e240008000600 */
[----:B0-----:R-:W-:-:S13]  /*09c0*/  PLOP3.LUT P0, PT, PT, PT, UP0, 0x80, 0x0 ;  /* 0x000000000000781c */ /* 0x001fda0003f0f008 */
[----:B------:R-:W-:Y:S05]  /*09d0*/  @!P0 BRA `(.L_x_1058) ;  /* 0xfffffffc00f08947 */ /* 0x000fea000383ffff */
[----:B------:R-:W0:Y:S01]  /*09e0*/  S2R R2, SR_TID.X ;  /* 0x0000000000027919 */ /* 0x000e220000002100 */
        /* <DEDUP_REMOVED lines=13> */
[----:B------:R-:W-:Y:S01]  /*0ac0*/  VIADD R193, R2, 0xffffff80 ;  /* 0xffffff8002c17836 */ /* 0x000fe20000000000 */
[----:B------:R-:W-:Y:S01]  /*0ad0*/  R2UR UR6, R186 ;  /* 0x00000000ba0672ca */ /* 0x000fe200000e0000 */
[----:B------:R-:W-:Y:S01]  /*0ae0*/  ULOP3.LUT UR45, UR36, 0x1, URZ, 0xfc, !UPT ;  /* 0x00000001242d7892 */ /* 0x000fe2000f8efc3f */
[----:B------:R-:W-:Y:S01]  /*0af0*/  R2UR UR5, R187 ;  /* 0x00000000bb0572ca */ /* 0x000fe200000e0000 */
[----:B------:R-:W-:Y:S01]  /*0b00*/  UMOV UR44, URZ ;  /* 0x0000003f002c7c82 */ /* 0x000fe20008000000 */
[----:B------:R-:W-:Y:S01]  /*0b10*/  SHF.R.S32.HI R0, RZ, 0x1f, R193 ;  /* 0x0000001fff007819 */ /* 0x000fe200000114c1 */
[----:B------:R-:W-:Y:S01]  /*0b20*/  UMOV UR43, URZ ;  /* 0x0000003f002b7c82 */ /* 0x000fe20008000000 */
[----:B------:R-:W-:Y:S02]  /*0b30*/  UMOV UR42, URZ ;  /* 0x0000003f002a7c82 */ /* 0x000fe40008000000 */
[CC--:B------:R-:W-:Y:S02]  /*0b40*/  LEA.HI R2, R0.reuse, R193.reuse, RZ, 0x7 ;  /* 0x000000c100027211 */ /* 0x0c0fe400078f38ff */
[----:B------:R-:W-:-:S02]  /*0b50*/  LEA.HI R3, R0, R193, RZ, 0x4 ;  /* 0x000000c100037211 */ /* 0x000fc400078f20ff */
[----:B------:R-:W-:Y:S02]  /*0b60*/  LOP3.LUT R4, R2, 0xffffff80, RZ, 0xc0, !PT ;  /* 0xffffff8002047812 */ /* 0x000fe400078ec0ff */
[----:B------:R-:W-:-:S03]  /*0b70*/  SHF.R.S32.HI R191, RZ, 0x7, R2 ;  /* 0x00000007ffbf7819 */ /* 0x000fc60000011402 */
[----:B------:R-:W-:Y:S01]  /*0b80*/  IMAD.IADD R189, R193, 0x1, -R4 ;  /* 0x00000001c1bd7824 */ /* 0x000fe200078e0a04 */
[----:B------:R-:W-:-:S04]  /*0b90*/  LEA.HI R2, R2, R191, RZ, 0x1 ;  /* 0x000000bf02027211 */ /* 0x000fc800078f08ff */
[----:B------:R-:W-:Y:S02]  /*0ba0*/  SHF.R.S32.HI R8, RZ, 0x1f, R189 ;  /* 0x0000001fff087819 */ /* 0x000fe400000114bd */
[----:B------:R-:W-:Y:S02]  /*0bb0*/  LOP3.LUT R2, R2, 0x3fffffe, RZ, 0xc0, !PT ;  /* 0x03fffffe02027812 */ /* 0x000fe400078ec0ff */
[CC--:B------:R-:W-:Y:S02]  /*0bc0*/  LEA.HI R7, R8.reuse, R189.reuse, RZ, 0x2 ;  /* 0x000000bd08077211 */ /* 0x0c0fe400078f10ff */
[----:B------:R-:W-:Y:S01]  /*0bd0*/  LEA.HI R8, R8, R189, RZ, 0x5 ;  /* 0x000000bd08087211 */ /* 0x000fe200078f28ff */
[----:B------:R-:W-:Y:S01]  /*0be0*/  IMAD.IADD R190, R191, 0x1, -R2 ;  /* 0x00000001bfbe7824 */ /* 0x000fe200078e0a02 */
[--C-:B------:R-:W-:Y:S02]  /*0bf0*/  SHF.R.S32.HI R5, RZ, 0x2, R7.reuse ;  /* 0x00000002ff057819 */ /* 0x100fe40000011407 */
[----:B------:R-:W-:-:S02]  /*0c00*/  SHF.R.S32.HI R4, RZ, 0x1f, R7 ;  /* 0x0000001fff047819 */ /* 0x000fc40000011407 */
[----:B------:R-:W-:Y:S02]  /*0c10*/  SHF.R.S32.HI R8, RZ, 0x5, R8 ;  /* 0x00000005ff087819 */ /* 0x000fe40000011408 */
[----:B------:R-:W-:Y:S02]  /*0c20*/  LEA.HI R4, R4, R5, RZ, 0x3 ;  /* 0x0000000504047211 */ /* 0x000fe400078f18ff */
[----:B------:R-:W-:Y:S02]  /*0c30*/  LOP3.LUT R16, R7, 0x7ffffffc, RZ, 0xc0, !PT ;  /* 0x7ffffffc07107812 */ /* 0x000fe400078ec0ff */
[----:B------:R-:W-:Y:S02]  /*0c40*/  LOP3.LUT R6, R4, 0xfffffff8, RZ, 0xc0, !PT ;  /* 0xfffffff804067812 */ /* 0x000fe400078ec0ff */
[CC--:B------:R-:W-:Y:S01]  /*0c50*/  LEA.HI R4, R0.reuse, R193.reuse, RZ, 0x5 ;  /* 0x000000c100047211 */ /* 0x0c0fe200078f28ff */
[----:B------:R-:W-:Y:S01]  /*0c60*/  IMAD.IADD R16, R189, 0x1, -R16 ;  /* 0x00000001bd107824 */ /* 0x000fe200078e0a10 */
[----:B------:R-:W-:Y:S01]  /*0c70*/  LEA.HI R0, R0, R193, RZ, 0x3 ;  /* 0x000000c100007211 */ /* 0x000fe200078f18ff */
[----:B------:R-:W-:Y:S01]  /*0c80*/  IMAD.IADD R9, R5, 0x1, -R6 ;  /* 0x0000000105097824 */ /* 0x000fe200078e0a06 */
[----:B------:R-:W-:Y:S01]  /*0c90*/  SHF.R.S32.HI R6, RZ, 0x4, R3 ;  /* 0x00000004ff067819 */ /* 0x000fe20000011403 */
[----:B------:R-:W-:Y:S01]  /*0ca0*/  IMAD.SHL.U32 R5, R4, 0x20, RZ ;  /* 0x0000002004057824 */ /* 0x000fe200078e00ff */
[C---:B------:R-:W-:Y:S01]  /*0cb0*/  LOP3.LUT R4, R3.reuse, 0x3fffff0, RZ, 0xc0, !PT ;  /* 0x03fffff003047812 */ /* 0x040fe200078ec0ff */
[----:B------:R-:W-:Y:S01]  /*0cc0*/  IMAD R9, R8, 0x10, R9 ;  /* 0x0000001008097824 */ /* 0x000fe200078e0209 */
[----:B------:R-:W-:-:S02]  /*0cd0*/  LEA.HI R3, R3, R6, RZ, 0x1 ;  /* 0x0000000603037211 */ /* 0x000fc400078f08ff */
[----:B------:R-:W-:Y:S01]  /*0ce0*/  LOP3.LUT R5, R5, 0xfffffc00, RZ, 0xc0, !PT ;  /* 0xfffffc0005057812 */ /* 0x000fe200078ec0ff */
[----:B------:R-:W-:Y:S01]  /*0cf0*/  IMAD.IADD R4, R193, 0x1, -R4 ;  /* 0x00000001c1047824 */ /* 0x000fe200078e0a04 */
[----:B------:R-:W-:Y:S01]  /*0d00*/  LOP3.LUT R3, R3, 0x1ffffffe, RZ, 0xc0, !PT ;  /* 0x1ffffffe03037812 */ /* 0x000fe200078ec0ff */
[----:B------:R-:W-:Y:S01]  /*0d10*/  IMAD R190, R190, 0x40, R9 ;  /* 0x00000040bebe7824 */ /* 0x000fe200078e0209 */
[----:B------:R-:W-:Y:S01]  /*0d20*/  LOP3.LUT R2, R0, 0x1ffffff8, RZ, 0xc0, !PT ;  /* 0x1ffffff800027812 */ /* 0x000fe200078ec0ff */
[----:B------:R-:W-:Y:S01]  /*0d30*/  IMAD R4, R4, 0x40, R5 ;  /* 0x0000004004047824 */ /* 0x000fe200078e0205 */
[----:B------:R-:W-:Y:S01]  /*0d40*/  SHF.R.S32.HI R22, RZ, 0x3, R0 ;  /* 0x00000003ff167819 */ /* 0x000fe20000011400 */
[----:B------:R-:W-:Y:S02]  /*0d50*/  IMAD.IADD R3, R6, 0x1, -R3 ;  /* 0x0000000106037824 */ /* 0x000fe400078e0a03 */
[----:B------:R-:W-:Y:S02]  /*0d60*/  IMAD.IADD R2, R193, 0x1, -R2 ;  /* 0x00000001c1027824 */ /* 0x000fe400078e0a02 */
[----:B------:R-:W-:-:S02]  /*0d70*/  IMAD R192, R3, 0x8, R4 ;  /* 0x0000000803c07824 */ /* 0x000fc400078e0204 */
[----:B------:R-:W-:-:S07]  /*0d80*/  IMAD.SHL.U32 R19, R2, 0x8, RZ ;  /* 0x0000000802137824 */ /* 0x000fce00078e00ff */
.L_x_1158:
[----:B------:R-:W-:Y:S01]  /*0d90*/  ULDC.64 UR8, c[0x0][0xa28] ;  /* 0x00028a0000087ab9 */ /* 0x000fe20000000a00 */
[----:B0-----:R-:W0:Y:S01]  /*0da0*/  LDC R18, c[0x0][0x288] ;  /* 0x0000a200ff127b82 */ /* 0x001e220000000800 */
[----:B------:R-:W-:Y:S01]  /*0db0*/  UISETP.NE.U32.AND UP0, UPT, UR8, URZ, UPT ;  /* 0x0000003f0800728c */ /* 0x000fe2000bf05070 */
[----:B----45:R-:W-:-:S03]  /*0dc0*/  IMAD.MOV.U32 R6, RZ, RZ, RZ ;  /* 0x000000ffff067224 */ /* 0x030fc600078e00ff */
[----:B------:R-:W-:-:S03]  /*0dd0*/  UISETP.NE.AND.EX UP0, UPT, UR9, URZ, UPT, UP0 ;  /* 0x0000003f0900728c */ /* 0x000fc6000bf05300 */
[----:B------:R-:W-:Y:S01]  /*0de0*/  ULDC.64 UR8, c[0x0][0xa18] ;  /* 0x0002860000087ab9 */ /* 0x000fe20000000a00 */
[----:B-12---:R-:W1:Y:S01]  /*0df0*/  LDC.64 R8, c[0x0][0x3f8] ;  /* 0x0000fe00ff087b82 */ /* 0x006e620000000a00 */
[----:B------:R-:W-:Y:S01]  /*0e00*/  UISETP.NE.U32.AND UP1, UPT, UR8, URZ, UPT ;  /* 0x0000003f0800728c */ /* 0x000fe2000bf25070 */
[----:B------:R-:W-:-:S03]  /*0e10*/  PLOP3.LUT P0, PT, PT, PT, UP0, 0x80, 0x0 ;  /* 0x000000000000781c */ /* 0x000fc60003f0f008 */
[----:B------:R-:W-:-:S03]  /*0e20*/  UISETP.NE.AND.EX UP1, UPT, UR9, URZ, UPT, UP1 ;  /* 0x0000003f0900728c */ /* 0x000fc6000bf25310 */
[----:B------:R-:W-:Y:S01]  /*0e30*/  @UP0 ULDC.64 UR8, c[0x0][0xa28] ;  /* 0x00028a0000080ab9 */ /* 0x000fe20000000a00 */
[----:B------:R-:W2:Y:S01]  /*0e40*/  LDC R0, c[0x0][0x404] ;  /* 0x00010100ff007b82 */ /* 0x000ea20000000800 */
[----:B------:R-:W-:Y:S01]  /*0e50*/  @UP0 UIMAD.WIDE UR8, UR5, 0x4, UR8 ;  /* 0x00000004050808a5 */ /* 0x000fe2000f8e0208 */
[----:B------:R-:W-:-:S05]  /*0e60*/  PLOP3.LUT P2, PT, PT, PT, UP1, 0x80, 0x0 ;  /* 0x000000000000781c */ /* 0x000fca0003f4f018 */
[----:B------:R-:W-:Y:S01]  /*0e70*/  @UP1 ULDC.64 UR10, c[0x0][0xa18] ;  /* 0x00028600000a1ab9 */ /* 0x000fe20000000a00 */
[----:B------:R-:W-:Y:S01]  /*0e80*/  IMAD.U32 R2, RZ, RZ, UR8 ;  /* 0x00000008ff027e24 */ /* 0x000fe2000f8e00ff */
[----:B---3--:R-:W3:Y:S01]  /*0e90*/  LDC R17, c[0x0][0x2e0] ;  /* 0x0000b800ff117b82 */ /* 0x008ee20000000800 */
[----:B------:R-:W-:Y:S01]  /*0ea0*/  IMAD.U32 R3, RZ, RZ, UR9 ;  /* 0x00000009ff037e24 */ /* 0x000fe2000f8e00ff */
[----:B------:R-:W-:-:S04]  /*0eb0*/  @UP1 UIMAD.WIDE UR8, UR5, 0x4, UR10 ;  /* 0x00000004050818a5 */ /* 0x000fc8000f8e020a */
[----:B------:R4:W5:Y:S02]  /*0ec0*/  @P0 LDG.E R6, desc[UR48][R2.64] ;  /* 0x0000003002060981 */ /* 0x000964000c1e1900 */
[----:B------:R-:W-:Y:S02]  /*0ed0*/  IMAD.U32 R4, RZ, RZ, UR8 ;  /* 0x00000008ff047e24 */ /* 0x000fe4000f8e00ff */
[----:B------:R-:W-:Y:S01]  /*0ee0*/  IMAD.U32 R5, RZ, RZ, UR9 ;  /* 0x00000009ff057e24 */ /* 0x000fe2000f8e00ff */
[----:B------:R-:W-:-:S04]  /*0ef0*/  ULDC.64 UR8, c[0x0][0xa20] ;  /* 0x0002880000087ab9 */ /* 0x000fc80000000a00 */
[----:B0-----:R4:W5:Y:S01]  /*0f00*/  @P2 LDG.E R18, desc[UR48][R4.64] ;  /* 0x0000003004122981 */ /* 0x001962000c1e1900 */
[----:B-1----:R-:W-:Y:S01]  /*0f10*/  ISETP.NE.U32.AND P0, PT, R8, RZ, PT ;  /* 0x000000ff0800720c */ /* 0x002fe20003f05070 */
[----:B------:R-:W-:Y:S01]  /*0f20*/  UMOV UR37, UR6 ;  /* 0x0000000600257c82 */ /* 0x000fe20008000000 */
[----:B------:R-:W-:Y:S02]  /*0f30*/  ISETP.NE.U32.AND P1, PT, RZ, UR8, PT ;  /* 0x00000008ff007c0c */ /* 0x000fe4000bf25070 */
[----:B------:R-:W-:Y:S02]  /*0f40*/  ISETP.NE.AND.EX P0, PT, R9, RZ, PT, P0 ;  /* 0x000000ff0900720c */ /* 0x000fe40003f05300 */
[----:B------:R-:W-:Y:S02]  /*0f50*/  ISETP.NE.AND.EX P1, PT, RZ, UR9, PT, P1 ;  /* 0x00000009ff007c0c */ /* 0x000fe4000bf25310 */
[----:B--2---:R-:W-:Y:S01]  /*0f60*/  SEL R0, R0, 0x1, P0 ;  /* 0x0000000100007807 */ /* 0x004fe20000000000 */
[----:B----4-:R-:W-:Y:S10]  /*0f70*/  @P2 BRA `(.L_x_1059) ;  /* 0x00000000002c2947 */ /* 0x010ff40003800000 */
[----:B------:R-:W-:Y:S02]  /*0f80*/  ULDC.64 UR6, c[0x0][0xa00] ;  /* 0x0002800000067ab9 */ /* 0x000fe40000000a00 */
[----:B------:R-:W-:-:S04]  /*0f90*/  ISETP.NE.U32.AND P0, PT, RZ, UR6, PT ;  /* 0x00000006ff007c0c */ /* 0x000fc8000bf05070 */
[----:B------:R-:W-:-:S13]  /*0fa0*/  ISETP.NE.AND.EX P0, PT, RZ, UR7, PT, P0 ;  /* 0x00000007ff007c0c */ /* 0x000fda000bf05300 */
[----:B------:R-:W-:Y:S05]  /*0fb0*/  @!P0 BRA `(.L_x_1059) ;  /* 0x00000000001c8947 */ /* 0x000fea0003800000 */
[----:B------:R-:W-:Y:S02]  /*0fc0*/  ULDC.64 UR6, c[0x0][0xa00] ;  /* 0x0002800000067ab9 */ /* 0x000fe40000000a00 */
[----:B------:R-:W-:-:S06]  /*0fd0*/  UIMAD.WIDE UR6, UR5, 0x4, UR6 ;  /* 0x00000004050678a5 */ /* 0x000fcc000f8e0206 */
[----:B------:R-:W-:Y:S02]  /*0fe0*/  IMAD.U32 R2, RZ, RZ, UR6 ;  /* 0x00000006ff027e24 */ /* 0x000fe4000f8e00ff */
[----:B------:R-:W-:-:S05]  /*0ff0*/  IMAD.U32 R3, RZ, RZ, UR7 ;  /* 0x00000007ff037e24 */ /* 0x000fca000f8e00ff */
[----:B-----5:R-:W2:Y:S04]  /*1000*/  LDG.E R18, desc[UR48][R2.64] ;  /* 0x0000003002127981 */ /* 0x020ea8000c1e1900 */
[----:B------:R-:W2:Y:S02]  /*1010*/  LDG.E R5, desc[UR48][R2.64+0x4] ;  /* 0x0000043002057981 */ /* 0x000ea4000c1e1900 */
[----:B--2---:R-:W-:-:S07]  /*1020*/  IMAD.IADD R18, R5, 0x1, -R18 ;  /* 0x0000000105127824 */ /* 0x004fce00078e0a12 */
.L_x_1059:
[----:B------:R-:W-:Y:S01]  /*1030*/  UMOV UR38, UR5 ;  /* 0x0000000500267c82 */ /* 0x000fe20008000000 */
[----:B---3--:R-:W-:Y:S02]  /*1040*/  IMAD R17, R0, R17, RZ ;  /* 0x0000001100117224 */ /* 0x008fe400078e02ff */
[----:B------:R-:W-:Y:S01]  /*1050*/  IMAD.MOV.U32 R188, RZ, RZ, R185 ;  /* 0x000000ffffbc7224 */ /* 0x000fe200078e00b9 */
[----:B------:R-:W-:Y:S06]  /*1060*/  @!P1 BRA `(.L_x_1060) ;  /* 0x0000000000189947 */ /* 0x000fec0003800000 */
[----:B------:R-:W-:Y:S02]  /*1070*/  ULDC.64 UR6, c[0x0][0xa20] ;  /* 0x0002880000067ab9 */ /* 0x000fe40000000a00 */
[----:B------:R-:W-:-:S06]  /*1080*/  UIMAD.WIDE UR4, UR5, 0x4, UR6 ;  /* 0x00000004050478a5 */ /* 0x000fcc000f8e0206 */
[----:B------:R-:W-:Y:S02]  /*1090*/  IMAD.U32 R2, RZ, RZ, UR4 ;  /* 0x00000004ff027e24 */ /* 0x000fe4000f8e00ff */
[----:B------:R-:W-:-:S05]  /*10a0*/  IMAD.U32 R3, RZ, RZ, UR5 ;  /* 0x00000005ff037e24 */ /* 0x000fca000f8e00ff */
[----:B------:R0:W5:Y:S01]  /*10b0*/  LDG.E R17, desc[UR48][R2.64] ;  /* 0x0000003002117981 */ /* 0x000162000c1e1900 */
[----:B------:R-:W-:Y:S05]  /*10c0*/  BRA `(.L_x_1061) ;  /* 0x00000000002c7947 */ /* 0x000fea0003800000 */
.L_x_1060:
        /* <DEDUP_REMOVED lines=8> */
[----:B------:R-:W2:Y:S04]  /*1150*/  LDG.E R17, desc[UR48][R2.64] ;  /* 0x0000003002117981 */ /* 0x000ea8000c1e1900 */
[----:B------:R-:W2:Y:S02]  /*1160*/  LDG.E R0, desc[UR48][R2.64+0x4] ;  /* 0x0000043002007981 */ /* 0x000ea4000c1e1900 */
[----:B--2---:R-:W-:-:S07]  /*1170*/  IMAD.IADD R17, R0, 0x1, -R17 ;  /* 0x0000000100117824 */ /* 0x004fce00078e0a11 */
.L_x_1061:
[----:B------:R-:W1:Y:S01]  /*1180*/  LDC.64 R8, c[0x0][0x9e0] ;  /* 0x00027800ff087b82 */ /* 0x000e620000000a00 */
[----:B-----5:R-:W-:Y:S01]  /*1190*/  IMAD.IADD R17, R17, 0x1, -R6 ;  /* 0x0000000111117824 */ /* 0x020fe200078e0a06 */
[----:B------:R-:W-:-:S04]  /*11a0*/  LEA R0, R185, 0x80, 0x7 ;  /* 0x00000080b9007811 */ /* 0x000fc800078e38ff */
[----:B0-----:R-:W-:Y:S02]  /*11b0*/  IADD3 R3, R17, R0, -R18 ;  /* 0x0000000011037210 */ /* 0x001fe40007ffe812 */
[----:B-1----:R-:W-:-:S03]  /*11c0*/  ISETP.GE.AND P1, PT, R9, 0x1, PT ;  /* 0x000000010900780c */ /* 0x002fc60003f26270 */
[----:B------:R-:W-:-:S10]  /*11d0*/  IMAD.IADD R0, R3, 0x1, R8 ;  /* 0x0000000103007824 */ /* 0x000fd400078e0208 */
[----:B------:R-:W-:Y:S05]  /*11e0*/  @!P1 BRA `(.L_x_1062) ;  /* 0x0000000000409947 */ /* 0x000fea0003800000 */
[C---:B------:R-:W-:Y:S01]  /*11f0*/  ISETP.GT.AND P0, PT, R3.reuse, RZ, PT ;  /* 0x000000ff0300720c */ /* 0x040fe20003f04270 */
[----:B------:R-:W-:-:S12]  /*1200*/  VIADD R2, R3, 0xffffffff ;  /* 0xffffffff03027836 */ /* 0x000fd80000000000 */
[----:B------:R-:W-:Y:S05]  /*1210*/  @P0 BRA `(.L_x_1063) ;  /* 0x00000000001c0947 */ /* 0x000fea0003800000 */
[----:B------:R-:W-:Y:S01]  /*1220*/  ISETP.NE.AND P0, PT, R9, 0x1, PT ;  /* 0x000000010900780c */ /* 0x000fe20003f05270 */
[----:B------:R-:W-:-:S12]  /*1230*/  IMAD.MOV R3, RZ, RZ, -R3 ;  /* 0x000000ffff037224 */ /* 0x000fd800078e0a03 */
[----:B------:R-:W0:Y:S02]  /*1240*/  @P0 LDC.64 R4, c[0x0][0x9e8] ;  /* 0x00027a00ff040b82 */ /* 0x000e240000000a00 */
[----:B0-----:R-:W-:-:S05]  /*1250*/  @P0 IMAD.HI.U32 R2, R3, R4, RZ ;  /* 0x0000000403020227 */ /* 0x001fca00078e00ff */
[----:B------:R-:W-:-:S04]  /*1260*/  @P0 SHF.R.U32.HI R3, RZ, R5, R2 ;  /* 0x00000005ff030219 */ /* 0x000fc80000011602 */
[----:B------:R-:W-:Y:S01]  /*1270*/  LOP3.LUT R2, RZ, R3, RZ, 0x33, !PT ;  /* 0x00000003ff027212 */ /* 0x000fe200078e33ff */
[----:B------:R-:W-:Y:S06]  /*1280*/  BRA `(.L_x_1064) ;  /* 0x0000000000107947 */ /* 0x000fec0003800000 */
.L_x_1063:
[----:B------:R-:W-:-:S13]  /*1290*/  ISETP.NE.AND P0, PT, R9, 0x1, PT ;  /* 0x000000010900780c */ /* 0x000fda0003f05270 */
[----:B------:R-:W0:Y:S02]  /*12a0*/  @P0 LDC.64 R4, c[0x0][0x9e8] ;  /* 0x00027a00ff040b82 */ /* 0x000e240000000a00 */
[----:B0-----:R-:W-:-:S05]  /*12b0*/  @P0 IMAD.HI.U32 R4, R2, R4, RZ ;  /* 0x0000000402040227 */ /* 0x001fca00078e00ff */
[----:B------:R-:W-:-:S07]  /*12c0*/  @P0 SHF.R.U32.HI R2, RZ, R5, R4 ;  /* 0x00000005ff020219 */ /* 0x000fce0000011604 */
.L_x_1064:
[----:B------:R-:W-:-:S05]  /*12d0*/  IMAD R3, R2, R9, R9 ;  /* 0x0000000902037224 */ /* 0x000fca00078e0209 */
[----:B------:R-:W-:-:S07]  /*12e0*/  VIMNMX R0, R0, R3, PT ;  /* 0x0000000300007248 */ /* 0x000fce0003fe0100 */
.L_x_1062:
[----:B------:R-:W-:Y:S01]  /*12f0*/  VIADD R2, R0, 0x7f ;  /* 0x0000007f00027836 */ /* 0x000fe20000000000 */
[----:B------:R-:W-:Y:S01]  /*1300*/  ULDC UR4, c[0x0][0x9dc] ;  /* 0x0002770000047ab9 */ /* 0x000fe20000000800 */
[----:B------:R-:W-:Y:S02]  /*1310*/  VIADD R0, R17, 0x7f ;  /* 0x0000007f11007836 */ /* 0x000fe40000000000 */
[----:B------:R-:W-:Y:S01]  /*1320*/  IMAD R4, R185, 0x80, -R18 ;  /* 0x00000080b9047824 */ /* 0x000fe200078e0a12 */
[----:B------:R-:W-:Y:S02]  /*1330*/  SHF.R.S32.HI R5, RZ, 0x1f, R2 ;  /* 0x0000001fff057819 */ /* 0x000fe40000011402 */
[----:B------:R-:W-:Y:S01]  /*1340*/  SHF.R.S32.HI R3, RZ, 0x1f, R0 ;  /* 0x0000001fff037819 */ /* 0x000fe20000011400 */
[----:B------:R-:W-:Y:S01]  /*1350*/  IMAD.IADD R4, R17, 0x1, R4 ;  /* 0x0000000111047824 */ /* 0x000fe200078e0204 */
[----:B------:R-:W-:Y:S02]  /*1360*/  LEA.HI R5, R5, R2, RZ, 0x7 ;  /* 0x0000000205057211 */ /* 0x000fe400078f38ff */
[----:B------:R-:W-:Y:S01]  /*1370*/  LEA.HI R3, R3, R0, RZ, 0x7 ;  /* 0x0000000003037211 */ /* 0x000fe200078f38ff */
[----:B------:R-:W-:Y:S01]  /*1380*/  VIADD R6, R4, -UR4 ;  /* 0x8000000404067c36 */ /* 0x000fe20008000000 */
[----:B------:R-:W-:-:S02]  /*1390*/  SHF.R.S32.HI R88, RZ, 0x7, R5 ;  /* 0x00000007ff587819 */ /* 0x000fc40000011405 */
[----:B------:R-:W-:Y:S02]  /*13a0*/  SHF.R.S32.HI R3, RZ, 0x7, R3 ;  /* 0x00000007ff037819 */ /* 0x000fe40000011403 */
[----:B------:R-:W-:Y:S02]  /*13b0*/  R2UR UR4, R6 ;  /* 0x00000000060472ca */ /* 0x000fe400000e0000 */
[----:B------:R-:W-:Y:S01]  /*13c0*/  VIMNMX R88, R3, R88, PT ;  /* 0x0000005803587248 */ /* 0x000fe20003fe0100 */
[----:B------:R-:W-:-:S12]  /*13d0*/  @!P1 BRA `(.L_x_1065) ;  /* 0x0000000000449947 */ /* 0x000fd80003800000 */
[----:B------:R-:W-:-:S13]  /*13e0*/  ISETP.GT.AND P0, PT, R4, -0x1, PT ;  /* 0xffffffff0400780c */ /* 0x000fda0003f04270 */
[----:B------:R-:W-:Y:S05]  /*13f0*/  @P0 BRA `(.L_x_1066) ;  /* 0x00000000001c0947 */ /* 0x000fea0003800000 */
[----:B------:R-:W-:Y:S02]  /*1400*/  ISETP.NE.AND P0, PT, R9, 0x1, PT ;  /* 0x000000010900780c */ /* 0x000fe40003f05270 */
[----:B------:R-:W-:-:S11]  /*1410*/  LOP3.LUT R3, RZ, R4, RZ, 0x33, !PT ;  /* 0x00000004ff037212 */ /* 0x000fd600078e33ff */
[----:B------:R-:W0:Y:S02]  /*1420*/  @P0 LDC.64 R6, c[0x0][0x9e8] ;  /* 0x00027a00ff060b82 */ /* 0x000e240000000a00 */
[----:B0-----:R-:W-:-:S05]  /*1430*/  @P0 IMAD.HI.U32 R0, R3, R6, RZ ;  /* 0x0000000603000227 */ /* 0x001fca00078e00ff */
[----:B------:R-:W-:-:S04]  /*1440*/  @P0 SHF.R.U32.HI R3, RZ, R7, R0 ;  /* 0x00000007ff030219 */ /* 0x000fc80000011600 */
[----:B------:R-:W-:Y:S01]  /*1450*/  LOP3.LUT R4, RZ, R3, RZ, 0x33, !PT ;  /* 0x00000003ff047212 */ /* 0x000fe200078e33ff */
[----:B------:R-:W-:Y:S06]  /*1460*/  BRA `(.L_x_1067) ;  /* 0x0000000000107947 */ /* 0x000fec0003800000 */
.L_x_1066:
[----:B------:R-:W-:-:S13]  /*1470*/  ISETP.NE.AND P0, PT, R9, 0x1, PT ;  /* 0x000000010900780c */ /* 0x000fda0003f05270 */
[----:B------:R-:W0:Y:S02]  /*1480*/  @P0 LDC.64 R2, c[0x0][0x9e8] ;  /* 0x00027a00ff020b82 */ /* 0x000e240000000a00 */
[----:B0-----:R-:W-:-:S05]  /*1490*/  @P0 IMAD.HI.U32 R0, R4, R2, RZ ;  /* 0x0000000204000227 */ /* 0x001fca00078e00ff */
[----:B------:R-:W-:-:S07]  /*14a0*/  @P0 SHF.R.U32.HI R4, RZ, R3, R0 ;  /* 0x00000003ff040219 */ /* 0x000fce0000011600 */
.L_x_1067:
[----:B------:R-:W-:-:S05]  /*14b0*/  IMAD R4, R4, R9, RZ ;  /* 0x0000000904047224 */ /* 0x000fca00078e02ff */
[----:B------:R-:W-:-:S13]  /*14c0*/  R2UR UR5, R4 ;  /* 0x00000000040572ca */ /* 0x000fda00000e0000 */
[----:B------:R-:W-:-:S04]  /*14d0*/  UISETP.LT.AND UP0, UPT, UR4, UR5, UPT ;  /* 0x000000050400728c */ /* 0x000fc8000bf01270 */
[----:B------:R-:W-:-:S12]  /*14e0*/  USEL UR4, UR4, UR5, !UP0 ;  /* 0x0000000504047287 */ /* 0x000fd8000c000000 */
.L_x_1065:
        /* <DEDUP_REMOVED lines=43> */
[----:B------:R-:W0:Y:S01]  /*17a0*/  SHFL.IDX PT, R0, R191, RZ, 0x1f ;  /* 0x00001fffbf007589 */ /* 0x000e2200000e0000 */
[----:B------:R-:W1:Y:S01]  /*17b0*/  S2UR UR5, SR_CgaCtaId ;  /* 0x00000000000579c3 */ /* 0x000e620000008800 */
[----:B------:R-:W-:Y:S01]  /*17c0*/  UMOV UR41, 0x400 ;  /* 0x0000040000297882 */ /* 0x000fe20000000000 */
[----:B0-----:R-:W-:Y:S01]  /*17d0*/  R2UR UR40, R0 ;  /* 0x00000000002872ca */ /* 0x001fe200000e0000 */
[----:B-1----:R-:W-:-:S04]  /*17e0*/  ULEA UR41, UR5, UR41, 0x18 ;  /* 0x0000002905297291 */ /* 0x002fc8000f8ec03f */
[----:B------:R-:W-:-:S04]  /*17f0*/  UIADD3 UR5, UR41, 0x10400, URZ ;  /* 0x0001040029057890 */ /* 0x000fc8000fffe03f */
[----:B------:R-:W-:-:S04]  /*1800*/  ULOP3.LUT UP0, URZ, UR5, 0x3ff, URZ, 0xc0, !UPT ;  /* 0x000003ff053f7892 */ /* 0x000fc8000f80c03f */
[----:B------:R-:W-:Y:S02]  /*1810*/  ULEA.HI UR4, UR40, UR40, URZ, 0x1 ;  /* 0x0000002828047291 */ /* 0x000fe4000f8f083f */
[----:B------:R-:W-:Y:S02]  /*1820*/  PLOP3.LUT P0, PT, PT, PT, UP0, 0x80, 0x0 ;  /* 0x000000000000781c */ /* 0x000fe40003f0f008 */
        /* <DEDUP_REMOVED lines=22> */
.L_x_1069:
[----:B------:R-:W-:Y:S01]  /*1990*/  ULEA.HI UR4, UR44, UR44, URZ, 0x1 ;  /* 0x0000002c2c047291 */ /* 0x000fe2000f8f083f */
[----:B------:R-:W-:-:S03]  /*19a0*/  IMAD.U32 R2, RZ, RZ, UR45 ;  /* 0x0000002dff027e24 */ /* 0x000fc6000f8e00ff */
[----:B------:R-:W-:Y:S02]  /*19b0*/  ULOP3.LUT UR4, UR4, 0xfffffffe, URZ, 0xc0, !UPT ;  /* 0xfffffffe04047892 */ /* 0x000fe4000f8ec03f */
[----:B------:R-:W-:Y:S02]  /*19c0*/  ISETP.NE.AND P0, PT, R2, 0x3, PT ;  /* 0x000000030200780c */ /* 0x000fe40003f05270 */
[----:B------:R-:W-:-:S06]  /*19d0*/  UIADD3 UR4, UR44, -UR4, URZ ;  /* 0x800000042c047290 */ /* 0x000fcc000fffe03f */
[----:B------:R-:W-:-:S05]  /*19e0*/  IMAD.U32 R0, RZ, RZ, UR4 ;  /* 0x00000004ff007e24 */ /* 0x000fca000f8e00ff */
[----:B------:R-:W-:-:S04]  /*19f0*/  SHF.L.U32 R0, R0, 0x1f, RZ ;  /* 0x0000001f00007819 */ /* 0x000fc800000006ff */
[----:B------:R-:W0:Y:S02]  /*1a00*/  SYNCS.PHASECHK.TRANS64.TRYWAIT P1, [UR41+0x28800], R0 ;  /* 0x02880000ff0075a7 */ /* 0x000e240008020169 */
[----:B0-----:R-:W-:Y:S05]  /*1a10*/  @!P1 BRA `(.L_x_1070) ;  /* 0x0000012c00e89947 */ /* 0x001fea0003800000 */
.L_x_1253:
[----:B------:R-:W-:Y:S05]  /*1a20*/  @!P0 BRA `(.L_x_1071) ;  /* 0x0000000000048947 */ /* 0x000fea0003800000 */
[----:B------:R-:W-:Y:S01]  /*1a30*/  BPT.TRAP 0x1 ;  /* 0x000000040000795c */ /* 0x000fe20000300000 */
.L_x_1071:
[----:B------:R-:W-:Y:S02]  /*1a40*/  IMAD.U32 R5, RZ, RZ, UR42 ;  /* 0x0000002aff057e24 */ /* 0x000fe4000f8e00ff */
[----:B0-----:R-:W-:-:S03]  /*1a50*/  IMAD.U32 R0, RZ, RZ, UR43 ;  /* 0x0000002bff007e24 */ /* 0x001fc6000f8e00ff */
[----:B------:R-:W-:Y:S02]  /*1a60*/  LEA R5, R5, UR41, 0x3 ;  /* 0x0000002905057c11 */ /* 0x000fe4000f8e18ff */
[----:B------:R-:W-:-:S04]  /*1a70*/  SHF.L.U32 R0, R0, 0x1f, RZ ;  /* 0x0000001f00007819 */ /* 0x000fc800000006ff */
[----:B------:R0:W1:Y:S01]  /*1a80*/  SYNCS.PHASECHK.TRANS64.TRYWAIT P2, [R5+URZ+0x28830], R0 ;  /* 0x02883000050075a7 */ /* 0x000062000804017f */
[----:B------:R-:W-:Y:S05]  /*1a90*/  @!P0 BRA `(.L_x_1072) ;  /* 0x0000000000048947 */ /* 0x000fea0003800000 */
[----:B------:R-:W-:Y:S01]  /*1aa0*/  BPT.TRAP 0x1 ;  /* 0x000000040000795c */ /* 0x000fe20000300000 */
.L_x_1072:
[----:B------:R-:W2:Y:S02]  /*1ab0*/  S2R R2, SR_TID.X ;  /* 0x0000000000027919 */ /* 0x000ea40000002100 */
[----:B--2---:R-:W-:Y:S01]  /*1ac0*/  LOP3.LUT P1, RZ, R2, 0x7f, RZ, 0xc0, !PT ;  /* 0x0000007f02ff7812 */ /* 0x004fe2000782c0ff */
[----:B-1----:R-:W-:-:S12]  /*1ad0*/  @P2 BRA `(.L_x_1073) ;  /* 0x0000000000082947 */ /* 0x002fd80003800000 */
[----:B------:R-:W1:Y:S02]  /*1ae0*/  SYNCS.PHASECHK.TRANS64.TRYWAIT P2, [R5+URZ+0x28830], R0 ;  /* 0x02883000050075a7 */ /* 0x000e64000804017f */
[----:B-1----:R-:W-:Y:S05]  /*1af0*/  @!P2 BRA `(.L_x_1074) ;  /* 0x0000012c00c8a947 */ /* 0x002fea0003800000 */
.L_x_1073:
[----:B------:R-:W-:Y:S05]  /*1b00*/  WARPSYNC.ALL ;  /* 0x0000000000007948 */ /* 0x000fea0003800000 */
[----:B------:R-:W-:Y:S01]  /*1b10*/  UIADD3 UR4, UR41, 0x18400, URZ ;  /* 0x0001840029047890 */ /* 0x000fe2000fffe03f */
[----:B------:R-:W-:Y:S01]  /*1b20*/  WARPGROUP.ARRIVE ;  /* 0x00000000000079c5 */ /* 0x000fe20000000000 */
[----:B------:R-:W-:Y:S01]  /*1b30*/  ULOP3.LUT UR32, UR47, 0x10000, URZ, 0xfc, !UPT ;  /* 0x000100002f207892 */ /* 0x000fe2000f8efc3f */
[----:B------:R-:W-:Y:S01]  /*1b40*/  IMAD.MOV.U32 R3, RZ, RZ, -0x80 ;  /* 0xffffff80ff037424 */ /* 0x000fe200078e00ff */
[----:B------:R-:W-:Y:S01]  /*1b50*/  USHF.R.U32.HI UR4, URZ, 0x4, UR4 ;  /* 0x000000043f047899 */ /* 0x000fe20008011604 */
[----:B01----:R-:W-:Y:S01]  /*1b60*/  @!P1 VIADD R0, R5, 0x28840 ;  /* 0x0002884005009836 */ /* 0x003fe20000000000 */
[----:B------:R-:W-:Y:S01]  /*1b70*/  UMOV UR33, 0x40000040 ;  /* 0x4000004000217882 */ /* 0x000fe20000000000 */
[----:B------:R-:W-:Y:S01]  /*1b80*/  UMOV UR35, 0x40000040 ;  /* 0x4000004000237882 */ /* 0x000fe20000000000 */
[----:B------:R-:W-:Y:S01]  /*1b90*/  ULOP3.LUT UR4, UR4, 0x3fff, URZ, 0xc0, !UPT ;  /* 0x00003fff04047892 */ /* 0x000fe2000f8ec03f */
[----:B------:R-:W-:Y:S01]  /*1ba0*/  IMAD R14, R88, R3, 0x80 ;  /* 0x00000080580e7424 */ /* 0x000fe200078e0203 */
[----:B------:R-:W-:Y:S01]  /*1bb0*/  UMOV UR5, 0x40000040 ;  /* 0x4000004000057882 */ /* 0x000fe20000000000 */
[----:B------:R-:W-:Y:S01]  /*1bc0*/  UMOV UR7, 0x40000040 ;  /* 0x4000004000077882 */ /* 0x000fe20000000000 */
[----:B------:R-:W-:Y:S01]  /*1bd0*/  ULOP3.LUT UR46, UR4, 0x10000, URZ, 0xfc, !UPT ;  /* 0x00010000042e7892 */ /* 0x000fe2000f8efc3f */
[----:B------:R-:W-:Y:S01]  /*1be0*/  IMAD.IADD R3, R17, 0x1, R14 ;  /* 0x0000000111037824 */ /* 0x000fe200078e020e */
[----:B------:R-:W-:Y:S01]  /*1bf0*/  UIADD3 UR4, UR32, 0x2, URZ ;  /* 0x0000000220047890 */ /* 0x000fe2000fffe03f */
[----:B------:R-:W-:Y:S01]  /*1c00*/  @!P1 PRMT R0, RZ, 0x654, R0 ;  /* 0x00000654ff009816 */ /* 0x000fe20000000000 */
[----:B------:R-:W-:Y:S01]  /*1c10*/  ULEA UR34, UR42, UR46, 0xb ;  /* 0x0000002e2a227291 */ /* 0x000fe2000f8e583f */
[----:B------:R-:W-:Y:S01]  /*1c20*/  IMAD R2, R185, 0x80, R190 ;  /* 0x00000080b9027824 */ /* 0x000fe200078e02be */
[----:B------:R-:W-:Y:S01]  /*1c30*/  UIADD3 UR8, UR32, 0x4, URZ ;  /* 0x0000000420087890 */ /* 0x000fe2000fffe03f */
[--C-:B------:R-:W-:Y:S01]  /*1c40*/  IADD3 R5, -R18, 0x1, R3.reuse ;  /* 0x0000000112057810 */ /* 0x100fe20007ffe103 */
[----:B------:R-:W-:Y:S01]  /*1c50*/  UIADD3 UR6, UR34, 0x2, URZ ;  /* 0x0000000222067890 */ /* 0x000fe2000fffe03f */
[----:B------:R-:W-:Y:S01]  /*1c60*/  IMAD R9, R16, -0x2, R3 ;  /* 0xfffffffe10097824 */ /* 0x000fe200078e0203 */
[----:B------:R-:W-:Y:S01]  /*1c70*/  UIADD3 UR10, UR34, 0x4, URZ ;  /* 0x00000004220a7890 */ /* 0x000fe2000fffe03f */
[----:B------:R-:W-:Y:S01]  /*1c80*/  LEA R7, R88, 0xffffff80, 0x7 ;  /* 0xffffff8058077811 */ /* 0x000fe200078e38ff */
[----:B------:R-:W-:Y:S01]  /*1c90*/  UMOV UR9, 0x40000040 ;  /* 0x4000004000097882 */ /* 0x000fe20000000000 */
[----:B------:R-:W-:Y:S01]  /*1ca0*/  HGMMA.64x128x16.F32 R24, gdesc[UR32], RZ, !UPT, gsb0 ;  /* 0x01e00000201879f0 */ /* 0x000fe2000c0008ff */
[----:B------:R-:W-:Y:S01]  /*1cb0*/  UMOV UR11, 0x40000040 ;  /* 0x40000040000b7882 */ /* 0x000fe20000000000 */
[----:B------:R-:W-:Y:S01]  /*1cc0*/  UIADD3 UR12, UR32, 0x6, URZ ;  /* 0x00000006200c7890 */ /* 0x000fe2000fffe03f */
[----:B------:R-:W-:Y:S01]  /*1cd0*/  IMAD R5, R16, -0x2, R5 ;  /* 0xfffffffe10057824 */ /* 0x000fe200078e0205 */
[----:B------:R-:W-:Y:S01]  /*1ce0*/  UIADD3 UR14, UR34, 0x6, URZ ;  /* 0x00000006220e7890 */ /* 0x000fe2000fffe03f */
[----:B------:R-:W-:Y:S01]  /*1cf0*/  UMOV UR13, 0x40000040 ;  /* 0x40000040000d7882 */ /* 0x000fe20000000000 */
[----:B------:R-:W-:Y:S01]  /*1d00*/  UMOV UR15, 0x40000040 ;  /* 0x40000040000f7882 */ /* 0x000fe20000000000 */
[----:B------:R-:W-:-:S02]  /*1d10*/  UIADD3 UR16, UR32, 0x400, URZ ;  /* 0x0000040020107890 */ /* 0x000fc4000fffe03f */
[----:B------:R-:W-:Y:S01]  /*1d20*/  UIADD3 UR18, UR34, 0x400, URZ ;  /* 0x0000040022127890 */ /* 0x000fe2000fffe03f */
[----:B------:R-:W-:Y:S01]  /*1d30*/  UMOV UR17, 0x40000040 ;  /* 0x4000004000117882 */ /* 0x000fe20000000000 */
[----:B------:R-:W-:Y:S01]  /*1d40*/  UMOV UR19, 0x40000040 ;  /* 0x4000004000137882 */ /* 0x000fe20000000000 */
[----:B------:R-:W-:Y:S02]  /*1d50*/  UIADD3 UR20, UR32, 0x402, URZ ;  /* 0x0000040220147890 */ /* 0x000fe4000fffe03f */
[----:B------:R-:W-:Y:S01]  /*1d60*/  UIADD3 UR22, UR34, 0x402, URZ ;  /* 0x0000040222167890 */ /* 0x000fe2000fffe03f */
[----:B------:R-:W-:Y:S01]  /*1d70*/  UMOV UR21, 0x40000040 ;  /* 0x4000004000157882 */ /* 0x000fe20000000000 */
[----:B------:R-:W-:Y:S01]  /*1d80*/  UMOV UR23, 0x40000040 ;  /* 0x4000004000177882 */ /* 0x000fe20000000000 */
[----:B------:R-:W-:Y:S02]  /*1d90*/  UIADD3 UR24, UR32, 0x404, URZ ;  /* 0x0000040420187890 */ /* 0x000fe4000fffe03f */
[----:B------:R-:W-:Y:S01]  /*1da0*/  UIADD3 UR26, UR34, 0x404, URZ ;  /* 0x00000404221a7890 */ /* 0x000fe2000fffe03f */
[----:B------:R-:W-:Y:S01]  /*1db0*/  UMOV UR25, 0x40000040 ;  /* 0x4000004000197882 */ /* 0x000fe20000000000 */
[----:B------:R-:W-:Y:S01]  /*1dc0*/  UMOV UR27, 0x40000040 ;  /* 0x40000040001b7882 */ /* 0x000fe20000000000 */
[----:B------:R-:W-:-:S02]  /*1dd0*/  UIADD3 UR28, UR32, 0x406, URZ ;  /* 0x00000406201c7890 */ /* 0x000fc4000fffe03f */
[----:B------:R-:W-:Y:S01]  /*1de0*/  UIADD3 UR30, UR34, 0x406, URZ ;  /* 0x00000406221e7890 */ /* 0x000fe2000fffe03f */
[----:B------:R-:W-:Y:S01]  /*1df0*/  UMOV UR29, 0x40000040 ;  /* 0x40000040001d7882 */ /* 0x000fe20000000000 */
[----:B------:R-:W-:Y:S01]  /*1e00*/  UMOV UR31, 0x40000040 ;  /* 0x40000040001f7882 */ /* 0x000fe20000000000 */
[----:B------:R-:W-:Y:S01]  /*1e10*/  ULDC UR50, c[0x0][0x9dc] ;  /* 0x0002770000327ab9 */ /* 0x000fe20000000800 */
[----:B------:R-:W-:Y:S02]  /*1e20*/  WARPGROUP.DEPBAR.LE gsb0, 0x0 ;  /* 0x00008000000079c5 */ /* 0x000fe40000010000 */
[----:B------:R-:W-:-:S06]  /*1e30*/  WARPGROUP.ARRIVE ;  /* 0x00000000000079c5 */ /* 0x000fcc0000000000 */
[----:B------:R-:W-:Y:S01]  /*1e40*/  HGMMA.64x128x16.F32 R24, gdesc[UR4], R24, gsb0 ;  /* 0x01e00000041879f0 */ /* 0x000fe20008000818 */
[----:B------:R-:W-:Y:S02]  /*1e50*/  ULDC.64 UR6, c[0x0][0x9e0] ;  /* 0x0002780000067ab9 */ /* 0x000fe40000000a00 */
[----:B------:R-:W-:Y:S01]  /*1e60*/  UISETP.GE.AND UP0, UPT, UR7, 0x1, UPT ;  /* 0x000000010700788c */ /* 0x000fe2000bf06270 */
[----:B------:R-:W-:-:S05]  /*1e70*/  VIADD R20, R5, UR6 ;  /* 0x0000000605147c36 */ /* 0x000fca0008000000 */
[----:B------:R-:W-:Y:S01]  /*1e80*/  PLOP3.LUT P2, PT, PT, PT, UP0, 0x40, 0x0 ;  /* 0x000000000000781c */ /* 0x000fe20003f4e808 */
[----:B------:R-:W-:Y:S02]  /*1e90*/  WARPGROUP.DEPBAR.LE gsb0, 0x0 ;  /* 0x00008000000079c5 */ /* 0x000fe40000010000 */
        /* <DEDUP_REMOVED lines=22> */
[----:B0-----:R-:W-:Y:S01]  /*2000*/  VIADDMNMX R0, R2, R20, R9, PT ;  /* 0x0000001402007246 */ /* 0x001fe20003800109 */
[----:B------:R-:W-:Y:S06]  /*2010*/  @P2 BRA `(.L_x_1075) ;  /* 0x0000000000582947 */ /* 0x000fec0003800000 */
[----:B------:R-:W-:Y:S01]  /*2020*/  IADD3 R4, -R18, R17, R2 ;  /* 0x0000001112047210 */ /* 0x000fe20007ffe102 */
[----:B------:R-:W-:Y:S03]  /*2030*/  BSSY B0, `(.L_x_1076) ;  /* 0x0000010000007945 */ /* 0x000fe60003800000 */
[----:B------:R-:W-:-:S13]  /*2040*/  ISETP.GT.AND P2, PT, R4, -0x1, PT ;  /* 0xffffffff0400780c */ /* 0x000fda0003f44270 */
[----:B------:R-:W-:Y:S05]  /*2050*/  @P2 BRA `(.L_x_1077) ;  /* 0x0000000000202947 */ /* 0x000fea0003800000 */
[----:B------:R-:W-:Y:S01]  /*2060*/  UISETP.NE.AND UP1, UPT, UR7, 0x1, UPT ;  /* 0x000000010700788c */ /* 0x000fe2000bf25270 */
[----:B------:R-:W-:-:S05]  /*2070*/  LOP3.LUT R4, RZ, R4, RZ, 0x33, !PT ;  /* 0x00000004ff047212 */ /* 0x000fca00078e33ff */
[----:B------:R-:W-:-:S05]  /*2080*/  PLOP3.LUT P2, PT, PT, PT, UP1, 0x80, 0x0 ;  /* 0x000000000000781c */ /* 0x000fca0003f4f018 */
[----:B------:R-:W-:-:S08]  /*2090*/  @UP1 ULDC.64 UR10, c[0x0][0x9e8] ;  /* 0x00027a00000a1ab9 */ /* 0x000fd00000000a00 */
[----:B------:R-:W-:-:S05]  /*20a0*/  @P2 IMAD.HI.U32 R5, R4, UR10, RZ ;  /* 0x0000000a04052c27 */ /* 0x000fca000f8e00ff */
[----:B------:R-:W-:-:S04]  /*20b0*/  @P2 SHF.R.U32.HI R4, RZ, UR11, R5 ;  /* 0x0000000bff042c19 */ /* 0x000fc80008011605 */
[----:B------:R-:W-:Y:S01]  /*20c0*/  LOP3.LUT R4, RZ, R4, RZ, 0x33, !PT ;  /* 0x00000004ff047212 */ /* 0x000fe200078e33ff */
[----:B------:R-:W-:Y:S06]  /*20d0*/  BRA `(.L_x_1078) ;  /* 0x0000000000147947 */ /* 0x000fec0003800000 */
.L_x_1077:
[----:B------:R-:W-:-:S06]  /*20e0*/  UISETP.NE.AND UP1, UPT, UR7, 0x1, UPT ;  /* 0x000000010700788c */ /* 0x000fcc000bf25270 */
[----:B------:R-:W-:-:S05]  /*20f0*/  PLOP3.LUT P2, PT, PT, PT, UP1, 0x80, 0x0 ;  /* 0x000000000000781c */ /* 0x000fca0003f4f018 */
[----:B------:R-:W-:-:S08]  /*2100*/  @UP1 ULDC.64 UR10, c[0x0][0x9e8] ;  /* 0x00027a00000a1ab9 */ /* 0x000fd00000000a00 */
[----:B------:R-:W-:-:S05]  /*2110*/  @P2 IMAD.HI.U32 R5, R4, UR10, RZ ;  /* 0x0000000a04052c27 */ /* 0x000fca000f8e00ff */
[----:B------:R-:W-:-:S07]  /*2120*/  @P2 SHF.R.U32.HI R4, RZ, UR11, R5 ;  /* 0x0000000bff042c19 */ /* 0x000fce0008011605 */
.L_x_1078:
[----:B------:R-:W-:Y:S05]  /*2130*/  BSYNC B0 ;  /* 0x0000000000007941 */ /* 0x000fea0003800000 */
.L_x_1076:
[----:B------:R-:W-:-:S04]  /*2140*/  IMAD R5, R4, UR7, -R7 ;  /* 0x0000000704057c24 */ /* 0x000fc8000f8e0a07 */
[----:B------:R-:W-:-:S05]  /*2150*/  IMAD R5, R16, -0x2, R5 ;  /* 0xfffffffe10057824 */ /* 0x000fca00078e0205 */
[----:B------:R-:W-:Y:S02]  /*2160*/  VIMNMX R3, R3, R5, !PT ;  /* 0x0000000503037248 */ /* 0x000fe40007fe0100 */
[----:B------:R-:W-:-:S07]  /*2170*/  VIADDMNMX R0, R5, UR7, R0, PT ;  /* 0x0000000705007c46 */ /* 0x000fce000b800100 */
.L_x_1075:
[C---:B------:R-:W-:Y:S02]  /*2180*/  ISETP.GE.AND P2, PT, R14.reuse, 0x2, PT ;  /* 0x000000020e00780c */ /* 0x040fe40003f46270 */
[C---:B------:R-:W-:Y:S02]  /*2190*/  ISETP.GE.AND P5, PT, R14.reuse, 0xa, PT ;  /* 0x0000000a0e00780c */ /* 0x040fe40003fa6270 */
[----:B------:R-:W-:Y:S02]  /*21a0*/  ISETP.GT.AND P3, PT, R3, 0x1, !P2 ;  /* 0x000000010300780c */ /* 0x000fe40005764270 */
[----:B------:R-:W-:Y:S02]  /*21b0*/  ISETP.GE.AND P4, PT, R14, 0x9, PT ;  /* 0x000000090e00780c */ /* 0x000fe40003f86270 */
[----:B------:R-:W-:Y:S02]  /*21c0*/  ISETP.LT.OR P3, PT, R0, 0x2, P3 ;  /* 0x000000020000780c */ /* 0x000fe40001f61670 */
[----:B------:R-:W-:-:S02]  /*21d0*/  P2R R13, PR, RZ, 0x10 ;  /* 0x00000010ff0d7803 */ /* 0x000fc40000000000 */
[----:B------:R-:W-:Y:S02]  /*21e0*/  FSEL R118, R25, -INF , !P3 ;  /* 0xff80000019767808 */ /* 0x000fe40005800000 */
[C---:B------:R-:W-:Y:S02]  /*21f0*/  ISETP.GT.AND P3, PT, R3.reuse, 0x9, !P5 ;  /* 0x000000090300780c */ /* 0x040fe40006f64270 */
[----:B------:R-:W-:Y:S02]  /*2200*/  P2R R15, PR, RZ, 0x20 ;  /* 0x00000020ff0f7803 */ /* 0x000fe40000000000 */
[----:B------:R-:W-:Y:S02]  /*2210*/  ISETP.LT.OR P3, PT, R0, 0xa, P3 ;  /* 0x0000000a0000780c */ /* 0x000fe40001f61670 */
[----:B------:R-:W-:Y:S02]  /*2220*/  ISETP.GT.AND P4, PT, R3, 0x8, !P4 ;  /* 0x000000080300780c */ /* 0x000fe40006784270 */
[----:B------:R-:W-:-:S02]  /*2230*/  ISETP.GE.AND P5, PT, R14, 0x11, PT ;  /* 0x000000110e00780c */ /* 0x000fc40003fa6270 */
[----:B------:R-:W-:Y:S01]  /*2240*/  FSEL R120, R29, -INF , !P3 ;  /* 0xff8000001d787808 */ /* 0x000fe20005800000 */
[----:B------:R-:W-:Y:S01]  /*2250*/  VIADD R29, R2, 0x8 ;  /* 0x00000008021d7836 */ /* 0x000fe20000000000 */
[----:B------:R-:W-:Y:S02]  /*2260*/  ISETP.LT.OR P4, PT, R0, 0x9, P4 ;  /* 0x000000090000780c */ /* 0x000fe40002781670 */
[----:B------:R-:W-:Y:S02]  /*2270*/  ISETP.GT.AND P3, PT, R3, 0x10, !P5 ;  /* 0x000000100300780c */ /* 0x000fe40006f64270 */
[----:B------:R-:W-:Y:S02]  /*2280*/  FSEL R182, R28, -INF , !P4 ;  /* 0xff8000001cb67808 */ /* 0x000fe40006000000 */
        /* <DEDUP_REMOVED lines=8> */
[C---:B------:R-:W-:Y:S02]  /*2310*/  ISETP.GT.AND P3, PT, R3.reuse, 0x18, !P4 ;  /* 0x000000180300780c */ /* 0x040fe40006764270 */
        /* <DEDUP_REMOVED lines=107> */
[----:B------:R-:W-:Y:S02]  /*29d0*/  P2R R21, PR, RZ, 0x20 ;  /* 0x00000020ff157803 */ /* 0x000fe40000000000 */
[----:B------:R-:W-:Y:S02]  /*29e0*/  FSEL R10, R77, -INF , !P3 ;  /* 0xff8000004d0a7808 */ /* 0x000fe40005800000 */
[----:B------:R-:W-:Y:S02]  /*29f0*/  ISETP.GE.AND P3, PT, R14, 0x71, PT ;  /* 0x000000710e00780c */ /* 0x000fe40003f66270 */
[----:B------:R-:W-:Y:S02]  /*2a00*/  VIADDMNMX R29, R29, R20, R9, PT ;  /* 0x000000141d1d7246 */ /* 0x000fe40003800109 */
[----:B------:R-:W-:Y:S02]  /*2a10*/  ISETP.GT.AND P4, PT, R3, 0x70, !P3 ;  /* 0x000000700300780c */ /* 0x000fe40005f84270 */
[----:B------:R-:W-:-:S02]  /*2a20*/  IADD3 R25, R11, 0x8, R2 ;  /* 0x000000080b197810 */ /* 0x000fc40007ffe002 */
[----:B------:R-:W-:-:S04]  /*2a30*/  ISETP.LT.OR P4, PT, R0, 0x71, P4 ;  /* 0x000000710000780c */ /* 0x000fc80002781670 */
        /* <DEDUP_REMOVED lines=14> */
[----:B------:R-:W-:-:S04]  /*2b20*/  ISETP.GE.AND P6, PT, R14, 0x7a, PT ;  /* 0x0000007a0e00780c */ /* 0x000fc80003fc6270 */
[----:B------:R-:W-:Y:S02]  /*2b30*/  P2R R77, PR, RZ, 0x40 ;  /* 0x00000040ff4d7803 */ /* 0x000fe40000000000 */
[----:B------:R-:W-:-:S04]  /*2b40*/  ISETP.GT.AND P6, PT, R3, 0x79, !P6 ;  /* 0x000000790300780c */ /* 0x000fc800077c4270 */
[----:B------:R-:W-:-:S04]  /*2b50*/  ISETP.LT.OR P6, PT, R0, 0x7a, P6 ;  /* 0x0000007a0000780c */ /* 0x000fc800037c1670 */
[----:B------:R-:W-:Y:S02]  /*2b60*/  FSEL R14, R85, -INF , !P6 ;  /* 0xff800000550e7808 */ /* 0x000fe40007000000 */
[----:B------:R-:W-:-:S13]  /*2b70*/  PLOP3.LUT P6, PT, PT, PT, UP0, 0x40, 0x0 ;  /* 0x000000000000781c */ /* 0x000fda0003fce808 */
[----:B------:R-:W-:Y:S05]  /*2b80*/  @P6 BRA `(.L_x_1079) ;  /* 0x0000000000646947 */ /* 0x000fea0003800000 */
[----:B------:R-:W-:Y:S01]  /*2b90*/  IADD3 R3, R17, 0x8, R2 ;  /* 0x0000000811037810 */ /* 0x000fe20007ffe002 */
[----:B------:R-:W-:Y:S04]  /*2ba0*/  BSSY B0, `(.L_x_1080) ;  /* 0x0000013000007945 */ /* 0x000fe80003800000 */
[----:B------:R-:W-:-:S05]  /*2bb0*/  IMAD.IADD R3, R3, 0x1, -R18 ;  /* 0x0000000103037824 */ /* 0x000fca00078e0a12 */
[----:B------:R-:W-:-:S13]  /*2bc0*/  ISETP.GT.AND P6, PT, R3, -0x1, PT ;  /* 0xffffffff0300780c */ /* 0x000fda0003fc4270 */
[----:B------:R-:W-:Y:S05]  /*2bd0*/  @P6 BRA `(.L_x_1081) ;  /* 0x0000000000246947 */ /* 0x000fea0003800000 */
[----:B------:R-:W-:Y:S01]  /*2be0*/  UISETP.NE.AND UP1, UPT, UR7, 0x1, UPT ;  /* 0x000000010700788c */ /* 0x000fe2000bf25270 */
[----:B------:R-:W-:-:S05]  /*2bf0*/  LOP3.LUT R3, RZ, R3, RZ, 0x33, !PT ;  /* 0x00000003ff037212 */ /* 0x000fca00078e33ff */
[----:B------:R-:W-:-:S05]  /*2c00*/  PLOP3.LUT P6, PT, PT, PT, UP1, 0x80, 0x0 ;  /* 0x000000000000781c */ /* 0x000fca0003fcf018 */
[----:B------:R-:W-:-:S08]  /*2c10*/  @UP1 ULDC.64 UR10, c[0x0][0x9e8] ;  /* 0x00027a00000a1ab9 */ /* 0x000fd00000000a00 */
[----:B------:R-:W-:Y:S01]  /*2c20*/  @P6 IMAD.HI.U32 R0, R3, UR10, RZ ;  /* 0x0000000a03006c27 */ /* 0x000fe2000f8e00ff */
[----:B------:R-:W-:-:S13]  /*2c30*/  PLOP3.LUT P6, PT, PT, PT, UP1, 0x80, 0x0 ;  /* 0x000000000000781c */ /* 0x000fda0003fcf018 */
[----:B------:R-:W-:-:S04]  /*2c40*/  @P6 SHF.R.U32.HI R3, RZ, UR11, R0 ;  /* 0x0000000bff036c19 */ /* 0x000fc80008011600 */
[----:B------:R-:W-:Y:S01]  /*2c50*/  LOP3.LUT R3, RZ, R3, RZ, 0x33, !PT ;  /* 0x00000003ff037212 */ /* 0x000fe200078e33ff */
[----:B------:R-:W-:Y:S06]  /*2c60*/  BRA `(.L_x_1082) ;  /* 0x0000000000187947 */ /* 0x000fec0003800000 */
.L_x_1081:
[----:B------:R-:W-:-:S06]  /*2c70*/  UISETP.NE.AND UP1, UPT, UR7, 0x1, UPT ;  /* 0x000000010700788c */ /* 0x000fcc000bf25270 */
[----:B------:R-:W-:-:S05]  /*2c80*/  PLOP3.LUT P6, PT, PT, PT, UP1, 0x80, 0x0 ;  /* 0x000000000000781c */ /* 0x000fca0003fcf018 */
[----:B------:R-:W-:-:S08]  /*2c90*/  @UP1 ULDC.64 UR10, c[0x0][0x9e8] ;  /* 0x00027a00000a1ab9 */ /* 0x000fd00000000a00 */
[----:B------:R-:W-:Y:S01]  /*2ca0*/  @P6 IMAD.HI.U32 R0, R3, UR10, RZ ;  /* 0x0000000a03006c27 */ /* 0x000fe2000f8e00ff */
[----:B------:R-:W-:-:S13]  /*2cb0*/  PLOP3.LUT P6, PT, PT, PT, UP1, 0x80, 0x0 ;  /* 0x000000000000781c */ /* 0x000fda0003fcf018 */
[----:B------:R-:W-:-:S07]  /*2cc0*/  @P6 SHF.R.U32.HI R3, RZ, UR11, R0 ;  /* 0x0000000bff036c19 */ /* 0x000fce0008011600 */
.L_x_1082:
[----:B------:R-:W-:Y:S05]  /*2cd0*/  BSYNC B0 ;  /* 0x0000000000007941 */ /* 0x000fea0003800000 */
.L_x_1080:
[----:B------:R-:W-:-:S04]  /*2ce0*/  IMAD R3, R3, UR7, -R7 ;  /* 0x0000000703037c24 */ /* 0x000fc8000f8e0a07 */
[----:B------:R-:W-:-:S05]  /*2cf0*/  IMAD R0, R16, -0x2, R3 ;  /* 0xfffffffe10007824 */ /* 0x000fca00078e0203 */
[----:B------:R-:W-:Y:S02]  /*2d00*/  VIMNMX R25, R25, R0, !PT ;  /* 0x0000000019197248 */ /* 0x000fe40007fe0100 */
[----:B------:R-:W-:-:S07]  /*2d10*/  VIADDMNMX R29, R0, UR7, R29, PT ;  /* 0x00000007001d7c46 */ /* 0x000fce000b80011d */
.L_x_1079:
[----:B------:R-:W-:Y:S01]  /*2d20*/  ISETP.GT.AND P2, PT, R25, 0x1, !P2 ;  /* 0x000000011900780c */ /* 0x000fe20005744270 */
[----:B------:R-:W-:Y:S01]  /*2d30*/  ULDC UR10, c[0x0][0x988] ;  /* 0x00026200000a7ab9 */ /* 0x000fe20000000800 */
[----:B------:R-:W-:Y:S02]  /*2d40*/  ISETP.NE.AND P6, PT, R21, RZ, PT ;  /* 0x000000ff1500720c */ /* 0x000fe40003fc5270 */
        /* <DEDUP_REMOVED lines=17> */
[----:B------:R-:W-:Y:S02]  /*2e60*/  ISETP.GT.AND P2, PT, R25, 0x10, !P6 ;  /* 0x000000101900780c */ /* 0x000fe40007744270 */
[----:B------:R-:W-:Y:S02]  /*2e70*/  FMNMX.FTZ R3, R116, R3, !PT ;  /* 0x0000000374037209 */ /* 0x000fe40007810000 */
[----:B------:R-:W-:Y:S02]  /*2e80*/  ISETP.LT.OR P2, PT, R29, 0x11, P2 ;  /* 0x000000111d00780c */ /* 0x000fe40001741670 */
[----:B------:R-:W-:Y:S02]  /*2e90*/  ISETP.NE.AND P6, PT, R49, RZ, PT ;  /* 0x000000ff3100720c */ /* 0x000fe40003fc5270 */
        /* <DEDUP_REMOVED lines=55> */
[----:B------:R-:W-:Y:S01]  /*3210*/  ISETP.GT.AND P3, PT, R25, 0x70, !P3 ;  /* 0x000000701900780c */ /* 0x000fe20005f64270 */
[----:B------:R-:W0:Y:S01]  /*3220*/  SHFL.BFLY PT, R0, R3, 0x2, 0x1f ;  /* 0x0c401f0003007f89 */ /* 0x000e2200000e0000 */
[----:B------:R-:W-:Y:S02]  /*3230*/  FSEL R50, R50, -INF , !P2 ;  /* 0xff80000032327808 */ /* 0x000fe40005000000 */
[----:B------:R-:W-:Y:S02]  /*3240*/  ISETP.NE.AND P2, PT, R45, RZ, PT ;  /* 0x000000ff2d00720c */ /* 0x000fe40003f45270 */
[C---:B------:R-:W-:Y:S02]  /*3250*/  ISETP.GT.AND P4, PT, R25.reuse, 0x71, !P4 ;  /* 0x000000711900780c */ /* 0x040fe40006784270 */
[----:B------:R-:W-:Y:S02]  /*3260*/  ISETP.GT.AND P2, PT, R25, 0x31, !P2 ;  /* 0x000000311900780c */ /* 0x000fe40005744270 */
[----:B------:R-:W-:-:S02]  /*3270*/  ISETP.LT.OR P3, PT, R29, 0x71, P3 ;  /* 0x000000711d00780c */ /* 0x000fc40001f61670 */
[----:B------:R-:W-:Y:S02]  /*3280*/  ISETP.LT.OR P2, PT, R29, 0x32, P2 ;  /* 0x000000321d00780c */ /* 0x000fe40001741670 */
[----:B------:R-:W-:Y:S02]  /*3290*/  ISETP.GT.AND P5, PT, R25, 0x78, !P5 ;  /* 0x000000781900780c */ /* 0x000fe40006fa4270 */
[----:B------:R-:W-:Y:S02]  /*32a0*/  FSEL R44, R51, -INF , !P2 ;  /* 0xff800000332c7808 */ /* 0x000fe40005000000 */
[----:B------:R-:W-:Y:S02]  /*32b0*/  ISETP.NE.AND P2, PT, R48, RZ, PT ;  /* 0x000000ff3000720c */ /* 0x000fe40003f45270 */
[----:B------:R-:W-:Y:S02]  /*32c0*/  ISETP.LT.OR P4, PT, R29, 0x72, P4 ;  /* 0x000000721d00780c */ /* 0x000fe40002781670 */
[----:B------:R-:W-:-:S02]  /*32d0*/  ISETP.GT.AND P2, PT, R25, 0x38, !P2 ;  /* 0x000000381900780c */ /* 0x000fc40005744270 */
[----:B------:R-:W-:Y:S02]  /*32e0*/  FSEL R82, R82, -INF , !P3 ;  /* 0xff80000052527808 */ /* 0x000fe40005800000 */
[----:B------:R-:W-:Y:S02]  /*32f0*/  ISETP.LT.OR P2, PT, R29, 0x39, P2 ;  /* 0x000000391d00780c */ /* 0x000fe40001741670 */
[----:B0-----:R-:W-:Y:S02]  /*3300*/  FMNMX.FTZ R7, R3, R0, !PT ;  /* 0x0000000003077209 */ /* 0x001fe40007810000 */
[----:B------:R-:W-:Y:S02]  /*3310*/  FSEL R54, R54, -INF , !P2 ;  /* 0xff80000036367808 */ /* 0x000fe40005000000 */
[----:B------:R-:W-:Y:S01]  /*3320*/  ISETP.GT.AND P2, PT, R25, 0x39, !P6 ;  /* 0x000000391900780c */ /* 0x000fe20007744270 */
[----:B------:R-:W0:Y:S01]  /*3330*/  SHFL.BFLY PT, R0, R7, 0x1, 0x1f ;  /* 0x0c201f0007007f89 */ /* 0x000e2200000e0000 */
[----:B------:R-:W-:-:S02]  /*3340*/  ISETP.NE.AND P6, PT, R73, RZ, PT ;  /* 0x000000ff4900720c */ /* 0x000fc40003fc5270 */
[C---:B------:R-:W-:Y:S02]  /*3350*/  ISETP.LT.OR P2, PT, R29.reuse, 0x3a, P2 ;  /* 0x0000003a1d00780c */ /* 0x040fe40001741670 */
[----:B------:R-:W-:Y:S02]  /*3360*/  ISETP.LT.OR P5, PT, R29, 0x79, P5 ;  /* 0x000000791d00780c */ /* 0x000fe40002fa1670 */
[----:B------:R-:W-:Y:S02]  /*3370*/  FSEL R48, R55, -INF , !P2 ;  /* 0xff80000037307808 */ /* 0x000fe40005000000 */
[----:B------:R-:W-:Y:S02]  /*3380*/  ISETP.NE.AND P2, PT, R52, RZ, PT ;  /* 0x000000ff3400720c */ /* 0x000fe40003f45270 */
[----:B------:R-:W-:Y:S02]  /*3390*/  FSEL R86, R86, -INF , !P5 ;  /* 0xff80000056567808 */ /* 0x000fe40006800000 */
[----:B------:R-:W-:-:S04]  /*33a0*/  ISETP.GT.AND P2, PT, R25, 0x40, !P2 ;  /* 0x000000401900780c */ /* 0x000fc80005744270 */
[----:B------:R-:W-:-:S04]  /*33b0*/  ISETP.LT.OR P2, PT, R29, 0x41, P2 ;  /* 0x000000411d00780c */ /* 0x000fc80001741670 */
[----:B------:R-:W-:Y:S02]  /*33c0*/  FSEL R58, R58, -INF , !P2 ;  /* 0xff8000003a3a7808 */ /* 0x000fe40005000000 */
[----:B------:R-:W-:Y:S02]  /*33d0*/  ISETP.NE.AND P2, PT, R53, RZ, PT ;  /* 0x000000ff3500720c */ /* 0x000fe40003f45270 */
[----:B0-----:R-:W-:Y:S02]  /*33e0*/  FMNMX.FTZ R0, R7, R0, !PT ;  /* 0x0000000007007209 */ /* 0x001fe40007810000 */
        /* <DEDUP_REMOVED lines=36> */
[----:B------:R-:W-:Y:S01]  /*3630*/  ISETP.NE.AND P6, PT, R5, RZ, PT ;  /* 0x000000ff0500720c */ /* 0x000fe20003fc5270 */
[----:B------:R-:W-:Y:S01]  /*3640*/  IMAD.U32 R5, RZ, RZ, UR10 ;  /* 0x0000000aff057e24 */ /* 0x000fe2000f8e00ff */
[----:B------:R-:W-:-:S03]  /*3650*/  ISETP.LT.OR P2, PT, R29, 0x69, P2 ;  /* 0x000000691d00780c */ /* 0x000fc60001741670 */
[----:B------:R-:W-:Y:S01]  /*3660*/  FMUL.FTZ R9, R0, R5 ;  /* 0x0000000500097220 */ /* 0x000fe20000410000 */
        /* <DEDUP_REMOVED lines=8> */
[-CC-:B------:R-:W-:Y:S01]  /*36f0*/  FFMA.FTZ R33, R102, R5.reuse, -R31.reuse ;  /* 0x0000000566217223 */ /* 0x180fe2000001081f */
[-CC-:B------:R-:W-:Y:S01]  /*3700*/  FFMA.FTZ R164, R100, R5.reuse, -R31.reuse ;  /* 0x0000000564a47223 */ /* 0x180fe2000001081f */
[----:B------:R-:W-:Y:S01]  /*3710*/  FSEL R26, R26, -INF , !P2 ;  /* 0xff8000001a1a7808 */ /* 0x000fe20005000000 */
[-CC-:B------:R-:W-:Y:S01]  /*3720*/  FFMA.FTZ R180, R180, R5.reuse, -R31.reuse ;  /* 0x00000005b4b47223 */ /* 0x180fe2000001081f */
[----:B------:R-:W-:Y:S01]  /*3730*/  ISETP.NE.AND P2, PT, R91, RZ, PT ;  /* 0x000000ff5b00720c */ /* 0x000fe20003f45270 */
[-CC-:B------:R-:W-:Y:S01]  /*3740*/  FFMA.FTZ R3, R118, R5.reuse, -R31.reuse ;  /* 0x0000000576037223 */ /* 0x180fe2000001081f */
[----:B------:R-:W-:Y:S01]  /*3750*/  FMNMX.FTZ R9, R26, R20, !PT ;  /* 0x000000141a097209 */ /* 0x000fe20007810000 */
[--C-:B------:R-:W-:Y:S01]  /*3760*/  FFMA.FTZ R182, R182, R5, -R31.reuse ;  /* 0x00000005b6b67223 */ /* 0x100fe2000001081f */
[----:B------:R-:W-:Y:S01]  /*3770*/  ISETP.GT.AND P2, PT, R25, 0x69, !P2 ;  /* 0x000000691900780c */ /* 0x000fe20005744270 */
[----:B------:R-:W-:Y:S01]  /*3780*/  MUFU.EX2 R180, R180 ;  /* 0x000000b400b47308 */ /* 0x000fe20000000800 */
[----:B------:R-:W-:Y:S01]  /*3790*/  FMNMX.FTZ R9, R30, R9, !PT ;  /* 0x000000091e097209 */ /* 0x000fe20007810000 */
[-CC-:B------:R-:W-:Y:S01]  /*37a0*/  FFMA.FTZ R7, R120, R5.reuse, -R31.reuse ;  /* 0x0000000578077223 */ /* 0x180fe2000001081f */
[----:B------:R-:W-:Y:S01]  /*37b0*/  ISETP.LT.OR P2, PT, R29, 0x6a, P2 ;  /* 0x0000006a1d00780c */ /* 0x000fe20001741670 */
[--C-:B------:R-:W-:Y:S01]  /*37c0*/  FFMA.FTZ R176, R176, R5, -R31.reuse ;  /* 0x00000005b0b07223 */ /* 0x100fe2000001081f */
[----:B------:R-:W-:Y:S01]  /*37d0*/  FMNMX.FTZ R9, R24, R9, !PT ;  /* 0x0000000918097209 */ /* 0x000fe20007810000 */
[--C-:B------:R-:W-:Y:S01]  /*37e0*/  FFMA.FTZ R39, R8, R5, -R31.reuse ;  /* 0x0000000508277223 */ /* 0x100fe2000001081f */
[----:B------:R-:W-:Y:S01]  /*37f0*/  FSEL R102, R79, -INF , !P2 ;  /* 0xff8000004f667808 */ /* 0x000fe20005000000 */
[----:B------:R-:W0:Y:S01]  /*3800*/  MUFU.EX2 R3, R3 ;  /* 0x0000000300037308 */ /* 0x000e220000000800 */
[----:B------:R-:W-:Y:S01]  /*3810*/  FMNMX.FTZ R11, R34, R9, !PT ;  /* 0x00000009220b7209 */ /* 0x000fe20007810000 */
[-CC-:B------:R-:W-:Y:S01]  /*3820*/  FFMA.FTZ R4, R4, R5.reuse, -R31.reuse ;  /* 0x0000000504047223 */ /* 0x180fe2000001081f */
[----:B------:R-:W-:Y:S01]  /*3830*/  ISETP.GT.AND P6, PT, R25, 0x79, !P6 ;  /* 0x000000791900780c */ /* 0x000fe200077c4270 */
[--C-:B------:R-:W-:Y:S01]  /*3840*/  FFMA.FTZ R178, R178, R5, -R31.reuse ;  /* 0x00000005b2b27223 */ /* 0x100fe2000001081f */
[----:B------:R-:W-:Y:S01]  /*3850*/  FMNMX.FTZ R11, R28, R11, !PT ;  /* 0x0000000b1c0b7209 */ /* 0x000fe20007810000 */
[--C-:B------:R-:W-:Y:S01]  /*3860*/  FFMA.FTZ R172, R116, R5, -R31.reuse ;  /* 0x0000000574ac7223 */ /* 0x100fe2000001081f */
[----:B------:R-:W-:Y:S01]  /*3870*/  FSEL R100, R83, -INF , !P4 ;  /* 0xff80000053647808 */ /* 0x000fe20006000000 */
[----:B------:R-:W-:Y:S01]  /*3880*/  MUFU.EX2 R9, R15 ;  /* 0x0000000f00097308 */ /* 0x000fe20000000800 */
[----:B------:R-:W-:Y:S01]  /*3890*/  FMNMX.FTZ R11, R38, R11, !PT ;  /* 0x0000000b260b7209 */ /* 0x000fe20007810000 */
[-CC-:B------:R-:W-:Y:S01]  /*38a0*/  FFMA.FTZ R114, R114, R5.reuse, -R31.reuse ;  /* 0x0000000572727223 */ /* 0x180fe2000001081f */
[----:B------:R-:W-:Y:S01]  /*38b0*/  ISETP.LT.OR P6, PT, R29, 0x7a, P6 ;  /* 0x0000007a1d00780c */ /* 0x000fe200037c1670 */
        /* <DEDUP_REMOVED lines=14> */
[-CC-:B-1----:R-:W-:Y:S01]  /*39a0*/  FFMA.FTZ R33, R98, R5.reuse, -R31.reuse ;  /* 0x0000000562217223 */ /* 0x182fe2000001081f */
[----:B------:R-:W-:Y:S01]  /*39b0*/  FSEL R98, R87, -INF , !P6 ;  /* 0xff80000057627808 */ /* 0x000fe20007000000 */
        /* <DEDUP_REMOVED lines=14> */
[----:B------:R-:W-:Y:S01]  /*3aa0*/  FFMA.FTZ R14, R14, R5, -R31 ;  /* 0x000000050e0e7223 */ /* 0x000fe2000001081f */
[----:B0-----:R-:W-:Y:S01]  /*3ab0*/  FADD.FTZ R45, R180, R3 ;  /* 0x00000003b42d7221 */ /* 0x001fe20000010000 */
[----:B------:R-:W-:-:S02]  /*3ac0*/  F2FP.F16.F32.PACK_AB R180, R3, R180 ;  /* 0x000000b403b4723e */ /* 0x000fc400000000ff */
[----:B------:R-:W-:Y:S02]  /*3ad0*/  FMNMX.FTZ R15, R48, R15, !PT ;  /* 0x0000000f300f7209 */ /* 0x000fe40007810000 */
[----:B------:R-:W0:Y:S02]  /*3ae0*/  MUFU.EX2 R176, R176 ;  /* 0x000000b000b07308 */ /* 0x000e240000000800 */
[----:B--2---:R-:W-:-:S04]  /*3af0*/  FMNMX.FTZ R21, R58, R15, !PT ;  /* 0x0000000f3a157209 */ /* 0x004fc80007810000 */
[----:B------:R-:W-:Y:S02]  /*3b00*/  FMNMX.FTZ R21, R52, R21, !PT ;  /* 0x0000001534157209 */ /* 0x000fe40007810000 */
[----:B------:R2:W-:Y:S02]  /*3b10*/  MUFU.EX2 R35, R4 ;  /* 0x0000000400237308 */ /* 0x0005e40000000800 */
[----:B------:R-:W-:-:S04]  /*3b20*/  FMNMX.FTZ R21, R62, R21, !PT ;  /* 0x000000153e157209 */ /* 0x000fc80007810000 */
[----:B------:R-:W-:Y:S02]  /*3b30*/  FMNMX.FTZ R21, R56, R21, !PT ;  /* 0x0000001538157209 */ /* 0x000fe40007810000 */
[----:B------:R-:W4:Y:S02]  /*3b40*/  MUFU.EX2 R178, R178 ;  /* 0x000000b200b27308 */ /* 0x000f240000000800 */
[----:B------:R-:W-:-:S04]  /*3b50*/  FMNMX.FTZ R27, R66, R21, !PT ;  /* 0x00000015421b7209 */ /* 0x000fc80007810000 */
[----:B------:R-:W-:Y:S02]  /*3b60*/  FMNMX.FTZ R27, R60, R27, !PT ;  /* 0x0000001b3c1b7209 */ /* 0x000fe40007810000 */
[----:B------:R-:W5:Y:S02]  /*3b70*/  MUFU.EX2 R172, R172 ;  /* 0x000000ac00ac7308 */ /* 0x000f640000000800 */
[----:B------:R-:W-:-:S04]  /*3b80*/  FMNMX.FTZ R27, R70, R27, !PT ;  /* 0x0000001b461b7209 */ /* 0x000fc80007810000 */
[----:B------:R-:W-:Y:S02]  /*3b90*/  FMNMX.FTZ R27, R64, R27, !PT ;  /* 0x0000001b401b7209 */ /* 0x000fe40007810000 */
[----:B------:R-:W5:Y:S02]  /*3ba0*/  MUFU.EX2 R13, R114 ;  /* 0x00000072000d7308 */ /* 0x000f640000000800 */
        /* <DEDUP_REMOVED lines=11> */
[----:B------:R-:W-:Y:S03]  /*3c60*/  MUFU.EX2 R21, R106 ;  /* 0x0000006a00157308 */ /* 0x000fe60000000800 */
[----:B------:R-:W1:Y:S05]  /*3c70*/  SHFL.BFLY PT, R94, R27, 0x2, 0x1f ;  /* 0x0c401f001b5e7f89 */ /* 0x000e6a00000e0000 */
[----:B------:R-:W-:Y:S08]  /*3c80*/  MUFU.EX2 R170, R170 ;  /* 0x000000aa00aa7308 */ /* 0x000ff00000000800 */
[----:B------:R-:W-:Y:S08]  /*3c90*/  MUFU.EX2 R37, R6 ;  /* 0x0000000600257308 */ /* 0x000ff00000000800 */
[----:B------:R-:W-:Y:S01]  /*3ca0*/  MUFU.EX2 R164, R164 ;  /* 0x000000a400a47308 */ /* 0x000fe20000000800 */
[----:B-1----:R-:W-:-:S05]  /*3cb0*/  FMNMX.FTZ R94, R27, R94, !PT ;  /* 0x0000005e1b5e7209 */ /* 0x002fca0007810000 */
[----:B------:R-:W1:Y:S02]  /*3cc0*/  SHFL.BFLY PT, R27, R94, 0x1, 0x1f ;  /* 0x0c201f005e1b7f89 */ /* 0x000e6400000e0000 */
[----:B------:R-:W-:Y:S08]  /*3cd0*/  MUFU.EX2 R33, R33 ;  /* 0x0000002100217308 */ /* 0x000ff00000000800 */
[----:B------:R-:W-:Y:S08]  /*3ce0*/  MUFU.EX2 R96, R96 ;  /* 0x0000006000607308 */ /* 0x000ff00000000800 */
[----:B------:R-:W-:Y:S01]  /*3cf0*/  MUFU.EX2 R29, R29 ;  /* 0x0000001d001d7308 */ /* 0x000fe20000000800 */
[----:B-1----:R-:W-:-:S07]  /*3d00*/  FMNMX.FTZ R8, R94, R27, !PT ;  /* 0x0000001b5e087209 */ /* 0x002fce0007810000 */
[----:B------:R-:W-:Y:S01]  /*3d10*/  MUFU.EX2 R92, R92 ;  /* 0x0000005c005c7308 */ /* 0x000fe20000000800 */
[C---:B------:R-:W-:Y:S01]  /*3d20*/  FSETP.NEU.FTZ.AND P2, PT, R8.reuse, -INF , PT ;  /* 0xff8000000800780b */ /* 0x040fe20003f5d000 */
[----:B--2---:R-:W-:-:S06]  /*3d30*/  FMUL.FTZ R4, R8, R5 ;  /* 0x0000000508047220 */ /* 0x004fcc0000410000 */
[----:B------:R-:W-:Y:S01]  /*3d40*/  MUFU.EX2 R68, R68 ;  /* 0x0000004400447308 */ /* 0x000fe20000000800 */
[----:B------:R-:W-:Y:S01]  /*3d50*/  FSEL R31, R4, RZ, P2 ;  /* 0x000000ff041f7208 */ /* 0x000fe20001000000 */
[----:B------:R-:W-:Y:S01]  /*3d60*/  FADD.FTZ R4, R182, R45 ;  /* 0x0000002db6047221 */ /* 0x000fe20000010000 */
[C---:B---3--:R-:W-:Y:S02]  /*3d70*/  F2FP.F16.F32.PACK_AB R182, R7.reuse, R182 ;  /* 0x000000b607b6723e */ /* 0x048fe400000000ff */
[----:B------:R-:W-:Y:S01]  /*3d80*/  PLOP3.LUT P2, PT, PT, PT, UP0, 0x40, 0x0 ;  /* 0x000000000000781c */ /* 0x000fe20003f4e808 */
[-CC-:B------:R-:W-:Y:S01]  /*3d90*/  FFMA.FTZ R26, R26, R5.reuse, -R31.reuse ;  /* 0x000000051a1a7223 */ /* 0x180fe2000001081f */
[-CC-:B------:R-:W-:Y:S01]  /*3da0*/  FFMA.FTZ R20, R20, R5.reuse, -R31.reuse ;  /* 0x0000000514147223 */ /* 0x180fe2000001081f */
[----:B------:R-:W-:Y:S01]  /*3db0*/  FADD.FTZ R45, R7, R4 ;  /* 0x00000004072d7221 */ /* 0x000fe20000010000 */
[-CC-:B------:R-:W-:Y:S01]  /*3dc0*/  FFMA.FTZ R30, R30, R5.reuse, -R31.reuse ;  /* 0x000000051e1e7223 */ /* 0x180fe2000001081f */
[-C--:B------:R-:W-:Y:S01]  /*3dd0*/  FFMA.FTZ R24, R24, R5.reuse, -R31 ;  /* 0x0000000518187223 */ /* 0x080fe2000001081f */
[----:B------:R-:W-:Y:S01]  /*3de0*/  MUFU.EX2 R181, R20 ;  /* 0x0000001400b57308 */ /* 0x000fe20000000800 */
[----:B0-----:R-:W-:Y:S01]  /*3df0*/  FADD.FTZ R4, R176, R45 ;  /* 0x0000002db0047221 */ /* 0x001fe20000010000 */
[-CC-:B------:R-:W-:Y:S01]  /*3e00*/  FFMA.FTZ R34, R34, R5.reuse, -R31.reuse ;  /* 0x0000000522227223 */ /* 0x180fe2000001081f */
[-CC-:B------:R-:W-:Y:S01]  /*3e10*/  FFMA.FTZ R28, R28, R5.reuse, -R31.reuse ;  /* 0x000000051c1c7223 */ /* 0x180fe2000001081f */
[-CC-:B------:R-:W-:Y:S01]  /*3e20*/  FFMA.FTZ R38, R38, R5.reuse, -R31.reuse ;  /* 0x0000000526267223 */ /* 0x180fe2000001081f */
[----:B------:R-:W-:Y:S01]  /*3e30*/  FADD.FTZ R45, R9, R4 ;  /* 0x00000004092d7221 */ /* 0x000fe20000010000 */
[-CC-:B------:R-:W-:Y:S01]  /*3e40*/  FFMA.FTZ R32, R32, R5.reuse, -R31.reuse ;  /* 0x0000000520207223 */ /* 0x180fe2000001081f */
[-C--:B------:R-:W-:Y:S01]  /*3e50*/  FFMA.FTZ R42, R42, R5.reuse, -R31 ;  /* 0x000000052a2a7223 */ /* 0x080fe2000001081f */
[----:B------:R-:W0:Y:S01]  /*3e60*/  MUFU.EX2 R26, R26 ;  /* 0x0000001a001a7308 */ /* 0x000e220000000800 */
[----:B----4-:R-:W-:Y:S01]  /*3e70*/  FADD.FTZ R4, R178, R45 ;  /* 0x0000002db2047221 */ /* 0x010fe20000010000 */
[-CC-:B------:R-:W-:Y:S01]  /*3e80*/  FFMA.FTZ R36, R36, R5.reuse, -R31.reuse ;  /* 0x0000000524247223 */ /* 0x180fe2000001081f */
[-CC-:B------:R-:W-:Y:S01]  /*3e90*/  FFMA.FTZ R46, R46, R5.reuse, -R31.reuse ;  /* 0x000000052e2e7223 */ /* 0x180fe2000001081f */
[-CC-:B------:R-:W-:Y:S01]  /*3ea0*/  FFMA.FTZ R40, R40, R5.reuse, -R31.reuse ;  /* 0x0000000528287223 */ /* 0x180fe2000001081f */
[----:B------:R-:W-:Y:S01]  /*3eb0*/  FADD.FTZ R45, R11, R4 ;  /* 0x000000040b2d7221 */ /* 0x000fe20000010000 */
[-CC-:B------:R-:W-:Y:S01]  /*3ec0*/  FFMA.FTZ R50, R50, R5.reuse, -R31.reuse ;  /* 0x0000000532327223 */ /* 0x180fe2000001081f */
[-C--:B------:R-:W-:Y:S01]  /*3ed0*/  FFMA.FTZ R44, R44, R5.reuse, -R31 ;  /* 0x000000052c2c7223 */ /* 0x080fe2000001081f */
[----:B------:R-:W1:Y:S01]  /*3ee0*/  MUFU.EX2 R30, R30 ;  /* 0x0000001e001e7308 */ /* 0x000e620000000800 */
[----:B-----5:R-:W-:Y:S01]  /*3ef0*/  FADD.FTZ R4, R172, R45 ;  /* 0x0000002dac047221 */ /* 0x020fe20000010000 */
[-CC-:B------:R-:W-:Y:S01]  /*3f00*/  FFMA.FTZ R54, R54, R5.reuse, -R31.reuse ;  /* 0x0000000536367223 */ /* 0x180fe2000001081f */
[-CC-:B------:R-:W-:Y:S01]  /*3f10*/  FFMA.FTZ R48, R48, R5.reuse, -R31.reuse ;  /* 0x0000000530307223 */ /* 0x180fe2000001081f */
[-CC-:B------:R-:W-:Y:S01]  /*3f20*/  FFMA.FTZ R58, R58, R5.reuse, -R31.reuse ;  /* 0x000000053a3a7223 */ /* 0x180fe2000001081f */
[----:B------:R-:W-:Y:S01]  /*3f30*/  FADD.FTZ R47, R13, R4 ;  /* 0x000000040d2f7221 */ /* 0x000fe20000010000 */
[-CC-:B------:R-:W-:Y:S01]  /*3f40*/  FFMA.FTZ R52, R52, R5.reuse, -R31.reuse ;  /* 0x0000000534347223 */ /* 0x180fe2000001081f */
[-C--:B------:R-:W-:Y:S01]  /*3f50*/  FFMA.FTZ R62, R62, R5.reuse, -R31 ;  /* 0x000000053e3e7223 */ /* 0x080fe2000001081f */
[----:B------:R-:W2:Y:S01]  /*3f60*/  MUFU.EX2 R183, R24 ;  /* 0x0000001800b77308 */ /* 0x000ea20000000800 */
        /* <DEDUP_REMOVED lines=21> */
[----:B------:R-:W-:Y:S01]  /*40c0*/  FADD.FTZ R47, R25, R6 ;  /* 0x00000006192f7221 */ /* 0x000fe20000010000 */
[-C--:B------:R-:W-:Y:S01]  /*40d0*/  FFMA.FTZ R86, R86, R5.reuse, -R31 ;  /* 0x0000000556567223 */ /* 0x080fe2000001081f */
[----:B------:R-:W2:Y:S01]  /*40e0*/  MUFU.EX2 R38, R38 ;  /* 0x0000002600267308 */ /* 0x000ea20000000800 */
[----:B0-----:R-:W-:Y:S01]  /*40f0*/  FADD.FTZ R4, R34, R45 ;  /* 0x0000002d22047221 */ /* 0x001fe20000010000 */
[----:B------:R-:W-:Y:S01]  /*4100*/  FADD.FTZ R6, R164, R47 ;  /* 0x0000002fa4067221 */ /* 0x000fe20000010000 */
[----:B------:R-:W-:Y:S01]  /*4110*/  FFMA.FTZ R31, R98, R5, -R31 ;  /* 0x00000005621f7223 */ /* 0x000fe2000001081f */
[----:B------:R-:W-:-:S02]  /*4120*/  F2FP.F16.F32.PACK_AB R176, R9, R176 ;  /* 0x000000b009b0723e */ /* 0x000fc400000000ff */
[----:B------:R-:W-:Y:S01]  /*4130*/  FADD.FTZ R47, R33, R6 ;  /* 0x00000006212f7221 */ /* 0x000fe20000010000 */
[----:B------:R-:W-:Y:S01]  /*4140*/  F2FP.F16.F32.PACK_AB R178, R11, R178 ;  /* 0x000000b20bb2723e */ /* 0x000fe200000000ff */
[----:B------:R-:W0:Y:S01]  /*4150*/  MUFU.EX2 R179, R32 ;  /* 0x0000002000b37308 */ /* 0x000e220000000800 */
[----:B-1----:R-:W-:Y:S01]  /*4160*/  FADD.FTZ R45, R177, R4 ;  /* 0x00000004b12d7221 */ /* 0x002fe20000010000 */
[----:B------:R-:W-:Y:S01]  /*4170*/  FADD.FTZ R6, R96, R47 ;  /* 0x0000002f60067221 */ /* 0x000fe20000010000 */
[----:B------:R-:W-:Y:S02]  /*4180*/  F2FP.F16.F32.PACK_AB R172, R13, R172 ;  /* 0x000000ac0dac723e */ /* 0x000fe400000000ff */
[----:B------:R-:W-:Y:S01]  /*4190*/  F2FP.F16.F32.PACK_AB R174, R15, R174 ;  /* 0x000000ae0fae723e */ /* 0x000fe200000000ff */
[----:B------:R-:W-:Y:S01]  /*41a0*/  FADD.FTZ R47, R29, R6 ;  /* 0x000000061d2f7221 */ /* 0x000fe20000010000 */
[----:B------:R-:W-:Y:S01]  /*41b0*/  F2FP.F16.F32.PACK_AB R168, R21, R168 ;  /* 0x000000a815a8723e */ /* 0x000fe200000000ff */
[----:B------:R-:W1:Y:S01]  /*41c0*/  MUFU.EX2 R42, R42 ;  /* 0x0000002a002a7308 */ /* 0x000e620000000800 */
[----:B--2---:R-:W-:Y:S01]  /*41d0*/  FADD.FTZ R4, R38, R45 ;  /* 0x0000002d26047221 */ /* 0x004fe20000010000 */
[----:B------:R-:W-:Y:S01]  /*41e0*/  FADD.FTZ R6, R92, R47 ;  /* 0x0000002f5c067221 */ /* 0x000fe20000010000 */
[----:B------:R-:W-:-:S02]  /*41f0*/  F2FP.F16.F32.PACK_AB R170, R25, R170 ;  /* 0x000000aa19aa723e */ /* 0x000fc400000000ff */
[----:B------:R-:W-:Y:S01]  /*4200*/  F2FP.F16.F32.PACK_AB R164, R33, R164 ;  /* 0x000000a421a4723e */ /* 0x000fe200000000ff */
[----:B------:R-:W-:Y:S01]  /*4210*/  FADD.FTZ R47, R35, R6 ;  /* 0x00000006232f7221 */ /* 0x000fe20000010000 */
[----:B------:R-:W-:Y:S01]  /*4220*/  F2FP.F16.F32.PACK_AB R166, R29, R96 ;  /* 0x000000601da6723e */ /* 0x000fe200000000ff */
[----:B------:R-:W2:Y:S01]  /*4230*/  MUFU.EX2 R173, R36 ;  /* 0x0000002400ad7308 */ /* 0x000ea20000000800 */
[----:B0-----:R-:W-:Y:S01]  /*4240*/  FADD.FTZ R45, R179, R4 ;  /* 0x00000004b32d7221 */ /* 0x001fe20000010000 */
[----:B------:R-:W-:Y:S01]  /*4250*/  FADD.FTZ R6, R68, R47 ;  /* 0x0000002f44067221 */ /* 0x000fe20000010000 */
[----:B------:R-:W-:Y:S02]  /*4260*/  F2FP.F16.F32.PACK_AB R160, R35, R92 ;  /* 0x0000005c23a0723e */ /* 0x000fe400000000ff */
[C---:B------:R-:W-:Y:S01]  /*4270*/  F2FP.F16.F32.PACK_AB R162, R37.reuse, R68 ;  /* 0x0000004425a2723e */ /* 0x040fe200000000ff */
[----:B------:R-:W-:Y:S01]  /*4280*/  FADD.FTZ R7, R37, R6 ;  /* 0x0000000625077221 */ /* 0x000fe20000010000 */
[----:B------:R-:W-:Y:S01]  /*4290*/  F2FP.F16.F32.PACK_AB R181, R181, R26 ;  /* 0x0000001ab5b5723e */ /* 0x000fe200000000ff */
[----:B------:R-:W0:Y:S01]  /*42a0*/  MUFU.EX2 R46, R46 ;  /* 0x0000002e002e7308 */ /* 0x000e220000000800 */
[----:B-1----:R-:W-:Y:S01]  /*42b0*/  FADD.FTZ R4, R42, R45 ;  /* 0x0000002d2a047221 */ /* 0x002fe20000010000 */
[----:B------:R-:W-:-:S02]  /*42c0*/  F2FP.F16.F32.PACK_AB R183, R183, R30 ;  /* 0x0000001eb7b7723e */ /* 0x000fc400000000ff */
[----:B------:R-:W-:Y:S02]  /*42d0*/  F2FP.F16.F32.PACK_AB R177, R177, R34 ;  /* 0x00000022b1b1723e */ /* 0x000fe400000000ff */
[----:B------:R-:W-:Y:S02]  /*42e0*/  F2FP.F16.F32.PACK_AB R179, R179, R38 ;  /* 0x00000026b3b3723e */ /* 0x000fe400000000ff */
[----:B------:R-:W1:Y:S01]  /*42f0*/  MUFU.EX2 R175, R40 ;  /* 0x0000002800af7308 */ /* 0x000e620000000800 */
[C---:B--2---:R-:W-:Y:S01]  /*4300*/  FADD.FTZ R45, R173.reuse, R4 ;  /* 0x00000004ad2d7221 */ /* 0x044fe20000010000 */
[----:B------:R-:W-:-:S06]  /*4310*/  F2FP.F16.F32.PACK_AB R173, R173, R42 ;  /* 0x0000002aadad723e */ /* 0x000fcc00000000ff */
[----:B------:R-:W2:Y:S01]  /*4320*/  MUFU.EX2 R50, R50 ;  /* 0x0000003200327308 */ /* 0x000ea20000000800 */
[----:B0-----:R-:W-:-:S07]  /*4330*/  FADD.FTZ R4, R46, R45 ;  /* 0x0000002d2e047221 */ /* 0x001fce0000010000 */
[----:B------:R-:W0:Y:S01]  /*4340*/  MUFU.EX2 R169, R44 ;  /* 0x0000002c00a97308 */ /* 0x000e220000000800 */
[C---:B-1----:R-:W-:Y:S01]  /*4350*/  FADD.FTZ R45, R175.reuse, R4 ;  /* 0x00000004af2d7221 */ /* 0x042fe20000010000 */
[----:B------:R-:W-:-:S06]  /*4360*/  F2FP.F16.F32.PACK_AB R175, R175, R46 ;  /* 0x0000002eafaf723e */ /* 0x000fcc00000000ff */
[----:B------:R-:W1:Y:S01]  /*4370*/  MUFU.EX2 R54, R54 ;  /* 0x0000003600367308 */ /* 0x000e620000000800 */
[----:B--2---:R-:W-:-:S07]  /*4380*/  FADD.FTZ R4, R50, R45 ;  /* 0x0000002d32047221 */ /* 0x004fce0000010000 */
[----:B------:R-:W2:Y:S01]  /*4390*/  MUFU.EX2 R171, R48 ;  /* 0x0000003000ab7308 */ /* 0x000ea20000000800 */
[C---:B0-----:R-:W-:Y:S01]  /*43a0*/  FADD.FTZ R45, R169.reuse, R4 ;  /* 0x00000004a92d7221 */ /* 0x041fe20000010000 */
[----:B------:R-:W-:-:S06]  /*43b0*/  F2FP.F16.F32.PACK_AB R169, R169, R50 ;  /* 0x00000032a9a9723e */ /* 0x000fcc00000000ff */
[----:B------:R-:W0:Y:S01]  /*43c0*/  MUFU.EX2 R58, R58 ;  /* 0x0000003a003a7308 */ /* 0x000e220000000800 */
[----:B-1----:R-:W-:-:S07]  /*43d0*/  FADD.FTZ R4, R54, R45 ;  /* 0x0000002d36047221 */ /* 0x002fce0000010000 */
[----:B------:R-:W1:Y:S01]  /*43e0*/  MUFU.EX2 R72, R72 ;  /* 0x0000004800487308 */ /* 0x000e620000000800 */
[C---:B--2---:R-:W-:Y:S01]  /*43f0*/  FADD.FTZ R3, R171.reuse, R4 ;  /* 0x00000004ab037221 */ /* 0x044fe20000010000 */
[----:B------:R-:W-:-:S06]  /*4400*/  F2FP.F16.F32.PACK_AB R171, R171, R54 ;  /* 0x00000036abab723e */ /* 0x000fcc00000000ff */
        /* <DEDUP_REMOVED lines=29> */
[----:B------:R-:W-:-:S06]  /*45e0*/  F2FP.F16.F32.PACK_AB R152, R43, R80 ;  /* 0x000000502b98723e */ /* 0x000fcc00000000ff */
[----:B------:R-:W2:Y:S01]  /*45f0*/  MUFU.EX2 R163, R64 ;  /* 0x0000004000a37308 */ /* 0x000ea20000000800 */
[----:B0-----:R-:W-:-:S07]  /*4600*/  FADD.FTZ R4, R70, R3 ;  /* 0x0000000346047221 */ /* 0x001fce0000010000 */
[----:B------:R-:W0:Y:S01]  /*4610*/  MUFU.EX2 R27, R14 ;  /* 0x0000000e001b7308 */ /* 0x000e220000000800 */
[----:B-1----:R-:W-:Y:S01]  /*4620*/  FADD.FTZ R6, R84, R7 ;  /* 0x0000000754067221 */ /* 0x002fe20000010000 */
[----:B------:R-:W-:-:S04]  /*4630*/  IMAD.IADD R7, R17, 0x1, -R18 ;  /* 0x0000000111077824 */ /* 0x000fc800078e0a12 */
[----:B------:R-:W-:Y:S02]  /*4640*/  IMAD R9, R185, 0x80, R7 ;  /* 0x00000080b9097824 */ /* 0x000fe400078e0207 */
[----:B------:R-:W1:Y:S01]  /*4650*/  MUFU.EX2 R74, R74 ;  /* 0x0000004a004a7308 */ /* 0x000e620000000800 */
[C---:B--2---:R-:W-:Y:S01]  /*4660*/  FADD.FTZ R3, R163.reuse, R4 ;  /* 0x00000004a3037221 */ /* 0x044fe20000010000 */
[----:B------:R-:W-:Y:S02]  /*4670*/  F2FP.F16.F32.PACK_AB R163, R163, R70 ;  /* 0x00000046a3a3723e */ /* 0x000fe400000000ff */
[----:B------:R-:W-:-:S04]  /*4680*/  R2UR UR10, R9 ;  /* 0x00000000090a72ca */ /* 0x000fc800000e0000 */
[----:B------:R-:W2:Y:S01]  /*4690*/  MUFU.EX2 R157, R90 ;  /* 0x0000005a009d7308 */ /* 0x000ea20000000800 */
[C---:B0-----:R-:W-:Y:S01]  /*46a0*/  FADD.FTZ R4, R27.reuse, R6 ;  /* 0x000000061b047221 */ /* 0x041fe20000010000 */
[----:B------:R-:W-:-:S06]  /*46b0*/  F2FP.F16.F32.PACK_AB R154, R27, R84 ;  /* 0x000000541b9a723e */ /* 0x000fcc00000000ff */
[----:B------:R-:W0:Y:S01]  /*46c0*/  MUFU.EX2 R78, R78 ;  /* 0x0000004e004e7308 */ /* 0x000e220000000800 */
[----:B-1----:R-:W-:Y:S01]  /*46d0*/  FADD.FTZ R6, R74, R3 ;  /* 0x000000034a067221 */ /* 0x002fe20000010000 */
[----:B------:R-:W-:-:S06]  /*46e0*/  UIADD3 UR6, UR10, UR6, URZ ;  /* 0x000000060a067290 */ /* 0x000fcc000fffe03f */
        /* <DEDUP_REMOVED lines=12> */
[----:B------:R-:W-:-:S03]  /*47b0*/  F2FP.F16.F32.PACK_AB R153, R153, R82 ;  /* 0x000000529999723e */ /* 0x000fc600000000ff */
[----:B-1----:R-:W-:-:S04]  /*47c0*/  FADD.FTZ R6, R86, R3 ;  /* 0x0000000356067221 */ /* 0x002fc80000010000 */
[C---:B--2---:R-:W-:Y:S01]  /*47d0*/  FADD.FTZ R3, R31.reuse, R6 ;  /* 0x000000061f037221 */ /* 0x044fe20000010000 */
[----:B------:R-:W-:Y:S01]  /*47e0*/  F2FP.F16.F32.PACK_AB R155, R31, R86 ;  /* 0x000000561f9b723e */ /* 0x000fe200000000ff */
[----:B------:R-:W-:Y:S01]  /*47f0*/  VIADD R6, R88, 0xfffffffe ;  /* 0xfffffffe58067836 */ /* 0x000fe20000000000 */
[----:B------:R-:W-:Y:S06]  /*4800*/  @P2 BRA `(.L_x_1083) ;  /* 0x0000000000482947 */ /* 0x000fec0003800000 */
[C---:B------:R-:W-:Y:S01]  /*4810*/  ISETP.GT.AND P2, PT, R9.reuse, RZ, PT ;  /* 0x000000ff0900720c */ /* 0x040fe20003f44270 */
[----:B------:R-:W-:-:S05]  /*4820*/  VIADD R10, R9, 0xffffffff ;  /* 0xffffffff090a7836 */ /* 0x000fca0000000000 */
[----:B------:R-:W-:-:S07]  /*4830*/  R2UR UR14, R10 ;  /* 0x000000000a0e72ca */ /* 0x000fce00000e0000 */
[----:B------:R-:W-:Y:S08]  /*4840*/  @P2 BRA `(.L_x_1084) ;  /* 0x00000000001c2947 */ /* 0x000ff00003800000 */
[----:B------:R-:W-:Y:S02]  /*4850*/  UISETP.NE.AND UP1, UPT, UR7, 0x1, UPT ;  /* 0x000000010700788c */ /* 0x000fe4000bf25270 */
[----:B------:R-:W-:-:S09]  /*4860*/  UIADD3 UR14, -UR10, URZ, URZ ;  /* 0x0000003f0a0e7290 */ /* 0x000fd2000fffe13f */
[----:B------:R-:W-:Y:S02]  /*4870*/  @UP1 ULDC.64 UR18, c[0x0][0x9e8] ;  /* 0x00027a0000121ab9 */ /* 0x000fe40000000a00 */
[----:B------:R-:W-:-:S04]  /*4880*/  UIMAD.WIDE.U32 UR10, UR14, UR18, URZ ;  /* 0x000000120e0a72a5 */ /* 0x000fc8000f8e003f */
[----:B------:R-:W-:-:S04]  /*4890*/  @UP1 USHF.R.U32.HI UR14, URZ, UR19, UR11 ;  /* 0x000000133f0e1299 */ /* 0x000fc8000801160b */
[----:B------:R-:W-:Y:S01]  /*48a0*/  ULOP3.LUT UR14, URZ, UR14, URZ, 0x33, !UPT ;  /* 0x0000000e3f0e7292 */ /* 0x000fe2000f8e333f */
[----:B------:R-:W-:Y:S11]  /*48b0*/  BRA `(.L_x_1085) ;  /* 0x0000000000107947 */ /* 0x000ff60003800000 */
.L_x_1084:
[----:B------:R-:W-:-:S11]  /*48c0*/  UISETP.NE.AND UP1, UPT, UR7, 0x1, UPT ;  /* 0x000000010700788c */ /* 0x000fd6000bf25270 */
[----:B------:R-:W-:Y:S02]  /*48d0*/  @UP1 ULDC.64 UR18, c[0x0][0x9e8] ;  /* 0x00027a0000121ab9 */ /* 0x000fe40000000a00 */
[----:B------:R-:W-:-:S04]  /*48e0*/  UIMAD.WIDE.U32 UR10, UR14, UR18, URZ ;  /* 0x000000120e0a72a5 */ /* 0x000fc8000f8e003f */
[----:B------:R-:W-:-:S12]  /*48f0*/  @UP1 USHF.R.U32.HI UR14, URZ, UR19, UR11 ;  /* 0x000000133f0e1299 */ /* 0x000fd8000801160b */
.L_x_1085:
[----:B------:R-:W-:-:S04]  /*4900*/  UIMAD UR7, UR14, UR7, UR7 ;  /* 0x000000070e0772a4 */ /* 0x000fc8000f8e0207 */
[----:B------:R-:W-:-:S04]  /*4910*/  UISETP.LT.AND UP1, UPT, UR6, UR7, UPT ;  /* 0x000000070600728c */ /* 0x000fc8000bf21270 */
[----:B------:R-:W-:-:S12]  /*4920*/  USEL UR6, UR6, UR7, UP1 ;  /* 0x0000000706067287 */ /* 0x000fd80008800000 */
.L_x_1083:
[----:B------:R-:W-:Y:S01]  /*4930*/  USHF.R.S32.HI UR7, URZ, 0x1f, UR6 ;  /* 0x0000001f3f077899 */ /* 0x000fe20008011406 */
[----:B------:R-:W-:Y:S02]  /*4940*/  CS2R R150, SRZ ;  /* 0x0000000000967805 */ /* 0x000fe4000001ff00 */
        /* <DEDUP_REMOVED lines=10> */
[----:B------:R-:W-:Y:S01]  /*49f0*/  UISETP.LT.AND UP1, UPT, UR39, UR7, UPT ;  /* 0x000000072700728c */ /* 0x000fe2000bf21270 */
[----:B------:R-:W-:Y:S02]  /*4a00*/  CS2R R132, SRZ ;  /* 0x0000000000847805 */ /* 0x000fe4000001ff00 */
[----:B------:R-:W-:Y:S02]  /*4a10*/  CS2R R130, SRZ ;  /* 0x0000000000827805 */ /* 0x000fe4000001ff00 */
[----:B------:R-:W-:Y:S01]  /*4a20*/  CS2R R128, SRZ ;  /* 0x0000000000807805 */ /* 0x000fe2000001ff00 */
[----:B------:R-:W-:Y:S01]  /*4a30*/  USEL UR54, UR39, UR7, !UP1 ;  /* 0x0000000727367287 */ /* 0x000fe2000c800000 */
[----:B------:R-:W-:-:S02]  /*4a40*/  CS2R R126, SRZ ;  /* 0x00000000007e7805 */ /* 0x000fc4000001ff00 */
[----:B------:R-:W-:Y:S02]  /*4a50*/  CS2R R124, SRZ ;  /* 0x00000000007c7805 */ /* 0x000fe4000001ff00 */
[----:B------:R-:W-:Y:S02]  /*4a60*/  CS2R R122, SRZ ;  /* 0x00000000007a7805 */ /* 0x000fe4000001ff00 */
[----:B------:R-:W-:Y:S02]  /*4a70*/  CS2R R120, SRZ ;  /* 0x0000000000787805 */ /* 0x000fe4000001ff00 */
[----:B------:R-:W-:Y:S02]  /*4a80*/  CS2R R118, SRZ ;  /* 0x0000000000767805 */ /* 0x000fe4000001ff00 */
[----:B------:R-:W-:Y:S02]  /*4a90*/  ISETP.GE.AND P2, PT, R6, UR54, PT ;  /* 0x0000003606007c0c */ /* 0x000fe4000bf46270 */
        /* <DEDUP_REMOVED lines=15> */
[----:B------:R-:W-:Y:S06]  /*4b90*/  @!P2 BRA `(.L_x_1086) ;  /* 0x00000030002ca947 */ /* 0x000fec0003800000 */
[----:B------:R-:W-:Y:S01]  /*4ba0*/  IMAD.IADD R13, R2, 0x1, R7 ;  /* 0x00000001020d7824 */ /* 0x000fe200078e0207 */
[----:B------:R-:W-:Y:S01]  /*4bb0*/  ULDC UR47, c[0x0][0x9e4] ;  /* 0x00027900002f7ab9 */ /* 0x000fe20000000800 */
[----:B------:R-:W-:Y:S01]  /*4bc0*/  IMAD.MOV.U32 R151, RZ, RZ, RZ ;  /* 0x000000ffff977224 */ /* 0x000fe200078e00ff */
[----:B------:R-:W-:Y:S01]  /*4bd0*/  ULDC UR50, c[0x0][0x9dc] ;  /* 0x0002770000327ab9 */ /* 0x000fe20000000800 */
[----:B------:R-:W-:Y:S01]  /*4be0*/  VIADD R11, R13, 0x8 ;  /* 0x000000080d0b7836 */ /* 0x000fe20000000000 */
[----:B------:R-:W-:-:S04]  /*4bf0*/  ULDC UR51, c[0x0][0x9e0] ;  /* 0x0002780000337ab9 */ /* 0x000fc80000000800 */
[----:B------:R-:W-:-:S07]  /*4c00*/  LOP3.LUT R9, RZ, R11, RZ, 0x33, !PT ;  /* 0x0000000bff097212 */ /* 0x000fce00078e33ff */
.L_x_1103:
        /* <DEDUP_REMOVED lines=9> */
.L_x_1088:
[----:B------:R-:W-:Y:S01]  /*4ca0*/  ULEA UR6, UR53, UR41, 0x3 ;  /* 0x0000002935067291 */ /* 0x000fe2000f8e183f */
[----:B------:R-:W-:-:S05]  /*4cb0*/  IMAD.U32 R5, RZ, RZ, UR52 ;  /* 0x00000034ff057e24 */ /* 0x000fca000f8e00ff */
[----:B------:R-:W-:-:S04]  /*4cc0*/  SHF.L.U32 R5, R5, 0x1f, RZ ;  /* 0x0000001f05057819 */ /* 0x000fc800000006ff */
[----:B------:R0:W1:Y:S01]  /*4cd0*/  SYNCS.PHASECHK.TRANS64.TRYWAIT P2, [UR6+0x28830], R5 ;  /* 0x02883005ff0075a7 */ /* 0x0000620008040146 */
[----:B------:R-:W-:Y:S05]  /*4ce0*/  @!P0 BRA `(.L_x_1089) ;  /* 0x0000000000048947 */ /* 0x000fea0003800000 */
[----:B------:R-:W-:Y:S01]  /*4cf0*/  BPT.TRAP 0x1 ;  /* 0x000000040000795c */ /* 0x000fe20000300000 */
.L_x_1089:
[----:B-1----:R-:W-:Y:S05]  /*4d00*/  @P2 BRA `(.L_x_1087) ;  /* 0x0000000000082947 */ /* 0x002fea0003800000 */
[----:B------:R-:W1:Y:S02]  /*4d10*/  SYNCS.PHASECHK.TRANS64.TRYWAIT P2, [UR6+0x28830], R5 ;  /* 0x02883005ff0075a7 */ /* 0x000e640008040146 */
[----:B-1----:R-:W-:Y:S05]  /*4d20*/  @!P2 BRA `(.L_x_1090) ;  /* 0x000000fc0050a947 */ /* 0x002fea0003800000 */
.L_x_1087:
[----:B-1----:R-:W1:Y:S01]  /*4d30*/  S2R R10, SR_TID.X ;  /* 0x00000000000a7919 */ /* 0x002e620000002100 */
[----:B------:R-:W-:Y:S01]  /*4d40*/  ULEA UR34, UR53, UR46, 0xb ;  /* 0x0000002e35227291 */ /* 0x000fe2000f8e583f */
[----:B------:R-:W-:Y:S01]  /*4d50*/  UMOV UR35, 0x40000040 ;  /* 0x4000004000237882 */ /* 0x000fe20000000000 */
[----:B------:R-:W-:Y:S02]  /*4d60*/  UMOV UR7, 0x40000040 ;  /* 0x4000004000077882 */ /* 0x000fe40000000000 */
[----:B------:R-:W-:Y:S02]  /*4d70*/  UIADD3 UR6, UR34, 0x2, URZ ;  /* 0x0000000222067890 */ /* 0x000fe4000fffe03f */
        /* <DEDUP_REMOVED lines=12> */
[----:B-1----:R-:W-:-:S05]  /*4e40*/  SHF.R.U32.HI R10, RZ, 0x7, R10 ;  /* 0x00000007ff0a7819 */ /* 0x002fca000001160a */
[----:B0-----:R-:W-:-:S05]  /*4e50*/  VIADD R5, R10, 0x8 ;  /* 0x000000080a057836 */ /* 0x001fca0000000000 */
[----:B------:R0:W-:Y:S06]  /*4e60*/  BAR.SYNC.DEFER_BLOCKING R5, 0x100 ;  /* 0x000400050000751d */ /* 0x0001ec0000010000 */
        /* <DEDUP_REMOVED lines=24> */
[----:B0-----:R-:W-:Y:S05]  /*4ff0*/  @P3 BRA `(.L_x_1091) ;  /* 0x00000000002c3947 */ /* 0x001fea0003800000 */
[----:B------:R-:W-:Y:S05]  /*5000*/  @!P0 BRA `(.L_x_1092) ;  /* 0x0000000000048947 */ /* 0x000fea0003800000 */
[----:B------:R-:W-:Y:S01]  /*5010*/  BPT.TRAP 0x1 ;  /* 0x000000040000795c */ /* 0x000fe20000300000 */
.L_x_1092:
[----:B------:R-:W-:Y:S01]  /*5020*/  ULEA UR6, UR42, UR41, 0x3 ;  /* 0x000000292a067291 */ /* 0x000fe2000f8e183f */
[----:B------:R-:W-:-:S05]  /*5030*/  IMAD.U32 R5, RZ, RZ, UR43 ;  /* 0x0000002bff057e24 */ /* 0x000fca000f8e00ff */
[----:B------:R-:W-:-:S04]  /*5040*/  SHF.L.U32 R5, R5, 0x1f, RZ ;  /* 0x0000001f05057819 */ /* 0x000fc800000006ff */
[----:B------:R0:W1:Y:S01]  /*5050*/  SYNCS.PHASECHK.TRANS64.TRYWAIT P2, [UR6+0x28850], R5 ;  /* 0x02885005ff0075a7 */ /* 0x0000620008040146 */
[----:B------:R-:W-:Y:S05]  /*5060*/  @!P0 BRA `(.L_x_1093) ;  /* 0x0000000000048947 */ /* 0x000fea0003800000 */
[----:B------:R-:W-:Y:S01]  /*5070*/  BPT.TRAP 0x1 ;  /* 0x000000040000795c */ /* 0x000fe20000300000 */
.L_x_1093:
[----:B-1----:R-:W-:Y:S05]  /*5080*/  @P2 BRA `(.L_x_1091) ;  /* 0x0000000000082947 */ /* 0x002fea0003800000 */
[----:B------:R-:W1:Y:S02]  /*5090*/  SYNCS.PHASECHK.TRANS64.TRYWAIT P2, [UR6+0x28850], R5 ;  /* 0x02885005ff0075a7 */ /* 0x000e640008040146 */
[----:B-1----:R-:W-:Y:S05]  /*50a0*/  @!P2 BRA `(.L_x_1094) ;  /* 0x000000f80088a947 */ /* 0x002fea0003800000 */
.L_x_1091:
[----:B------:R-:W-:Y:S01]  /*50b0*/  UIADD3 UR6, UR41, 0x400, URZ ;  /* 0x0000040029067890 */ /* 0x000fe2000fffe03f */
[----:B------:R-:W-:Y:S01]  /*50c0*/  WARPGROUP.ARRIVE ;  /* 0x00000000000079c5 */ /* 0x000fe20000000000 */
[----:B------:R-:W-:-:S05]  /*50d0*/  UMOV UR7, 0x40000040 ;  /* 0x4000004000077882 */ /* 0x000fca0000000000 */
[----:B------:R-:W2:Y:S01]  /*50e0*/  S2R R12, SR_TID.X ;  /* 0x00000000000c7919 */ /* 0x000ea20000002100 */
[----:B------:R-:W-:Y:S01]  /*50f0*/  USHF.R.U32.HI UR6, URZ, 0x4, UR6 ;  /* 0x000000043f067899 */ /* 0x000fe20008011606 */
[----:B-1----:R-:W-:Y:S01]  /*5100*/  IMAD.U32 R10, RZ, RZ, UR53 ;  /* 0x00000035ff0a7e24 */ /* 0x002fe2000f8e00ff */
[----:B------:R-:W-:Y:S02]  /*5110*/  PLOP3.LUT P2, PT, PT, PT, UP0, 0x40, 0x0 ;  /* 0x000000000000781c */ /* 0x000fe40003f4e808 */
        /* <DEDUP_REMOVED lines=10> */
[----:B--2---:R-:W-:-:S04]  /*51c0*/  SHF.R.U32.HI R12, RZ, 0x7, R12 ;  /* 0x00000007ff0c7819 */ /* 0x004fc8000001160c */
[----:B0-----:R-:W-:Y:S01]  /*51d0*/  IADD3 R5, -R12, 0xb, RZ ;  /* 0x0000000b0c057810 */ /* 0x001fe20007ffe1ff */
        /* <DEDUP_REMOVED lines=26> */
[----:B------:R-:W-:Y:S01]  /*5380*/  WARPGROUP.ARRIVE ;  /* 0x00000000000079c5 */ /* 0x000fe20000000000 */
[----:B------:R-:W-:-:S06]  /*5390*/  IMAD.SHL.U32 R160, R6, 0x80, RZ ;  /* 0x0000008006a07824 */ /* 0x000fcc00078e00ff */
[----:B------:R-:W-:Y:S01]  /*53a0*/  HGMMA.64x128x16.F32 R88, R156, gdesc[UR4].tnspB, R88, gsb0 ;  /* 0x41e000049c587df0 */ /* 0x000fe20008000858 */
[----:B------:R-:W-:Y:S01]  /*53b0*/  UIADD3 UR6, UR10, 0x380, URZ ;  /* 0x000003800a067890 */ /* 0x000fe2000fffe03f */
[----:B------:R-:W-:Y:S01]  /*53c0*/  IADD3 R15, R17, 0x1, -R160 ;  /* 0x00000001110f7810 */ /* 0x000fe20007ffe8a0 */
[----:B------:R-:W-:-:S04]  /*53d0*/  UMOV UR7, 0x40000040 ;  /* 0x4000004000077882 */ /* 0x000fc80000000000 */
[----:B------:R-:W-:-:S04]  /*53e0*/  IMAD.IADD R15, R15, 0x1, -R18 ;  /* 0x000000010f0f7824 */ /* 0x000fc800078e0a12 */
[----:B------:R-:W-:-:S04]  /*53f0*/  IMAD R15, R16, -0x2, R15 ;  /* 0xfffffffe100f7824 */ /* 0x000fc800078e020f */
[----:B------:R-:W-:Y:S01]  /*5400*/  VIADD R21, R15, UR51 ;  /* 0x000000330f157c36 */ /* 0x000fe20008000000 */
[----:B------:R-:W-:Y:S02]  /*5410*/  WARPGROUP.DEPBAR.LE gsb0, 0x0 ;  /* 0x00008000000079c5 */ /* 0x000fe40000010000 */
[----:B------:R-:W-:-:S06]  /*5420*/  WARPGROUP.ARRIVE ;  /* 0x00000000000079c5 */ /* 0x000fcc0000000000 */
[----:B------:R-:W-:Y:S01]  /*5430*/  HGMMA.64x128x16.F32 R88, R152, gdesc[UR4].tnspB, R88, gsb0 ;  /* 0x41e0000498587df0 */ /* 0x000fe20008000858 */
[----:B------:R-:W-:Y:S02]  /*5440*/  ULOP3.LUT UR6, URZ, UR50, URZ, 0x33, !UPT ;  /* 0x000000323f067292 */ /* 0x000fe4000f8e333f */
[----:B------:R-:W-:Y:S02]  /*5450*/  WARPGROUP.DEPBAR.LE gsb0, 0x0 ;  /* 0x00008000000079c5 */ /* 0x000fe40000010000 */
[----:B------:R0:W-:Y:S06]  /*5460*/  BAR.ARV R5, 0x100 ;  /* 0x000400050000751d */ /* 0x0001ec0000002000 */
[----:B------:R-:W-:Y:S01]  /*5470*/  VIADD R153, R15, UR6 ;  /* 0x000000060f997c36 */ /* 0x000fe20008000000 */
[----:B------:R1:W-:Y:S03]  /*5480*/  @!P1 SYNCS.ARRIVE.TRANS64.RED.A1T0 RZ, [R10+URZ], RZ ;  /* 0x000000ff0aff99a7 */ /* 0x0003e6000810043f */
[----:B------:R-:W-:-:S02]  /*5490*/  IMAD.IADD R15, R2, 0x1, R153 ;  /* 0x00000001020f7824 */ /* 0x000fc400078e0299 */
[----:B-1----:R-:W-:Y:S01]  /*54a0*/  IMAD.IADD R10, R2, 0x1, R21 ;  /* 0x00000001020a7824 */ /* 0x002fe200078e0215 */
[----:B0-----:R-:W-:Y:S06]  /*54b0*/  @P2 BRA `(.L_x_1095) ;  /* 0x00000000005c2947 */ /* 0x001fec0003800000 */
[----:B------:R-:W-:Y:S01]  /*54c0*/  ISETP.GT.AND P2, PT, R13, -0x1, PT ;  /* 0xffffffff0d00780c */ /* 0x000fe20003f44270 */
[----:B------:R-:W-:-:S12]  /*54d0*/  BSSY B0, `(.L_x_1096) ;  /* 0x0000011000007945 */ /* 0x000fd80003800000 */
[----:B------:R-:W-:Y:S05]  /*54e0*/  @P2 BRA `(.L_x_1097) ;  /* 0x0000000000242947 */ /* 0x000fea0003800000 */
[----:B------:R-:W-:Y:S02]  /*54f0*/  IMAD.U32 R14, RZ, RZ, UR47 ;  /* 0x0000002fff0e7e24 */ /* 0x000fe4000f8e00ff */
[----:B------:R-:W-:-:S03]  /*5500*/  IMAD.IADD R5, R2, 0x1, R7 ;  /* 0x0000000102057824 */ /* 0x000fc600078e0207 */
[----:B------:R-:W-:Y:S02]  /*5510*/  ISETP.NE.AND P2, PT, R14, 0x1, PT ;  /* 0x000000010e00780c */ /* 0x000fe40003f45270 */
[----:B------:R-:W-:-:S11]  /*5520*/  LOP3.LUT R5, RZ, R5, RZ, 0x33, !PT ;  /* 0x00000005ff057212 */ /* 0x000fd600078e33ff */
[----:B------:R-:W0:Y:S02]  /*5530*/  @P2 LDC.64 R154, c[0x0][0x9e8] ;  /* 0x00027a00ff9a2b82 */ /* 0x000e240000000a00 */
[----:B0-----:R-:W-:-:S05]  /*5540*/  @P2 IMAD.HI.U32 R12, R5, R154, RZ ;  /* 0x0000009a050c2227 */ /* 0x001fca00078e00ff */
[----:B------:R-:W-:-:S04]  /*5550*/  @P2 SHF.R.U32.HI R5, RZ, R155, R12 ;  /* 0x0000009bff052219 */ /* 0x000fc8000001160c */
[----:B------:R-:W-:Y:S01]  /*5560*/  LOP3.LUT R5, RZ, R5, RZ, 0x33, !PT ;  /* 0x00000005ff057212 */ /* 0x000fe200078e33ff */
[----:B------:R-:W-:Y:S06]  /*5570*/  BRA `(.L_x_1098) ;  /* 0x0000000000187947 */ /* 0x000fec0003800000 */
.L_x_1097:
[----:B------:R-:W-:Y:S02]  /*5580*/  IMAD.U32 R14, RZ, RZ, UR47 ;  /* 0x0000002fff0e7e24 */ /* 0x000fe4000f8e00ff */
[----:B------:R-:W-:-:S03]  /*5590*/  IMAD.MOV.U32 R5, RZ, RZ, R13 ;  /* 0x000000ffff057224 */ /* 0x000fc600078e000d */
[----:B------:R-:W-:-:S13]  /*55a0*/  ISETP.NE.AND P2, PT, R14, 0x1, PT ;  /* 0x000000010e00780c */ /* 0x000fda0003f45270 */
[----:B------:R-:W0:Y:S02]  /*55b0*/  @P2 LDC.64 R154, c[0x0][0x9e8] ;  /* 0x00027a00ff9a2b82 */ /* 0x000e240000000a00 */
[----:B0-----:R-:W-:-:S05]  /*55c0*/  @P2 IMAD.HI.U32 R12, R13, R154, RZ ;  /* 0x0000009a0d0c2227 */ /* 0x001fca00078e00ff */
[----:B------:R-:W-:-:S07]  /*55d0*/  @P2 SHF.R.U32.HI R5, RZ, R155, R12 ;  /* 0x0000009bff052219 */ /* 0x000fce000001160c */
.L_x_1098:
[----:B------:R-:W-:Y:S05]  /*55e0*/  BSYNC B0 ;  /* 0x0000000000007941 */ /* 0x000fea0003800000 */
.L_x_1096:
[----:B------:R-:W-:-:S04]  /*55f0*/  IMAD R5, R5, R14, -R160 ;  /* 0x0000000e05057224 */ /* 0x000fc800078e0aa0 */
[----:B------:R-:W-:-:S05]  /*5600*/  IMAD R5, R16, -0x2, R5 ;  /* 0xfffffffe10057824 */ /* 0x000fca00078e0205 */
[----:B------:R-:W-:Y:S02]  /*5610*/  VIADDMNMX R10, R5, R14, R10, PT ;  /* 0x0000000e050a7246 */ /* 0x000fe4000380010a */
[----:B------:R-:W-:-:S07]  /*5620*/  VIMNMX R15, R15, R5, !PT ;  /* 0x000000050f0f7248 */ /* 0x000fce0007fe0100 */
.L_x_1095:
[----:B------:R-:W-:-:S04]  /*5630*/  ISETP.GT.AND P2, PT, R6, -0x1, PT ;  /* 0xffffffff0600780c */ /* 0x000fc80003f44270 */
[C---:B------:R-:W-:Y:S02]  /*5640*/  ISETP.GT.AND P5, PT, R15.reuse, RZ, P2 ;  /* 0x000000ff0f00720c */ /* 0x040fe400017a4270 */
[C---:B------:R-:W-:Y:S02]  /*5650*/  ISETP.GT.AND P4, PT, R15.reuse, 0x1, P2 ;  /* 0x000000010f00780c */ /* 0x040fe40001784270 */
[----:B------:R-:W-:Y:S02]  /*5660*/  ISETP.LT.OR P5, PT, R10, 0x1, P5 ;  /* 0x000000010a00780c */ /* 0x000fe40002fa1670 */
[C---:B------:R-:W-:Y:S02]  /*5670*/  ISETP.GT.AND P6, PT, R15.reuse, 0x8, P2 ;  /* 0x000000080f00780c */ /* 0x040fe400017c4270 */
[----:B------:R-:W-:Y:S02]  /*5680*/  FSEL R164, R24, -INF , !P5 ;  /* 0xff80000018a47808 */ /* 0x000fe40006800000 */
[----:B------:R-:W-:-:S02]  /*5690*/  ISETP.GT.AND P5, PT, R15, 0x10, P2 ;  /* 0x000000100f00780c */ /* 0x000fc400017a4270 */
[C---:B------:R-:W-:Y:S02]  /*56a0*/  ISETP.GT.AND P3, PT, R15.reuse, 0x9, P2 ;  /* 0x000000090f00780c */ /* 0x040fe40001764270 */
[C---:B------:R-:W-:Y:S02]  /*56b0*/  ISETP.LT.OR P5, PT, R10.reuse, 0x11, P5 ;  /* 0x000000110a00780c */ /* 0x040fe40002fa1670 */
[----:B------:R-:W-:Y:S02]  /*56c0*/  ISETP.LT.OR P4, PT, R10, 0x2, P4 ;  /* 0x000000020a00780c */ /* 0x000fe40002781670 */
[----:B------:R-:W-:Y:S02]  /*56d0*/  FSEL R176, R32, -INF , !P5 ;  /* 0xff80000020b07808 */ /* 0x000fe40006800000 */
        /* <DEDUP_REMOVED lines=9> */
[C---:B------:R-:W-:Y:S02]  /*5770*/  ISETP.GT.AND P3, PT, R15.reuse, 0x19, P2 ;  /* 0x000000190f00780c */ /* 0x040fe40001764270 */
[----:B------:R-:W-:Y:S02]  /*5780*/  FSEL R166, R40, -INF , !P5 ;  /* 0xff80000028a67808 */ /* 0x000fe40006800000 */
[----:B------:R-:W-:Y:S02]  /*5790*/  ISETP.GT.AND P5, PT, R15, 0x30, P2 ;  /* 0x000000300f00780c */ /* 0x000fe400017a4270 */
[C---:B------:R-:W-:Y:S02]  /*57a0*/  ISETP.LT.OR P4, PT, R10.reuse, 0x12, P4 ;  /* 0x000000120a00780c */ /* 0x040fe40002781670 */
        /* <DEDUP_REMOVED lines=57> */
[----:B------:R-:W-:Y:S02]  /*5b40*/  FSEL R80, R80, -INF , !P5 ;  /* 0xff80000050507808 */ /* 0x000fe40006800000 */
[----:B------:R-:W-:Y:S02]  /*5b50*/  PLOP3.LUT P5, PT, PT, PT, UP0, 0x40, 0x0 ;  /* 0x000000000000781c */ /* 0x000fe40003fae808 */
[C---:B------:R-:W-:Y:S02]  /*5b60*/  ISETP.LT.OR P4, PT, R10.reuse, 0x62, P4 ;  /* 0x000000620a00780c */ /* 0x040fe40002781670 */
[----:B------:R-:W-:-:S02]  /*5b70*/  ISETP.LT.OR P6, PT, R10, 0x69, P6 ;  /* 0x000000690a00780c */ /* 0x000fc400037c1670 */
[----:B------:R-:W-:Y:S02]  /*5b80*/  ISETP.LT.OR P3, PT, R10, 0x6a, P3 ;  /* 0x0000006a0a00780c */ /* 0x000fe40001f61670 */
[----:B------:R-:W-:Y:S02]  /*5b90*/  FSEL R12, R73, -INF , !P4 ;  /* 0xff800000490c7808 */ /* 0x000fe40006000000 */
[----:B------:R-:W-:Y:S02]  /*5ba0*/  FSEL R76, R76, -INF , !P6 ;  /* 0xff8000004c4c7808 */ /* 0x000fe40007000000 */
[----:B------:R-:W-:Y:S02]  /*5bb0*/  FSEL R14, R77, -INF , !P3 ;  /* 0xff8000004d0e7808 */ /* 0x000fe40005800000 */
[C---:B------:R-:W-:Y:S02]  /*5bc0*/  ISETP.GT.AND P4, PT, R15.reuse, 0x71, P2 ;  /* 0x000000710f00780c */ /* 0x040fe40001784270 */
[----:B------:R-:W-:-:S02]  /*5bd0*/  ISETP.GT.AND P6, PT, R15, 0x78, P2 ;  /* 0x000000780f00780c */ /* 0x000fc400017c4270 */
[----:B------:R-:W-:Y:S02]  /*5be0*/  ISETP.GT.AND P3, PT, R15, 0x79, P2 ;  /* 0x000000790f00780c */ /* 0x000fe40001764270 */
[C---:B------:R-:W-:Y:S02]  /*5bf0*/  ISETP.LT.OR P4, PT, R10.reuse, 0x72, P4 ;  /* 0x000000720a00780c */ /* 0x040fe40002781670 */
[C---:B------:R-:W-:Y:S02]  /*5c00*/  ISETP.LT.OR P6, PT, R10.reuse, 0x79, P6 ;  /* 0x000000790a00780c */ /* 0x040fe400037c1670 */
[----:B------:R-:W-:Y:S02]  /*5c10*/  ISETP.LT.OR P3, PT, R10, 0x7a, P3 ;  /* 0x0000007a0a00780c */ /* 0x000fe40001f61670 */
[--C-:B------:R-:W-:Y:S02]  /*5c20*/  IADD3 R25, R21, 0x8, R2.reuse ;  /* 0x0000000815197810 */ /* 0x100fe40007ffe002 */
[----:B------:R-:W-:-:S02]  /*5c30*/  IADD3 R29, R153, 0x8, R2 ;  /* 0x00000008991d7810 */ /* 0x000fc40007ffe002 */
[----:B------:R-:W-:Y:S02]  /*5c40*/  FSEL R36, R81, -INF , !P4 ;  /* 0xff80000051247808 */ /* 0x000fe40006000000 */
[----:B------:R-:W-:Y:S02]  /*5c50*/  FSEL R84, R84, -INF , !P6 ;  /* 0xff80000054547808 */ /* 0x000fe40007000000 */
[----:B------:R-:W-:Y:S01]  /*5c60*/  FSEL R32, R85, -INF , !P3 ;  /* 0xff80000055207808 */ /* 0x000fe20005800000 */
[----:B------:R-:W-:Y:S06]  /*5c70*/  @P5 BRA `(.L_x_1099) ;  /* 0x0000000000585947 */ /* 0x000fec0003800000 */
[----:B------:R-:W-:Y:S01]  /*5c80*/  ISETP.GT.AND P3, PT, R11, -0x1, PT ;  /* 0xffffffff0b00780c */ /* 0x000fe20003f64270 */
[----:B------:R-:W-:-:S12]  /*5c90*/  BSSY B0, `(.L_x_1100) ;  /* 0x0000010000007945 */ /* 0x000fd80003800000 */
[----:B------:R-:W-:Y:S05]  /*5ca0*/  @P3 BRA `(.L_x_1101) ;  /* 0x0000000000203947 */ /* 0x000fea0003800000 */
[----:B------:R-:W-:Y:S02]  /*5cb0*/  IMAD.U32 R15, RZ, RZ, UR47 ;  /* 0x0000002fff0f7e24 */ /* 0x000fe4000f8e00ff */
[----:B------:R-:W-:-:S03]  /*5cc0*/  IMAD.MOV.U32 R5, RZ, RZ, R9 ;  /* 0x000000ffff057224 */ /* 0x000fc600078e0009 */
[----:B------:R-:W-:-:S13]  /*5cd0*/  ISETP.NE.AND P3, PT, R15, 0x1, PT ;  /* 0x000000010f00780c */ /* 0x000fda0003f65270 */
[----:B------:R-:W0:Y:S02]  /*5ce0*/  @P3 LDC.64 R162, c[0x0][0x9e8] ;  /* 0x00027a00ffa23b82 */ /* 0x000e240000000a00 */
[----:B0-----:R-:W-:-:S05]  /*5cf0*/  @P3 IMAD.HI.U32 R10, R9, R162, RZ ;  /* 0x000000a2090a3227 */ /* 0x001fca00078e00ff */
[----:B------:R-:W-:-:S04]  /*5d00*/  @P3 SHF.R.U32.HI R5, RZ, R163, R10 ;  /* 0x000000a3ff053219 */ /* 0x000fc8000001160a */
[----:B------:R-:W-:Y:S01]  /*5d10*/  LOP3.LUT R5, RZ, R5, RZ, 0x33, !PT ;  /* 0x00000005ff057212 */ /* 0x000fe200078e33ff */
[----:B------:R-:W-:Y:S06]  /*5d20*/  BRA `(.L_x_1102) ;  /* 0x0000000000187947 */ /* 0x000fec0003800000 */
.L_x_1101:
[----:B------:R-:W-:Y:S02]  /*5d30*/  IMAD.U32 R15, RZ, RZ, UR47 ;  /* 0x0000002fff0f7e24 */ /* 0x000fe4000f8e00ff */
[----:B------:R-:W-:-:S03]  /*5d40*/  IMAD.MOV.U32 R5, RZ, RZ, R11 ;  /* 0x000000ffff057224 */ /* 0x000fc600078e000b */
[----:B------:R-:W-:-:S13]  /*5d50*/  ISETP.NE.AND P3, PT, R15, 0x1, PT ;  /* 0x000000010f00780c */ /* 0x000fda0003f65270 */
[----:B------:R-:W0:Y:S02]  /*5d60*/  @P3 LDC.64 R162, c[0x0][0x9e8] ;  /* 0x00027a00ffa23b82 */ /* 0x000e240000000a00 */
[----:B0-----:R-:W-:-:S05]  /*5d70*/  @P3 IMAD.HI.U32 R10, R11, R162, RZ ;  /* 0x000000a20b0a3227 */ /* 0x001fca00078e00ff */
[----:B------:R-:W-:-:S07]  /*5d80*/  @P3 SHF.R.U32.HI R5, RZ, R163, R10 ;  /* 0x000000a3ff053219 */ /* 0x000fce000001160a */
.L_x_1102:
[----:B------:R-:W-:Y:S05]  /*5d90*/  BSYNC B0 ;  /* 0x0000000000007941 */ /* 0x000fea0003800000 */
.L_x_1100:
[----:B------:R-:W-:-:S04]  /*5da0*/  IMAD R5, R5, R15, -R160 ;  /* 0x0000000f05057224 */ /* 0x000fc800078e0aa0 */
[----:B------:R-:W-:-:S05]  /*5db0*/  IMAD R10, R16, -0x2, R5 ;  /* 0xfffffffe100a7824 */ /* 0x000fca00078e0205 */
[----:B------:R-:W-:Y:S02]  /*5dc0*/  VIADDMNMX R25, R10, R15, R25, PT ;  /* 0x0000000f0a197246 */ /* 0x000fe40003800119 */
[----:B------:R-:W-:-:S07]  /*5dd0*/  VIMNMX R29, R29, R10, !PT ;  /* 0x0000000a1d1d7248 */ /* 0x000fce0007fe0100 */
.L_x_1099:
[----:B------:R-:W-:Y:S01]  /*5de0*/  FMNMX.FTZ R5, R164, R0, !PT ;  /* 0x00000000a4057209 */ /* 0x000fe20007810000 */
[----:B------:R-:W-:Y:S01]  /*5df0*/  UMOV UR43, UR52 ;  /* 0x00000034002b7c82 */ /* 0x000fe20008000000 */
[C---:B------:R-:W-:Y:S02]  /*5e00*/  ISETP.GT.AND P6, PT, R29.reuse, 0x8, P2 ;  /* 0x000000081d00780c */ /* 0x040fe400017c4270 */
[----:B------:R-:W-:Y:S02]  /*5e10*/  FMNMX.FTZ R5, R168, R5, !PT ;  /* 0x00000005a8057209 */ /* 0x000fe40007810000 */
[C---:B------:R-:W-:Y:S02]  /*5e20*/  ISETP.GT.AND P4, PT, R29.reuse, 0x1, P2 ;  /* 0x000000011d00780c */ /* 0x040fe40001784270 */
[----:B------:R-:W-:Y:S02]  /*5e30*/  FMNMX.FTZ R5, R170, R5, !PT ;  /* 0x00000005aa057209 */ /* 0x000fe40007810000 */
[----:B------:R-:W-:-:S02]  /*5e40*/  ISETP.GT.AND P3, PT, R29, 0x9, P2 ;  /* 0x000000091d00780c */ /* 0x000fc40001764270 */
        /* <DEDUP_REMOVED lines=21> */
[----:B------:R-:W-:Y:S02]  /*5fa0*/  ISETP.GT.AND P3, PT, R29, 0x18, P2 ;  /* 0x000000181d00780c */ /* 0x000fe40001764270 */
[----:B------:R-:W-:Y:S02]  /*5fb0*/  FMNMX.FTZ R5, R52, R5, !PT ;  /* 0x0000000534057209 */ /* 0x000fe40007810000 */
[----:B------:R-:W-:-:S02]  /*5fc0*/  FSEL R34, R34, -INF , !P5 ;  /* 0xff80000022227808 */ /* 0x000fc40006800000 */
[----:B------:R-:W-:Y:S02]  /*5fd0*/  FMNMX.FTZ R5, R44, R5, !PT ;  /* 0x000000052c057209 */ /* 0x000fe40007810000 */
[----:B------:R-:W-:Y:S02]  /*5fe0*/  ISETP.GT.AND P5, PT, R29, 0x19, P2 ;  /* 0x000000191d00780c */ /* 0x000fe400017a4270 */
        /* <DEDUP_REMOVED lines=9> */
[----:B------:R-:W-:-:S02]  /*6080*/  ISETP.LT.OR P3, PT, R25, 0x22, P3 ;  /* 0x000000221900780c */ /* 0x000fc40001f61670 */
        /* <DEDUP_REMOVED lines=10> */
[----:B------:R-:W-:Y:S02]  /*6130*/  FMNMX.FTZ R15, R32, R5, !PT ;  /* 0x00000005200f7209 */ /* 0x000fe40007810000 */
[----:B------:R-:W0:Y:S03]  /*6140*/  LDC R5, c[0x0][0x988] ;  /* 0x00026200ff057b82 */ /* 0x000e260000000800 */
[----:B------:R-:W1:Y:S02]  /*6150*/  SHFL.BFLY PT, R10, R15, 0x2, 0x1f ;  /* 0x0c401f000f0a7f89 */ /* 0x000e6400000e0000 */
[----:B-1----:R-:W-:-:S05]  /*6160*/  FMNMX.FTZ R21, R15, R10, !PT ;  /* 0x0000000a0f157209 */ /* 0x002fca0007810000 */
[----:B------:R-:W1:Y:S02]  /*6170*/  SHFL.BFLY PT, R10, R21, 0x1, 0x1f ;  /* 0x0c201f00150a7f89 */ /* 0x000e6400000e0000 */
[----:B-1----:R-:W-:-:S04]  /*6180*/  FMNMX.FTZ R10, R21, R10, !PT ;  /* 0x0000000a150a7209 */ /* 0x002fc80007810000 */
[C---:B------:R-:W-:Y:S01]  /*6190*/  FSETP.NEU.FTZ.AND P6, PT, R10.reuse, -INF , PT ;  /* 0xff8000000a00780b */ /* 0x040fe20003fdd000 */
[----:B0-----:R-:W-:-:S03]  /*61a0*/  FMUL.FTZ R15, R10, R5 ;  /* 0x000000050a0f7220 */ /* 0x001fc60000410000 */
[----:B------:R-:W-:Y:S02]  /*61b0*/  FSEL R57, R10, RZ, P6 ;  /* 0x000000ff0a397208 */ /* 0x000fe40003000000 */
[----:B------:R-:W-:-:S05]  /*61c0*/  FSEL R31, R15, RZ, P6 ;  /* 0x000000ff0f1f7208 */ /* 0x000fca0003000000 */
[-CC-:B------:R-:W-:Y:S01]  /*61d0*/  FFMA.FTZ R15, R164, R5.reuse, -R31.reuse ;  /* 0x00000005a40f7223 */ /* 0x180fe2000001081f */
[----:B------:R-:W-:Y:S01]  /*61e0*/  FSEL R164, R35, -INF , !P4 ;  /* 0xff80000023a47808 */ /* 0x000fe20006000000 */
[-CC-:B------:R-:W-:Y:S01]  /*61f0*/  FFMA.FTZ R180, R168, R5.reuse, -R31.reuse ;  /* 0x00000005a8b47223 */ /* 0x180fe2000001081f */
[----:B------:R-:W-:Y:S01]  /*6200*/  ISETP.GT.AND P4, PT, R29, 0x20, P2 ;  /* 0x000000201d00780c */ /* 0x000fe20001784270 */
[-CC-:B------:R-:W-:Y:S01]  /*6210*/  FFMA.FTZ R37, R178, R5.reuse, -R31.reuse ;  /* 0x00000005b2257223 */ /* 0x180fe2000001081f */
[----:B------:R-:W-:Y:S01]  /*6220*/  FSEL R168, R39, -INF , !P5 ;  /* 0xff80000027a87808 */ /* 0x000fe20006800000 */
[-CC-:B------:R-:W-:Y:S01]  /*6230*/  FFMA.FTZ R182, R170, R5.reuse, -R31.reuse ;  /* 0x00000005aab67223 */ /* 0x180fe2000001081f */
[----:B------:R-:W-:Y:S01]  /*6240*/  ISETP.LT.OR P4, PT, R25, 0x21, P4 ;  /* 0x000000211900780c */ /* 0x000fe20002781670 */
[-CC-:B------:R-:W-:Y:S01]  /*6250*/  FFMA.FTZ R39, R172, R5.reuse, -R31.reuse ;  /* 0x00000005ac277223 */ /* 0x180fe2000001081f */
[C---:B------:R-:W-:Y:S01]  /*6260*/  ISETP.GT.AND P5, PT, R29.reuse, 0x28, P2 ;  /* 0x000000281d00780c */ /* 0x040fe200017a4270 */
[-CC-:B------:R-:W-:Y:S01]  /*6270*/  FFMA.FTZ R21, R184, R5.reuse, -R31.reuse ;  /* 0x00000005b8157223 */ /* 0x180fe2000001081f */
[----:B------:R-:W-:Y:S01]  /*6280*/  FSEL R42, R42, -INF , !P4 ;  /* 0xff8000002a2a7808 */ /* 0x000fe20006000000 */
[-CC-:B------:R-:W-:Y:S01]  /*6290*/  FFMA.FTZ R178, R174, R5.reuse, -R31.reuse ;  /* 0x00000005aeb27223 */ /* 0x180fe2000001081f */
[----:B------:R-:W-:Y:S01]  /*62a0*/  ISETP.GT.AND P4, PT, R29, RZ, P2 ;  /* 0x000000ff1d00720c */ /* 0x000fe20001784270 */
[-CC-:B------:R-:W-:Y:S01]  /*62b0*/  FFMA.FTZ R172, R166, R5.reuse, -R31.reuse ;  /* 0x00000005a6ac7223 */ /* 0x180fe2000001081f */
[C---:B------:R-:W-:Y:S01]  /*62c0*/  ISETP.LT.OR P5, PT, R25.reuse, 0x29, P5 ;  /* 0x000000291900780c */ /* 0x040fe20002fa1670 */
[-CC-:B------:R-:W-:Y:S01]  /*62d0*/  FFMA.FTZ R45, R156, R5.reuse, -R31.reuse ;  /* 0x000000059c2d7223 */ /* 0x180fe2000001081f */
[----:B------:R-:W-:Y:S01]  /*62e0*/  ISETP.LT.OR P4, PT, R25, 0x1, P4 ;  /* 0x000000011900780c */ /* 0x000fe20002781670 */
[----:B------:R-:W-:Y:S01]  /*62f0*/  MUFU.EX2 R15, R15 ;  /* 0x0000000f000f7308 */ /* 0x000fe20000000800 */
[----:B------:R-:W-:Y:S01]  /*6300*/  FSEL R170, R43, -INF , !P3 ;  /* 0xff8000002baa7808 */ /* 0x000fe20005800000 */
[-CC-:B------:R-:W-:Y:S01]  /*6310*/  FFMA.FTZ R43, R158, R5.reuse, -R31.reuse ;  /* 0x000000059e2b7223 */ /* 0x180fe2000001081f */
[----:B------:R-:W-:Y:S01]  /*6320*/  FSEL R35, R26, -INF , !P4 ;  /* 0xff8000001a237808 */ /* 0x000fe20006000000 */
[-CC-:B------:R-:W-:Y:S01]  /*6330*/  FFMA.FTZ R176, R176, R5.reuse, -R31.reuse ;  /* 0x00000005b0b07223 */ /* 0x180fe2000001081f */
[----:B------:R-:W-:Y:S01]  /*6340*/  ISETP.GT.AND P3, PT, R29, 0x29, P2 ;  /* 0x000000291d00780c */ /* 0x000fe20001764270 */
[-CC-:B------:R-:W-:Y:S01]  /*6350*/  FFMA.FTZ R48, R48, R5.reuse, -R31.reuse ;  /* 0x0000000530307223 */ /* 0x180fe2000001081f */
[----:B------:R-:W-:Y:S01]  /*6360*/  FMNMX.FTZ R27, R35, R8, !PT ;  /* 0x00000008231b7209 */ /* 0x000fe20007810000 */
[----:B------:R-:W-:Y:S01]  /*6370*/  MUFU.EX2 R180, R180 ;  /* 0x000000b400b47308 */ /* 0x000fe20000000800 */
[----:B------:R-:W-:Y:S01]  /*6380*/  FSEL R46, R46, -INF , !P5 ;  /* 0xff8000002e2e7808 */ /* 0x000fe20006800000 */
[--C-:B------:R-:W-:Y:S01]  /*6390*/  FFMA.FTZ R44, R44, R5, -R31.reuse ;  /* 0x000000052c2c7223 */ /* 0x100fe2000001081f */
[----:B------:R-:W-:Y:S01]  /*63a0*/  FMNMX.FTZ R27, R162, R27, !PT ;  /* 0x0000001ba21b7209 */ /* 0x000fe20007810000 */
[-CC-:B------:R-:W-:Y:S01]  /*63b0*/  FFMA.FTZ R40, R40, R5.reuse, -R31.reuse ;  /* 0x0000000528287223 */ /* 0x180fe2000001081f */
[----:B------:R-:W-:Y:S01]  /*63c0*/  ISETP.GT.AND P5, PT, R29, 0x30, P2 ;  /* 0x000000301d00780c */ /* 0x000fe200017a4270 */
[--C-:B------:R-:W-:Y:S01]  /*63d0*/  FFMA.FTZ R20, R20, R5, -R31.reuse ;  /* 0x0000000514147223 */ /* 0x100fe2000001081f */
[----:B------:R-:W-:Y:S01]  /*63e0*/  FMNMX.FTZ R27, R30, R27, !PT ;  /* 0x0000001b1e1b7209 */ /* 0x000fe20007810000 */
[----:B------:R-:W-:Y:S01]  /*63f0*/  MUFU.EX2 R182, R182 ;  /* 0x000000b600b67308 */ /* 0x000fe20000000800 */
[----:B------:R-:W-:Y:S01]  /*6400*/  ISETP.LT.OR P4, PT, R25, 0x2a, P3 ;  /* 0x0000002a1900780c */ /* 0x000fe20001f81670 */
[--C-:B------:R-:W-:Y:S01]  /*6410*/  FFMA.FTZ R28, R28, R5, -R31.reuse ;  /* 0x000000051c1c7223 */ /* 0x100fe2000001081f */
[----:B------:R-:W-:Y:S01]  /*6420*/  FMNMX.FTZ R33, R160, R27, !PT ;  /* 0x0000001ba0217209 */ /* 0x000fe20007810000 */
[-CC-:B------:R-:W-:Y:S01]  /*6430*/  FFMA.FTZ R24, R24, R5.reuse, -R31.reuse ;  /* 0x0000000518187223 */ /* 0x180fe2000001081f */
[----:B------:R-:W-:Y:S01]  /*6440*/  ISETP.GT.AND P3, PT, R29, 0x31, P2 ;  /* 0x000000311d00780c */ /* 0x000fe20001764270 */
[--C-:B------:R-:W-:Y:S01]  /*6450*/  FFMA.FTZ R49, R72, R5, -R31.reuse ;  /* 0x0000000548317223 */ /* 0x100fe2000001081f */
[----:B------:R-:W-:Y:S01]  /*6460*/  FMNMX.FTZ R33, R34, R33, !PT ;  /* 0x0000002122217209 */ /* 0x000fe20007810000 */
[----:B------:R0:W-:Y:S01]  /*6470*/  MUFU.EX2 R27, R37 ;  /* 0x00000025001b7308 */ /* 0x0001e20000000800 */
[----:B------:R-:W-:Y:S01]  /*6480*/  FSEL R26, R47, -INF , !P4 ;  /* 0xff8000002f1a7808 */ /* 0x000fe20006000000 */
[--C-:B------:R-:W-:Y:S01]  /*6490*/  FFMA.FTZ R47, R52, R5, -R31.reuse ;  /* 0x00000005342f7223 */ /* 0x100fe2000001081f */
[----:B------:R-:W-:Y:S01]  /*64a0*/  FMNMX.FTZ R33, R164, R33, !PT ;  /* 0x00000021a4217209 */ /* 0x000fe20007810000 */
[-CC-:B------:R-:W-:Y:S01]  /*64b0*/  FFMA.FTZ R14, R14, R5.reuse, -R31.reuse ;  /* 0x000000050e0e7223 */ /* 0x180fe2000001081f */
[----:B------:R-:W-:Y:S01]  /*64c0*/  ISETP.LT.OR P5, PT, R25, 0x31, P5 ;  /* 0x000000311900780c */ /* 0x000fe20002fa1670 */
[--C-:B------:R-:W-:Y:S01]  /*64d0*/  FFMA.FTZ R53, R80, R5, -R31.reuse ;  /* 0x0000000550357223 */ /* 0x100fe2000001081f */
[----:B------:R-:W-:Y:S01]  /*64e0*/  FMNMX.FTZ R33, R38, R33, !PT ;  /* 0x0000002126217209 */ /* 0x000fe20007810000 */
[----:B------:R-:W-:Y:S01]  /*64f0*/  MUFU.EX2 R21, R21 ;  /* 0x0000001500157308 */ /* 0x000fe20000000800 */
[----:B------:R-:W-:Y:S01]  /*6500*/  ISETP.GT.AND P4, PT, R29, 0x38, P2 ;  /* 0x000000381d00780c */ /* 0x000fe20001784270 */
[--C-:B------:R-:W-:Y:S01]  /*6510*/  FFMA.FTZ R36, R36, R5, -R31.reuse ;  /* 0x0000000524247223 */ /* 0x100fe2000001081f */
[----:B0-----:R-:W-:Y:S01]  /*6520*/  FMNMX.FTZ R37, R168, R33, !PT ;  /* 0x00000021a8257209 */ /* 0x001fe20007810000 */
[----:B------:R-:W-:Y:S01]  /*6530*/  FFMA.FTZ R84, R84, R5, -R31 ;  /* 0x0000000554547223 */ /* 0x000fe2000001081f */
[----:B------:R-:W-:-:S02]  /*6540*/  ISETP.LT.OR P3, PT, R25, 0x32, P3 ;  /* 0x000000321900780c */ /* 0x000fc40001f61670 */
[----:B------:R-:W-:Y:S01]  /*6550*/  FMNMX.FTZ R37, R42, R37, !PT ;  /* 0x000000252a257209 */ /* 0x000fe20007810000 */
[----:B------:R0:W-:Y:S01]  /*6560*/  MUFU.EX2 R33, R39 ;  /* 0x0000002700217308 */ /* 0x0001e20000000800 */
[----:B------:R-:W-:Y:S02]  /*6570*/  FSEL R50, R50, -INF , !P5 ;  /* 0xff80000032327808 */ /* 0x000fe40006800000 */
[----:B------:R-:W-:Y:S02]  /*6580*/  FMNMX.FTZ R37, R170, R37, !PT ;  /* 0x00000025aa257209 */ /* 0x000fe40007810000 */
[----:B------:R-:W-:Y:S02]  /*6590*/  ISETP.GT.AND P5, PT, R29, 0x39, P2 ;  /* 0x000000391d00780c */ /* 0x000fe400017a4270 */
[----:B------:R-:W-:Y:S01]  /*65a0*/  FMNMX.FTZ R37, R46, R37, !PT ;  /* 0x000000252e257209 */ /* 0x000fe20007810000 */
[----:B------:R-:W-:Y:S01]  /*65b0*/  MUFU.EX2 R176, R176 ;  /* 0x000000b000b07308 */ /* 0x000fe20000000800 */
[----:B------:R-:W-:-:S02]  /*65c0*/  FSEL R184, R51, -INF , !P3 ;  /* 0xff80000033b87808 */ /* 0x000fc40005800000 */
[----:B0-----:R-:W-:Y:S02]  /*65d0*/  FMNMX.FTZ R39, R26, R37, !PT ;  /* 0x000000251a277209 */ /* 0x001fe40007810000 */
[----:B------:R-:W-:Y:S02]  /*65e0*/  ISETP.LT.OR P4, PT, R25, 0x39, P4 ;  /* 0x000000391900780c */ /* 0x000fe40002781670 */
[----:B------:R-:W-:Y:S01]  /*65f0*/  FMNMX.FTZ R39, R50, R39, !PT ;  /* 0x0000002732277209 */ /* 0x000fe20007810000 */
[----:B------:R-:W-:Y:S01]  /*6600*/  MUFU.EX2 R37, R43 ;  /* 0x0000002b00257308 */ /* 0x000fe20000000800 */
[----:B------:R-:W-:Y:S02]  /*6610*/  ISETP.GT.AND P3, PT, R29, 0x40, P2 ;  /* 0x000000401d00780c */ /* 0x000fe40001764270 */
[----:B------:R-:W-:Y:S02]  /*6620*/  ISETP.LT.OR P5, PT, R25, 0x3a, P5 ;  /* 0x0000003a1900780c */ /* 0x000fe40002fa1670 */
[----:B------:R-:W-:-:S02]  /*6630*/  FSEL R54, R54, -INF , !P4 ;  /* 0xff80000036367808 */ /* 0x000fc40006000000 */
[----:B------:R-:W-:Y:S01]  /*6640*/  FMNMX.FTZ R41, R184, R39, !PT ;  /* 0x00000027b8297209 */ /* 0x000fe20007810000 */
[----:B------:R-:W-:Y:S01]  /*6650*/  MUFU.EX2 R178, R178 ;  /* 0x000000b200b27308 */ /* 0x000fe20000000800 */
[----:B------:R-:W-:Y:S02]  /*6660*/  ISETP.GT.AND P4, PT, R29, 0x41, P2 ;  /* 0x000000411d00780c */ /* 0x000fe40001784270 */
[----:B------:R-:W-:Y:S02]  /*6670*/  FSEL R174, R55, -INF , !P5 ;  /* 0xff80000037ae7808 */ /* 0x000fe40006800000 */
[----:B------:R-:W-:Y:S02]  /*6680*/  ISETP.LT.OR P3, PT, R25, 0x41, P3 ;  /* 0x000000411900780c */ /* 0x000fe40001f61670 */
[----:B------:R-:W-:Y:S01]  /*6690*/  FMNMX.FTZ R41, R54, R41, !PT ;  /* 0x0000002936297209 */ /* 0x000fe20007810000 */
[----:B------:R0:W-:Y:S01]  /*66a0*/  MUFU.EX2 R39, R45 ;  /* 0x0000002d00277308 */ /* 0x0001e20000000800 */
[----:B------:R-:W-:-:S02]  /*66b0*/  ISETP.GT.AND P5, PT, R29, 0x48, P2 ;  /* 0x000000481d00780c */ /* 0x000fc400017a4270 */
[----:B------:R-:W-:Y:S02]  /*66c0*/  ISETP.LT.OR P4, PT, R25, 0x42, P4 ;  /* 0x000000421900780c */ /* 0x000fe40002781670 */
[----:B------:R-:W-:Y:S02]  /*66d0*/  FSEL R58, R58, -INF , !P3 ;  /* 0xff8000003a3a7808 */ /* 0x000fe40005800000 */
[----:B------:R-:W-:Y:S01]  /*66e0*/  FMNMX.FTZ R41, R174, R41, !PT ;  /* 0x00000029ae297209 */ /* 0x000fe20007810000 */
[----:B------:R-:W-:Y:S01]  /*66f0*/  MUFU.EX2 R172, R172 ;  /* 0x000000ac00ac7308 */ /* 0x000fe20000000800 */
[----:B------:R-:W-:Y:S01]  /*6700*/  ISETP.GT.AND P3, PT, R29, 0x49, P2 ;  /* 0x000000491d00780c */ /* 0x000fe20001764270 */
[----:B0-----:R-:W-:Y:S01]  /*6710*/  FFMA.FTZ R45, R152, R5, -R31 ;  /* 0x00000005982d7223 */ /* 0x001fe2000001081f */
[----:B------:R-:W-:Y:S02]  /*6720*/  FSEL R166, R59, -INF , !P4 ;  /* 0xff8000003ba67808 */ /* 0x000fe40006000000 */
[----:B------:R-:W-:-:S02]  /*6730*/  ISETP.LT.OR P5, PT, R25, 0x49, P5 ;  /* 0x000000491900780c */ /* 0x000fc40002fa1670 */
[----:B------:R-:W-:Y:S01]  /*6740*/  FMNMX.FTZ R41, R58, R41, !PT ;  /* 0x000000293a297209 */ /* 0x000fe20007810000 */
[----:B------:R-:W-:Y:S01]  /*6750*/  MUFU.EX2 R48, R48 ;  /* 0x0000003000307308 */ /* 0x000fe20000000800 */
[----:B------:R-:W-:Y:S02]  /*6760*/  ISETP.GT.AND P4, PT, R29, 0x50, P2 ;  /* 0x000000501d00780c */ /* 0x000fe40001784270 */
[----:B------:R-:W-:Y:S02]  /*6770*/  ISETP.LT.OR P3, PT, R25, 0x4a, P3 ;  /* 0x0000004a1900780c */ /* 0x000fe40001f61670 */
[----:B------:R-:W-:Y:S02]  /*6780*/  FSEL R62, R62, -INF , !P5 ;  /* 0xff8000003e3e7808 */ /* 0x000fe40006800000 */
[----:B------:R-:W-:Y:S01]  /*6790*/  FMNMX.FTZ R43, R166, R41, !PT ;  /* 0x00000029a62b7209 */ /* 0x000fe20007810000 */
[----:B------:R-:W-:Y:S01]  /*67a0*/  MUFU.EX2 R44, R44 ;  /* 0x0000002c002c7308 */ /* 0x000fe20000000800 */
[----:B------:R-:W-:-:S02]  /*67b0*/  ISETP.GT.AND P5, PT, R29, 0x51, P2 ;  /* 0x000000511d00780c */ /* 0x000fc400017a4270 */
[----:B------:R-:W-:Y:S02]  /*67c0*/  FSEL R158, R63, -INF , !P3 ;  /* 0xff8000003f9e7808 */ /* 0x000fe40005800000 */
[----:B------:R-:W-:Y:S02]  /*67d0*/  ISETP.LT.OR P4, PT, R25, 0x51, P4 ;  /* 0x000000511900780c */ /* 0x000fe40002781670 */
[----:B------:R-:W-:Y:S01]  /*67e0*/  FMNMX.FTZ R43, R62, R43, !PT ;  /* 0x0000002b3e2b7209 */ /* 0x000fe20007810000 */
[----:B------:R0:W-:Y:S01]  /*67f0*/  MUFU.EX2 R41, R45 ;  /* 0x0000002d00297308 */ /* 0x0001e20000000800 */
[----:B------:R-:W-:Y:S02]  /*6800*/  ISETP.GT.AND P3, PT, R29, 0x58, P2 ;  /* 0x000000581d00780c */ /* 0x000fe40001764270 */
[----:B------:R-:W-:Y:S02]  /*6810*/  ISETP.LT.OR P5, PT, R25, 0x52, P5 ;  /* 0x000000521900780c */ /* 0x000fe40002fa1670 */
[----:B------:R-:W-:Y:S01]  /*6820*/  FSEL R156, R66, -INF , !P4 ;  /* 0xff800000429c7808 */ /* 0x000fe20006000000 */
[----:B------:R-:W-:Y:S01]  /*6830*/  FFMA.FTZ R66, R154, R5, -R31 ;  /* 0x000000059a427223 */ /* 0x000fe2000001081f */
[----:B------:R-:W-:Y:S01]  /*6840*/  FMNMX.FTZ R43, R158, R43, !PT ;  /* 0x0000002b9e2b7209 */ /* 0x000fe20007810000 */
[----:B------:R-:W-:Y:S01]  /*6850*/  MUFU.EX2 R40, R40 ;  /* 0x0000002800287308 */ /* 0x000fe20000000800 */
[----:B------:R-:W-:-:S02]  /*6860*/  ISETP.GT.AND P4, PT, R29, 0x59, P2 ;  /* 0x000000591d00780c */ /* 0x000fc40001784270 */
[----:B------:R-:W-:Y:S02]  /*6870*/  FSEL R154, R67, -INF , !P5 ;  /* 0xff800000439a7808 */ /* 0x000fe40006800000 */
[----:B------:R-:W-:Y:S02]  /*6880*/  ISETP.LT.OR P3, PT, R25, 0x59, P3 ;  /* 0x000000591900780c */ /* 0x000fe40001f61670 */
[----:B------:R-:W-:Y:S01]  /*6890*/  FMNMX.FTZ R43, R156, R43, !PT ;  /* 0x0000002b9c2b7209 */ /* 0x000fe20007810000 */
[----:B------:R-:W-:Y:S01]  /*68a0*/  MUFU.EX2 R66, R66 ;  /* 0x0000004200427308 */ /* 0x000fe20000000800 */
[----:B------:R-:W-:Y:S02]  /*68b0*/  ISETP.GT.AND P5, PT, R29, 0x60, P2 ;  /* 0x000000601d00780c */ /* 0x000fe400017a4270 */
[----:B------:R-:W-:Y:S02]  /*68c0*/  ISETP.LT.OR P4, PT, R25, 0x5a, P4 ;  /* 0x0000005a1900780c */ /* 0x000fe40002781670 */
[----:B------:R-:W-:-:S02]  /*68d0*/  FSEL R70, R70, -INF , !P3 ;  /* 0xff80000046467808 */ /* 0x000fc40005800000 */
[----:B0-----:R-:W-:Y:S01]  /*68e0*/  FMNMX.FTZ R45, R154, R43, !PT ;  /* 0x0000002b9a2d7209 */ /* 0x001fe20007810000 */
        /* <DEDUP_REMOVED lines=33> */
[----:B------:R-:W-:Y:S02]  /*6b00*/  ISETP.LT.OR P5, PT, R25, 0x79, P5 ;  /* 0x000000791900780c */ /* 0x000fe40002fa1670 */
[----:B------:R-:W-:Y:S02]  /*6b10*/  FSEL R56, R83, -INF , !P4 ;  /* 0xff80000053387808 */ /* 0x000fe40006000000 */
[----:B------:R-:W-:Y:S01]  /*6b20*/  FMNMX.FTZ R45, R82, R45, !PT ;  /* 0x0000002d522d7209 */ /* 0x000fe20007810000 */
[----:B------:R0:W-:Y:S01]  /*6b30*/  MUFU.EX2 R29, R47 ;  /* 0x0000002f001d7308 */ /* 0x0001e20000000800 */
[----:B------:R-:W-:Y:S01]  /*6b40*/  ISETP.LT.OR P2, PT, R25, 0x7a, P2 ;  /* 0x0000007a1900780c */ /* 0x000fe20001741670 */
[----:B------:R-:W-:Y:S01]  /*6b50*/  FFMA.FTZ R25, R60, R5, -R31 ;  /* 0x000000053c197223 */ /* 0x000fe2000001081f */
[----:B------:R-:W-:-:S02]  /*6b60*/  FSEL R86, R86, -INF , !P5 ;  /* 0xff80000056567808 */ /* 0x000fc40006800000 */
[----:B------:R-:W-:Y:S02]  /*6b70*/  FMNMX.FTZ R45, R56, R45, !PT ;  /* 0x0000002d382d7209 */ /* 0x000fe40007810000 */
[----:B------:R-:W-:Y:S01]  /*6b80*/  FSEL R60, R87, -INF , !P2 ;  /* 0xff800000573c7808 */ /* 0x000fe20005000000 */
[----:B------:R-:W-:Y:S01]  /*6b90*/  MUFU.EX2 R25, R25 ;  /* 0x0000001900197308 */ /* 0x000fe20000000800 */
[----:B------:R-:W-:Y:S01]  /*6ba0*/  FMNMX.FTZ R45, R86, R45, !PT ;  /* 0x0000002d562d7209 */ /* 0x000fe20007810000 */
[-CC-:B0-----:R-:W-:Y:S01]  /*6bb0*/  FFMA.FTZ R47, R68, R5.reuse, -R31.reuse ;  /* 0x00000005442f7223 */ /* 0x181fe2000001081f */
[----:B------:R-:W-:Y:S01]  /*6bc0*/  FADD.FTZ R68, -R57, R0 ;  /* 0x0000000039447221 */ /* 0x000fe20000010100 */
[--C-:B------:R-:W-:Y:S01]  /*6bd0*/  FFMA.FTZ R0, R32, R5, -R31.reuse ;  /* 0x0000000520007223 */ /* 0x100fe2000001081f */
[----:B------:R-:W-:Y:S01]  /*6be0*/  FMNMX.FTZ R51, R60, R45, !PT ;  /* 0x0000002d3c337209 */ /* 0x000fe20007810000 */
[-CC-:B------:R-:W-:Y:S01]  /*6bf0*/  FFMA.FTZ R45, R64, R5.reuse, -R31.reuse ;  /* 0x00000005402d7223 */ /* 0x180fe2000001081f */
[-C--:B------:R-:W-:Y:S01]  /*6c00*/  FMUL.FTZ R32, R68, R5.reuse ;  /* 0x0000000544207220 */ /* 0x080fe20000410000 */
[----:B------:R-:W-:Y:S02]  /*6c10*/  MUFU.EX2 R47, R47 ;  /* 0x0000002f002f7308 */ /* 0x000fe40000000800 */
[----:B------:R-:W0:Y:S06]  /*6c20*/  SHFL.BFLY PT, R64, R51, 0x2, 0x1f ;  /* 0x0c401f0033407f89 */ /* 0x000e2c00000e0000 */
[----:B------:R-:W1:Y:S08]  /*6c30*/  MUFU.EX2 R32, R32 ;  /* 0x0000002000207308 */ /* 0x000e700000000800 */
[----:B------:R-:W-:Y:S08]  /*6c40*/  MUFU.EX2 R45, R45 ;  /* 0x0000002d002d7308 */ /* 0x000ff00000000800 */
[----:B------:R-:W-:Y:S01]  /*6c50*/  MUFU.EX2 R36, R36 ;  /* 0x0000002400247308 */ /* 0x000fe20000000800 */
[----:B-1----:R-:W-:Y:S01]  /*6c60*/  FMUL.FTZ R88, R88, R32 ;  /* 0x0000002058587220 */ /* 0x002fe20000410000 */
[----:B0-----:R-:W-:Y:S01]  /*6c70*/  FMNMX.FTZ R55, R51, R64, !PT ;  /* 0x0000004033377209 */ /* 0x001fe20007810000 */
[-CC-:B------:R-:W-:Y:S01]  /*6c80*/  FFMA.FTZ R64, R12, R5.reuse, -R31.reuse ;  /* 0x000000050c407223 */ /* 0x180fe2000001081f */
[----:B------:R-:W-:Y:S01]  /*6c90*/  FFMA.FTZ R51, R76, R5, -R31 ;  /* 0x000000054c337223 */ /* 0x000fe2000001081f */
[----:B------:R-:W-:Y:S01]  /*6ca0*/  FFMA.FTZ R31, R32, R4, R15 ;  /* 0x00000004201f7223 */ /* 0x000fe2000001000f */
[-C--:B------:R-:W-:Y:S01]  /*6cb0*/  FMUL.FTZ R89, R89, R32.reuse ;  /* 0x0000002059597220 */ /* 0x080fe20000410000 */
[----:B------:R-:W0:Y:S01]  /*6cc0*/  SHFL.BFLY PT, R12, R55, 0x1, 0x1f ;  /* 0x0c201f00370c7f89 */ /* 0x000e2200000e0000 */
[----:B------:R-:W-:Y:S01]  /*6cd0*/  MUFU.EX2 R0, R0 ;  /* 0x0000000000007308 */ /* 0x000fe20000000800 */
[C---:B------:R-:W-:Y:S01]  /*6ce0*/  FADD.FTZ R31, R180.reuse, R31 ;  /* 0x0000001fb41f7221 */ /* 0x040fe20000010000 */
[----:B------:R-:W-:Y:S01]  /*6cf0*/  F2FP.F16.F32.PACK_AB R180, R180, R15 ;  /* 0x0000000fb4b4723e */ /* 0x000fe200000000ff */
[-C--:B------:R-:W-:Y:S01]  /*6d00*/  FMUL.FTZ R92, R92, R32.reuse ;  /* 0x000000205c5c7220 */ /* 0x080fe20000410000 */
[----:B------:R-:W-:Y:S01]  /*6d10*/  FMUL.FTZ R93, R93, R32 ;  /* 0x000000205d5d7220 */ /* 0x000fe20000410000 */
[----:B------:R-:W-:Y:S01]  /*6d20*/  FADD.FTZ R4, R182, R31 ;  /* 0x0000001fb6047221 */ /* 0x000fe20000010000 */
[C---:B------:R-:W-:Y:S01]  /*6d30*/  F2FP.F16.F32.PACK_AB R182, R21.reuse, R182 ;  /* 0x000000b615b6723e */ /* 0x040fe200000000ff */
[-C--:B------:R-:W-:Y:S01]  /*6d40*/  FMUL.FTZ R96, R96, R32.reuse ;  /* 0x0000002060607220 */ /* 0x080fe20000410000 */
[----:B------:R-:W-:Y:S01]  /*6d50*/  MUFU.EX2 R64, R64 ;  /* 0x0000004000407308 */ /* 0x000fe20000000800 */
[----:B------:R-:W-:Y:S01]  /*6d60*/  FADD.FTZ R31, R21, R4 ;  /* 0x00000004151f7221 */ /* 0x000fe20000010000 */
[-C--:B------:R-:W-:Y:S01]  /*6d70*/  FMUL.FTZ R97, R97, R32.reuse ;  /* 0x0000002061617220 */ /* 0x080fe20000410000 */
        /* <DEDUP_REMOVED lines=11> */
[----:B------:R-:W-:Y:S01]  /*6e30*/  F2FP.F16.F32.PACK_AB R178, R33, R178 ;  /* 0x000000b221b2723e */ /* 0x000fe200000000ff */
[----:B------:R-:W-:Y:S01]  /*6e40*/  FMUL.FTZ R112, R112, R32 ;  /* 0x0000002070707220 */ /* 0x000fe20000410000 */
[----:B0-----:R-:W-:Y:S01]  /*6e50*/  FMNMX.FTZ R12, R55, R12, !PT ;  /* 0x0000000c370c7209 */ /* 0x001fe20007810000 */
[----:B------:R-:W-:Y:S01]  /*6e60*/  FADD.FTZ R31, R33, R4 ;  /* 0x00000004211f7221 */ /* 0x000fe20000010000 */
[----:B------:R-:W-:Y:S01]  /*6e70*/  MUFU.EX2 R55, R84 ;  /* 0x0000005400377308 */ /* 0x000fe20000000800 */
[----:B------:R-:W-:Y:S01]  /*6e80*/  FMUL.FTZ R113, R113, R32 ;  /* 0x0000002071717220 */ /* 0x000fe20000410000 */
[C---:B------:R-:W-:Y:S01]  /*6e90*/  FSETP.NEU.FTZ.AND P2, PT, R12.reuse, -INF , PT ;  /* 0xff8000000c00780b */ /* 0x040fe20003f5d000 */
[-C--:B------:R-:W-:Y:S01]  /*6ea0*/  FMUL.FTZ R57, R12, R5.reuse ;  /* 0x000000050c397220 */ /* 0x080fe20000410000 */
[----:B------:R-:W-:Y:S01]  /*6eb0*/  FADD.FTZ R4, R172, R31 ;  /* 0x0000001fac047221 */ /* 0x000fe20000010000 */
[----:B------:R-:W-:Y:S01]  /*6ec0*/  IMAD.U32 R31, RZ, RZ, UR42 ;  /* 0x0000002aff1f7e24 */ /* 0x000fe2000f8e00ff */
[----:B------:R-:W-:Y:S01]  /*6ed0*/  UMOV UR42, UR53 ;  /* 0x00000035002a7c82 */ /* 0x000fe20008000000 */
[C---:B------:R-:W-:Y:S01]  /*6ee0*/  F2FP.F16.F32.PACK_AB R172, R37.reuse, R172 ;  /* 0x000000ac25ac723e */ /* 0x040fe200000000ff */
[----:B------:R-:W-:Y:S01]  /*6ef0*/  FADD.FTZ R4, R37, R4 ;  /* 0x0000000425047221 */ /* 0x000fe20000010000 */
[----:B------:R-:W-:Y:S01]  /*6f00*/  FSEL R57, R57, RZ, P2 ;  /* 0x000000ff39397208 */ /* 0x000fe20001000000 */
[-C--:B------:R-:W-:Y:S01]  /*6f10*/  FMUL.FTZ R116, R116, R32.reuse ;  /* 0x0000002074747220 */ /* 0x080fe20000410000 */
[-C--:B------:R-:W-:Y:S01]  /*6f20*/  FMUL.FTZ R117, R117, R32.reuse ;  /* 0x0000002075757220 */ /* 0x080fe20000410000 */
[-C--:B------:R-:W-:Y:S01]  /*6f30*/  FMUL.FTZ R120, R120, R32.reuse ;  /* 0x0000002078787220 */ /* 0x080fe20000410000 */
[-C--:B------:R-:W-:Y:S01]  /*6f40*/  FMUL.FTZ R121, R121, R32.reuse ;  /* 0x0000002079797220 */ /* 0x080fe20000410000 */
[-CC-:B------:R-:W-:Y:S01]  /*6f50*/  FFMA.FTZ R68, R35, R5.reuse, -R57.reuse ;  /* 0x0000000523447223 */ /* 0x180fe20000010839 */
[-CC-:B------:R-:W-:Y:S01]  /*6f60*/  FFMA.FTZ R171, R54, R5.reuse, -R57.reuse ;  /* 0x0000000536ab7223 */ /* 0x180fe20000010839 */
[----:B------:R-:W-:Y:S01]  /*6f70*/  FADD.FTZ R35, R39, R4 ;  /* 0x0000000427237221 */ /* 0x000fe20000010000 */
[----:B------:R-:W-:Y:S01]  /*6f80*/  @!P1 LEA R54, R31, UR41, 0x3 ;  /* 0x000000291f369c11 */ /* 0x000fe2000f8e18ff */
[-C--:B------:R-:W-:Y:S01]  /*6f90*/  FFMA.FTZ R169, R50, R5.reuse, -R57 ;  /* 0x0000000532a97223 */ /* 0x080fe20000010839 */
[----:B------:R-:W-:Y:S01]  /*6fa0*/  FSEL R31, R12, RZ, P2 ;  /* 0x000000ff0c1f7208 */ /* 0x000fe20001000000 */
[----:B------:R-:W-:Y:S01]  /*6fb0*/  FADD.FTZ R50, R66, R35 ;  /* 0x0000002342327221 */ /* 0x000fe20000010000 */
[-CC-:B------:R-:W-:Y:S01]  /*6fc0*/  FFMA.FTZ R181, R162, R5.reuse, -R57.reuse ;  /* 0x00000005a2b57223 */ /* 0x180fe20000010839 */
[----:B------:R-:W-:Y:S01]  /*6fd0*/  @!P1 VIADD R35, R54, 0x28860 ;  /* 0x0002886036239836 */ /* 0x000fe20000000000 */
[----:B------:R-:W-:Y:S01]  /*6fe0*/  MUFU.EX2 R68, R68 ;  /* 0x0000004400447308 */ /* 0x000fe20000000800 */
[----:B------:R-:W-:Y:S01]  /*6ff0*/  FADD.FTZ R4, -R31, R8 ;  /* 0x000000081f047221 */ /* 0x000fe20000010100 */
[----:B------:R-:W-:Y:S01]  /*7000*/  FADD.FTZ R31, R41, R50 ;  /* 0x00000032291f7221 */ /* 0x000fe20000010000 */
[-C--:B------:R-:W-:Y:S01]  /*7010*/  FFMA.FTZ R183, R30, R5.reuse, -R57 ;  /* 0x000000051eb77223 */ /* 0x080fe20000010839 */
[----:B------:R-:W-:Y:S01]  /*7020*/  @!P1 PRMT R35, RZ, 0x654, R35 ;  /* 0x00000654ff239816 */ /* 0x000fe20000000023 */
[-C--:B------:R-:W-:Y:S01]  /*7030*/  FMUL.FTZ R4, R4, R5.reuse ;  /* 0x0000000504047220 */ /* 0x080fe20000410000 */
[----:B------:R-:W-:Y:S01]  /*7040*/  FADD.FTZ R50, R48, R31 ;  /* 0x0000001f30327221 */ /* 0x000fe20000010000 */
[-CC-:B------:R-:W-:Y:S01]  /*7050*/  FFMA.FTZ R30, R160, R5.reuse, -R57.reuse ;  /* 0x00000005a01e7223 */ /* 0x180fe20000010839 */
[----:B------:R0:W-:Y:S01]  /*7060*/  @!P1 SYNCS.ARRIVE.TRANS64.RED.A1T0 RZ, [R35+URZ], RZ ;  /* 0x000000ff23ff99a7 */ /* 0x0001e2000810043f */
[----:B------:R1:W2:Y:S01]  /*7070*/  MUFU.EX2 R31, R4 ;  /* 0x00000004001f7308 */ /* 0x0002a20000000800 */
[-CC-:B------:R-:W-:Y:S01]  /*7080*/  FFMA.FTZ R177, R34, R5.reuse, -R57.reuse ;  /* 0x0000000522b17223 */ /* 0x180fe20000010839 */
[-CC-:B------:R-:W-:Y:S01]  /*7090*/  FFMA.FTZ R34, R164, R5.reuse, -R57.reuse ;  /* 0x00000005a4227223 */ /* 0x180fe20000010839 */
[-CC-:B------:R-:W-:Y:S01]  /*70a0*/  FFMA.FTZ R179, R38, R5.reuse, -R57.reuse ;  /* 0x0000000526b37223 */ /* 0x180fe20000010839 */
[-CC-:B------:R-:W-:Y:S01]  /*70b0*/  FFMA.FTZ R38, R168, R5.reuse, -R57.reuse ;  /* 0x00000005a8267223 */ /* 0x180fe20000010839 */
[-CC-:B------:R-:W-:Y:S01]  /*70c0*/  FFMA.FTZ R173, R42, R5.reuse, -R57.reuse ;  /* 0x000000052aad7223 */ /* 0x180fe20000010839 */
[-CC-:B------:R-:W-:Y:S01]  /*70d0*/  FFMA.FTZ R42, R170, R5.reuse, -R57.reuse ;  /* 0x00000005aa2a7223 */ /* 0x180fe20000010839 */
[----:B0-----:R-:W-:Y:S01]  /*70e0*/  FADD.FTZ R35, R43, R50 ;  /* 0x000000322b237221 */ /* 0x001fe20000010000 */
[----:B------:R-:W0:Y:S01]  /*70f0*/  MUFU.EX2 R181, R181 ;  /* 0x000000b500b57308 */ /* 0x000e220000000800 */
[-CC-:B------:R-:W-:Y:S01]  /*7100*/  FFMA.FTZ R175, R46, R5.reuse, -R57.reuse ;  /* 0x000000052eaf7223 */ /* 0x180fe20000010839 */
[-C--:B------:R-:W-:Y:S01]  /*7110*/  FFMA.FTZ R26, R26, R5.reuse, -R57 ;  /* 0x000000051a1a7223 */ /* 0x080fe20000010839 */
[----:B------:R-:W-:Y:S01]  /*7120*/  FADD.FTZ R54, R44, R35 ;  /* 0x000000232c367221 */ /* 0x000fe20000010000 */
[--C-:B------:R-:W-:Y:S01]  /*7130*/  FFMA.FTZ R46, R184, R5, -R57.reuse ;  /* 0x00000005b82e7223 */ /* 0x100fe20000010839 */
[----:B------:R-:W-:Y:S01]  /*7140*/  F2FP.F16.F32.PACK_AB R164, R40, R29 ;  /* 0x0000001d28a4723e */ /* 0x000fe200000000ff */
[-CC-:B------:R-:W-:Y:S01]  /*7150*/  FFMA.FTZ R174, R174, R5.reuse, -R57.reuse ;  /* 0x00000005aeae7223 */ /* 0x180fe20000010839 */
[----:B------:R-:W-:Y:S01]  /*7160*/  FADD.FTZ R59, R29, R54 ;  /* 0x000000361d3b7221 */ /* 0x000fe20000010000 */
[----:B------:R-:W3:Y:S01]  /*7170*/  MUFU.EX2 R183, R183 ;  /* 0x000000b700b77308 */ /* 0x000ee20000000800 */
[-CC-:B------:R-:W-:Y:S01]  /*7180*/  FFMA.FTZ R165, R58, R5.reuse, -R57.reuse ;  /* 0x000000053aa57223 */ /* 0x180fe20000010839 */
[----:B------:R-:W-:Y:S01]  /*7190*/  FFMA.FTZ R50, R166, R5, -R57 ;  /* 0x00000005a6327223 */ /* 0x000fe20000010839 */
[----:B-1----:R-:W-:Y:S01]  /*71a0*/  FADD.FTZ R4, R40, R59 ;  /* 0x0000003b28047221 */ /* 0x002fe20000010000 */
[----:B------:R-:W-:Y:S01]  /*71b0*/  F2FP.F16.F32.PACK_AB R166, R20, R25 ;  /* 0x0000001914a6723e */ /* 0x000fe200000000ff */
[-CC-:B------:R-:W-:Y:S01]  /*71c0*/  FFMA.FTZ R154, R154, R5.reuse, -R57.reuse ;  /* 0x000000059a9a7223 */ /* 0x180fe20000010839 */
[--C-:B------:R-:W-:Y:S01]  /*71d0*/  FFMA.FTZ R167, R62, R5, -R57.reuse ;  /* 0x000000053ea77223 */ /* 0x100fe20000010839 */
[----:B------:R-:W-:Y:S01]  /*71e0*/  FADD.FTZ R59, R25, R4 ;  /* 0x00000004193b7221 */ /* 0x000fe20000010000 */
[----:B------:R-:W1:Y:S01]  /*71f0*/  MUFU.EX2 R30, R30 ;  /* 0x0000001e001e7308 */ /* 0x000e620000000800 */
[----:B--2---:R-:W-:Y:S01]  /*7200*/  FFMA.FTZ R4, R31, R3, R68 ;  /* 0x000000031f047223 */ /* 0x004fe20000010044 */
[-C--:B------:R-:W-:Y:S01]  /*7210*/  FFMA.FTZ R158, R158, R5.reuse, -R57 ;  /* 0x000000059e9e7223 */ /* 0x080fe20000010839 */
[----:B------:R-:W-:Y:S01]  /*7220*/  FADD.FTZ R54, R20, R59 ;  /* 0x0000003b14367221 */ /* 0x000fe20000010000 */
[-CC-:B------:R-:W-:Y:S01]  /*7230*/  FFMA.FTZ R156, R156, R5.reuse, -R57.reuse ;  /* 0x000000059c9c7223 */ /* 0x180fe20000010839 */
[----:B0-----:R-:W-:Y:S01]  /*7240*/  FADD.FTZ R4, R181, R4 ;  /* 0x00000004b5047221 */ /* 0x001fe20000010000 */
[-CC-:B------:R-:W-:Y:S01]  /*7250*/  FFMA.FTZ R70, R70, R5.reuse, -R57.reuse ;  /* 0x0000000546467223 */ /* 0x180fe20000010839 */
[----:B------:R-:W-:Y:S01]  /*7260*/  FADD.FTZ R59, R45, R54 ;  /* 0x000000362d3b7221 */ /* 0x000fe20000010000 */
[----:B------:R-:W0:Y:S01]  /*7270*/  MUFU.EX2 R177, R177 ;  /* 0x000000b100b17308 */ /* 0x000e220000000800 */
[----:B---3--:R-:W-:Y:S01]  /*7280*/  FADD.FTZ R3, R183, R4 ;  /* 0x00000004b7037221 */ /* 0x008fe20000010000 */
[-C--:B------:R-:W-:Y:S01]  /*7290*/  FFMA.FTZ R35, R152, R5.reuse, -R57 ;  /* 0x0000000598237223 */ /* 0x080fe20000010839 */
[----:B------:R-:W-:Y:S01]  /*72a0*/  FADD.FTZ R54, R28, R59 ;  /* 0x0000003b1c367221 */ /* 0x000fe20000010000 */
[-CC-:B------:R-:W-:Y:S01]  /*72b0*/  FFMA.FTZ R74, R74, R5.reuse, -R57.reuse ;  /* 0x000000054a4a7223 */ /* 0x180fe20000010839 */
[-CC-:B------:R-:W-:Y:S01]  /*72c0*/  FFMA.FTZ R52, R52, R5.reuse, -R57.reuse ;  /* 0x0000000534347223 */ /* 0x180fe20000010839 */
[-C--:B------:R-:W-:Y:S01]  /*72d0*/  FFMA.FTZ R78, R78, R5.reuse, -R57 ;  /* 0x000000054e4e7223 */ /* 0x080fe20000010839 */
[----:B------:R-:W-:Y:S01]  /*72e0*/  FADD.FTZ R15, R47, R54 ;  /* 0x000000362f0f7221 */ /* 0x000fe20000010000 */
[----:B------:R-:W2:Y:S01]  /*72f0*/  MUFU.EX2 R34, R34 ;  /* 0x0000002200227308 */ /* 0x000ea20000000800 */
[----:B-1----:R-:W-:Y:S01]  /*7300*/  FADD.FTZ R4, R30, R3 ;  /* 0x000000031e047221 */ /* 0x002fe20000010000 */
[-C--:B------:R-:W-:Y:S01]  /*7310*/  FFMA.FTZ R186, R186, R5.reuse, -R57 ;  /* 0x00000005baba7223 */ /* 0x080fe20000010839 */
[----:B------:R-:W-:Y:S01]  /*7320*/  FADD.FTZ R54, R24, R15 ;  /* 0x0000000f18367221 */ /* 0x000fe20000010000 */
[-CC-:B------:R-:W-:Y:S01]  /*7330*/  FFMA.FTZ R82, R82, R5.reuse, -R57.reuse ;  /* 0x0000000552527223 */ /* 0x180fe20000010839 */
[-CC-:B------:R-:W-:Y:S01]  /*7340*/  FFMA.FTZ R56, R56, R5.reuse, -R57.reuse ;  /* 0x0000000538387223 */ /* 0x180fe20000010839 */
[-CC-:B------:R-:W-:Y:S01]  /*7350*/  FFMA.FTZ R86, R86, R5.reuse, -R57.reuse ;  /* 0x0000000556567223 */ /* 0x180fe20000010839 */
[----:B------:R-:W-:Y:S01]  /*7360*/  FADD.FTZ R15, R49, R54 ;  /* 0x00000036310f7221 */ /* 0x000fe20000010000 */
[----:B------:R-:W1:Y:S01]  /*7370*/  MUFU.EX2 R179, R179 ;  /* 0x000000b300b37308 */ /* 0x000e620000000800 */
[----:B0-----:R-:W-:Y:S01]  /*7380*/  FADD.FTZ R3, R177, R4 ;  /* 0x00000004b1037221 */ /* 0x001fe20000010000 */
[----:B------:R-:W-:Y:S01]  /*7390*/  FFMA.FTZ R57, R60, R5, -R57 ;  /* 0x000000053c397223 */ /* 0x000fe20000010839 */
[----:B------:R-:W-:Y:S01]  /*73a0*/  FADD.FTZ R54, R64, R15 ;  /* 0x0000000f40367221 */ /* 0x000fe20000010000 */
[----:B------:R-:W-:Y:S01]  /*73b0*/  ISETP.GT.AND P2, PT, R6, UR54, PT ;  /* 0x0000003606007c0c */ /* 0x000fe2000bf44270 */
[-C--:B------:R-:W-:Y:S01]  /*73c0*/  FMUL.FTZ R124, R124, R32.reuse ;  /* 0x000000207c7c7220 */ /* 0x080fe20000410000 */
[----:B------:R-:W-:Y:S01]  /*73d0*/  F2FP.F16.F32.PACK_AB R168, R48, R41 ;  /* 0x0000002930a8723e */ /* 0x000fe200000000ff */
[----:B------:R-:W-:Y:S01]  /*73e0*/  FADD.FTZ R15, R51, R54 ;  /* 0x00000036330f7221 */ /* 0x000fe20000010000 */
[----:B------:R-:W0:Y:S01]  /*73f0*/  MUFU.EX2 R38, R38 ;  /* 0x0000002600267308 */ /* 0x000e220000000800 */
[----:B--2---:R-:W-:Y:S01]  /*7400*/  FADD.FTZ R4, R34, R3 ;  /* 0x0000000322047221 */ /* 0x004fe20000010000 */
[----:B------:R-:W-:Y:S01]  /*7410*/  F2FP.F16.F32.PACK_AB R170, R44, R43 ;  /* 0x0000002b2caa723e */ /* 0x000fe200000000ff */
[----:B------:R-:W-:Y:S01]  /*7420*/  FADD.FTZ R40, R14, R15 ;  /* 0x0000000f0e287221 */ /* 0x000fe20000010000 */
[----:B------:R-:W-:Y:S01]  /*7430*/  F2FP.F16.F32.PACK_AB R160, R28, R45 ;  /* 0x0000002d1ca0723e */ /* 0x000fe200000000ff */
[-C--:B------:R-:W-:Y:S01]  /*7440*/  FMUL.FTZ R125, R125, R32.reuse ;  /* 0x000000207d7d7220 */ /* 0x080fe20000410000 */
[----:B------:R-:W-:Y:S01]  /*7450*/  F2FP.F16.F32.PACK_AB R162, R24, R47 ;  /* 0x0000002f18a2723e */ /* 0x000fe200000000ff */
[----:B------:R-:W-:Y:S01]  /*7460*/  FADD.FTZ R15, R53, R40 ;  /* 0x00000028350f7221 */ /* 0x000fe20000010000 */
[----:B------:R-:W2:Y:S01]  /*7470*/  MUFU.EX2 R173, R173 ;  /* 0x000000ad00ad7308 */ /* 0x000ea20000000800 */
[----:B-1----:R-:W-:Y:S01]  /*7480*/  FADD.FTZ R3, R179, R4 ;  /* 0x00000004b3037221 */ /* 0x002fe20000010000 */
[C---:B------:R-:W-:Y:S01]  /*7490*/  F2FP.F16.F32.PACK_AB R152, R36.reuse, R53 ;  /* 0x000000352498723e */ /* 0x040fe200000000ff */
[----:B------:R-:W-:Y:S01]  /*74a0*/  FADD.FTZ R20, R36, R15 ;  /* 0x0000000f24147221 */ /* 0x000fe20000010000 */
[-C--:B------:R-:W-:Y:S01]  /*74b0*/  FMUL.FTZ R128, R128, R32.reuse ;  /* 0x0000002080807220 */ /* 0x080fe20000410000 */
[-C--:B------:R-:W-:Y:S01]  /*74c0*/  FMUL.FTZ R129, R129, R32.reuse ;  /* 0x0000002081817220 */ /* 0x080fe20000410000 */
[-C--:B------:R-:W-:Y:S01]  /*74d0*/  FMUL.FTZ R132, R132, R32.reuse ;  /* 0x0000002084847220 */ /* 0x080fe20000410000 */
[----:B------:R-:W-:Y:S01]  /*74e0*/  FADD.FTZ R15, R55, R20 ;  /* 0x00000014370f7221 */ /* 0x000fe20000010000 */
[----:B------:R-:W1:Y:S01]  /*74f0*/  MUFU.EX2 R42, R42 ;  /* 0x0000002a002a7308 */ /* 0x000e620000000800 */
[----:B0-----:R-:W-:Y:S01]  /*7500*/  FADD.FTZ R4, R38, R3 ;  /* 0x0000000326047221 */ /* 0x001fe20000010000 */
[-C--:B------:R-:W-:Y:S01]  /*7510*/  FMUL.FTZ R133, R133, R32.reuse ;  /* 0x0000002085857220 */ /* 0x080fe20000410000 */
[-C--:B------:R-:W-:Y:S01]  /*7520*/  FMUL.FTZ R136, R136, R32.reuse ;  /* 0x0000002088887220 */ /* 0x080fe20000410000 */
[-C--:B------:R-:W-:Y:S01]  /*7530*/  FMUL.FTZ R137, R137, R32.reuse ;  /* 0x0000002089897220 */ /* 0x080fe20000410000 */
[-C--:B------:R-:W-:Y:S01]  /*7540*/  FMUL.FTZ R140, R140, R32.reuse ;  /* 0x000000208c8c7220 */ /* 0x080fe20000410000 */
[-C--:B------:R-:W-:Y:S01]  /*7550*/  FMUL.FTZ R141, R141, R32.reuse ;  /* 0x000000208d8d7220 */ /* 0x080fe20000410000 */
[-C--:B------:R-:W-:Y:S01]  /*7560*/  FMUL.FTZ R144, R144, R32.reuse ;  /* 0x0000002090907220 */ /* 0x080fe20000410000 */
[----:B------:R-:W0:Y:S01]  /*7570*/  MUFU.EX2 R175, R175 ;  /* 0x000000af00af7308 */ /* 0x000e220000000800 */
[----:B--2---:R-:W-:Y:S01]  /*7580*/  FADD.FTZ R3, R173, R4 ;  /* 0x00000004ad037221 */ /* 0x004fe20000010000 */
[-C--:B------:R-:W-:Y:S01]  /*7590*/  FMUL.FTZ R145, R145, R32.reuse ;  /* 0x0000002091917220 */ /* 0x080fe20000410000 */
[-C--:B------:R-:W-:Y:S01]  /*75a0*/  FMUL.FTZ R148, R148, R32.reuse ;  /* 0x0000002094947220 */ /* 0x080fe20000410000 */
[----:B------:R-:W-:Y:S01]  /*75b0*/  FMUL.FTZ R149, R149, R32 ;  /* 0x0000002095957220 */ /* 0x000fe20000410000 */
[----:B------:R-:W-:Y:S01]  /*75c0*/  F2FP.F16.F32.PACK_AB R181, R181, R68 ;  /* 0x00000044b5b5723e */ /* 0x000fe200000000ff */
[----:B------:R-:W-:Y:S01]  /*75d0*/  VIADD R6, R6, 0xffffffff ;  /* 0xffffffff06067836 */ /* 0x000fe20000000000 */
[----:B------:R-:W-:Y:S01]  /*75e0*/  F2FP.F16.F32.PACK_AB R183, R30, R183 ;  /* 0x000000b71eb7723e */ /* 0x000fe200000000ff */
[----:B------:R-:W2:Y:S01]  /*75f0*/  MUFU.EX2 R26, R26 ;  /* 0x0000001a001a7308 */ /* 0x000ea20000000800 */
[----:B-1----:R-:W-:Y:S01]  /*7600*/  FADD.FTZ R4, R42, R3 ;  /* 0x000000032a047221 */ /* 0x002fe20000010000 */
[----:B------:R-:W-:Y:S01]  /*7610*/  F2FP.F16.F32.PACK_AB R177, R34, R177 ;  /* 0x000000b122b1723e */ /* 0x000fe200000000ff */
[----:B------:R-:W-:Y:S01]  /*7620*/  FMUL.FTZ R90, R90, R31 ;  /* 0x0000001f5a5a7220 */ /* 0x000fe20000410000 */
[----:B------:R-:W-:Y:S01]  /*7630*/  F2FP.F16.F32.PACK_AB R179, R38, R179 ;  /* 0x000000b326b3723e */ /* 0x000fe200000000ff */
[----:B------:R-:W-:Y:S01]  /*7640*/  FMUL.FTZ R91, R91, R31 ;  /* 0x0000001f5b5b7220 */ /* 0x000fe20000410000 */
[----:B------:R-:W-:Y:S01]  /*7650*/  F2FP.F16.F32.PACK_AB R173, R42, R173 ;  /* 0x000000ad2aad723e */ /* 0x000fe200000000ff */
[-C--:B------:R-:W-:Y:S01]  /*7660*/  FMUL.FTZ R94, R94, R31.reuse ;  /* 0x0000001f5e5e7220 */ /* 0x080fe20000410000 */
[----:B------:R-:W1:Y:S01]  /*7670*/  MUFU.EX2 R169, R169 ;  /* 0x000000a900a97308 */ /* 0x000e620000000800 */
[----:B0-----:R-:W-:Y:S01]  /*7680*/  FADD.FTZ R3, R175, R4 ;  /* 0x00000004af037221 */ /* 0x001fe20000010000 */
[-C--:B------:R-:W-:Y:S01]  /*7690*/  FMUL.FTZ R95, R95, R31.reuse ;  /* 0x0000001f5f5f7220 */ /* 0x080fe20000410000 */
[-C--:B------:R-:W-:Y:S01]  /*76a0*/  FMUL.FTZ R98, R98, R31.reuse ;  /* 0x0000001f62627220 */ /* 0x080fe20000410000 */
[-C--:B------:R-:W-:Y:S01]  /*76b0*/  FMUL.FTZ R99, R99, R31.reuse ;  /* 0x0000001f63637220 */ /* 0x080fe20000410000 */
[-C--:B------:R-:W-:Y:S01]  /*76c0*/  FMUL.FTZ R102, R102, R31.reuse ;  /* 0x0000001f66667220 */ /* 0x080fe20000410000 */
[-C--:B------:R-:W-:Y:S01]  /*76d0*/  FMUL.FTZ R103, R103, R31.reuse ;  /* 0x0000001f67677220 */ /* 0x080fe20000410000 */
[----:B------:R-:W-:Y:S01]  /*76e0*/  FMUL.FTZ R106, R106, R31 ;  /* 0x0000001f6a6a7220 */ /* 0x000fe20000410000 */
[----:B------:R-:W0:Y:S01]  /*76f0*/  MUFU.EX2 R46, R46 ;  /* 0x0000002e002e7308 */ /* 0x000e220000000800 */
[C---:B--2---:R-:W-:Y:S01]  /*7700*/  FADD.FTZ R4, R26.reuse, R3 ;  /* 0x000000031a047221 */ /* 0x044fe20000010000 */
[----:B------:R-:W-:Y:S01]  /*7710*/  F2FP.F16.F32.PACK_AB R175, R26, R175 ;  /* 0x000000af1aaf723e */ /* 0x000fe200000000ff */
[-C--:B------:R-:W-:Y:S01]  /*7720*/  FMUL.FTZ R107, R107, R31.reuse ;  /* 0x0000001f6b6b7220 */ /* 0x080fe20000410000 */
[-C--:B------:R-:W-:Y:S01]  /*7730*/  FMUL.FTZ R110, R110, R31.reuse ;  /* 0x0000001f6e6e7220 */ /* 0x080fe20000410000 */
[-C--:B------:R-:W-:Y:S01]  /*7740*/  FMUL.FTZ R111, R111, R31.reuse ;  /* 0x0000001f6f6f7220 */ /* 0x080fe20000410000 */
[-C--:B------:R-:W-:Y:S01]  /*7750*/  FMUL.FTZ R114, R114, R31.reuse ;  /* 0x0000001f72727220 */ /* 0x080fe20000410000 */
[-C--:B------:R-:W-:Y:S01]  /*7760*/  FMUL.FTZ R115, R115, R31.reuse ;  /* 0x0000001f73737220 */ /* 0x080fe20000410000 */
[----:B------:R-:W2:Y:S01]  /*7770*/  MUFU.EX2 R171, R171 ;  /* 0x000000ab00ab7308 */ /* 0x000ea20000000800 */
[----:B-1----:R-:W-:Y:S01]  /*7780*/  FADD.FTZ R3, R169, R4 ;  /* 0x00000004a9037221 */ /* 0x002fe20000010000 */
[----:B------:R-:W-:Y:S01]  /*7790*/  FADD.FTZ R4, R0, R15 ;  /* 0x0000000f00047221 */ /* 0x000fe20000010000 */
[-C--:B------:R-:W-:Y:S01]  /*77a0*/  FMUL.FTZ R118, R118, R31.reuse ;  /* 0x0000001f76767220 */ /* 0x080fe20000410000 */
[-C--:B------:R-:W-:Y:S01]  /*77b0*/  FMUL.FTZ R119, R119, R31.reuse ;  /* 0x0000001f77777220 */ /* 0x080fe20000410000 */
[-C--:B------:R-:W-:Y:S01]  /*77c0*/  FMUL.FTZ R122, R122, R31.reuse ;  /* 0x0000001f7a7a7220 */ /* 0x080fe20000410000 */
[-C--:B------:R-:W-:Y:S01]  /*77d0*/  FMUL.FTZ R123, R123, R31.reuse ;  /* 0x0000001f7b7b7220 */ /* 0x080fe20000410000 */
[----:B------:R-:W-:Y:S01]  /*77e0*/  FMUL.FTZ R126, R126, R31 ;  /* 0x0000001f7e7e7220 */ /* 0x000fe20000410000 */
[----:B------:R1:W3:Y:S01]  /*77f0*/  MUFU.EX2 R8, R174 ;  /* 0x000000ae00087308 */ /* 0x0002e20000000800 */
[----:B0-----:R-:W-:Y:S01]  /*7800*/  F2FP.F16.F32.PACK_AB R169, R46, R169 ;  /* 0x000000a92ea9723e */ /* 0x001fe200000000ff */
[-C--:B------:R-:W-:Y:S01]  /*7810*/  FMUL.FTZ R127, R127, R31.reuse ;  /* 0x0000001f7f7f7220 */ /* 0x080fe20000410000 */
[-C--:B------:R-:W-:Y:S01]  /*7820*/  FMUL.FTZ R130, R130, R31.reuse ;  /* 0x0000001f82827220 */ /* 0x080fe20000410000 */
[-C--:B------:R-:W-:Y:S01]  /*7830*/  FMUL.FTZ R131, R131, R31.reuse ;  /* 0x0000001f83837220 */ /* 0x080fe20000410000 */
[-C--:B------:R-:W-:Y:S01]  /*7840*/  FMUL.FTZ R134, R134, R31.reuse ;  /* 0x0000001f86867220 */ /* 0x080fe20000410000 */
[-C--:B------:R-:W-:Y:S01]  /*7850*/  FMUL.FTZ R135, R135, R31.reuse ;  /* 0x0000001f87877220 */ /* 0x080fe20000410000 */
[----:B------:R-:W-:Y:S01]  /*7860*/  FMUL.FTZ R138, R138, R31 ;  /* 0x0000001f8a8a7220 */ /* 0x000fe20000410000 */
[----:B------:R-:W0:Y:S01]  /*7870*/  MUFU.EX2 R165, R165 ;  /* 0x000000a500a57308 */ /* 0x000e220000000800 */
[----:B-1----:R-:W-:Y:S01]  /*7880*/  F2FP.F16.F32.PACK_AB R174, R66, R39 ;  /* 0x0000002742ae723e */ /* 0x002fe200000000ff */
[-C--:B------:R-:W-:Y:S01]  /*7890*/  FMUL.FTZ R139, R139, R31.reuse ;  /* 0x0000001f8b8b7220 */ /* 0x080fe20000410000 */
[-C--:B------:R-:W-:Y:S01]  /*78a0*/  FMUL.FTZ R142, R142, R31.reuse ;  /* 0x0000001f8e8e7220 */ /* 0x080fe20000410000 */
[-C--:B------:R-:W-:Y:S01]  /*78b0*/  FMUL.FTZ R143, R143, R31.reuse ;  /* 0x0000001f8f8f7220 */ /* 0x080fe20000410000 */
[-C--:B------:R-:W-:Y:S01]  /*78c0*/  FMUL.FTZ R146, R146, R31.reuse ;  /* 0x0000001f92927220 */ /* 0x080fe20000410000 */
[-C--:B------:R-:W-:Y:S01]  /*78d0*/  FMUL.FTZ R147, R147, R31.reuse ;  /* 0x0000001f93937220 */ /* 0x080fe20000410000 */
[-C--:B------:R-:W-:Y:S01]  /*78e0*/  FMUL.FTZ R150, R150, R31.reuse ;  /* 0x0000001f96967220 */ /* 0x080fe20000410000 */
[----:B------:R1:W-:Y:S01]  /*78f0*/  MUFU.EX2 R21, R154 ;  /* 0x0000009a00157308 */ /* 0x0003e20000000800 */
[----:B------:R-:W-:-:S07]  /*7900*/  FMUL.FTZ R151, R151, R31 ;  /* 0x0000001f97977220 */ /* 0x000fce0000410000 */
[----:B------:R-:W4:Y:S01]  /*7910*/  MUFU.EX2 R50, R50 ;  /* 0x0000003200327308 */ /* 0x000f220000000800 */
[----:B-1----:R-:W-:Y:S01]  /*7920*/  F2FP.F16.F32.PACK_AB R154, R0, R55 ;  /* 0x00000037009a723e */ /* 0x002fe200000000ff */
[----:B------:R-:W-:-:S04]  /*7930*/  FADD.FTZ R0, R46, R3 ;  /* 0x000000032e007221 */ /* 0x000fc80000010000 */
[----:B--2---:R-:W-:Y:S01]  /*7940*/  FADD.FTZ R3, R171, R0 ;  /* 0x00000000ab037221 */ /* 0x004fe20000010000 */
[C---:B---3--:R-:W-:Y:S01]  /*7950*/  F2FP.F16.F32.PACK_AB R171, R8.reuse, R171 ;  /* 0x000000ab08ab723e */ /* 0x048fe200000000ff */
[----:B------:R-:W1:Y:S02]  /*7960*/  MUFU.EX2 R167, R167 ;  /* 0x000000a700a77308 */ /* 0x000e640000000800 */
[----:B------:R-:W-:Y:S01]  /*7970*/  FADD.FTZ R0, R8, R3 ;  /* 0x0000000308007221 */ /* 0x000fe20000010000 */
[----:B------:R-:W-:-:S03]  /*7980*/  IMAD.MOV.U32 R8, RZ, RZ, R12 ;  /* 0x000000ffff087224 */ /* 0x000fc600078e000c */
[----:B0-----:R-:W-:Y:S02]  /*7990*/  FADD.FTZ R3, R165, R0 ;  /* 0x00000000a5037221 */ /* 0x001fe40000010000 */
[----:B------:R0:W2:Y:S01]  /*79a0*/  MUFU.EX2 R58, R158 ;  /* 0x0000009e003a7308 */ /* 0x0000a20000000800 */
[C---:B----4-:R-:W-:Y:S01]  /*79b0*/  F2FP.F16.F32.PACK_AB R165, R50.reuse, R165 ;  /* 0x000000a532a5723e */ /* 0x050fe200000000ff */
[----:B------:R-:W-:-:S06]  /*79c0*/  FADD.FTZ R0, R50, R3 ;  /* 0x0000000332007221 */ /* 0x000fcc0000010000 */
[----:B------:R3:W4:Y:S01]  /*79d0*/  MUFU.EX2 R161, R156 ;  /* 0x0000009c00a17308 */ /* 0x0007220000000800 */
[----:B-1----:R-:W-:Y:S01]  /*79e0*/  FADD.FTZ R0, R167, R0 ;  /* 0x00000000a7007221 */ /* 0x002fe20000010000 */
[----:B0-----:R-:W-:-:S06]  /*79f0*/  F2FP.F16.F32.PACK_AB R158, R14, R51 ;  /* 0x000000330e9e723e */ /* 0x001fcc00000000ff */
[----:B------:R-:W0:Y:S01]  /*7a00*/  MUFU.EX2 R163, R70 ;  /* 0x0000004600a37308 */ /* 0x000e220000000800 */
[----:B--2---:R-:W-:Y:S01]  /*7a10*/  FADD.FTZ R0, R58, R0 ;  /* 0x000000003a007221 */ /* 0x004fe20000010000 */
[----:B---3--:R-:W-:Y:S02]  /*7a20*/  F2FP.F16.F32.PACK_AB R156, R64, R49 ;  /* 0x00000031409c723e */ /* 0x008fe400000000ff */
[----:B------:R-:W-:-:S04]  /*7a30*/  F2FP.F16.F32.PACK_AB R167, R58, R167 ;  /* 0x000000a73aa7723e */ /* 0x000fc800000000ff */
[----:B------:R-:W1:Y:S01]  /*7a40*/  MUFU.EX2 R35, R35 ;  /* 0x0000002300237308 */ /* 0x000e620000000800 */
[----:B----4-:R-:W-:Y:S01]  /*7a50*/  FADD.FTZ R0, R161, R0 ;  /* 0x00000000a1007221 */ /* 0x010fe20000010000 */
[----:B------:R-:W-:-:S03]  /*7a60*/  F2FP.F16.F32.PACK_AB R161, R21, R161 ;  /* 0x000000a115a1723e */ /* 0x000fc600000000ff */
[----:B------:R-:W-:-:S03]  /*7a70*/  FADD.FTZ R0, R21, R0 ;  /* 0x0000000015007221 */ /* 0x000fc60000010000 */
        /* <DEDUP_REMOVED lines=18> */
[C---:B-1----:R-:W-:Y:S01]  /*7ba0*/  FADD.FTZ R0, R56.reuse, R0 ;  /* 0x0000000038007221 */ /* 0x042fe20000010000 */
[----:B------:R-:W-:-:S03]  /*7bb0*/  F2FP.F16.F32.PACK_AB R153, R56, R153 ;  /* 0x000000993899723e */ /* 0x000fc600000000ff */
[----:B--2---:R-:W-:-:S04]  /*7bc0*/  FADD.FTZ R0, R155, R0 ;  /* 0x000000009b007221 */ /* 0x004fc80000010000 */
[C---:B0-----:R-:W-:Y:S01]  /*7bd0*/  FADD.FTZ R3, R57.reuse, R0 ;  /* 0x0000000039037221 */ /* 0x041fe20000010000 */
[----:B------:R-:W-:Y:S01]  /*7be0*/  F2FP.F16.F32.PACK_AB R155, R57, R155 ;  /* 0x0000009b399b723e */ /* 0x000fe200000000ff */
[----:B------:R-:W-:Y:S01]  /*7bf0*/  IMAD.MOV.U32 R0, RZ, RZ, R10 ;  /* 0x000000ffff007224 */ /* 0x000fe200078e000a */
[----:B------:R-:W-:Y:S06]  /*7c00*/  @P2 BRA `(.L_x_1103) ;  /* 0xffffffd000002947 */ /* 0x000fec000383ffff */
[----:B------:R-:W-:Y:S01]  /*7c10*/  IMAD.MOV.U32 R8, RZ, RZ, R12 ;  /* 0x000000ffff087224 */ /* 0x000fe200078e000c */
[----:B------:R-:W-:Y:S01]  /*7c20*/  UMOV UR42, UR53 ;  /* 0x00000035002a7c82 */ /* 0x000fe20008000000 */
[----:B------:R-:W-:Y:S01]  /*7c30*/  IMAD.MOV.U32 R0, RZ, RZ, R10 ;  /* 0x000000ffff007224 */ /* 0x000fe200078e000a */
[----:B------:R-:W-:-:S06]  /*7c40*/  UMOV UR43, UR52 ;  /* 0x00000034002b7c82 */ /* 0x000fcc0008000000 */
.L_x_1086:
[----:B------:R-:W-:Y:S01]  /*7c50*/  IADD3 R10, R17, 0x80, -R18 ;  /* 0x00000080110a7810 */ /* 0x000fe20007ffe812 */
[----:B------:R-:W-:Y:S02]  /*7c60*/  ULDC UR11, c[0x0][0x9e4] ;  /* 0x00027900000b7ab9 */ /* 0x000fe40000000800 */
[----:B------:R-:W-:Y:S02]  /*7c70*/  UISETP.GE.AND UP0, UPT, UR11, 0x1, UPT ;  /* 0x000000010b00788c */ /* 0x000fe4000bf06270 */
[----:B------:R-:W-:-:S04]  /*7c80*/  IMAD R10, R185, 0x80, R10 ;  /* 0x00000080b90a7824 */ /* 0x000fc800078e020a */
[----:B------:R-:W-:Y:S02]  /*7c90*/  PLOP3.LUT P6, PT, PT, PT, UP0, 0x80, 0x0 ;  /* 0x000000000000781c */ /* 0x000fe40003fcf008 */
[----:B------:R-:W-:-:S13]  /*7ca0*/  R2UR UR10, R10 ;  /* 0x000000000a0a72ca */ /* 0x000fda00000e0000 */
[----:B------:R-:W-:Y:S01]  /*7cb0*/  UIADD3 UR50, UR10, -UR50, URZ ;  /* 0x800000320a327290 */ /* 0x000fe2000fffe03f */
        /* <DEDUP_REMOVED lines=11> */
.L_x_1105:
[----:B------:R-:W-:-:S11]  /*7d70*/  UISETP.NE.AND UP0, UPT, UR11, 0x1, UPT ;  /* 0x000000010b00788c */ /* 0x000fd6000bf05270 */
[----:B------:R-:W-:Y:S02]  /*7d80*/  @UP0 ULDC.64 UR14, c[0x0][0x9e8] ;  /* 0x00027a00000e0ab9 */ /* 0x000fe40000000a00 */
[----:B------:R-:W-:-:S04]  /*7d90*/  UIMAD.WIDE.U32 UR6, UR10, UR14, URZ ;  /* 0x0000000e0a0672a5 */ /* 0x000fc8000f8e003f */
[----:B------:R-:W-:-:S12]  /*7da0*/  @UP0 USHF.R.U32.HI UR10, URZ, UR15, UR7 ;  /* 0x0000000f3f0a0299 */ /* 0x000fd80008011607 */
.L_x_1106:
[----:B------:R-:W-:-:S04]  /*7db0*/  UIMAD UR10, UR10, UR11, URZ ;  /* 0x0000000b0a0a72a4 */ /* 0x000fc8000f8e023f */
[----:B------:R-:W-:-:S04]  /*7dc0*/  UISETP.LT.AND UP0, UPT, UR50, UR10, UPT ;  /* 0x0000000a3200728c */ /* 0x000fc8000bf01270 */
[----:B------:R-:W-:-:S12]  /*7dd0*/  USEL UR50, UR50, UR10, !UP0 ;  /* 0x0000000a32327287 */ /* 0x000fd8000c000000 */
.L_x_1104:
        /* <DEDUP_REMOVED lines=12> */
.L_x_1116:
        /* <DEDUP_REMOVED lines=9> */
.L_x_1109:
[----:B------:R-:W-:Y:S01]  /*7f30*/  ULEA UR6, UR42, UR41, 0x3 ;  /* 0x000000292a067291 */ /* 0x000fe2000f8e183f */
[----:B------:R-:W-:-:S05]  /*7f40*/  IMAD.U32 R0, RZ, RZ, UR43 ;  /* 0x0000002bff007e24 */ /* 0x000fca000f8e00ff */
[----:B------:R-:W-:-:S04]  /*7f50*/  SHF.L.U32 R0, R0, 0x1f, RZ ;  /* 0x0000001f00007819 */ /* 0x000fc800000006ff */
[----:B------:R0:W1:Y:S01]  /*7f60*/  SYNCS.PHASECHK.TRANS64.TRYWAIT P2, [UR6+0x28830], R0 ;  /* 0x02883000ff0075a7 */ /* 0x0000620008040146 */
[----:B------:R-:W-:Y:S05]  /*7f70*/  @!P0 BRA `(.L_x_1110) ;  /* 0x0000000000048947 */ /* 0x000fea0003800000 */
[----:B------:R-:W-:Y:S01]  /*7f80*/  BPT.TRAP 0x1 ;  /* 0x000000040000795c */ /* 0x000fe20000300000 */
.L_x_1110:
[----:B-1----:R-:W-:Y:S05]  /*7f90*/  @P2 BRA `(.L_x_1108) ;  /* 0x0000000000082947 */ /* 0x002fea0003800000 */
[----:B------:R-:W1:Y:S02]  /*7fa0*/  SYNCS.PHASECHK.TRANS64.TRYWAIT P2, [UR6+0x28830], R0 ;  /* 0x02883000ff0075a7 */ /* 0x000e640008040146 */
[----:B-1----:R-:W-:Y:S05]  /*7fb0*/  @!P2 BRA `(.L_x_1111) ;  /* 0x000000c800dca947 */ /* 0x002fea0003800000 */
.L_x_1108:
        /* <DEDUP_REMOVED lines=47> */
.L_x_1113:
[----:B------:R-:W-:Y:S01]  /*82b0*/  ULEA UR6, UR50, UR41, 0x3 ;  /* 0x0000002932067291 */ /* 0x000fe2000f8e183f */
[----:B------:R-:W-:-:S05]  /*82c0*/  IMAD.U32 R0, RZ, RZ, UR51 ;  /* 0x00000033ff007e24 */ /* 0x000fca000f8e00ff */
[----:B------:R-:W-:-:S04]  /*82d0*/  SHF.L.U32 R0, R0, 0x1f, RZ ;  /* 0x0000001f00007819 */ /* 0x000fc800000006ff */
[----:B------:R0:W1:Y:S01]  /*82e0*/  SYNCS.PHASECHK.TRANS64.TRYWAIT P2, [UR6+0x28850], R0 ;  /* 0x02885000ff0075a7 */ /* 0x0000620008040146 */
[----:B------:R-:W-:Y:S05]  /*82f0*/  @!P0 BRA `(.L_x_1114) ;  /* 0x0000000000048947 */ /* 0x000fea0003800000 */
[----:B------:R-:W-:Y:S01]  /*8300*/  BPT.TRAP 0x1 ;  /* 0x000000040000795c */ /* 0x000fe20000300000 */
.L_x_1114:
[----:B-1----:R-:W-:Y:S05]  /*8310*/  @P2 BRA `(.L_x_1112) ;  /* 0x0000000000082947 */ /* 0x002fea0003800000 */
[----:B------:R-:W1:Y:S02]  /*8320*/  SYNCS.PHASECHK.TRANS64.TRYWAIT P2, [UR6+0x28850], R0 ;  /* 0x02885000ff0075a7 */ /* 0x000e640008040146 */
[----:B-1----:R-:W-:Y:S05]  /*8330*/  @!P2 BRA `(.L_x_1115) ;  /* 0x000000c80014a947 */ /* 0x002fea0003800000 */
.L_x_1112:
[----:B------:R-:W-:Y:S01]  /*8340*/  UIADD3 UR6, UR41, 0x400, URZ ;  /* 0x0000040029067890 */ /* 0x000fe2000fffe03f */
[----:B------:R-:W-:Y:S01]  /*8350*/  WARPGROUP.ARRIVE ;  /* 0x00000000000079c5 */ /* 0x000fe20000000000 */
[----:B------:R-:W-:Y:S01]  /*8360*/  UMOV UR7, 0x40000040 ;  /* 0x4000004000077882 */ /* 0x000fe20000000000 */
[----:B01----:R-:W-:Y:S01]  /*8370*/  FMNMX.FTZ R0, R24, R7, !PT ;  /* 0x0000000718007209 */ /* 0x003fe20007810000 */
[----:B------:R-:W-:-:S03]  /*8380*/  USHF.R.U32.HI UR6, URZ, 0x4, UR6 ;  /* 0x000000043f067899 */ /* 0x000fc60008011606 */
[----:B------:R-:W0:Y:S01]  /*8390*/  S2R R184, SR_TID.X ;  /* 0x0000000000b87919 */ /* 0x000e220000002100 */
[C---:B------:R-:W-:Y:S01]  /*83a0*/  ISETP.GT.AND P2, PT, R6.reuse, UR47, PT ;  /* 0x0000002f06007c0c */ /* 0x040fe2000bf44270 */
[----:B------:R-:W-:Y:S01]  /*83b0*/  UMOV UR51, UR43 ;  /* 0x0000002b00337c82 */ /* 0x000fe20008000000 */
[----:B------:R-:W-:Y:S01]  /*83c0*/  ULOP3.LUT UR6, UR6, 0x3fff, URZ, 0xc0, !UPT ;  /* 0x00003fff06067892 */ /* 0x000fe2000f8ec03f */
[----:B------:R-:W-:Y:S01]  /*83d0*/  FMNMX.FTZ R5, R25, R0, !PT ;  /* 0x0000000019057209 */ /* 0x000fe20007810000 */
[----:B------:R-:W-:Y:S02]  /*83e0*/  VIADD R6, R6, 0xffffffff ;  /* 0xffffffff06067836 */ /* 0x000fe40000000000 */
        /* <DEDUP_REMOVED lines=37> */
[----:B------:R-:W0:Y:S02]  /*8640*/  SHFL.BFLY PT, R5, R8, 0x2, 0x1f ;  /* 0x0c401f0008057f89 */ /* 0x000e2400000e0000 */
[----:B0-----:R-:W-:Y:S02]  /*8650*/  FMNMX.FTZ R11, R8, R5, !PT ;  /* 0x00000005080b7209 */ /* 0x001fe40007810000 */
[----:B------:R-:W0:Y:S01]  /*8660*/  LDC R5, c[0x0][0x988] ;  /* 0x00026200ff057b82 */ /* 0x000e220000000800 */
[----:B------:R-:W-:Y:S02]  /*8670*/  FMNMX.FTZ R8, R26, R9, !PT ;  /* 0x000000091a087209 */ /* 0x000fe40007810000 */
[----:B------:R-:W1:Y:S01]  /*8680*/  SHFL.BFLY PT, R0, R11, 0x1, 0x1f ;  /* 0x0c201f000b007f89 */ /* 0x000e6200000e0000 */
        /* <DEDUP_REMOVED lines=8> */
[----:B------:R-:W-:-:S04]  /*8710*/  FMNMX.FTZ R8, R34, R21, !PT ;  /* 0x0000001522087209 */ /* 0x000fc80007810000 */
[----:B------:R-:W-:Y:S02]  /*8720*/  FMNMX.FTZ R21, R35, R8, !PT ;  /* 0x0000000823157209 */ /* 0x000fe40007810000 */
[----:B-1----:R-:W-:Y:S02]  /*8730*/  FMNMX.FTZ R0, R11, R0, !PT ;  /* 0x000000000b007209 */ /* 0x002fe40007810000 */
[----:B------:R-:W-:-:S03]  /*8740*/  FMNMX.FTZ R8, R38, R21, !PT ;  /* 0x0000001526087209 */ /* 0x000fc60007810000 */
[----:B------:R-:W-:-:S04]  /*8750*/  FADD.FTZ R10, -R0, R7 ;  /* 0x00000007000a7221 */ /* 0x000fc80000010100 */
[-C--:B0-----:R-:W-:Y:S01]  /*8760*/  FMUL.FTZ R7, R10, R5.reuse ;  /* 0x000000050a077220 */ /* 0x081fe20000410000 */
[----:B------:R-:W-:-:S04]  /*8770*/  FMUL.FTZ R10, R0, R5 ;  /* 0x00000005000a7220 */ /* 0x000fc80000410000 */
        /* <DEDUP_REMOVED lines=11> */
[----:B------:R-:W-:Y:S01]  /*8830*/  FFMA.FTZ R85, R85, R5, -R10 ;  /* 0x0000000555557223 */ /* 0x000fe2000001080a */
[----:B------:R-:W-:Y:S01]  /*8840*/  MUFU.EX2 R7, R7 ;  /* 0x0000000700077308 */ /* 0x000fe20000000800 */
[----:B0-----:R-:W-:-:S04]  /*8850*/  FMNMX.FTZ R25, R39, R8, !PT ;  /* 0x0000000827197209 */ /* 0x001fc80007810000 */
[----:B------:R-:W-:-:S03]  /*8860*/  FMNMX.FTZ R8, R42, R25, !PT ;  /* 0x000000192a087209 */ /* 0x000fc60007810000 */
[----:B------:R-:W0:Y:S01]  /*8870*/  MUFU.EX2 R180, R180 ;  /* 0x000000b400b47308 */ /* 0x000e220000000800 */
[----:B------:R-:W-:-:S04]  /*8880*/  FMNMX.FTZ R25, R43, R8, !PT ;  /* 0x000000082b197209 */ /* 0x000fc80007810000 */
[----:B------:R-:W-:Y:S01]  /*8890*/  FMNMX.FTZ R8, R46, R25, !PT ;  /* 0x000000192e087209 */ /* 0x000fe20007810000 */
[----:B------:R-:W-:Y:S02]  /*88a0*/  FFMA.FTZ R25, R41, R5, -R10 ;  /* 0x0000000529197223 */ /* 0x000fe4000001080a */
[----:B------:R-:W-:Y:S01]  /*88b0*/  MUFU.EX2 R182, R182 ;  /* 0x000000b600b67308 */ /* 0x000fe20000000800 */
[----:B------:R-:W-:-:S04]  /*88c0*/  FMNMX.FTZ R29, R47, R8, !PT ;  /* 0x000000082f1d7209 */ /* 0x000fc80007810000 */
[----:B------:R-:W-:-:S03]  /*88d0*/  FMNMX.FTZ R8, R50, R29, !PT ;  /* 0x0000001d32087209 */ /* 0x000fc60007810000 */
[----:B------:R-:W-:Y:S01]  /*88e0*/  MUFU.EX2 R13, R13 ;  /* 0x0000000d000d7308 */ /* 0x000fe20000000800 */
[----:B------:R-:W-:Y:S01]  /*88f0*/  FMNMX.FTZ R29, R51, R8, !PT ;  /* 0x00000008331d7209 */ /* 0x000fe20007810000 */
[----:B0-----:R-:W-:Y:S01]  /*8900*/  FFMA.FTZ R4, R7, R4, R180 ;  /* 0x0000000407047223 */ /* 0x001fe200000100b4 */
[----:B------:R-:W-:Y:S02]  /*8910*/  F2FP.F16.F32.PACK_AB R180, R11, R180 ;  /* 0x000000b40bb4723e */ /* 0x000fe400000000ff */
[----:B------:R-:W-:Y:S01]  /*8920*/  FMNMX.FTZ R8, R54, R29, !PT ;  /* 0x0000001d36087209 */ /* 0x000fe20007810000 */
[----:B------:R-:W-:Y:S02]  /*8930*/  FFMA.FTZ R29, R45, R5, -R10 ;  /* 0x000000052d1d7223 */ /* 0x000fe4000001080a */
[----:B------:R-:W-:Y:S01]  /*8940*/  MUFU.EX2 R15, R15 ;  /* 0x0000000f000f7308 */ /* 0x000fe20000000800 */
[----:B------:R-:W-:-:S04]  /*8950*/  FMNMX.FTZ R33, R55, R8, !PT ;  /* 0x0000000837217209 */ /* 0x000fc80007810000 */
[----:B------:R-:W-:-:S03]  /*8960*/  FMNMX.FTZ R8, R58, R33, !PT ;  /* 0x000000213a087209 */ /* 0x000fc60007810000 */
[----:B------:R-:W-:Y:S01]  /*8970*/  MUFU.EX2 R21, R21 ;  /* 0x0000001500157308 */ /* 0x000fe20000000800 */
[----:B------:R-:W-:-:S04]  /*8980*/  FMNMX.FTZ R33, R59, R8, !PT ;  /* 0x000000083b217209 */ /* 0x000fc80007810000 */
[----:B------:R-:W-:Y:S01]  /*8990*/  FMNMX.FTZ R8, R62, R33, !PT ;  /* 0x000000213e087209 */ /* 0x000fe20007810000 */
[-CC-:B------:R-:W-:Y:S01]  /*89a0*/  FFMA.FTZ R33, R49, R5.reuse, -R10.reuse ;  /* 0x0000000531217223 */ /* 0x180fe2000001080a */
[-CC-:B------:R-:W-:Y:S01]  /*89b0*/  FFMA.FTZ R49, R65, R5.reuse, -R10.reuse ;  /* 0x0000000541317223 */ /* 0x180fe2000001080a */
[----:B------:R-:W-:Y:S01]  /*89c0*/  FFMA.FTZ R65, R81, R5, -R10 ;  /* 0x0000000551417223 */ /* 0x000fe2000001080a */
[----:B------:R-:W-:Y:S01]  /*89d0*/  FMNMX.FTZ R37, R63, R8, !PT ;  /* 0x000000083f257209 */ /* 0x000fe20007810000 */
[----:B------:R-:W-:Y:S03]  /*89e0*/  MUFU.EX2 R25, R25 ;  /* 0x0000001900197308 */ /* 0x000fe60000000800 */
[----:B------:R-:W-:-:S04]  /*89f0*/  FMNMX.FTZ R8, R66, R37, !PT ;  /* 0x0000002542087209 */ /* 0x000fc80007810000 */
[----:B------:R-:W-:Y:S01]  /*8a00*/  FMNMX.FTZ R37, R67, R8, !PT ;  /* 0x0000000843257209 */ /* 0x000fe20007810000 */
[----:B------:R-:W-:Y:S03]  /*8a10*/  MUFU.EX2 R29, R29 ;  /* 0x0000001d001d7308 */ /* 0x000fe60000000800 */
[----:B------:R-:W-:Y:S01]  /*8a20*/  FMNMX.FTZ R8, R70, R37, !PT ;  /* 0x0000002546087209 */ /* 0x000fe20007810000 */
[-CC-:B------:R-:W-:Y:S01]  /*8a30*/  FFMA.FTZ R37, R53, R5.reuse, -R10.reuse ;  /* 0x0000000535257223 */ /* 0x180fe2000001080a */
[----:B------:R-:W-:Y:S02]  /*8a40*/  FFMA.FTZ R53, R69, R5, -R10 ;  /* 0x0000000545357223 */ /* 0x000fe4000001080a */
[----:B------:R-:W-:Y:S01]  /*8a50*/  FMNMX.FTZ R41, R71, R8, !PT ;  /* 0x0000000847297209 */ /* 0x000fe20007810000 */
[----:B------:R-:W-:Y:S03]  /*8a60*/  MUFU.EX2 R33, R33 ;  /* 0x0000002100217308 */ /* 0x000fe60000000800 */
[----:B------:R-:W-:-:S04]  /*8a70*/  FMNMX.FTZ R8, R74, R41, !PT ;  /* 0x000000294a087209 */ /* 0x000fc80007810000 */
[----:B------:R-:W-:Y:S01]  /*8a80*/  FMNMX.FTZ R41, R75, R8, !PT ;  /* 0x000000084b297209 */ /* 0x000fe20007810000 */
[----:B------:R-:W-:Y:S03]  /*8a90*/  MUFU.EX2 R37, R37 ;  /* 0x0000002500257308 */ /* 0x000fe60000000800 */
[----:B------:R-:W-:Y:S01]  /*8aa0*/  FMNMX.FTZ R8, R78, R41, !PT ;  /* 0x000000294e087209 */ /* 0x000fe20007810000 */
[----:B------:R-:W-:-:S03]  /*8ab0*/  FFMA.FTZ R41, R57, R5, -R10 ;  /* 0x0000000539297223 */ /* 0x000fc6000001080a */
        /* <DEDUP_REMOVED lines=9> */
[----:B------:R-:W-:Y:S01]  /*8b50*/  MUFU.EX2 R53, R53 ;  /* 0x0000003500357308 */ /* 0x000fe20000000800 */
[----:B------:R-:W-:-:S02]  /*8b60*/  WARPGROUP.DEPBAR.LE gsb0, 0x0 ;  /* 0x00008000000079c5 */ /* 0x000fc40000010000 */
[----:B------:R-:W-:Y:S01]  /*8b70*/  WARPGROUP.ARRIVE ;  /* 0x00000000000079c5 */ /* 0x000fe20000000000 */
[----:B------:R-:W0:Y:S01]  /*8b80*/  SHFL.BFLY PT, R57, R8, 0x2, 0x1f ;  /* 0x0c401f0008397f89 */ /* 0x000e2200000e0000 */
[-CC-:B------:R-:W-:Y:S01]  /*8b90*/  FFMA.FTZ R176, R32, R5.reuse, -R10.reuse ;  /* 0x0000000520b07223 */ /* 0x180fe2000001080a */
[----:B------:R-:W-:Y:S02]  /*8ba0*/  FFMA.FTZ R178, R36, R5, -R10 ;  /* 0x0000000524b27223 */ /* 0x000fe4000001080a */
[----:B------:R-:W-:Y:S01]  /*8bb0*/  MUFU.EX2 R45, R45 ;  /* 0x0000002d002d7308 */ /* 0x000fe20000000800 */
[----:B------:R-:W-:Y:S01]  /*8bc0*/  HGMMA.64x128x16.F32 R88, R172, gdesc[UR4].tnspB, R88, gsb0 ;  /* 0x41e00004ac587df0 */ /* 0x000fe20008000858 */
[----:B------:R-:W-:Y:S01]  /*8bd0*/  UIADD3 UR6, UR10, 0x180, URZ ;  /* 0x000001800a067890 */ /* 0x000fe2000fffe03f */
[----:B------:R-:W-:-:S05]  /*8be0*/  UMOV UR7, 0x40000040 ;  /* 0x4000004000077882 */ /* 0x000fca0000000000 */
[----:B------:R-:W-:Y:S08]  /*8bf0*/  MUFU.EX2 R176, R176 ;  /* 0x000000b000b07308 */ /* 0x000ff00000000800 */
[----:B------:R-:W-:Y:S01]  /*8c00*/  MUFU.EX2 R178, R178 ;  /* 0x000000b200b27308 */ /* 0x000fe20000000800 */
[----:B0-----:R-:W-:Y:S01]  /*8c10*/  FMNMX.FTZ R24, R8, R57, !PT ;  /* 0x0000003908187209 */ /* 0x001fe20007810000 */
[----:B------:R-:W-:-:S06]  /*8c20*/  FFMA.FTZ R57, R73, R5, -R10 ;  /* 0x0000000549397223 */ /* 0x000fcc000001080a */
[----:B------:R-:W-:Y:S01]  /*8c30*/  MUFU.EX2 R12, R12 ;  /* 0x0000000c000c7308 */ /* 0x000fe20000000800 */
[----:B------:R-:W0:Y:S07]  /*8c40*/  SHFL.BFLY PT, R69, R24, 0x1, 0x1f ;  /* 0x0c201f0018457f89 */ /* 0x000e2e00000e0000 */
[----:B------:R-:W-:Y:S08]  /*8c50*/  MUFU.EX2 R57, R57 ;  /* 0x0000003900397308 */ /* 0x000ff00000000800 */
[----:B------:R-:W-:Y:S08]  /*8c60*/  MUFU.EX2 R14, R14 ;  /* 0x0000000e000e7308 */ /* 0x000ff00000000800 */
[----:B------:R-:W-:Y:S01]  /*8c70*/  MUFU.EX2 R61, R61 ;  /* 0x0000003d003d7308 */ /* 0x000fe20000000800 */
[----:B0-----:R-:W-:-:S07]  /*8c80*/  FMNMX.FTZ R8, R24, R69, !PT ;  /* 0x0000004518087209 */ /* 0x001fce0007810000 */
[----:B------:R-:W-:Y:S08]  /*8c90*/  MUFU.EX2 R20, R20 ;  /* 0x0000001400147308 */ /* 0x000ff00000000800 */
[----:B------:R-:W-:Y:S08]  /*8ca0*/  MUFU.EX2 R65, R65 ;  /* 0x0000004100417308 */ /* 0x000ff00000000800 */
[----:B------:R-:W-:Y:S01]  /*8cb0*/  MUFU.EX2 R24, R84 ;  /* 0x0000005400187308 */ /* 0x000fe20000000800 */
[----:B------:R-:W-:-:S02]  /*8cc0*/  WARPGROUP.DEPBAR.LE gsb0, 0x0 ;  /* 0x00008000000079c5 */ /* 0x000fc40000010000 */
[----:B------:R-:W-:Y:S01]  /*8cd0*/  WARPGROUP.ARRIVE ;  /* 0x00000000000079c5 */ /* 0x000fe20000000000 */
[-CC-:B------:R-:W-:Y:S01]  /*8ce0*/  FFMA.FTZ R172, R40, R5.reuse, -R10.reuse ;  /* 0x0000000528ac7223 */ /* 0x180fe2000001080a */
[-C--:B------:R-:W-:Y:S01]  /*8cf0*/  FFMA.FTZ R174, R44, R5.reuse, -R10 ;  /* 0x000000052cae7223 */ /* 0x080fe2000001080a */
[----:B------:R-:W-:-:S03]  /*8d00*/  FMUL.FTZ R44, R8, R5 ;  /* 0x00000005082c7220 */ /* 0x000fc60000410000 */
[----:B------:R-:W-:Y:S01]  /*8d10*/  HGMMA.64x128x16.F32 R88, R168, gdesc[UR4].tnspB, R88, gsb0 ;  /* 0x41e00004a8587df0 */ /* 0x000fe20008000858 */
[----:B------:R-:W-:Y:S01]  /*8d20*/  UIADD3 UR6, UR10, 0x200, URZ ;  /* 0x000002000a067890 */ /* 0x000fe2000fffe03f */
[-CC-:B------:R-:W-:Y:S01]  /*8d30*/  FFMA.FTZ R181, R26, R5.reuse, -R44.reuse ;  /* 0x000000051ab57223 */ /* 0x180fe2000001082c */
[----:B------:R-:W-:Y:S01]  /*8d40*/  UMOV UR7, 0x40000040 ;  /* 0x4000004000077882 */ /* 0x000fe20000000000 */
[-CC-:B------:R-:W-:Y:S01]  /*8d50*/  FFMA.FTZ R28, R27, R5.reuse, -R44.reuse ;  /* 0x000000051b1c7223 */ /* 0x180fe2000001082c */
[----:B------:R-:W-:Y:S02]  /*8d60*/  IMAD.U32 R27, RZ, RZ, UR42 ;  /* 0x0000002aff1b7e24 */ /* 0x000fe4000f8e00ff */
[-CC-:B------:R-:W-:Y:S01]  /*8d70*/  FFMA.FTZ R183, R30, R5.reuse, -R44.reuse ;  /* 0x000000051eb77223 */ /* 0x180fe2000001082c */
[-CC-:B------:R-:W-:Y:S01]  /*8d80*/  FFMA.FTZ R36, R31, R5.reuse, -R44.reuse ;  /* 0x000000051f247223 */ /* 0x180fe2000001082c */
[----:B------:R-:W-:Y:S01]  /*8d90*/  MUFU.EX2 R181, R181 ;  /* 0x000000b500b57308 */ /* 0x000fe20000000800 */
[-CC-:B------:R-:W-:Y:S01]  /*8da0*/  FFMA.FTZ R177, R34, R5.reuse, -R44.reuse ;  /* 0x0000000522b17223 */ /* 0x180fe2000001082c */
[----:B------:R-:W-:Y:S01]  /*8db0*/  @!P1 LEA R27, R27, UR41, 0x3 ;  /* 0x000000291b1b9c11 */ /* 0x000fe2000f8e18ff */
[-CC-:B------:R-:W-:Y:S01]  /*8dc0*/  FFMA.FTZ R40, R35, R5.reuse, -R44.reuse ;  /* 0x0000000523287223 */ /* 0x180fe2000001082c */
[----:B------:R-:W-:Y:S01]  /*8dd0*/  IADD3 R31, -R184, 0xb, RZ ;  /* 0x0000000bb81f7810 */ /* 0x000fe20007ffe1ff */
[-CC-:B------:R-:W-:Y:S01]  /*8de0*/  FFMA.FTZ R179, R38, R5.reuse, -R44.reuse ;  /* 0x0000000526b37223 */ /* 0x180fe2000001082c */
[-CC-:B------:R-:W-:Y:S01]  /*8df0*/  FFMA.FTZ R38, R39, R5.reuse, -R44.reuse ;  /* 0x0000000527267223 */ /* 0x180fe2000001082c */
[----:B------:R-:W-:Y:S01]  /*8e00*/  @!P1 VIADD R27, R27, 0x28840 ;  /* 0x000288401b1b9836 */ /* 0x000fe20000000000 */
[----:B------:R-:W-:Y:S01]  /*8e10*/  MUFU.EX2 R28, R28 ;  /* 0x0000001c001c7308 */ /* 0x000fe20000000800 */
[-CC-:B------:R-:W-:Y:S01]  /*8e20*/  FFMA.FTZ R175, R46, R5.reuse, -R44.reuse ;  /* 0x000000052eaf7223 */ /* 0x180fe2000001082c */
[-CC-:B------:R-:W-:Y:S01]  /*8e30*/  FFMA.FTZ R173, R42, R5.reuse, -R44.reuse ;  /* 0x000000052aad7223 */ /* 0x180fe2000001082c */
[-CC-:B------:R-:W-:Y:S01]  /*8e40*/  FFMA.FTZ R34, R43, R5.reuse, -R44.reuse ;  /* 0x000000052b227223 */ /* 0x180fe2000001082c */
[----:B------:R-:W-:Y:S01]  /*8e50*/  @!P1 PRMT R27, RZ, 0x654, R27 ;  /* 0x00000654ff1b9816 */ /* 0x000fe2000000001b */
        /* <DEDUP_REMOVED lines=17> */
[----:B------:R-:W-:Y:S01]  /*8f70*/  FFMA.FTZ R86, R86, R5, -R44 ;  /* 0x0000000556567223 */ /* 0x000fe2000001082c */
[----:B------:R-:W-:Y:S01]  /*8f80*/  IMAD.U32 R35, RZ, RZ, UR50 ;  /* 0x00000032ff237e24 */ /* 0x000fe2000f8e00ff */
[----:B------:R-:W-:Y:S01]  /*8f90*/  MUFU.EX2 R177, R177 ;  /* 0x000000b100b17308 */ /* 0x000fe20000000800 */
[----:B------:R-:W-:-:S03]  /*8fa0*/  UMOV UR50, UR42 ;  /* 0x0000002a00327c82 */ /* 0x000fc60008000000 */
[----:B------:R-:W-:-:S04]  /*8fb0*/  @!P1 LEA R35, R35, UR41, 0x3 ;  /* 0x0000002923239c11 */ /* 0x000fc8000f8e18ff */
        /* <DEDUP_REMOVED lines=16> */
[-CC-:B------:R-:W-:Y:S01]  /*90c0*/  FFMA.FTZ R169, R50, R5.reuse, -R44.reuse ;  /* 0x0000000532a97223 */ /* 0x180fe2000001082c */
[----:B------:R-:W-:Y:S01]  /*90d0*/  FFMA.FTZ R171, R54, R5, -R44 ;  /* 0x0000000536ab7223 */ /* 0x000fe2000001082c */
        /* <DEDUP_REMOVED lines=18> */
[-CC-:B------:R-:W-:Y:S01]  /*9200*/  FFMA.FTZ R167, R62, R5.reuse, -R44.reuse ;  /* 0x000000053ea77223 */ /* 0x180fe2000001082c */
[----:B------:R-:W-:Y:S01]  /*9210*/  FFMA.FTZ R44, R87, R5, -R44 ;  /* 0x00000005572c7223 */ /* 0x000fe2000001082c */
[----:B------:R-:W-:Y:S01]  /*9220*/  HGMMA.64x128x16.F32 R88, R160, gdesc[UR4].tnspB, R88, gsb0 ;  /* 0x41e00004a0587df0 */ /* 0x000fe20008000858 */
[----:B------:R-:W-:Y:S01]  /*9230*/  UIADD3 UR6, UR10, 0x300, URZ ;  /* 0x000003000a067890 */ /* 0x000fe2000fffe03f */
[----:B------:R-:W-:Y:S01]  /*9240*/  MUFU.EX2 R164, R164 ;  /* 0x000000a400a47308 */ /* 0x000fe20000000800 */
[----:B------:R-:W-:-:S07]  /*9250*/  UMOV UR7, 0x40000040 ;  /* 0x4000004000077882 */ /* 0x000fce0000000000 */
        /* <DEDUP_REMOVED lines=8> */
[----:B------:R-:W-:Y:S02]  /*92e0*/  FADD.FTZ R10, -R8, R9 ;  /* 0x00000009080a7221 */ /* 0x000fe40000010100 */
[----:B------:R-:W-:Y:S01]  /*92f0*/  MUFU.EX2 R161, R66 ;  /* 0x0000004200a17308 */ /* 0x000fe20000000800 */
[----:B------:R-:W-:Y:S01]  /*9300*/  HGMMA.64x128x16.F32 R88, R156, gdesc[UR4].tnspB, R88, gsb0 ;  /* 0x41e000049c587df0 */ /* 0x000fe20008000858 */
[----:B------:R-:W-:Y:S01]  /*9310*/  UIADD3 UR6, UR10, 0x380, URZ ;  /* 0x000003800a067890 */ /* 0x000fe2000fffe03f */
[----:B------:R-:W-:Y:S01]  /*9320*/  FMUL.FTZ R10, R10, R5 ;  /* 0x000000050a0a7220 */ /* 0x000fe20000410000 */
[----:B------:R-:W-:-:S04]  /*9330*/  UMOV UR7, 0x40000040 ;  /* 0x4000004000077882 */ /* 0x000fc80000000000 */
[----:B------:R-:W-:Y:S08]  /*9340*/  MUFU.EX2 R160, R160 ;  /* 0x000000a000a07308 */ /* 0x000ff00000000800 */
[----:B------:R-:W0:Y:S08]  /*9350*/  MUFU.EX2 R10, R10 ;  /* 0x0000000a000a7308 */ /* 0x000e300000000800 */
[----:B------:R-:W-:Y:S08]  /*9360*/  MUFU.EX2 R162, R162 ;  /* 0x000000a200a27308 */ /* 0x000ff00000000800 */
[----:B------:R-:W-:Y:S01]  /*9370*/  MUFU.EX2 R163, R70 ;  /* 0x0000004600a37308 */ /* 0x000fe20000000800 */
[----:B0-----:R-:W-:Y:S01]  /*9380*/  FFMA.FTZ R3, R10, R3, R181 ;  /* 0x000000030a037223 */ /* 0x001fe200000100b5 */
[----:B------:R-:W-:-:S06]  /*9390*/  F2FP.F16.F32.PACK_AB R181, R28, R181 ;  /* 0x000000b51cb5723e */ /* 0x000fcc00000000ff */
[----:B------:R-:W0:Y:S01]  /*93a0*/  MUFU.EX2 R9, R85 ;  /* 0x0000005500097308 */ /* 0x000e220000000800 */
[----:B------:R-:W-:Y:S02]  /*93b0*/  WARPGROUP.DEPBAR.LE gsb0, 0x0 ;  /* 0x00008000000079c5 */ /* 0x000fe40000010000 */
[----:B------:R-:W-:-:S05]  /*93c0*/  WARPGROUP.ARRIVE ;  /* 0x00000000000079c5 */ /* 0x000fca0000000000 */
[----:B------:R-:W1:Y:S01]  /*93d0*/  MUFU.EX2 R157, R74 ;  /* 0x0000004a009d7308 */ /* 0x000e620000000800 */
[----:B------:R-:W-:Y:S02]  /*93e0*/  F2FP.F16.F32.PACK_AB R156, R57, R12 ;  /* 0x0000000c399c723e */ /* 0x000fe400000000ff */
[----:B------:R-:W-:Y:S01]  /*93f0*/  F2FP.F16.F32.PACK_AB R158, R61, R14 ;  /* 0x0000000e3d9e723e */ /* 0x000fe200000000ff */
[----:B------:R-:W-:Y:S04]  /*9400*/  HGMMA.64x128x16.F32 R88, R152, gdesc[UR4].tnspB, R88, gsb0 ;  /* 0x41e0000498587df0 */ /* 0x000fe80008000858 */
[----:B------:R-:W2:Y:S01]  /*9410*/  MUFU.EX2 R159, R78 ;  /* 0x0000004e009f7308 */ /* 0x000ea20000000800 */
[----:B------:R-:W-:Y:S02]  /*9420*/  WARPGROUP.DEPBAR.LE gsb0, 0x0 ;  /* 0x00008000000079c5 */ /* 0x000fe40000010000 */
[----:B------:R3:W-:Y:S06]  /*9430*/  BAR.ARV R31, 0x100 ;  /* 0x0004001f0000751d */ /* 0x0007ec0000002000 */
[----:B------:R4:W-:Y:S01]  /*9440*/  @!P1 SYNCS.ARRIVE.TRANS64.RED.A1T0 RZ, [R27+URZ], RZ ;  /* 0x000000ff1bff99a7 */ /* 0x0009e2000810043f */
[----:B------:R-:W5:Y:S01]  /*9450*/  MUFU.EX2 R153, R82 ;  /* 0x0000005200997308 */ /* 0x000f620000000800 */
[----:B---3--:R-:W-:Y:S01]  /*9460*/  @!P1 VIADD R31, R35, 0x28860 ;  /* 0x00028860231f9836 */ /* 0x008fe20000000000 */
[----:B0-----:R-:W-:Y:S01]  /*9470*/  F2FP.F16.F32.PACK_AB R154, R9, R24 ;  /* 0x00000018099a723e */ /* 0x001fe200000000ff */
[-C--:B------:R-:W-:Y:S01]  /*9480*/  FMUL.FTZ R88, R88, R7.reuse ;  /* 0x0000000758587220 */ /* 0x080fe20000410000 */
[-C--:B------:R-:W-:Y:S01]  /*9490*/  FMUL.FTZ R89, R89, R7.reuse ;  /* 0x0000000759597220 */ /* 0x080fe20000410000 */
[-C--:B------:R-:W-:Y:S01]  /*94a0*/  FMUL.FTZ R92, R92, R7.reuse ;  /* 0x000000075c5c7220 */ /* 0x080fe20000410000 */
[----:B------:R-:W-:Y:S01]  /*94b0*/  @!P1 PRMT R31, RZ, 0x654, R31 ;  /* 0x00000654ff1f9816 */ /* 0x000fe2000000001f */
[----:B----4-:R-:W-:Y:S01]  /*94c0*/  FADD.FTZ R27, R11, R4 ;  /* 0x000000040b1b7221 */ /* 0x010fe20000010000 */
[----:B------:R-:W-:Y:S01]  /*94d0*/  FADD.FTZ R4, R28, R3 ;  /* 0x000000031c047221 */ /* 0x000fe20000010000 */
[----:B------:R-:W0:Y:S01]  /*94e0*/  MUFU.EX2 R155, R86 ;  /* 0x00000056009b7308 */ /* 0x000e220000000800 */
[----:B------:R3:W-:Y:S01]  /*94f0*/  @!P1 SYNCS.ARRIVE.TRANS64.RED.A1T0 RZ, [R31+URZ], RZ ;  /* 0x000000ff1fff99a7 */ /* 0x0007e2000810043f */
        /* <DEDUP_REMOVED lines=63> */
[----:B------:R-:W-:Y:S01]  /*98f0*/  FMUL.FTZ R90, R90, R10 ;  /* 0x0000000a5a5a7220 */ /* 0x000fe20000410000 */
[----:B------:R-:W-:Y:S01]  /*9900*/  FADD.FTZ R28, R166, R11 ;  /* 0x0000000ba61c7221 */ /* 0x000fe20000010000 */
[----:B------:R-:W-:Y:S01]  /*9910*/  FADD.FTZ R4, R167, R4 ;  /* 0x00000004a7047221 */ /* 0x000fe20000010000 */
[----:B------:R-:W-:Y:S01]  /*9920*/  F2FP.F16.F32.PACK_AB R176, R15, R176 ;  /* 0x000000b00fb0723e */ /* 0x000fe200000000ff */
[-C--:B------:R-:W-:Y:S01]  /*9930*/  FMUL.FTZ R91, R91, R10.reuse ;  /* 0x0000000a5b5b7220 */ /* 0x080fe20000410000 */
[----:B------:R-:W-:Y:S01]  /*9940*/  FADD.FTZ R3, R45, R28 ;  /* 0x0000001c2d037221 */ /* 0x000fe20000010000 */
[----:B------:R-:W-:Y:S01]  /*9950*/  FADD.FTZ R4, R63, R4 ;  /* 0x000000043f047221 */ /* 0x000fe20000010000 */
[----:B------:R-:W-:Y:S01]  /*9960*/  F2FP.F16.F32.PACK_AB R183, R36, R183 ;  /* 0x000000b724b7723e */ /* 0x000fe200000000ff */
[-C--:B------:R-:W-:Y:S01]  /*9970*/  FMUL.FTZ R94, R94, R10.reuse ;  /* 0x0000000a5e5e7220 */ /* 0x080fe20000410000 */
        /* <DEDUP_REMOVED lines=17> */
[----:B-1----:R-:W-:Y:S01]  /*9a90*/  FADD.FTZ R4, R157, R4 ;  /* 0x000000049d047221 */ /* 0x002fe20000010000 */
[----:B------:R-:W-:Y:S01]  /*9aa0*/  F2FP.F16.F32.PACK_AB R173, R34, R173 ;  /* 0x000000ad22ad723e */ /* 0x000fe200000000ff */
[----:B------:R-:W-:Y:S01]  /*9ab0*/  FMUL.FTZ R103, R103, R10 ;  /* 0x0000000a67677220 */ /* 0x000fe20000410000 */
[----:B------:R-:W-:Y:S01]  /*9ac0*/  FADD.FTZ R3, R57, R26 ;  /* 0x0000001a39037221 */ /* 0x000fe20000010000 */
[----:B------:R-:W-:Y:S01]  /*9ad0*/  FADD.FTZ R4, R75, R4 ;  /* 0x000000044b047221 */ /* 0x000fe20000010000 */
[----:B------:R-:W-:Y:S01]  /*9ae0*/  F2FP.F16.F32.PACK_AB R174, R29, R174 ;  /* 0x000000ae1dae723e */ /* 0x000fe200000000ff */
[-C--:B------:R-:W-:Y:S01]  /*9af0*/  FMUL.FTZ R106, R106, R10.reuse ;  /* 0x0000000a6a6a7220 */ /* 0x080fe20000410000 */
[----:B------:R-:W-:Y:S01]  /*9b00*/  FADD.FTZ R26, R14, R3 ;  /* 0x000000030e1a7221 */ /* 0x000fe20000010000 */
[----:B--2---:R-:W-:Y:S01]  /*9b10*/  FADD.FTZ R4, R159, R4 ;  /* 0x000000049f047221 */ /* 0x004fe20000010000 */
[----:B------:R-:W-:Y:S01]  /*9b20*/  F2FP.F16.F32.PACK_AB R175, R30, R175 ;  /* 0x000000af1eaf723e */ /* 0x000fe200000000ff */
[----:B------:R-:W-:Y:S01]  /*9b30*/  FMUL.FTZ R107, R107, R10 ;  /* 0x0000000a6b6b7220 */ /* 0x000fe20000410000 */
[----:B------:R-:W-:Y:S01]  /*9b40*/  FADD.FTZ R3, R61, R26 ;  /* 0x0000001a3d037221 */ /* 0x000fe20000010000 */
[----:B------:R-:W-:Y:S01]  /*9b50*/  FADD.FTZ R4, R79, R4 ;  /* 0x000000044f047221 */ /* 0x000fe20000010000 */
[----:B------:R-:W-:Y:S01]  /*9b60*/  F2FP.F16.F32.PACK_AB R168, R33, R168 ;  /* 0x000000a821a8723e */ /* 0x000fe200000000ff */
[-C--:B------:R-:W-:Y:S01]  /*9b70*/  FMUL.FTZ R110, R110, R10.reuse ;  /* 0x0000000a6e6e7220 */ /* 0x080fe20000410000 */
[----:B------:R-:W-:Y:S01]  /*9b80*/  FADD.FTZ R26, R20, R3 ;  /* 0x00000003141a7221 */ /* 0x000fe20000010000 */
[----:B-----5:R-:W-:Y:S01]  /*9b90*/  FADD.FTZ R4, R153, R4 ;  /* 0x0000000499047221 */ /* 0x020fe20000010000 */
[----:B------:R-:W-:Y:S01]  /*9ba0*/  F2FP.F16.F32.PACK_AB R169, R32, R169 ;  /* 0x000000a920a9723e */ /* 0x000fe200000000ff */
[----:B------:R-:W-:Y:S01]  /*9bb0*/  FMUL.FTZ R111, R111, R10 ;  /* 0x0000000a6f6f7220 */ /* 0x000fe20000410000 */
[----:B------:R-:W-:Y:S01]  /*9bc0*/  FADD.FTZ R3, R65, R26 ;  /* 0x0000001a41037221 */ /* 0x000fe20000010000 */
[----:B------:R-:W-:Y:S01]  /*9bd0*/  FADD.FTZ R4, R83, R4 ;  /* 0x0000000453047221 */ /* 0x000fe20000010000 */
[----:B------:R-:W-:Y:S01]  /*9be0*/  F2FP.F16.F32.PACK_AB R170, R37, R170 ;  /* 0x000000aa25aa723e */ /* 0x000fe200000000ff */
[----:B------:R-:W-:Y:S01]  /*9bf0*/  FMUL.FTZ R114, R114, R10 ;  /* 0x0000000a72727220 */ /* 0x000fe20000410000 */
[----:B------:R-:W-:Y:S01]  /*9c00*/  FADD.FTZ R12, R24, R3 ;  /* 0x00000003180c7221 */ /* 0x000fe20000010000 */
[----:B0-----:R-:W-:Y:S01]  /*9c10*/  FADD.FTZ R3, R155, R4 ;  /* 0x000000049b037221 */ /* 0x001fe20000010000 */
[----:B------:R-:W-:Y:S01]  /*9c20*/  F2FP.F16.F32.PACK_AB R164, R41, R164 ;  /* 0x000000a429a4723e */ /* 0x000fe200000000ff */
[----:B------:R-:W-:Y:S01]  /*9c30*/  FMUL.FTZ R115, R115, R10 ;  /* 0x0000000a73737220 */ /* 0x000fe20000410000 */
[----:B------:R-:W-:Y:S01]  /*9c40*/  FADD.FTZ R4, R9, R12 ;  /* 0x0000000c09047221 */ /* 0x000fe20000010000 */
[----:B------:R-:W-:Y:S01]  /*9c50*/  F2FP.F16.F32.PACK_AB R165, R42, R165 ;  /* 0x000000a52aa5723e */ /* 0x000fe200000000ff */
[----:B------:R-:W-:Y:S01]  /*9c60*/  FADD.FTZ R3, R44, R3 ;  /* 0x000000032c037221 */ /* 0x000fe20000010000 */
[----:B------:R-:W-:Y:S01]  /*9c70*/  F2FP.F16.F32.PACK_AB R166, R45, R166 ;  /* 0x000000a62da6723e */ /* 0x000fe200000000ff */
[-C--:B------:R-:W-:Y:S01]  /*9c80*/  FMUL.FTZ R118, R118, R10.reuse ;  /* 0x0000000a76767220 */ /* 0x080fe20000410000 */
[----:B------:R-:W-:Y:S01]  /*9c90*/  F2FP.F16.F32.PACK_AB R167, R63, R167 ;  /* 0x000000a73fa7723e */ /* 0x000fe200000000ff */
[----:B------:R-:W-:Y:S01]  /*9ca0*/  FMUL.FTZ R119, R119, R10 ;  /* 0x0000000a77777220 */ /* 0x000fe20000410000 */
        /* <DEDUP_REMOVED lines=27> */
[----:B---3--:R-:W-:Y:S06]  /*9e60*/  @P2 BRA `(.L_x_1116) ;  /* 0xffffffe0000c2947 */ /* 0x008fec000383ffff */
.L_x_1107:
[----:B------:R-:W-:-:S13]  /*9e70*/  ISETP.GE.AND P2, PT, R6, UR39, PT ;  /* 0x0000002706007c0c */ /* 0x000fda000bf46270 */
[----:B------:R-:W-:Y:S05]  /*9e80*/  @!P2 BRA `(.L_x_1117) ;  /* 0x000000300024a947 */ /* 0x000fea0003800000 */
[----:B------:R-:W-:Y:S01]  /*9e90*/  IMAD.IADD R13, R17, 0x1, -R18 ;  /* 0x00000001110d7824 */ /* 0x000fe200078e0a12 */
[----:B------:R-:W-:Y:S01]  /*9ea0*/  UMOV UR53, UR43 ;  /* 0x0000002b00357c82 */ /* 0x000fe20008000000 */
[----:B------:R-:W-:Y:S01]  /*9eb0*/  IMAD.MOV.U32 R7, RZ, RZ, R8 ;  /* 0x000000ffff077224 */ /* 0x000fe200078e0008 */
[----:B------:R-:W-:Y:S01]  /*9ec0*/  UMOV UR52, UR42 ;  /* 0x0000002a00347c82 */ /* 0x000fe20008000000 */
[----:B------:R-:W-:Y:S01]  /*9ed0*/  IMAD.MOV.U32 R10, RZ, RZ, R0 ;  /* 0x000000ffff0a7224 */ /* 0x000fe200078e0000 */
[----:B------:R-:W-:Y:S01]  /*9ee0*/  IADD3 R9, R13, 0x8, R2 ;  /* 0x000000080d097810 */ /* 0x000fe20007ffe002 */
[----:B------:R-:W-:Y:S01]  /*9ef0*/  IMAD.IADD R13, R2, 0x1, R13 ;  /* 0x00000001020d7824 */ /* 0x000fe200078e020d */
[----:B------:R-:W-:Y:S01]  /*9f00*/  ULDC UR47, c[0x0][0x9e4] ;  /* 0x00027900002f7ab9 */ /* 0x000fe20000000800 */
[----:B------:R-:W-:Y:S01]  /*9f10*/  ULDC UR51, c[0x0][0x9dc] ;  /* 0x0002770000337ab9 */ /* 0x000fe20000000800 */
[----:B------:R-:W-:Y:S01]  /*9f20*/  LOP3.LUT R11, RZ, R9, RZ, 0x33, !PT ;  /* 0x00000009ff0b7212 */ /* 0x000fe200078e33ff */
[----:B------:R-:W-:-:S06]  /*9f30*/  ULDC UR50, c[0x0][0x9e0] ;  /* 0x0002780000327ab9 */ /* 0x000fcc0000000800 */
.L_x_1134:
        /* <DEDUP_REMOVED lines=9> */
.L_x_1119:
[----:B------:R-:W-:Y:S01]  /*9fd0*/  ULEA UR6, UR42, UR41, 0x3 ;  /* 0x000000292a067291 */ /* 0x000fe2000f8e183f */
[----:B------:R-:W-:-:S05]  /*9fe0*/  IMAD.U32 R0, RZ, RZ, UR43 ;  /* 0x0000002bff007e24 */ /* 0x000fca000f8e00ff */
[----:B------:R-:W-:-:S04]  /*9ff0*/  SHF.L.U32 R0, R0, 0x1f, RZ ;  /* 0x0000001f00007819 */ /* 0x000fc800000006ff */
[----:B------:R0:W1:Y:S01]  /*a000*/  SYNCS.PHASECHK.TRANS64.TRYWAIT P2, [UR6+0x28830], R0 ;  /* 0x02883000ff0075a7 */ /* 0x0000620008040146 */
[----:B------:R-:W-:Y:S05]  /*a010*/  @!P0 BRA `(.L_x_1120) ;  /* 0x0000000000048947 */ /* 0x000fea0003800000 */
[----:B------:R-:W-:Y:S01]  /*a020*/  BPT.TRAP 0x1 ;  /* 0x000000040000795c */ /* 0x000fe20000300000 */
.L_x_1120:
[----:B-1----:R-:W-:Y:S05]  /*a030*/  @P2 BRA `(.L_x_1118) ;  /* 0x0000000000082947 */ /* 0x002fea0003800000 */
[----:B------:R-:W1:Y:S02]  /*a040*/  SYNCS.PHASECHK.TRANS64.TRYWAIT P2, [UR6+0x28830], R0 ;  /* 0x02883000ff0075a7 */ /* 0x000e640008040146 */
[----:B-1----:R-:W-:Y:S05]  /*a050*/  @!P2 BRA `(.L_x_1121) ;  /* 0x000000a800e4a947 */ /* 0x002fea0003800000 */
.L_x_1118:
        /* <DEDUP_REMOVED lines=47> */
.L_x_1123:
[----:B------:R-:W-:Y:S01]  /*a350*/  ULEA UR6, UR52, UR41, 0x3 ;  /* 0x0000002934067291 */ /* 0x000fe2000f8e183f */
[----:B------:R-:W-:-:S05]  /*a360*/  IMAD.U32 R0, RZ, RZ, UR53 ;  /* 0x00000035ff007e24 */ /* 0x000fca000f8e00ff */
[----:B------:R-:W-:-:S04]  /*a370*/  SHF.L.U32 R0, R0, 0x1f, RZ ;  /* 0x0000001f00007819 */ /* 0x000fc800000006ff */
[----:B------:R0:W1:Y:S01]  /*a380*/  SYNCS.PHASECHK.TRANS64.TRYWAIT P2, [UR6+0x28850], R0 ;  /* 0x02885000ff0075a7 */ /* 0x0000620008040146 */
[----:B------:R-:W-:Y:S05]  /*a390*/  @!P0 BRA `(.L_x_1124) ;  /* 0x0000000000048947 */ /* 0x000fea0003800000 */
[----:B------:R-:W-:Y:S01]  /*a3a0*/  BPT.TRAP 0x1 ;  /* 0x000000040000795c */ /* 0x000fe20000300000 */
.L_x_1124:
[----:B-1----:R-:W-:Y:S05]  /*a3b0*/  @P2 BRA `(.L_x_1122) ;  /* 0x0000000000082947 */ /* 0x002fea0003800000 */
[----:B------:R-:W1:Y:S02]  /*a3c0*/  SYNCS.PHASECHK.TRANS64.TRYWAIT P2, [UR6+0x28850], R0 ;  /* 0x02885000ff0075a7 */ /* 0x000e640008040146 */
[----:B-1----:R-:W-:Y:S05]  /*a3d0*/  @!P2 BRA `(.L_x_1125) ;  /* 0x000000a8001ca947 */ /* 0x002fea0003800000 */
.L_x_1122:
[----:B------:R-:W-:Y:S01]  /*a3e0*/  UIADD3 UR6, UR41, 0x400, URZ ;  /* 0x0000040029067890 */ /* 0x000fe2000fffe03f */
[----:B------:R-:W-:Y:S01]  /*a3f0*/  WARPGROUP.ARRIVE ;  /* 0x00000000000079c5 */ /* 0x000fe20000000000 */
[----:B------:R-:W-:-:S05]  /*a400*/  UMOV UR7, 0x40000040 ;  /* 0x4000004000077882 */ /* 0x000fca0000000000 */
[----:B-1----:R-:W1:Y:S01]  /*a410*/  S2R R5, SR_TID.X ;  /* 0x0000000000057919 */ /* 0x002e620000002100 */
[----:B------:R-:W-:Y:S01]  /*a420*/  USHF.R.U32.HI UR6, URZ, 0x4, UR6 ;  /* 0x000000043f067899 */ /* 0x000fe20008011606 */
[----:B0-----:R-:W-:Y:S02]  /*a430*/  IMAD.U32 R0, RZ, RZ, UR42 ;  /* 0x0000002aff007e24 */ /* 0x001fe4000f8e00ff */
[----:B------:R-:W-:Y:S01]  /*a440*/  IMAD.SHL.U32 R21, R6, 0x80, RZ ;  /* 0x0000008006157824 */ /* 0x000fe200078e00ff */
        /* <DEDUP_REMOVED lines=10> */
[----:B-1----:R-:W-:-:S04]  /*a4f0*/  SHF.R.U32.HI R5, RZ, 0x7, R5 ;  /* 0x00000007ff057819 */ /* 0x002fc80000011605 */
[----:B------:R-:W-:Y:S02]  /*a500*/  IADD3 R8, -R5, 0xb, RZ ;  /* 0x0000000b05087810 */ /* 0x000fe40007ffe1ff */
[----:B------:R-:W-:-:S05]  /*a510*/  IADD3 R5, R17, 0x1, -R21 ;  /* 0x0000000111057810 */ /* 0x000fca0007ffe815 */
[----:B------:R-:W-:-:S04]  /*a520*/  IMAD.IADD R5, R5, 0x1, -R18 ;  /* 0x0000000105057824 */ /* 0x000fc800078e0a12 */
[----:B------:R-:W-:Y:S01]  /*a530*/  IMAD R5, R16, -0x2, R5 ;  /* 0xfffffffe10057824 */ /* 0x000fe200078e0205 */
        /* <DEDUP_REMOVED lines=35> */
[----:B------:R0:W-:Y:S06]  /*a770*/  BAR.ARV R8, 0x100 ;  /* 0x000400080000751d */ /* 0x0001ec0000002000 */
[C---:B------:R-:W-:Y:S01]  /*a780*/  VIADD R153, R5.reuse, UR50 ;  /* 0x0000003205997c36 */ /* 0x040fe20008000000 */
[----:B------:R1:W-:Y:S01]  /*a790*/  @!P1 SYNCS.ARRIVE.TRANS64.RED.A1T0 RZ, [R0+URZ], RZ ;  /* 0x000000ff00ff99a7 */ /* 0x0003e2000810043f */
[----:B------:R-:W-:-:S04]  /*a7a0*/  VIADD R155, R5, UR6 ;  /* 0x00000006059b7c36 */ /* 0x000fc80008000000 */
[C---:B------:R-:W-:Y:S02]  /*a7b0*/  IMAD.IADD R5, R2.reuse, 0x1, R155 ;  /* 0x0000000102057824 */ /* 0x040fe400078e029b */
[----:B-1----:R-:W-:Y:S01]  /*a7c0*/  IMAD.IADD R0, R2, 0x1, R153 ;  /* 0x0000000102007824 */ /* 0x002fe200078e0299 */
[----:B0-----:R-:W-:Y:S06]  /*a7d0*/  @!P6 BRA `(.L_x_1126) ;  /* 0x00000000005ce947 */ /* 0x001fec0003800000 */
[----:B------:R-:W-:Y:S01]  /*a7e0*/  ISETP.GT.AND P2, PT, R13, -0x1, PT ;  /* 0xffffffff0d00780c */ /* 0x000fe20003f44270 */
[----:B------:R-:W-:-:S12]  /*a7f0*/  BSSY B0, `(.L_x_1127) ;  /* 0x0000011000007945 */ /* 0x000fd80003800000 */
[----:B------:R-:W-:Y:S05]  /*a800*/  @P2 BRA `(.L_x_1128) ;  /* 0x0000000000242947 */ /* 0x000fea0003800000 */
[----:B------:R-:W-:Y:S01]  /*a810*/  IMAD.U32 R14, RZ, RZ, UR47 ;  /* 0x0000002fff0e7e24 */ /* 0x000fe2000f8e00ff */
[----:B------:R-:W-:-:S04]  /*a820*/  IADD3 R8, R2, R17, -R18 ;  /* 0x0000001102087210 */ /* 0x000fc80007ffe812 */
[----:B------:R-:W-:Y:S02]  /*a830*/  ISETP.NE.AND P2, PT, R14, 0x1, PT ;  /* 0x000000010e00780c */ /* 0x000fe40003f45270 */
[----:B------:R-:W-:-:S11]  /*a840*/  LOP3.LUT R15, RZ, R8, RZ, 0x33, !PT ;  /* 0x00000008ff0f7212 */ /* 0x000fd600078e33ff */
[----:B------:R-:W0:Y:S02]  /*a850*/  @P2 LDC.64 R156, c[0x0][0x9e8] ;  /* 0x00027a00ff9c2b82 */ /* 0x000e240000000a00 */
[----:B0-----:R-:W-:-:S05]  /*a860*/  @P2 IMAD.HI.U32 R8, R15, R156, RZ ;  /* 0x0000009c0f082227 */ /* 0x001fca00078e00ff */
[----:B------:R-:W-:-:S04]  /*a870*/  @P2 SHF.R.U32.HI R15, RZ, R157, R8 ;  /* 0x0000009dff0f2219 */ /* 0x000fc80000011608 */
[----:B------:R-:W-:Y:S01]  /*a880*/  LOP3.LUT R8, RZ, R15, RZ, 0x33, !PT ;  /* 0x0000000fff087212 */ /* 0x000fe200078e33ff */
[----:B------:R-:W-:Y:S06]  /*a890*/  BRA `(.L_x_1129) ;  /* 0x0000000000187947 */ /* 0x000fec0003800000 */
.L_x_1128:
[----:B------:R-:W-:Y:S02]  /*a8a0*/  IMAD.U32 R14, RZ, RZ, UR47 ;  /* 0x0000002fff0e7e24 */ /* 0x000fe4000f8e00ff */
[----:B------:R-:W-:-:S03]  /*a8b0*/  IMAD.MOV.U32 R8, RZ, RZ, R13 ;  /* 0x000000ffff087224 */ /* 0x000fc600078e000d */
[----:B------:R-:W-:-:S13]  /*a8c0*/  ISETP.NE.AND P2, PT, R14, 0x1, PT ;  /* 0x000000010e00780c */ /* 0x000fda0003f45270 */
[----:B------:R-:W0:Y:S02]  /*a8d0*/  @P2 LDC.64 R156, c[0x0][0x9e8] ;  /* 0x00027a00ff9c2b82 */ /* 0x000e240000000a00 */
[----:B0-----:R-:W-:-:S05]  /*a8e0*/  @P2 IMAD.HI.U32 R12, R13, R156, RZ ;  /* 0x0000009c0d0c2227 */ /* 0x001fca00078e00ff */
[----:B------:R-:W-:-:S07]  /*a8f0*/  @P2 SHF.R.U32.HI R8, RZ, R157, R12 ;  /* 0x0000009dff082219 */ /* 0x000fce000001160c */
.L_x_1129:
[----:B------:R-:W-:Y:S05]  /*a900*/  BSYNC B0 ;  /* 0x0000000000007941 */ /* 0x000fea0003800000 */
.L_x_1127:
[----:B------:R-:W-:-:S04]  /*a910*/  IMAD R15, R8, R14, -R21 ;  /* 0x0000000e080f7224 */ /* 0x000fc800078e0a15 */
[----:B------:R-:W-:-:S05]  /*a920*/  IMAD R15, R16, -0x2, R15 ;  /* 0xfffffffe100f7824 */ /* 0x000fca00078e020f */
[----:B------:R-:W-:Y:S02]  /*a930*/  VIADDMNMX R0, R15, R14, R0, PT ;  /* 0x0000000e0f007246 */ /* 0x000fe40003800100 */
[----:B------:R-:W-:-:S07]  /*a940*/  VIMNMX R5, R5, R15, !PT ;  /* 0x0000000f05057248 */ /* 0x000fce0007fe0100 */
.L_x_1126:
[----:B------:R-:W-:-:S04]  /*a950*/  ISETP.GT.AND P2, PT, R6, -0x1, PT ;  /* 0xffffffff0600780c */ /* 0x000fc80003f44270 */
        /* <DEDUP_REMOVED lines=93> */
[--C-:B------:R-:W-:Y:S02]  /*af30*/  IADD3 R25, R153, 0x8, R2.reuse ;  /* 0x0000000899197810 */ /* 0x100fe40007ffe002 */
[----:B------:R-:W-:Y:S02]  /*af40*/  IADD3 R29, R155, 0x8, R2 ;  /* 0x000000089b1d7810 */ /* 0x000fe40007ffe002 */
[----:B------:R-:W-:-:S02]  /*af50*/  FSEL R32, R81, -INF , !P3 ;  /* 0xff80000051207808 */ /* 0x000fc40005800000 */
[----:B------:R-:W-:Y:S02]  /*af60*/  FSEL R84, R84, -INF , !P4 ;  /* 0xff80000054547808 */ /* 0x000fe40006000000 */
[----:B------:R-:W-:Y:S01]  /*af70*/  FSEL R28, R85, -INF , !P5 ;  /* 0xff800000551c7808 */ /* 0x000fe20006800000 */
[----:B------:R-:W-:Y:S06]  /*af80*/  @!P6 BRA `(.L_x_1130) ;  /* 0x000000000058e947 */ /* 0x000fec0003800000 */
        /* <DEDUP_REMOVED lines=11> */
.L_x_1132:
[----:B------:R-:W-:Y:S02]  /*b040*/  IMAD.U32 R15, RZ, RZ, UR47 ;  /* 0x0000002fff0f7e24 */ /* 0x000fe4000f8e00ff */
[----:B------:R-:W-:-:S03]  /*b050*/  IMAD.MOV.U32 R0, RZ, RZ, R9 ;  /* 0x000000ffff007224 */ /* 0x000fc600078e0009 */
[----:B------:R-:W-:-:S13]  /*b060*/  ISETP.NE.AND P3, PT, R15, 0x1, PT ;  /* 0x000000010f00780c */ /* 0x000fda0003f65270 */
[----:B------:R-:W0:Y:S02]  /*b070*/  @P3 LDC.64 R158, c[0x0][0x9e8] ;  /* 0x00027a00ff9e3b82 */ /* 0x000e240000000a00 */
[----:B0-----:R-:W-:-:S05]  /*b080*/  @P3 IMAD.HI.U32 R158, R9, R158, RZ ;  /* 0x0000009e099e3227 */ /* 0x001fca00078e00ff */
[----:B------:R-:W-:-:S07]  /*b090*/  @P3 SHF.R.U32.HI R0, RZ, R159, R158 ;  /* 0x0000009fff003219 */ /* 0x000fce000001169e */
.L_x_1133:
[----:B------:R-:W-:Y:S05]  /*b0a0*/  BSYNC B0 ;  /* 0x0000000000007941 */ /* 0x000fea0003800000 */
.L_x_1131:
[----:B------:R-:W-:-:S04]  /*b0b0*/  IMAD R5, R0, R15, -R21 ;  /* 0x0000000f00057224 */ /* 0x000fc800078e0a15 */
[----:B------:R-:W-:-:S05]  /*b0c0*/  IMAD R0, R16, -0x2, R5 ;  /* 0xfffffffe10007824 */ /* 0x000fca00078e0205 */
[----:B------:R-:W-:Y:S02]  /*b0d0*/  VIADDMNMX R25, R0, R15, R25, PT ;  /* 0x0000000f00197246 */ /* 0x000fe40003800119 */
[----:B------:R-:W-:-:S07]  /*b0e0*/  VIMNMX R29, R29, R0, !PT ;  /* 0x000000001d1d7248 */ /* 0x000fce0007fe0100 */
.L_x_1130:
[----:B------:R-:W-:Y:S01]  /*b0f0*/  FMNMX.FTZ R5, R166, R10, !PT ;  /* 0x0000000aa6057209 */ /* 0x000fe20007810000 */
[----:B------:R-:W-:Y:S01]  /*b100*/  IMAD.U32 R57, RZ, RZ, UR52 ;  /* 0x00000034ff397e24 */ /* 0x000fe2000f8e00ff */
[C---:B------:R-:W-:Y:S01]  /*b110*/  ISETP.GT.AND P5, PT, R29.reuse, 0x1, P2 ;  /* 0x000000011d00780c */ /* 0x040fe200017a4270 */
[----:B------:R-:W-:Y:S01]  /*b120*/  UMOV UR53, UR43 ;  /* 0x0000002b00357c82 */ /* 0x000fe20008000000 */
[----:B------:R-:W-:Y:S01]  /*b130*/  FMNMX.FTZ R5, R168, R5, !PT ;  /* 0x00000005a8057209 */ /* 0x000fe20007810000 */
[----:B------:R-:W-:Y:S01]  /*b140*/  UMOV UR52, UR42 ;  /* 0x0000002a00347c82 */ /* 0x000fe20008000000 */
[----:B------:R-:W-:Y:S02]  /*b150*/  ISETP.GT.AND P4, PT, R29, 0x8, P2 ;  /* 0x000000081d00780c */ /* 0x000fe40001784270 */
[----:B------:R-:W-:Y:S02]  /*b160*/  FMNMX.FTZ R5, R182, R5, !PT ;  /* 0x00000005b6057209 */ /* 0x000fe40007810000 */
[----:B------:R-:W-:-:S02]  /*b170*/  ISETP.LT.OR P5, PT, R25, 0x2, P5 ;  /* 0x000000021900780c */ /* 0x000fc40002fa1670 */
[----:B------:R-:W-:Y:S02]  /*b180*/  FMNMX.FTZ R5, R178, R5, !PT ;  /* 0x00000005b2057209 */ /* 0x000fe40007810000 */
[----:B------:R-:W-:Y:S02]  /*b190*/  ISETP.LT.OR P4, PT, R25, 0x9, P4 ;  /* 0x000000091900780c */ /* 0x000fe40002781670 */
[----:B------:R-:W-:Y:S02]  /*b1a0*/  FMNMX.FTZ R5, R176, R5, !PT ;  /* 0x00000005b0057209 */ /* 0x000fe40007810000 */
[----:B------:R-:W-:Y:S02]  /*b1b0*/  ISETP.GT.AND P3, PT, R29, 0x9, P2 ;  /* 0x000000091d00780c */ /* 0x000fe40001764270 */
[----:B------:R-:W-:Y:S02]  /*b1c0*/  FMNMX.FTZ R5, R174, R5, !PT ;  /* 0x00000005ae057209 */ /* 0x000fe40007810000 */
[----:B------:R-:W-:-:S02]  /*b1d0*/  FSEL R162, R27, -INF , !P5 ;  /* 0xff8000001ba27808 */ /* 0x000fc40006800000 */
[----:B------:R-:W-:Y:S02]  /*b1e0*/  FMNMX.FTZ R5, R172, R5, !PT ;  /* 0x00000005ac057209 */ /* 0x000fe40007810000 */
[C---:B------:R-:W-:Y:S02]  /*b1f0*/  ISETP.GT.AND P5, PT, R29.reuse, 0x10, P2 ;  /* 0x000000101d00780c */ /* 0x040fe400017a4270 */
[----:B------:R-:W-:Y:S02]  /*b200*/  FMNMX.FTZ R5, R170, R5, !PT ;  /* 0x00000005aa057209 */ /* 0x000fe40007810000 */
[----:B------:R-:W-:Y:S02]  /*b210*/  FSEL R30, R30, -INF , !P4 ;  /* 0xff8000001e1e7808 */ /* 0x000fe40006000000 */
        /* <DEDUP_REMOVED lines=21> */
[----:B------:R-:W-:Y:S02]  /*b370*/  ISETP.LT.OR P3, PT, R25, 0x19, P3 ;  /* 0x000000191900780c */ /* 0x000fe40001f61670 */
[----:B------:R-:W-:Y:S02]  /*b380*/  FMNMX.FTZ R5, R14, R5, !PT ;  /* 0x000000050e057209 */ /* 0x000fe40007810000 */
[----:B------:R-:W-:Y:S02]  /*b390*/  FSEL R38, R38, -INF , !P3 ;  /* 0xff80000026267808 */ /* 0x000fe40005800000 */
        /* <DEDUP_REMOVED lines=27> */
[----:B0-----:R-:W-:-:S05]  /*b550*/  FMUL.FTZ R31, R0, R5 ;  /* 0x00000005001f7220 */ /* 0x001fca0000410000 */
[----:B------:R-:W-:-:S05]  /*b560*/  FSEL R31, R31, RZ, P5 ;  /* 0x000000ff1f1f7208 */ /* 0x000fca0002800000 */
[-CC-:B------:R-:W-:Y:S01]  /*b570*/  FFMA.FTZ R15, R166, R5.reuse, -R31.reuse ;  /* 0x00000005a60f7223 */ /* 0x180fe2000001081f */
[----:B------:R-:W-:Y:S01]  /*b580*/  FSEL R166, R39, -INF , !P4 ;  /* 0xff80000027a67808 */ /* 0x000fe20006000000 */
[-CC-:B------:R-:W-:Y:S01]  /*b590*/  FFMA.FTZ R180, R168, R5.reuse, -R31.reuse ;  /* 0x00000005a8b47223 */ /* 0x180fe2000001081f */
[----:B------:R-:W-:Y:S01]  /*b5a0*/  ISETP.GT.AND P4, PT, R29, 0x21, P2 ;  /* 0x000000211d00780c */ /* 0x000fe20001784270 */
[-CC-:B------:R-:W-:Y:S01]  /*b5b0*/  FFMA.FTZ R35, R174, R5.reuse, -R31.reuse ;  /* 0x00000005ae237223 */ /* 0x180fe2000001081f */
[-CC-:B------:R-:W-:Y:S01]  /*b5c0*/  FFMA.FTZ R21, R178, R5.reuse, -R31.reuse ;  /* 0x00000005b2157223 */ /* 0x180fe2000001081f */
[-CC-:B------:R-:W-:Y:S01]  /*b5d0*/  FFMA.FTZ R178, R172, R5.reuse, -R31.reuse ;  /* 0x00000005acb27223 */ /* 0x180fe2000001081f */
[----:B------:R-:W-:Y:S01]  /*b5e0*/  ISETP.LT.OR P4, PT, R25, 0x22, P4 ;  /* 0x000000221900780c */ /* 0x000fe20002781670 */
[-CC-:B------:R-:W-:Y:S01]  /*b5f0*/  FFMA.FTZ R172, R164, R5.reuse, -R31.reuse ;  /* 0x00000005a4ac7223 */ /* 0x180fe2000001081f */
[-CC-:B------:R-:W-:Y:S01]  /*b600*/  FFMA.FTZ R41, R156, R5.reuse, -R31.reuse ;  /* 0x000000059c297223 */ /* 0x180fe2000001081f */
[-CC-:B------:R-:W-:Y:S01]  /*b610*/  FFMA.FTZ R170, R170, R5.reuse, -R31.reuse ;  /* 0x00000005aaaa7223 */ /* 0x180fe2000001081f */
[----:B------:R-:W-:Y:S01]  /*b620*/  FSEL R168, R43, -INF , !P4 ;  /* 0xff8000002ba87808 */ /* 0x000fe20006000000 */
[-CC-:B------:R-:W-:Y:S01]  /*b630*/  FFMA.FTZ R43, R154, R5.reuse, -R31.reuse ;  /* 0x000000059a2b7223 */ /* 0x180fe2000001081f */
[----:B------:R-:W-:Y:S01]  /*b640*/  ISETP.GT.AND P4, PT, R29, RZ, P2 ;  /* 0x000000ff1d00720c */ /* 0x000fe20001784270 */
[-CC-:B------:R-:W-:Y:S01]  /*b650*/  FFMA.FTZ R45, R40, R5.reuse, -R31.reuse ;  /* 0x00000005282d7223 */ /* 0x180fe2000001081f */
[-CC-:B------:R-:W-:Y:S01]  /*b660*/  FFMA.FTZ R40, R56, R5.reuse, -R31.reuse ;  /* 0x0000000538287223 */ /* 0x180fe2000001081f */
[----:B------:R-:W-:Y:S01]  /*b670*/  MUFU.EX2 R15, R15 ;  /* 0x0000000f000f7308 */ /* 0x000fe20000000800 */
[----:B------:R-:W-:Y:S01]  /*b680*/  ISETP.LT.OR P4, PT, R25, 0x1, P4 ;  /* 0x000000011900780c */ /* 0x000fe20002781670 */
[-CC-:B------:R-:W-:Y:S01]  /*b690*/  FFMA.FTZ R182, R182, R5.reuse, -R31.reuse ;  /* 0x00000005b6b67223 */ /* 0x180fe2000001081f */
[-CC-:B------:R-:W-:Y:S01]  /*b6a0*/  FFMA.FTZ R176, R176, R5.reuse, -R31.reuse ;  /* 0x00000005b0b07223 */ /* 0x180fe2000001081f */
[-CC-:B------:R-:W-:Y:S01]  /*b6b0*/  FFMA.FTZ R44, R44, R5.reuse, -R31.reuse ;  /* 0x000000052c2c7223 */ /* 0x180fe2000001081f */
[----:B------:R-:W-:Y:S01]  /*b6c0*/  FSEL R186, R26, -INF , !P4 ;  /* 0xff8000001aba7808 */ /* 0x000fe20006000000 */
[--C-:B------:R-:W-:Y:S01]  /*b6d0*/  FFMA.FTZ R14, R14, R5, -R31.reuse ;  /* 0x000000050e0e7223 */ /* 0x100fe2000001081f */
[----:B------:R-:W-:Y:S01]  /*b6e0*/  ISETP.GT.AND P4, PT, R29, 0x30, P2 ;  /* 0x000000301d00780c */ /* 0x000fe20001784270 */
        /* <DEDUP_REMOVED lines=8> */
[----:B------:R-:W-:Y:S01]  /*b770*/  MUFU.EX2 R182, R182 ;  /* 0x000000b600b67308 */ /* 0x000fe20000000800 */
[----:B------:R-:W-:Y:S01]  /*b780*/  FMNMX.FTZ R27, R30, R27, !PT ;  /* 0x0000001b1e1b7209 */ /* 0x000fe20007810000 */
[-CC-:B------:R-:W-:Y:S01]  /*b790*/  FFMA.FTZ R47, R72, R5.reuse, -R31.reuse ;  /* 0x00000005482f7223 */ /* 0x180fe2000001081f */
[----:B------:R-:W-:Y:S01]  /*b7a0*/  ISETP.GT.AND P3, PT, R29, 0x31, P2 ;  /* 0x000000311d00780c */ /* 0x000fe20001764270 */
[--C-:B------:R-:W-:Y:S01]  /*b7b0*/  FFMA.FTZ R32, R32, R5, -R31.reuse ;  /* 0x0000000520207223 */ /* 0x100fe2000001081f */
[----:B------:R-:W-:Y:S01]  /*b7c0*/  FMNMX.FTZ R33, R160, R27, !PT ;  /* 0x0000001ba0217209 */ /* 0x000fe20007810000 */
[----:B------:R-:W-:Y:S01]  /*b7d0*/  FFMA.FTZ R84, R84, R5, -R31 ;  /* 0x0000000554547223 */ /* 0x000fe2000001081f */
[----:B------:R-:W-:Y:S01]  /*b7e0*/  FSEL R50, R50, -INF , !P4 ;  /* 0xff80000032327808 */ /* 0x000fe20006000000 */
[----:B------:R0:W-:Y:S01]  /*b7f0*/  MUFU.EX2 R27, R35 ;  /* 0x00000023001b7308 */ /* 0x0001e20000000800 */
[----:B------:R-:W-:-:S02]  /*b800*/  FMNMX.FTZ R33, R34, R33, !PT ;  /* 0x0000002122217209 */ /* 0x000fc40007810000 */
[----:B------:R-:W-:Y:S02]  /*b810*/  ISETP.GT.AND P4, PT, R29, 0x38, P2 ;  /* 0x000000381d00780c */ /* 0x000fe40001784270 */
[----:B------:R-:W-:Y:S02]  /*b820*/  FMNMX.FTZ R33, R158, R33, !PT ;  /* 0x000000219e217209 */ /* 0x000fe40007810000 */
[C---:B------:R-:W-:Y:S01]  /*b830*/  ISETP.LT.OR P3, PT, R25.reuse, 0x32, P3 ;  /* 0x000000321900780c */ /* 0x040fe20001f61670 */
[----:B------:R-:W-:Y:S01]  /*b840*/  MUFU.EX2 R21, R21 ;  /* 0x0000001500157308 */ /* 0x000fe20000000800 */
[----:B------:R-:W-:Y:S02]  /*b850*/  FMNMX.FTZ R33, R38, R33, !PT ;  /* 0x0000002126217209 */ /* 0x000fe40007810000 */
[----:B------:R-:W-:Y:S02]  /*b860*/  ISETP.LT.OR P4, PT, R25, 0x39, P4 ;  /* 0x000000391900780c */ /* 0x000fe40002781670 */
[----:B0-----:R-:W-:-:S02]  /*b870*/  FMNMX.FTZ R35, R166, R33, !PT ;  /* 0x00000021a6237209 */ /* 0x001fc40007810000 */
[----:B------:R-:W-:Y:S01]  /*b880*/  FSEL R174, R51, -INF , !P3 ;  /* 0xff80000033ae7808 */ /* 0x000fe20005800000 */
[----:B------:R0:W-:Y:S01]  /*b890*/  MUFU.EX2 R33, R170 ;  /* 0x000000aa00217308 */ /* 0x0001e20000000800 */
[----:B------:R-:W-:Y:S01]  /*b8a0*/  FMNMX.FTZ R35, R42, R35, !PT ;  /* 0x000000232a237209 */ /* 0x000fe20007810000 */
[--C-:B------:R-:W-:Y:S01]  /*b8b0*/  FFMA.FTZ R51, R80, R5, -R31.reuse ;  /* 0x0000000550337223 */ /* 0x100fe2000001081f */
[C---:B------:R-:W-:Y:S02]  /*b8c0*/  ISETP.GT.AND P3, PT, R29.reuse, 0x39, P2 ;  /* 0x000000391d00780c */ /* 0x040fe40001764270 */
[----:B------:R-:W-:Y:S02]  /*b8d0*/  FMNMX.FTZ R35, R168, R35, !PT ;  /* 0x00000023a8237209 */ /* 0x000fe40007810000 */
[----:B------:R-:W-:Y:S01]  /*b8e0*/  FSEL R54, R54, -INF , !P4 ;  /* 0xff80000036367808 */ /* 0x000fe20006000000 */
[----:B------:R-:W-:Y:S01]  /*b8f0*/  MUFU.EX2 R176, R176 ;  /* 0x000000b000b07308 */ /* 0x000fe20000000800 */
[----:B------:R-:W-:Y:S01]  /*b900*/  FMNMX.FTZ R35, R46, R35, !PT ;  /* 0x000000232e237209 */ /* 0x000fe20007810000 */
[----:B0-----:R-:W-:Y:S01]  /*b910*/  FFMA.FTZ R170, R52, R5, -R31 ;  /* 0x0000000534aa7223 */ /* 0x001fe2000001081f */
[----:B------:R-:W-:-:S02]  /*b920*/  ISETP.GT.AND P4, PT, R29, 0x40, P2 ;  /* 0x000000401d00780c */ /* 0x000fc40001784270 */
[----:B------:R-:W-:Y:S02]  /*b930*/  FMNMX.FTZ R37, R26, R35, !PT ;  /* 0x000000231a257209 */ /* 0x000fe40007810000 */
        /* <DEDUP_REMOVED lines=11> */
[----:B------:R0:W-:Y:S01]  /*b9f0*/  MUFU.EX2 R37, R43 ;  /* 0x0000002b00257308 */ /* 0x0001e20000000800 */
[----:B------:R-:W-:Y:S02]  /*ba00*/  FMNMX.FTZ R39, R54, R39, !PT ;  /* 0x0000002736277209 */ /* 0x000fe40007810000 */
[----:B------:R-:W-:Y:S02]  /*ba10*/  ISETP.LT.OR P4, PT, R25, 0x49, P4 ;  /* 0x000000491900780c */ /* 0x000fe40002781670 */
[----:B------:R-:W-:-:S02]  /*ba20*/  FSEL R164, R59, -INF , !P3 ;  /* 0xff8000003ba47808 */ /* 0x000fc40005800000 */
[C---:B------:R-:W-:Y:S01]  /*ba30*/  ISETP.GT.AND P3, PT, R29.reuse, 0x49, P2 ;  /* 0x000000491d00780c */ /* 0x040fe20001764270 */
[----:B------:R-:W-:Y:S01]  /*ba40*/  MUFU.EX2 R172, R172 ;  /* 0x000000ac00ac7308 */ /* 0x000fe20000000800 */
[----:B------:R-:W-:Y:S01]  /*ba50*/  FMNMX.FTZ R39, R184, R39, !PT ;  /* 0x00000027b8277209 */ /* 0x000fe20007810000 */
[----:B0-----:R-:W-:Y:S01]  /*ba60*/  FFMA.FTZ R43, R48, R5, -R31 ;  /* 0x00000005302b7223 */ /* 0x001fe2000001081f */
[----:B------:R-:W-:Y:S02]  /*ba70*/  FSEL R62, R62, -INF , !P4 ;  /* 0xff8000003e3e7808 */ /* 0x000fe40006000000 */
[----:B------:R-:W-:Y:S02]  /*ba80*/  ISETP.GT.AND P4, PT, R29, 0x50, P2 ;  /* 0x000000501d00780c */ /* 0x000fe40001784270 */
[----:B------:R-:W-:Y:S01]  /*ba90*/  ISETP.LT.OR P3, PT, R25, 0x4a, P3 ;  /* 0x0000004a1900780c */ /* 0x000fe20001f61670 */
[----:B------:R-:W-:Y:S01]  /*baa0*/  MUFU.EX2 R44, R44 ;  /* 0x0000002c002c7308 */ /* 0x000fe20000000800 */
[----:B------:R-:W-:-:S02]  /*bab0*/  FMNMX.FTZ R39, R58, R39, !PT ;  /* 0x000000273a277209 */ /* 0x000fc40007810000 */
[----:B------:R-:W-:Y:S02]  /*bac0*/  ISETP.LT.OR P4, PT, R25, 0x51, P4 ;  /* 0x000000511900780c */ /* 0x000fe40002781670 */
[----:B------:R-:W-:Y:S02]  /*bad0*/  FSEL R156, R63, -INF , !P3 ;  /* 0xff8000003f9c7808 */ /* 0x000fe40005800000 */
[C---:B------:R-:W-:Y:S01]  /*bae0*/  ISETP.GT.AND P3, PT, R29.reuse, 0x51, P2 ;  /* 0x000000511d00780c */ /* 0x040fe20001764270 */
[----:B------:R-:W-:Y:S01]  /*baf0*/  MUFU.EX2 R170, R170 ;  /* 0x000000aa00aa7308 */ /* 0x000fe20000000800 */
[----:B------:R-:W-:Y:S02]  /*bb00*/  FMNMX.FTZ R41, R164, R39, !PT ;  /* 0x00000027a4297209 */ /* 0x000fe40007810000 */
[----:B------:R-:W-:Y:S01]  /*bb10*/  FSEL R154, R66, -INF , !P4 ;  /* 0xff800000429a7808 */ /* 0x000fe20006000000 */
[----:B------:R-:W-:Y:S01]  /*bb20*/  FFMA.FTZ R66, R152, R5, -R31 ;  /* 0x0000000598427223 */ /* 0x000fe2000001081f */
[----:B------:R-:W-:-:S02]  /*bb30*/  ISETP.GT.AND P4, PT, R29, 0x58, P2 ;  /* 0x000000581d00780c */ /* 0x000fc40001784270 */
[C---:B------:R-:W-:Y:S01]  /*bb40*/  ISETP.LT.OR P3, PT, R25.reuse, 0x52, P3 ;  /* 0x000000521900780c */ /* 0x040fe20001f61670 */
[----:B------:R0:W-:Y:S01]  /*bb50*/  MUFU.EX2 R39, R43 ;  /* 0x0000002b00277308 */ /* 0x0001e20000000800 */
[----:B------:R-:W-:Y:S02]  /*bb60*/  FMNMX.FTZ R41, R62, R41, !PT ;  /* 0x000000293e297209 */ /* 0x000fe40007810000 */
[----:B------:R-:W-:Y:S02]  /*bb70*/  ISETP.LT.OR P4, PT, R25, 0x59, P4 ;  /* 0x000000591900780c */ /* 0x000fe40002781670 */
[----:B------:R-:W-:Y:S02]  /*bb80*/  FSEL R152, R67, -INF , !P3 ;  /* 0xff80000043987808 */ /* 0x000fe40005800000 */
[----:B------:R-:W-:Y:S01]  /*bb90*/  FMNMX.FTZ R41, R156, R41, !PT ;  /* 0x000000299c297209 */ /* 0x000fe20007810000 */
[----:B------:R-:W-:Y:S01]  /*bba0*/  MUFU.EX2 R66, R66 ;  /* 0x0000004200427308 */ /* 0x000fe20000000800 */
[----:B------:R-:W-:-:S02]  /*bbb0*/  ISETP.GT.AND P3, PT, R29, 0x59, P2 ;  /* 0x000000591d00780c */ /* 0x000fc40001764270 */
[----:B------:R-:W-:Y:S02]  /*bbc0*/  FSEL R70, R70, -INF , !P4 ;  /* 0xff80000046467808 */ /* 0x000fe40006000000 */
[----:B------:R-:W-:Y:S02]  /*bbd0*/  FMNMX.FTZ R41, R154, R41, !PT ;  /* 0x000000299a297209 */ /* 0x000fe40007810000 */
[----:B------:R-:W-:Y:S01]  /*bbe0*/  ISETP.GT.AND P4, PT, R29, 0x60, P2 ;  /* 0x000000601d00780c */ /* 0x000fe20001784270 */
[----:B------:R-:W-:Y:S01]  /*bbf0*/  MUFU.EX2 R40, R40 ;  /* 0x0000002800287308 */ /* 0x000fe20000000800 */
[C---:B------:R-:W-:Y:S02]  /*bc00*/  ISETP.LT.OR P3, PT, R25.reuse, 0x5a, P3 ;  /* 0x0000005a1900780c */ /* 0x040fe40001f61670 */
[----:B------:R-:W-:Y:S02]  /*bc10*/  FMNMX.FTZ R41, R152, R41, !PT ;  /* 0x0000002998297209 */ /* 0x000fe40007810000 */
[----:B------:R-:W-:-:S02]  /*bc20*/  ISETP.LT.OR P4, PT, R25, 0x61, P4 ;  /* 0x000000611900780c */ /* 0x000fc40002781670 */
[----:B------:R-:W-:Y:S01]  /*bc30*/  FSEL R48, R71, -INF , !P3 ;  /* 0xff80000047307808 */ /* 0x000fe20005800000 */
[----:B------:R-:W-:Y:S01]  /*bc40*/  MUFU.EX2 R14, R14 ;  /* 0x0000000e000e7308 */ /* 0x000fe20000000800 */
[C---:B------:R-:W-:Y:S02]  /*bc50*/  ISETP.GT.AND P3, PT, R29.reuse, 0x61, P2 ;  /* 0x000000611d00780c */ /* 0x040fe40001764270 */
[----:B------:R-:W-:Y:S02]  /*bc60*/  FMNMX.FTZ R41, R70, R41, !PT ;  /* 0x0000002946297209 */ /* 0x000fe40007810000 */
[----:B------:R-:W-:Y:S02]  /*bc70*/  FSEL R74, R74, -INF , !P4 ;  /* 0xff8000004a4a7808 */ /* 0x000fe40006000000 */
[----:B------:R-:W-:Y:S01]  /*bc80*/  ISETP.GT.AND P4, PT, R29, 0x68, P2 ;  /* 0x000000681d00780c */ /* 0x000fe20001784270 */
[----:B------:R-:W-:Y:S01]  /*bc90*/  MUFU.EX2 R24, R24 ;  /* 0x0000001800187308 */ /* 0x000fe20000000800 */
[----:B------:R-:W-:-:S02]  /*bca0*/  ISETP.LT.OR P3, PT, R25, 0x62, P3 ;  /* 0x000000621900780c */ /* 0x000fc40001f61670 */
[----:B0-----:R-:W-:Y:S02]  /*bcb0*/  FMNMX.FTZ R43, R48, R41, !PT ;  /* 0x00000029302b7209 */ /* 0x001fe40007810000 */
[----:B------:R-:W-:Y:S02]  /*bcc0*/  ISETP.LT.OR P4, PT, R25, 0x69, P4 ;  /* 0x000000691900780c */ /* 0x000fe40002781670 */
[----:B------:R-:W-:Y:S01]  /*bcd0*/  FSEL R52, R75, -INF , !P3 ;  /* 0xff8000004b347808 */ /* 0x000fe20005800000 */
[----:B------:R0:W-:Y:S01]  /*bce0*/  MUFU.EX2 R41, R45 ;  /* 0x0000002d00297308 */ /* 0x0001e20000000800 */
[----:B------:R-:W-:Y:S02]  /*bcf0*/  ISETP.GT.AND P3, PT, R29, 0x69, P2 ;  /* 0x000000691d00780c */ /* 0x000fe40001764270 */
[----:B------:R-:W-:Y:S02]  /*bd00*/  FMNMX.FTZ R43, R74, R43, !PT ;  /* 0x0000002b4a2b7209 */ /* 0x000fe40007810000 */
[----:B------:R-:W-:-:S02]  /*bd10*/  FSEL R78, R78, -INF , !P4 ;  /* 0xff8000004e4e7808 */ /* 0x000fc40006000000 */
[----:B------:R-:W-:Y:S01]  /*bd20*/  ISETP.GT.AND P4, PT, R29, 0x70, P2 ;  /* 0x000000701d00780c */ /* 0x000fe20001784270 */
[----:B------:R-:W-:Y:S01]  /*bd30*/  MUFU.EX2 R20, R20 ;  /* 0x0000001400147308 */ /* 0x000fe20000000800 */
[C---:B------:R-:W-:Y:S01]  /*bd40*/  ISETP.LT.OR P3, PT, R25.reuse, 0x6a, P3 ;  /* 0x0000006a1900780c */ /* 0x040fe20001f61670 */
[----:B0-----:R-:W-:Y:S01]  /*bd50*/  FFMA.FTZ R45, R68, R5, -R31 ;  /* 0x00000005442d7223 */ /* 0x001fe2000001081f */
        /* <DEDUP_REMOVED lines=9> */
[----:B------:R-:W-:Y:S02]  /*bdf0*/  ISETP.LT.OR P3, PT, R25, 0x72, P3 ;  /* 0x000000721900780c */ /* 0x000fe40001f61670 */
[----:B------:R-:W-:Y:S02]  /*be00*/  FMNMX.FTZ R43, R194, R43, !PT ;  /* 0x0000002bc22b7209 */ /* 0x000fe40007810000 */
[----:B------:R-:W-:Y:S01]  /*be10*/  ISETP.GT.AND P2, PT, R29, 0x79, P2 ;  /* 0x000000791d00780c */ /* 0x000fe20001744270 */
[----:B------:R-:W-:Y:S01]  /*be20*/  FFMA.FTZ R29, R36, R5, -R31 ;  /* 0x00000005241d7223 */ /* 0x000fe2000001081f */
[----:B------:R-:W-:Y:S01]  /*be30*/  ISETP.LT.OR P4, PT, R25, 0x79, P4 ;  /* 0x000000791900780c */ /* 0x000fe20002781670 */
[----:B------:R-:W-:Y:S01]  /*be40*/  MUFU.EX2 R12, R12 ;  /* 0x0000000c000c7308 */ /* 0x000fe20000000800 */
[----:B------:R-:W-:-:S02]  /*be50*/  FSEL R36, R83, -INF , !P3 ;  /* 0xff80000053247808 */ /* 0x000fc40005800000 */
[----:B------:R-:W-:Y:S02]  /*be60*/  FMNMX.FTZ R43, R82, R43, !PT ;  /* 0x0000002b522b7209 */ /* 0x000fe40007810000 */
[----:B------:R-:W-:Y:S01]  /*be70*/  ISETP.LT.OR P2, PT, R25, 0x7a, P2 ;  /* 0x0000007a1900780c */ /* 0x000fe20001741670 */
[----:B------:R-:W-:Y:S01]  /*be80*/  FFMA.FTZ R25, R60, R5, -R31 ;  /* 0x000000053c197223 */ /* 0x000fe2000001081f */
[----:B------:R-:W-:Y:S01]  /*be90*/  FSEL R86, R86, -INF , !P4 ;  /* 0xff80000056567808 */ /* 0x000fe20006000000 */
[----:B------:R-:W-:Y:S01]  /*bea0*/  MUFU.EX2 R29, R29 ;  /* 0x0000001d001d7308 */ /* 0x000fe20000000800 */
[----:B------:R-:W-:Y:S02]  /*beb0*/  FMNMX.FTZ R43, R36, R43, !PT ;  /* 0x0000002b242b7209 */ /* 0x000fe40007810000 */
[----:B------:R-:W-:Y:S02]  /*bec0*/  FSEL R56, R87, -INF , !P2 ;  /* 0xff80000057387808 */ /* 0x000fe40005000000 */
[----:B------:R-:W-:-:S02]  /*bed0*/  FMNMX.FTZ R43, R86, R43, !PT ;  /* 0x0000002b562b7209 */ /* 0x000fc40007810000 */
[----:B------:R-:W-:Y:S01]  /*bee0*/  FSEL R55, R0, RZ, P5 ;  /* 0x000000ff00377208 */ /* 0x000fe20002800000 */
[----:B------:R-:W-:Y:S01]  /*bef0*/  MUFU.EX2 R25, R25 ;  /* 0x0000001900197308 */ /* 0x000fe20000000800 */
[----:B------:R-:W-:Y:S01]  /*bf00*/  FMNMX.FTZ R49, R56, R43, !PT ;  /* 0x0000002b38317209 */ /* 0x000fe20007810000 */
[-CC-:B------:R-:W-:Y:S02]  /*bf10*/  FFMA.FTZ R43, R64, R5.reuse, -R31.reuse ;  /* 0x00000005402b7223 */ /* 0x180fe4000001081f */
[----:B------:R-:W-:Y:S01]  /*bf20*/  FADD.FTZ R64, -R55, R10 ;  /* 0x0000000a37407221 */ /* 0x000fe20000010100 */
[-CC-:B------:R-:W-:Y:S01]  /*bf30*/  FFMA.FTZ R10, R28, R5.reuse, -R31.reuse ;  /* 0x000000051c0a7223 */ /* 0x180fe2000001081f */
[----:B------:R-:W0:Y:S02]  /*bf40*/  SHFL.BFLY PT, R60, R49, 0x2, 0x1f ;  /* 0x0c401f00313c7f89 */ /* 0x000e2400000e0000 */
[-C--:B------:R-:W-:Y:S01]  /*bf50*/  FMUL.FTZ R28, R64, R5.reuse ;  /* 0x00000005401c7220 */ /* 0x080fe20000410000 */
[----:B------:R-:W-:Y:S08]  /*bf60*/  MUFU.EX2 R43, R43 ;  /* 0x0000002b002b7308 */ /* 0x000ff00000000800 */
[----:B------:R-:W1:Y:S08]  /*bf70*/  MUFU.EX2 R28, R28 ;  /* 0x0000001c001c7308 */ /* 0x000e700000000800 */
[----:B------:R-:W-:Y:S01]  /*bf80*/  MUFU.EX2 R51, R51 ;  /* 0x0000003300337308 */ /* 0x000fe20000000800 */
[----:B0-----:R-:W-:Y:S01]  /*bf90*/  FMNMX.FTZ R53, R49, R60, !PT ;  /* 0x0000003c31357209 */ /* 0x001fe20007810000 */
[-CC-:B------:R-:W-:Y:S01]  /*bfa0*/  FFMA.FTZ R60, R8, R5.reuse, -R31.reuse ;  /* 0x00000005083c7223 */ /* 0x180fe2000001081f */
[----:B------:R-:W-:-:S05]  /*bfb0*/  FFMA.FTZ R49, R76, R5, -R31 ;  /* 0x000000054c317223 */ /* 0x000fca000001081f */
[----:B------:R-:W-:Y:S01]  /*bfc0*/  MUFU.EX2 R32, R32 ;  /* 0x0000002000207308 */ /* 0x000fe20000000800 */
[----:B-1----:R-:W-:Y:S01]  /*bfd0*/  FFMA.FTZ R55, R28, R4, R15 ;  /* 0x000000041c377223 */ /* 0x002fe2000001000f */
[----:B------:R-:W0:Y:S01]  /*bfe0*/  SHFL.BFLY PT, R8, R53, 0x1, 0x1f ;  /* 0x0c201f0035087f89 */ /* 0x000e2200000e0000 */
[-C--:B------:R-:W-:Y:S01]  /*bff0*/  FMUL.FTZ R88, R88, R28.reuse ;  /* 0x0000001c58587220 */ /* 0x080fe20000410000 */
[-C--:B------:R-:W-:Y:S01]  /*c000*/  FMUL.FTZ R89, R89, R28.reuse ;  /* 0x0000001c59597220 */ /* 0x080fe20000410000 */
[C---:B------:R-:W-:Y:S01]  /*c010*/  FADD.FTZ R55, R180.reuse, R55 ;  /* 0x00000037b4377221 */ /* 0x040fe20000010000 */
[----:B------:R-:W-:Y:S01]  /*c020*/  F2FP.F16.F32.PACK_AB R180, R180, R15 ;  /* 0x0000000fb4b4723e */ /* 0x000fe200000000ff */
[----:B------:R-:W-:Y:S01]  /*c030*/  FMUL.FTZ R92, R92, R28 ;  /* 0x0000001c5c5c7220 */ /* 0x000fe20000410000 */
[----:B------:R-:W-:Y:S01]  /*c040*/  MUFU.EX2 R60, R60 ;  /* 0x0000003c003c7308 */ /* 0x000fe20000000800 */
[----:B------:R-:W-:Y:S01]  /*c050*/  FADD.FTZ R4, R182, R55 ;  /* 0x00000037b6047221 */ /* 0x000fe20000010000 */
[----:B------:R-:W-:Y:S01]  /*c060*/  F2FP.F16.F32.PACK_AB R182, R21, R182 ;  /* 0x000000b615b6723e */ /* 0x000fe200000000ff */
[-C--:B------:R-:W-:Y:S01]  /*c070*/  FMUL.FTZ R93, R93, R28.reuse ;  /* 0x0000001c5d5d7220 */ /* 0x080fe20000410000 */
[-C--:B------:R-:W-:Y:S01]  /*c080*/  FMUL.FTZ R96, R96, R28.reuse ;  /* 0x0000001c60607220 */ /* 0x080fe20000410000 */
[----:B------:R-:W-:Y:S01]  /*c090*/  FADD.FTZ R55, R21, R4 ;  /* 0x0000000415377221 */ /* 0x000fe20000010000 */
[-C--:B------:R-:W-:Y:S01]  /*c0a0*/  FMUL.FTZ R97, R97, R28.reuse ;  /* 0x0000001c61617220 */ /* 0x080fe20000410000 */
        /* <DEDUP_REMOVED lines=11> */
[----:B0-----:R-:W-:Y:S01]  /*c160*/  FMNMX.FTZ R8, R53, R8, !PT ;  /* 0x0000000835087209 */ /* 0x001fe20007810000 */
[----:B------:R-:W-:Y:S01]  /*c170*/  FMUL.FTZ R109, R109, R28 ;  /* 0x0000001c6d6d7220 */ /* 0x000fe20000410000 */
[C---:B------:R-:W-:Y:S01]  /*c180*/  F2FP.F16.F32.PACK_AB R178, R33.reuse, R178 ;  /* 0x000000b221b2723e */ /* 0x040fe200000000ff */
[----:B------:R-:W-:Y:S01]  /*c190*/  FADD.FTZ R55, R33, R4 ;  /* 0x0000000421377221 */ /* 0x000fe20000010000 */
[C---:B------:R-:W-:Y:S01]  /*c1a0*/  FSETP.NEU.FTZ.AND P2, PT, R8.reuse, -INF , PT ;  /* 0xff8000000800780b */ /* 0x040fe20003f5d000 */
[-C--:B------:R-:W-:Y:S01]  /*c1b0*/  FMUL.FTZ R31, R8, R5.reuse ;  /* 0x00000005081f7220 */ /* 0x080fe20000410000 */
[----:B------:R-:W-:Y:S01]  /*c1c0*/  MUFU.EX2 R53, R84 ;  /* 0x0000005400357308 */ /* 0x000fe20000000800 */
[----:B------:R-:W-:Y:S01]  /*c1d0*/  FADD.FTZ R4, R172, R55 ;  /* 0x00000037ac047221 */ /* 0x000fe20000010000 */
[----:B------:R-:W-:Y:S01]  /*c1e0*/  F2FP.F16.F32.PACK_AB R172, R35, R172 ;  /* 0x000000ac23ac723e */ /* 0x000fe200000000ff */
[-C--:B------:R-:W-:Y:S01]  /*c1f0*/  FMUL.FTZ R112, R112, R28.reuse ;  /* 0x0000001c70707220 */ /* 0x080fe20000410000 */
[----:B------:R-:W-:Y:S01]  /*c200*/  FSEL R31, R31, RZ, P2 ;  /* 0x000000ff1f1f7208 */ /* 0x000fe20001000000 */
[----:B------:R-:W-:Y:S01]  /*c210*/  FADD.FTZ R4, R35, R4 ;  /* 0x0000000423047221 */ /* 0x000fe20000010000 */
[-C--:B------:R-:W-:Y:S01]  /*c220*/  FMUL.FTZ R113, R113, R28.reuse ;  /* 0x0000001c71717220 */ /* 0x080fe20000410000 */
[-C--:B------:R-:W-:Y:S01]  /*c230*/  FMUL.FTZ R116, R116, R28.reuse ;  /* 0x0000001c74747220 */ /* 0x080fe20000410000 */
[----:B------:R-:W-:Y:S01]  /*c240*/  FMUL.FTZ R117, R117, R28 ;  /* 0x0000001c75757220 */ /* 0x000fe20000410000 */
[----:B------:R-:W-:Y:S01]  /*c250*/  FADD.FTZ R55, R37, R4 ;  /* 0x0000000425377221 */ /* 0x000fe20000010000 */
[----:B------:R-:W-:Y:S01]  /*c260*/  FSEL R4, R8, RZ, P2 ;  /* 0x000000ff08047208 */ /* 0x000fe20001000000 */
[-CC-:B------:R-:W-:Y:S01]  /*c270*/  FFMA.FTZ R171, R54, R5.reuse, -R31.reuse ;  /* 0x0000000536ab7223 */ /* 0x180fe2000001081f */
[----:B------:R-:W-:Y:S01]  /*c280*/  FFMA.FTZ R64, R186, R5, -R31 ;  /* 0x00000005ba407223 */ /* 0x000fe2000001081f */
[----:B------:R-:W-:Y:S01]  /*c290*/  FADD.FTZ R54, R66, R55 ;  /* 0x0000003742367221 */ /* 0x000fe20000010000 */
[----:B------:R-:W-:-:S02]  /*c2a0*/  @!P1 VIADD R55, R57, 0x28860 ;  /* 0x0002886039379836 */ /* 0x000fc40000000000 */
[----:B------:R-:W-:Y:S01]  /*c2b0*/  FADD.FTZ R4, -R4, R7 ;  /* 0x0000000704047221 */ /* 0x000fe20000010100 */
[-C--:B------:R-:W-:Y:S01]  /*c2c0*/  FFMA.FTZ R181, R162, R5.reuse, -R31 ;  /* 0x00000005a2b57223 */ /* 0x080fe2000001081f */
[----:B------:R-:W-:Y:S01]  /*c2d0*/  FADD.FTZ R7, R39, R54 ;  /* 0x0000003627077221 */ /* 0x000fe20000010000 */
[----:B------:R-:W-:Y:S01]  /*c2e0*/  MUFU.EX2 R64, R64 ;  /* 0x0000004000407308 */ /* 0x000fe20000000800 */
[----:B------:R-:W-:Y:S01]  /*c2f0*/  @!P1 PRMT R54, RZ, 0x654, R55 ;  /* 0x00000654ff369816 */ /* 0x000fe20000000037 */
[-C--:B------:R-:W-:Y:S01]  /*c300*/  FMUL.FTZ R4, R4, R5.reuse ;  /* 0x0000000504047220 */ /* 0x080fe20000410000 */
[----:B------:R-:W-:Y:S01]  /*c310*/  FADD.FTZ R55, R44, R7 ;  /* 0x000000072c377221 */ /* 0x000fe20000010000 */
[-CC-:B------:R-:W-:Y:S01]  /*c320*/  FFMA.FTZ R183, R30, R5.reuse, -R31.reuse ;  /* 0x000000051eb77223 */ /* 0x180fe2000001081f */
[----:B------:R0:W-:Y:S01]  /*c330*/  @!P1 SYNCS.ARRIVE.TRANS64.RED.A1T0 RZ, [R54+URZ], RZ ;  /* 0x000000ff36ff99a7 */ /* 0x0001e2000810043f */
[-CC-:B------:R-:W-:Y:S01]  /*c340*/  FFMA.FTZ R30, R160, R5.reuse, -R31.reuse ;  /* 0x00000005a01e7223 */ /* 0x180fe2000001081f */
[-CC-:B------:R-:W-:Y:S01]  /*c350*/  FFMA.FTZ R165, R58, R5.reuse, -R31.reuse ;  /* 0x000000053aa57223 */ /* 0x180fe2000001081f */
[----:B------:R-:W1:Y:S01]  /*c360*/  MUFU.EX2 R7, R4 ;  /* 0x0000000400077308 */ /* 0x000e620000000800 */
[-CC-:B------:R-:W-:Y:S01]  /*c370*/  FFMA.FTZ R177, R34, R5.reuse, -R31.reuse ;  /* 0x0000000522b17223 */ /* 0x180fe2000001081f */
[-CC-:B------:R-:W-:Y:S01]  /*c380*/  FFMA.FTZ R34, R158, R5.reuse, -R31.reuse ;  /* 0x000000059e227223 */ /* 0x180fe2000001081f */
[-CC-:B------:R-:W-:Y:S01]  /*c390*/  FFMA.FTZ R179, R38, R5.reuse, -R31.reuse ;  /* 0x0000000526b37223 */ /* 0x180fe2000001081f */
[-C--:B------:R-:W-:Y:S01]  /*c3a0*/  FFMA.FTZ R38, R166, R5.reuse, -R31 ;  /* 0x00000005a6267223 */ /* 0x080fe2000001081f */
[----:B0-----:R-:W-:Y:S01]  /*c3b0*/  FADD.FTZ R54, R170, R55 ;  /* 0x00000037aa367221 */ /* 0x001fe20000010000 */
[-CC-:B------:R-:W-:Y:S01]  /*c3c0*/  FFMA.FTZ R173, R42, R5.reuse, -R31.reuse ;  /* 0x000000052aad7223 */ /* 0x180fe2000001081f */
[-CC-:B------:R-:W-:Y:S01]  /*c3d0*/  FFMA.FTZ R175, R46, R5.reuse, -R31.reuse ;  /* 0x000000052eaf7223 */ /* 0x180fe2000001081f */
[----:B------:R-:W0:Y:S01]  /*c3e0*/  MUFU.EX2 R181, R181 ;  /* 0x000000b500b57308 */ /* 0x000e220000000800 */
[----:B------:R-:W-:Y:S01]  /*c3f0*/  FADD.FTZ R55, R41, R54 ;  /* 0x0000003629377221 */ /* 0x000fe20000010000 */
[-CC-:B------:R-:W-:Y:S01]  /*c400*/  FFMA.FTZ R169, R50, R5.reuse, -R31.reuse ;  /* 0x0000000532a97223 */ /* 0x180fe2000001081f */
[-CC-:B------:R-:W-:Y:S01]  /*c410*/  FFMA.FTZ R42, R168, R5.reuse, -R31.reuse ;  /* 0x00000005a82a7223 */ /* 0x180fe2000001081f */
[-C--:B------:R-:W-:Y:S01]  /*c420*/  FFMA.FTZ R26, R26, R5.reuse, -R31 ;  /* 0x000000051a1a7223 */ /* 0x080fe2000001081f */
[----:B------:R-:W-:Y:S01]  /*c430*/  FADD.FTZ R58, R40, R55 ;  /* 0x00000037283a7221 */ /* 0x000fe20000010000 */
[-CC-:B------:R-:W-:Y:S01]  /*c440*/  FFMA.FTZ R46, R174, R5.reuse, -R31.reuse ;  /* 0x00000005ae2e7223 */ /* 0x180fe2000001081f */
[--C-:B------:R-:W-:Y:S01]  /*c450*/  FFMA.FTZ R50, R184, R5, -R31.reuse ;  /* 0x00000005b8327223 */ /* 0x100fe2000001081f */
[----:B------:R-:W2:Y:S01]  /*c460*/  MUFU.EX2 R183, R183 ;  /* 0x000000b700b77308 */ /* 0x000ea20000000800 */
[----:B------:R-:W-:Y:S01]  /*c470*/  FADD.FTZ R58, R29, R58 ;  /* 0x0000003a1d3a7221 */ /* 0x000fe20000010000 */
[----:B-1----:R-:W-:Y:S01]  /*c480*/  FFMA.FTZ R4, R7, R3, R64 ;  /* 0x0000000307047223 */ /* 0x002fe20000010040 */
[-CC-:B------:R-:W-:Y:S01]  /*c490*/  FFMA.FTZ R164, R164, R5.reuse, -R31.reuse ;  /* 0x00000005a4a47223 */ /* 0x180fe2000001081f */
[-CC-:B------:R-:W-:Y:S01]  /*c4a0*/  FFMA.FTZ R62, R62, R5.reuse, -R31.reuse ;  /* 0x000000053e3e7223 */ /* 0x180fe2000001081f */
[----:B------:R-:W-:Y:S01]  /*c4b0*/  FADD.FTZ R55, R25, R58 ;  /* 0x0000003a19377221 */ /* 0x000fe20000010000 */
[-CC-:B------:R-:W-:Y:S01]  /*c4c0*/  FFMA.FTZ R156, R156, R5.reuse, -R31.reuse ;  /* 0x000000059c9c7223 */ /* 0x180fe2000001081f */
[-C--:B------:R-:W-:Y:S01]  /*c4d0*/  FFMA.FTZ R154, R154, R5.reuse, -R31 ;  /* 0x000000059a9a7223 */ /* 0x080fe2000001081f */
[----:B------:R-:W1:Y:S01]  /*c4e0*/  MUFU.EX2 R30, R30 ;  /* 0x0000001e001e7308 */ /* 0x000e620000000800 */
[----:B------:R-:W-:Y:S01]  /*c4f0*/  FADD.FTZ R58, R14, R55 ;  /* 0x000000370e3a7221 */ /* 0x000fe20000010000 */
[----:B0-----:R-:W-:Y:S01]  /*c500*/  FADD.FTZ R4, R181, R4 ;  /* 0x00000004b5047221 */ /* 0x001fe20000010000 */
[-CC-:B------:R-:W-:Y:S01]  /*c510*/  FFMA.FTZ R152, R152, R5.reuse, -R31.reuse ;  /* 0x0000000598987223 */ /* 0x180fe2000001081f */
[-CC-:B------:R-:W-:Y:S01]  /*c520*/  FFMA.FTZ R70, R70, R5.reuse, -R31.reuse ;  /* 0x0000000546467223 */ /* 0x180fe2000001081f */
[----:B------:R-:W-:Y:S01]  /*c530*/  FADD.FTZ R55, R43, R58 ;  /* 0x0000003a2b377221 */ /* 0x000fe20000010000 */
[-CC-:B------:R-:W-:Y:S01]  /*c540*/  FFMA.FTZ R54, R48, R5.reuse, -R31.reuse ;  /* 0x0000000530367223 */ /* 0x180fe2000001081f */
[-CC-:B------:R-:W-:Y:S01]  /*c550*/  FFMA.FTZ R74, R74, R5.reuse, -R31.reuse ;  /* 0x000000054a4a7223 */ /* 0x180fe2000001081f */
[----:B------:R-:W0:Y:S01]  /*c560*/  MUFU.EX2 R177, R177 ;  /* 0x000000b100b17308 */ /* 0x000e220000000800 */
        /* <DEDUP_REMOVED lines=8> */
[----:B------:R-:W-:Y:S01]  /*c5f0*/  FFMA.FTZ R31, R56, R5, -R31 ;  /* 0x00000005381f7223 */ /* 0x000fe2000001081f */
[----:B------:R-:W-:Y:S01]  /*c600*/  FADD.FTZ R56, R24, R55 ;  /* 0x0000003718387221 */ /* 0x000fe20000010000 */
[----:B-1----:R-:W-:Y:S01]  /*c610*/  FADD.FTZ R4, R30, R3 ;  /* 0x000000031e047221 */ /* 0x002fe20000010000 */
[----:B------:R-:W-:Y:S01]  /*c620*/  F2FP.F16.F32.PACK_AB R166, R14, R25 ;  /* 0x000000190ea6723e */ /* 0x000fe200000000ff */
[-C--:B------:R-:W-:Y:S01]  /*c630*/  FMUL.FTZ R90, R90, R7.reuse ;  /* 0x000000075a5a7220 */ /* 0x080fe20000410000 */
[----:B------:R-:W-:Y:S01]  /*c640*/  FADD.FTZ R15, R45, R56 ;  /* 0x000000382d0f7221 */ /* 0x000fe20000010000 */
[----:B------:R-:W-:Y:S01]  /*c650*/  ISETP.GT.AND P2, PT, R6, UR39, PT ;  /* 0x0000002706007c0c */ /* 0x000fe2000bf44270 */
[----:B------:R-:W1:Y:S01]  /*c660*/  MUFU.EX2 R179, R179 ;  /* 0x000000b300b37308 */ /* 0x000e620000000800 */
[----:B0-----:R-:W-:Y:S01]  /*c670*/  FADD.FTZ R3, R177, R4 ;  /* 0x00000004b1037221 */ /* 0x001fe20000010000 */
[----:B------:R-:W-:Y:S01]  /*c680*/  FADD.FTZ R56, R20, R15 ;  /* 0x0000000f14387221 */ /* 0x000fe20000010000 */
[-C--:B------:R-:W-:Y:S01]  /*c690*/  FMUL.FTZ R91, R91, R7.reuse ;  /* 0x000000075b5b7220 */ /* 0x080fe20000410000 */
[-C--:B------:R-:W-:Y:S01]  /*c6a0*/  FMUL.FTZ R94, R94, R7.reuse ;  /* 0x000000075e5e7220 */ /* 0x080fe20000410000 */
[-C--:B------:R-:W-:Y:S01]  /*c6b0*/  FMUL.FTZ R95, R95, R7.reuse ;  /* 0x000000075f5f7220 */ /* 0x080fe20000410000 */
[----:B------:R-:W-:Y:S01]  /*c6c0*/  FADD.FTZ R15, R47, R56 ;  /* 0x000000382f0f7221 */ /* 0x000fe20000010000 */
[-C--:B------:R-:W-:Y:S01]  /*c6d0*/  FMUL.FTZ R98, R98, R7.reuse ;  /* 0x0000000762627220 */ /* 0x080fe20000410000 */
[----:B------:R-:W0:Y:S01]  /*c6e0*/  MUFU.EX2 R38, R38 ;  /* 0x0000002600267308 */ /* 0x000e220000000800 */
[----:B--2---:R-:W-:Y:S01]  /*c6f0*/  FADD.FTZ R4, R34, R3 ;  /* 0x0000000322047221 */ /* 0x004fe20000010000 */
[----:B------:R-:W-:Y:S01]  /*c700*/  FADD.FTZ R56, R60, R15 ;  /* 0x0000000f3c387221 */ /* 0x000fe20000010000 */
[-C--:B------:R-:W-:Y:S01]  /*c710*/  FMUL.FTZ R99, R99, R7.reuse ;  /* 0x0000000763637220 */ /* 0x080fe20000410000 */
[-C--:B------:R-:W-:Y:S01]  /*c720*/  FMUL.FTZ R102, R102, R7.reuse ;  /* 0x0000000766667220 */ /* 0x080fe20000410000 */
[-C--:B------:R-:W-:Y:S01]  /*c730*/  FMUL.FTZ R103, R103, R7.reuse ;  /* 0x0000000767677220 */ /* 0x080fe20000410000 */
[----:B------:R-:W-:Y:S01]  /*c740*/  FADD.FTZ R15, R49, R56 ;  /* 0x00000038310f7221 */ /* 0x000fe20000010000 */
[-C--:B------:R-:W-:Y:S01]  /*c750*/  FMUL.FTZ R106, R106, R7.reuse ;  /* 0x000000076a6a7220 */ /* 0x080fe20000410000 */
[----:B------:R-:W2:Y:S01]  /*c760*/  MUFU.EX2 R173, R173 ;  /* 0x000000ad00ad7308 */ /* 0x000ea20000000800 */
        /* <DEDUP_REMOVED lines=24> */
[----:B-1----:R-:W-:Y:S01]  /*c8f0*/  FADD.FTZ R4, R42, R3 ;  /* 0x000000032a047221 */ /* 0x002fe20000010000 */
[-C--:B------:R-:W-:Y:S01]  /*c900*/  FMUL.FTZ R143, R143, R7.reuse ;  /* 0x000000078f8f7220 */ /* 0x080fe20000410000 */
[-C--:B------:R-:W-:Y:S01]  /*c910*/  FMUL.FTZ R146, R146, R7.reuse ;  /* 0x0000000792927220 */ /* 0x080fe20000410000 */
[-C--:B------:R-:W-:Y:S01]  /*c920*/  FMUL.FTZ R147, R147, R7.reuse ;  /* 0x0000000793937220 */ /* 0x080fe20000410000 */
[-C--:B------:R-:W-:Y:S01]  /*c930*/  FMUL.FTZ R150, R150, R7.reuse ;  /* 0x0000000796967220 */ /* 0x080fe20000410000 */
[----:B------:R-:W-:Y:S01]  /*c940*/  FMUL.FTZ R151, R151, R7 ;  /* 0x0000000797977220 */ /* 0x000fe20000410000 */
[----:B------:R-:W-:Y:S01]  /*c950*/  F2FP.F16.F32.PACK_AB R174, R66, R37 ;  /* 0x0000002542ae723e */ /* 0x000fe200000000ff */
[----:B------:R-:W1:Y:S01]  /*c960*/  MUFU.EX2 R169, R169 ;  /* 0x000000a900a97308 */ /* 0x000e620000000800 */
[----:B0-----:R-:W-:Y:S01]  /*c970*/  FADD.FTZ R3, R175, R4 ;  /* 0x00000004af037221 */ /* 0x001fe20000010000 */
[----:B------:R-:W-:Y:S01]  /*c980*/  F2FP.F16.F32.PACK_AB R168, R44, R39 ;  /* 0x000000272ca8723e */ /* 0x000fe200000000ff */
[----:B------:R-:W-:Y:S01]  /*c990*/  FMUL.FTZ R120, R120, R28 ;  /* 0x0000001c78787220 */ /* 0x000fe20000410000 */
[----:B------:R-:W-:Y:S01]  /*c9a0*/  F2FP.F16.F32.PACK_AB R170, R41, R170 ;  /* 0x000000aa29aa723e */ /* 0x000fe200000000ff */
[-C--:B------:R-:W-:Y:S01]  /*c9b0*/  FMUL.FTZ R121, R121, R28.reuse ;  /* 0x0000001c79797220 */ /* 0x080fe20000410000 */
[----:B------:R-:W-:Y:S01]  /*c9c0*/  F2FP.F16.F32.PACK_AB R160, R24, R43 ;  /* 0x0000002b18a0723e */ /* 0x000fe200000000ff */
[-C--:B------:R-:W-:Y:S01]  /*c9d0*/  FMUL.FTZ R124, R124, R28.reuse ;  /* 0x0000001c7c7c7220 */ /* 0x080fe20000410000 */
[----:B------:R0:W-:Y:S01]  /*c9e0*/  MUFU.EX2 R48, R164 ;  /* 0x000000a400307308 */ /* 0x0001e20000000800 */
[----:B--2---:R-:W-:Y:S01]  /*c9f0*/  FADD.FTZ R4, R26, R3 ;  /* 0x000000031a047221 */ /* 0x004fe20000010000 */
[----:B------:R-:W-:Y:S01]  /*ca00*/  F2FP.F16.F32.PACK_AB R162, R20, R45 ;  /* 0x0000002d14a2723e */ /* 0x000fe200000000ff */
[-C--:B------:R-:W-:Y:S01]  /*ca10*/  FMUL.FTZ R125, R125, R28.reuse ;  /* 0x0000001c7d7d7220 */ /* 0x080fe20000410000 */
[----:B------:R-:W-:Y:S01]  /*ca20*/  F2FP.F16.F32.PACK_AB R158, R12, R49 ;  /* 0x000000310c9e723e */ /* 0x000fe200000000ff */
[-C--:B------:R-:W-:Y:S01]  /*ca30*/  FMUL.FTZ R128, R128, R28.reuse ;  /* 0x0000001c80807220 */ /* 0x080fe20000410000 */
[-C--:B------:R-:W-:Y:S01]  /*ca40*/  FMUL.FTZ R129, R129, R28.reuse ;  /* 0x0000001c81817220 */ /* 0x080fe20000410000 */
[----:B------:R-:W-:Y:S01]  /*ca50*/  FMUL.FTZ R132, R132, R28 ;  /* 0x0000001c84847220 */ /* 0x000fe20000410000 */
[----:B------:R-:W2:Y:S01]  /*ca60*/  MUFU.EX2 R46, R46 ;  /* 0x0000002e002e7308 */ /* 0x000ea20000000800 */
[----:B0-----:R-:W-:Y:S01]  /*ca70*/  F2FP.F16.F32.PACK_AB R164, R29, R40 ;  /* 0x000000281da4723e */ /* 0x001fe200000000ff */
[----:B------:R-:W-:Y:S01]  /*ca80*/  FADD.FTZ R40, R12, R15 ;  /* 0x0000000f0c287221 */ /* 0x000fe20000010000 */
[----:B-1----:R-:W-:Y:S01]  /*ca90*/  FADD.FTZ R3, R169, R4 ;  /* 0x00000004a9037221 */ /* 0x002fe20000010000 */
[-C--:B------:R-:W-:Y:S01]  /*caa0*/  FMUL.FTZ R133, R133, R28.reuse ;  /* 0x0000001c85857220 */ /* 0x080fe20000410000 */
[-C--:B------:R-:W-:Y:S01]  /*cab0*/  FMUL.FTZ R136, R136, R28.reuse ;  /* 0x0000001c88887220 */ /* 0x080fe20000410000 */
[----:B------:R-:W-:Y:S01]  /*cac0*/  FADD.FTZ R15, R51, R40 ;  /* 0x00000028330f7221 */ /* 0x000fe20000010000 */
[-C--:B------:R-:W-:Y:S01]  /*cad0*/  FMUL.FTZ R137, R137, R28.reuse ;  /* 0x0000001c89897220 */ /* 0x080fe20000410000 */
[----:B------:R-:W0:Y:S01]  /*cae0*/  MUFU.EX2 R171, R171 ;  /* 0x000000ab00ab7308 */ /* 0x000e220000000800 */
[-C--:B------:R-:W-:Y:S01]  /*caf0*/  FMUL.FTZ R140, R140, R28.reuse ;  /* 0x0000001c8c8c7220 */ /* 0x080fe20000410000 */
[----:B------:R-:W-:Y:S01]  /*cb00*/  FADD.FTZ R14, R32, R15 ;  /* 0x0000000f200e7221 */ /* 0x000fe20000010000 */
[-C--:B------:R-:W-:Y:S01]  /*cb10*/  FMUL.FTZ R141, R141, R28.reuse ;  /* 0x0000001c8d8d7220 */ /* 0x080fe20000410000 */
[-C--:B------:R-:W-:Y:S01]  /*cb20*/  FMUL.FTZ R144, R144, R28.reuse ;  /* 0x0000001c90907220 */ /* 0x080fe20000410000 */
[-C--:B------:R-:W-:Y:S01]  /*cb30*/  FMUL.FTZ R145, R145, R28.reuse ;  /* 0x0000001c91917220 */ /* 0x080fe20000410000 */
[----:B------:R-:W-:Y:S01]  /*cb40*/  FADD.FTZ R15, R53, R14 ;  /* 0x0000000e350f7221 */ /* 0x000fe20000010000 */
[-C--:B------:R-:W-:Y:S01]  /*cb50*/  FMUL.FTZ R148, R148, R28.reuse ;  /* 0x0000001c94947220 */ /* 0x080fe20000410000 */
[----:B------:R-:W1:Y:S01]  /*cb60*/  MUFU.EX2 R50, R50 ;  /* 0x0000003200327308 */ /* 0x000e620000000800 */
[----:B------:R-:W-:Y:S01]  /*cb70*/  FMUL.FTZ R149, R149, R28 ;  /* 0x0000001c95957220 */ /* 0x000fe20000410000 */
[----:B------:R-:W-:Y:S01]  /*cb80*/  FADD.FTZ R4, R10, R15 ;  /* 0x0000000f0a047221 */ /* 0x000fe20000010000 */
[----:B------:R-:W-:Y:S01]  /*cb90*/  F2FP.F16.F32.PACK_AB R181, R181, R64 ;  /* 0x00000040b5b5723e */ /* 0x000fe200000000ff */
[----:B------:R-:W-:Y:S01]  /*cba0*/  VIADD R6, R6, 0xffffffff ;  /* 0xffffffff06067836 */ /* 0x000fe20000000000 */
[----:B------:R-:W-:Y:S01]  /*cbb0*/  F2FP.F16.F32.PACK_AB R183, R30, R183 ;  /* 0x000000b71eb7723e */ /* 0x000fe200000000ff */
[----:B------:R-:W-:Y:S01]  /*cbc0*/  IMAD.MOV.U32 R7, RZ, RZ, R8 ;  /* 0x000000ffff077224 */ /* 0x000fe200078e0008 */
[----:B------:R-:W-:Y:S01]  /*cbd0*/  F2FP.F16.F32.PACK_AB R177, R34, R177 ;  /* 0x000000b122b1723e */ /* 0x000fe200000000ff */
[----:B------:R-:W3:Y:S01]  /*cbe0*/  MUFU.EX2 R165, R165 ;  /* 0x000000a500a57308 */ /* 0x000ee20000000800 */
[----:B------:R-:W-:-:S02]  /*cbf0*/  F2FP.F16.F32.PACK_AB R179, R38, R179 ;  /* 0x000000b326b3723e */ /* 0x000fc400000000ff */
[----:B------:R-:W-:Y:S02]  /*cc00*/  F2FP.F16.F32.PACK_AB R173, R42, R173 ;  /* 0x000000ad2aad723e */ /* 0x000fe400000000ff */
[----:B------:R-:W-:Y:S02]  /*cc10*/  F2FP.F16.F32.PACK_AB R175, R26, R175 ;  /* 0x000000af1aaf723e */ /* 0x000fe400000000ff */
[----:B--2---:R-:W-:Y:S01]  /*cc20*/  F2FP.F16.F32.PACK_AB R169, R46, R169 ;  /* 0x000000a92ea9723e */ /* 0x004fe200000000ff */
[----:B------:R2:W-:Y:S08]  /*cc30*/  MUFU.EX2 R58, R154 ;  /* 0x0000009a003a7308 */ /* 0x0005f00000000800 */
[----:B------:R-:W4:Y:S01]  /*cc40*/  MUFU.EX2 R62, R62 ;  /* 0x0000003e003e7308 */ /* 0x000f220000000800 */
[----:B--2---:R-:W-:Y:S01]  /*cc50*/  F2FP.F16.F32.PACK_AB R154, R10, R53 ;  /* 0x000000350a9a723e */ /* 0x004fe200000000ff */
[----:B------:R-:W-:-:S04]  /*cc60*/  FADD.FTZ R10, R46, R3 ;  /* 0x000000032e0a7221 */ /* 0x000fc80000010000 */
[----:B0-----:R-:W-:Y:S01]  /*cc70*/  FADD.FTZ R3, R171, R10 ;  /* 0x0000000aab037221 */ /* 0x001fe20000010000 */
[C---:B-1----:R-:W-:Y:S01]  /*cc80*/  F2FP.F16.F32.PACK_AB R171, R50.reuse, R171 ;  /* 0x000000ab32ab723e */ /* 0x042fe200000000ff */
[----:B------:R0:W1:Y:S02]  /*cc90*/  MUFU.EX2 R167, R156 ;  /* 0x0000009c00a77308 */ /* 0x0000640000000800 */
[----:B------:R-:W-:-:S04]  /*cca0*/  FADD.FTZ R10, R50, R3 ;  /* 0x00000003320a7221 */ /* 0x000fc80000010000 */
[----:B---3--:R-:W-:Y:S01]  /*ccb0*/  FADD.FTZ R3, R165, R10 ;  /* 0x0000000aa5037221 */ /* 0x008fe20000010000 */
[----:B------:R-:W-:Y:S01]  /*ccc0*/  F2FP.F16.F32.PACK_AB R165, R48, R165 ;  /* 0x000000a530a5723e */ /* 0x000fe200000000ff */
[----:B------:R2:W3:Y:S01]  /*ccd0*/  MUFU.EX2 R161, R152 ;  /* 0x0000009800a17308 */ /* 0x0004e20000000800 */
[----:B0-----:R-:W-:Y:S01]  /*cce0*/  F2FP.F16.F32.PACK_AB R156, R60, R47 ;  /* 0x0000002f3c9c723e */ /* 0x001fe200000000ff */
[----:B------:R-:W-:Y:S01]  /*ccf0*/  FADD.FTZ R3, R48, R3 ;  /* 0x0000000330037221 */ /* 0x000fe20000010000 */
[----:B------:R-:W-:-:S03]  /*cd00*/  IMAD.MOV.U32 R10, RZ, RZ, R0 ;  /* 0x000000ffff0a7224 */ /* 0x000fc600078e0000 */
[----:B----4-:R-:W-:Y:S02]  /*cd10*/  FADD.FTZ R3, R62, R3 ;  /* 0x000000033e037221 */ /* 0x010fe40000010000 */
[----:B------:R-:W0:Y:S01]  /*cd20*/  MUFU.EX2 R70, R70 ;  /* 0x0000004600467308 */ /* 0x000e220000000800 */
[----:B--2---:R-:W-:Y:S01]  /*cd30*/  F2FP.F16.F32.PACK_AB R152, R32, R51 ;  /* 0x000000332098723e */ /* 0x004fe200000000ff */
[C---:B-1----:R-:W-:Y:S01]  /*cd40*/  FADD.FTZ R3, R167.reuse, R3 ;  /* 0x00000003a7037221 */ /* 0x042fe20000010000 */
[----:B------:R-:W-:-:S03]  /*cd50*/  F2FP.F16.F32.PACK_AB R167, R167, R62 ;  /* 0x0000003ea7a7723e */ /* 0x000fc600000000ff */
[----:B------:R-:W-:Y:S02]  /*cd60*/  FADD.FTZ R3, R58, R3 ;  /* 0x000000033a037221 */ /* 0x000fe40000010000 */
[----:B------:R-:W1:Y:S02]  /*cd70*/  MUFU.EX2 R54, R54 ;  /* 0x0000003600367308 */ /* 0x000e640000000800 */
[C---:B---3--:R-:W-:Y:S01]  /*cd80*/  FADD.FTZ R3, R161.reuse, R3 ;  /* 0x00000003a1037221 */ /* 0x048fe20000010000 */
[----:B------:R-:W-:-:S05]  /*cd90*/  F2FP.F16.F32.PACK_AB R161, R161, R58 ;  /* 0x0000003aa1a1723e */ /* 0x000fca00000000ff */
        /* <DEDUP_REMOVED lines=23> */
[----:B------:R-:W-:Y:S06]  /*cf10*/  @P2 BRA `(.L_x_1134) ;  /* 0xffffffd000082947 */ /* 0x000fec000383ffff */
.L_x_1117:
[----:B------:R-:W-:Y:S06]  /*cf20*/  BAR.ARV 0x8, 0x120 ;  /* 0x0204800000007b1d */ /* 0x000fec0000002000 */
[----:B------:R-:W-:Y:S05]  /*cf30*/  @!P0 BRA `(.L_x_1135) ;  /* 0x0000000000048947 */ /* 0x000fea0003800000 */
[----:B------:R-:W-:Y:S01]  /*cf40*/  BPT.TRAP 0x1 ;  /* 0x000000040000795c */ /* 0x000fe20000300000 */
.L_x_1135:
[----:B------:R-:W-:Y:S01]  /*cf50*/  ULEA UR5, UR42, UR41, 0x3 ;  /* 0x000000292a057291 */ /* 0x000fe2000f8e183f */
[----:B------:R-:W-:-:S05]  /*cf60*/  IMAD.U32 R2, RZ, RZ, UR43 ;  /* 0x0000002bff027e24 */ /* 0x000fca000f8e00ff */
[----:B------:R-:W-:-:S04]  /*cf70*/  SHF.L.U32 R2, R2, 0x1f, RZ ;  /* 0x0000001f02027819 */ /* 0x000fc800000006ff */
[----:B------:R0:W1:Y:S01]  /*cf80*/  SYNCS.PHASECHK.TRANS64.TRYWAIT P2, [UR5+0x28850], R2 ;  /* 0x02885002ff0075a7 */ /* 0x0000620008040145 */
[----:B------:R-:W-:Y:S05]  /*cf90*/  @!P0 BRA `(.L_x_1136) ;  /* 0x0000000000048947 */ /* 0x000fea0003800000 */
[----:B------:R-:W-:Y:S01]  /*cfa0*/  BPT.TRAP 0x1 ;  /* 0x000000040000795c */ /* 0x000fe20000300000 */
.L_x_1136:
[----:B-1----:R-:W-:Y:S05]  /*cfb0*/  @P2 BRA `(.L_x_1137) ;  /* 0x0000000000082947 */ /* 0x002fea0003800000 */
[----:B------:R-:W1:Y:S02]  /*cfc0*/  SYNCS.PHASECHK.TRANS64.TRYWAIT P0, [UR5+0x28850], R2 ;  /* 0x02885002ff0075a7 */ /* 0x000e640008000145 */
[----:B-1----:R-:W-:Y:S05]  /*cfd0*/  @!P0 BRA `(.L_x_1138) ;  /* 0x0000007c00348947 */ /* 0x002fea0003800000 */
.L_x_1137:
[----:B------:R-:W-:Y:S01]  /*cfe0*/  UIADD3 UR41, UR41, 0x400, URZ ;  /* 0x0000040029297890 */ /* 0x000fe2000fffe03f */
[----:B------:R-:W-:Y:S01]  /*cff0*/  WARPGROUP.ARRIVE ;  /* 0x00000000000079c5 */ /* 0x000fe20000000000 */
[----:B------:R-:W-:Y:S01]  /*d000*/  UMOV UR7, 0x40000040 ;  /* 0x4000004000077882 */ /* 0x000fe20000000000 */
[----:B-1----:R-:W1:Y:S01]  /*d010*/  SHFL.BFLY PT, R7, R4, 0x2, 0x1f ;  /* 0x0c401f0004077f89 */ /* 0x002e6200000e0000 */
[----:B------:R-:W-:Y:S01]  /*d020*/  USHF.R.U32.HI UR41, URZ, 0x4, UR41 ;  /* 0x000000043f297899 */ /* 0x000fe20008011629 */
[----:B------:R-:W-:Y:S01]  /*d030*/  IMAD.U32 R15, RZ, RZ, UR5 ;  /* 0x00000005ff0f7e24 */ /* 0x000fe2000f8e00ff */
[----:B------:R-:W-:Y:S01]  /*d040*/  UIADD3 UR44, UR44, 0x1, URZ ;  /* 0x000000012c2c7890 */ /* 0x000fe2000fffe03f */
[----:B0-----:R-:W0:Y:S01]  /*d050*/  SHFL.BFLY PT, R2, R3, 0x2, 0x1f ;  /* 0x0c401f0003027f89 */ /* 0x001e2200000e0000 */
        /* <DEDUP_REMOVED lines=9> */
[----:B-1----:R-:W-:Y:S01]  /*d0f0*/  FADD.FTZ R7, R7, R4 ;  /* 0x0000000407077221 */ /* 0x002fe20000010000 */
[----:B------:R-:W-:Y:S01]  /*d100*/  UMOV UR7, 0x40000040 ;  /* 0x4000004000077882 */ /* 0x000fe20000000000 */
[----:B------:R-:W-:Y:S02]  /*d110*/  IMAD.MOV.U32 R4, RZ, RZ, RZ ;  /* 0x000000ffff047224 */ /* 0x000fe400078e00ff */
[----:B0-----:R-:W-:Y:S01]  /*d120*/  FADD.FTZ R6, R2, R3 ;  /* 0x0000000302067221 */ /* 0x001fe20000010000 */
[----:B------:R-:W-:Y:S01]  /*d130*/  IMAD.MOV.U32 R3, RZ, RZ, -0x800000 ;  /* 0xff800000ff037424 */ /* 0x000fe200078e00ff */
[----:B------:R-:W0:Y:S01]  /*d140*/  SHFL.BFLY PT, R2, R7, 0x1, 0x1f ;  /* 0x0c201f0007027f89 */ /* 0x000e2200000e0000 */
[----:B------:R-:W-:-:S03]  /*d150*/  USEL UR42, UR42, URZ, UP0 ;  /* 0x0000003f2a2a7287 */ /* 0x000fc60008000000 */
[----:B------:R-:W1:Y:S01]  /*d160*/  SHFL.BFLY PT, R9, R6, 0x1, 0x1f ;  /* 0x0c201f0006097f89 */ /* 0x000e6200000e0000 */
[----:B0-----:R-:W-:Y:S01]  /*d170*/  FADD.FTZ R12, R7, R2 ;  /* 0x00000002070c7221 */ /* 0x001fe20000010000 */
[----:B------:R-:W-:Y:S02]  /*d180*/  IMAD.MOV.U32 R2, RZ, RZ, -0x800000 ;  /* 0xff800000ff027424 */ /* 0x000fe400078e00ff */
[----:B-1----:R-:W-:Y:S02]  /*d190*/  FADD.FTZ R13, R6, R9 ;  /* 0x00000009060d7221 */ /* 0x002fe40000010000 */
[----:B------:R-:W-:-:S03]  /*d1a0*/  FSETP.NE.FTZ.AND P0, PT, R12, RZ, PT ;  /* 0x000000ff0c00720b */ /* 0x000fc60003f15000 */
[----:B------:R-:W-:-:S10]  /*d1b0*/  FSETP.NE.FTZ.AND P2, PT, R13, RZ, PT ;  /* 0x000000ff0d00720b */ /* 0x000fd40003f55000 */
[C---:B------:R-:W-:Y:S01]  /*d1c0*/  @P0 FMUL.FTZ R7, R5.reuse, 0.69314718246459960938 ;  /* 0x3f31721805070820 */ /* 0x040fe20000410000 */
[----:B------:R-:W0:Y:S02]  /*d1d0*/  @P0 MUFU.LG2 R9, R12 ;  /* 0x0000000c00090308 */ /* 0x000e240000000c00 */
[----:B------:R-:W-:Y:S01]  /*d1e0*/  @P2 FMUL.FTZ R14, R5, 0.69314718246459960938 ;  /* 0x3f317218050e2820 */ /* 0x000fe20000410000 */
[----:B------:R-:W-:-:S05]  /*d1f0*/  @!P1 VIADD R5, R15, 0x28860 ;  /* 0x000288600f059836 */ /* 0x000fca0000000000 */
[----:B------:R-:W1:Y:S01]  /*d200*/  @P2 MUFU.LG2 R11, R13 ;  /* 0x0000000d000b2308 */ /* 0x000e620000000c00 */
[----:B------:R-:W-:-:S07]  /*d210*/  @!P1 PRMT R5, RZ, 0x654, R5 ;  /* 0x00000654ff059816 */ /* 0x000fce0000000005 */
        /* <DEDUP_REMOVED lines=108> */
[----:B-1----:R-:W-:-:S07]  /*d8e0*/  FMUL.FTZ R151, R151, R10 ;  /* 0x0000000a97977220 */ /* 0x002fce0000410000 */
.L_x_1068:
[----:B------:R-:W0:Y:S01]  /*d8f0*/  S2R R5, SR_CgaCtaId ;  /* 0x0000000000057919 */ /* 0x000e220000008800 */
[----:B------:R-:W-:Y:S01]  /*d900*/  MOV R0, 0x400 ;  /* 0x0000040000007802 */ /* 0x000fe20000000f00 */
[----:B------:R-:W-:Y:S01]  /*d910*/  BSSY B0, `(.L_x_1139) ;  /* 0x00001ed000007945 */ /* 0x000fe20003800000 */
[----:B------:R-:W-:Y:S02]  /*d920*/  BAR.SYNC.DEFER_BLOCKING 0x5, 0x120 ;  /* 0x0144800000007b1d */ /* 0x000fe40000010000 */
[----:B0-----:R-:W-:-:S05]  /*d930*/  LEA R0, R5, R0, 0x18 ;  /* 0x0000000005007211 */ /* 0x001fca00078ec0ff */
[----:B------:R-:W0:Y:S02]  /*d940*/  LDS.128 R184, [R0+0x288d0] ;  /* 0x0288d00000b87984 */ /* 0x000e240000000c00 */
[----:B0-----:R-:W-:Y:S02]  /*d950*/  R2UR UR6, R186 ;  /* 0x00000000ba0672ca */ /* 0x001fe400000e0000 */
[----:B------:R-:W-:Y:S01]  /*d960*/  R2UR UR5, R187 ;  /* 0x00000000bb0572ca */ /* 0x000fe200000e0000 */
[----:B------:R-:W-:Y:S06]  /*d970*/  BAR.ARV 0x4, 0x120 ;  /* 0x0104800000007b1d */ /* 0x000fec0000002000 */
[----:B------:R-:W-:Y:S08]  /*d980*/  @P0 BRA `(.L_x_1140) ;  /* 0x0000001000f00947 */ /* 0x000ff00003800000 */
[----:B------:R-:W0:Y:S01]  /*d990*/  S2R R5, SR_SWINHI ;  /* 0x0000000000057919 */ /* 0x000e220000002f00 */
[----:B------:R-:W-:Y:S01]  /*d9a0*/  F2FP.F16.F32.PACK_AB R6, R6, R31 ;  /* 0x0000001f0606723e */ /* 0x000fe200000000ff */
[----:B------:R-:W-:Y:S01]  /*d9b0*/  ULDC.64 UR8, c[0x0][0xbd8] ;  /* 0x0002f60000087ab9 */ /* 0x000fe20000000a00 */
[----:B------:R-:W-:Y:S01]  /*d9c0*/  F2FP.F16.F32.PACK_AB R7, R7, R94 ;  /* 0x0000005e0707723e */ /* 0x000fe200000000ff */
[----:B------:R-:W-:Y:S01]  /*d9d0*/  UISETP.NE.U32.AND UP0, UPT, UR8, URZ, UPT ;  /* 0x0000003f0800728c */ /* 0x000fe2000bf05070 */
[----:B------:R-:W-:Y:S02]  /*d9e0*/  F2FP.F16.F32.PACK_AB R120, R121, R120 ;  /* 0x000000787978723e */ /* 0x000fe400000000ff */
[----:B------:R-:W-:Y:S01]  /*d9f0*/  F2FP.F16.F32.PACK_AB R121, R123, R122 ;  /* 0x0000007a7b79723e */ /* 0x000fe200000000ff */
[----:B------:R-:W-:Y:S01]  /*da00*/  UISETP.NE.AND.EX UP0, UPT, UR9, URZ, UPT, UP0 ;  /* 0x0000003f0900728c */ /* 0x000fe2000bf05300 */
[----:B------:R-:W-:Y:S02]  /*da10*/  F2FP.F16.F32.PACK_AB R128, R129, R128 ;  /* 0x000000808180723e */ /* 0x000fe400000000ff */
[----:B------:R-:W-:Y:S01]  /*da20*/  F2FP.F16.F32.PACK_AB R122, R125, R124 ;  /* 0x0000007c7d7a723e */ /* 0x000fe200000000ff */
[----:B------:R-:W-:Y:S01]  /*da30*/  ULDC.64 UR8, c[0x0][0xbd8] ;  /* 0x0002f60000087ab9 */ /* 0x000fe20000000a00 */
[----:B------:R-:W-:Y:S01]  /*da40*/  F2FP.F16.F32.PACK_AB R123, R127, R126 ;  /* 0x0000007e7f7b723e */ /* 0x000fe200000000ff */
[----:B------:R-:W-:Y:S01]  /*da50*/  UIMAD.WIDE UR8, UR38, 0x4, UR8 ;  /* 0x00000004260878a5 */ /* 0x000fe2000f8e0208 */
        /* <DEDUP_REMOVED lines=9> */
[----:B------:R-:W-:Y:S02]  /*daf0*/  MOV R20, R0 ;  /* 0x0000000000147202 */ /* 0x000fe40000000f00 */
[----:B0-----:R-:W-:Y:S02]  /*db00*/  MOV R21, R5 ;  /* 0x0000000500157202 */ /* 0x001fe40000000f00 */
[----:B------:R-:W-:Y:S02]  /*db10*/  F2FP.F16.F32.PACK_AB R146, R149, R148 ;  /* 0x000000949592723e */ /* 0x000fe400000000ff */
[----:B------:R-:W-:Y:S01]  /*db20*/  F2FP.F16.F32.PACK_AB R147, R151, R150 ;  /* 0x000000969793723e */ /* 0x000fe200000000ff */
[----:B------:R-:W-:-:S03]  /*db30*/  IMAD.WIDE R4, R192, 0x2, R20 ;  /* 0x00000002c0047825 */ /* 0x000fc600078e0214 */
[C---:B------:R-:W-:Y:S02]  /*db40*/  LOP3.LUT R9, R4.reuse, 0x380, RZ, 0xc0, !PT ;  /* 0x0000038004097812 */ /* 0x040fe400078ec0ff */
[C---:B------:R-:W-:Y:S02]  /*db50*/  IADD3 R17, P6, R4.reuse, 0x20, RZ ;  /* 0x0000002004117810 */ /* 0x040fe40007fde0ff */
[C---:B------:R-:W-:Y:S02]  /*db60*/  IADD3 R33, P5, R4.reuse, 0x40, RZ ;  /* 0x0000004004217810 */ /* 0x040fe40007fbe0ff */
[----:B------:R-:W-:Y:S01]  /*db70*/  SHF.R.U64 R9, R9, 0x3, RZ ;  /* 0x0000000309097819 */ /* 0x000fe200000012ff */
[--C-:B------:R-:W-:Y:S01]  /*db80*/  IMAD.X R29, RZ, RZ, R5.reuse, P6 ;  /* 0x000000ffff1d7224 */ /* 0x100fe200030e0605 */
[----:B------:R-:W-:Y:S01]  /*db90*/  IADD3 R37, P3, R4, 0x4000, RZ ;  /* 0x0000400004257810 */ /* 0x000fe20007f7e0ff */
[----:B------:R-:W-:Y:S01]  /*dba0*/  IMAD.X R27, RZ, RZ, R5, P5 ;  /* 0x000000ffff1b7224 */ /* 0x000fe200028e0605 */
[----:B------:R-:W-:-:S02]  /*dbb0*/  LOP3.LUT R10, R17, 0x380, RZ, 0xc0, !PT ;  /* 0x00000380110a7812 */ /* 0x000fc400078ec0ff */
[C---:B------:R-:W-:Y:S01]  /*dbc0*/  IADD3 R35, P4, R4.reuse, 0x60, RZ ;  /* 0x0000006004237810 */ /* 0x040fe20007f9e0ff */
[--C-:B------:R-:W-:Y:S01]  /*dbd0*/  IMAD.X R13, RZ, RZ, R5.reuse, P3 ;  /* 0x000000ffff0d7224 */ /* 0x100fe200018e0605 */
[C---:B------:R-:W-:Y:S02]  /*dbe0*/  IADD3 R39, P2, R4.reuse, 0x4020, RZ ;  /* 0x0000402004277810 */ /* 0x040fe40007f5e0ff */
[C---:B------:R-:W-:Y:S01]  /*dbf0*/  IADD3 R24, P1, R4.reuse, 0x4040, RZ ;  /* 0x0000404004187810 */ /* 0x040fe20007f3e0ff */
[--C-:B------:R-:W-:Y:S01]  /*dc00*/  IMAD.X R15, RZ, RZ, R5.reuse, P4 ;  /* 0x000000ffff0f7224 */ /* 0x100fe200020e0605 */
[----:B------:R-:W-:Y:S01]  /*dc10*/  BAR.SYNC.DEFER_BLOCKING 0x1, 0x100 ;  /* 0x0044000000007b1d */ /* 0x000fe20000010000 */
[----:B------:R-:W-:Y:S01]  /*dc20*/  IADD3 R41, P0, R4, 0x4060, RZ ;  /* 0x0000406004297810 */ /* 0x000fe20007f1e0ff */
[--C-:B------:R-:W-:Y:S01]  /*dc30*/  IMAD.X R11, RZ, RZ, R5.reuse, P2 ;  /* 0x000000ffff0b7224 */ /* 0x100fe200010e0605 */
[----:B------:R-:W-:Y:S01]  /*dc40*/  LOP3.LUT R4, R9, R4, RZ, 0x3c, !PT ;  /* 0x0000000409047212 */ /* 0x000fe200078e3cff */
[--C-:B------:R-:W-:Y:S01]  /*dc50*/  IMAD.X R9, RZ, RZ, R5.reuse, P1 ;  /* 0x000000ffff097224 */ /* 0x100fe200008e0605 */
[----:B------:R-:W-:Y:S01]  /*dc60*/  LOP3.LUT R12, R33, 0x380, RZ, 0xc0, !PT ;  /* 0x00000380210c7812 */ /* 0x000fe200078ec0ff */
[----:B------:R-:W-:Y:S01]  /*dc70*/  IMAD.X R25, RZ, RZ, R5, P0 ;  /* 0x000000ffff197224 */ /* 0x000fe200000e0605 */
[----:B------:R-:W-:-:S02]  /*dc80*/  LOP3.LUT R18, R37, 0x380, RZ, 0xc0, !PT ;  /* 0x0000038025127812 */ /* 0x000fc400078ec0ff */
[----:B------:R-:W-:Y:S02]  /*dc90*/  SHF.R.U64 R10, R10, 0x3, RZ ;  /* 0x000000030a0a7819 */ /* 0x000fe400000012ff */
[----:B------:R-:W-:Y:S02]  /*dca0*/  SHF.R.U64 R12, R12, 0x3, RZ ;  /* 0x000000030c0c7819 */ /* 0x000fe400000012ff */
[----:B------:R-:W-:Y:S02]  /*dcb0*/  MOV R30, R4 ;  /* 0x00000004001e7202 */ /* 0x000fe40000000f00 */
[----:B------:R-:W-:Y:S02]  /*dcc0*/  SHF.R.U64 R18, R18, 0x3, RZ ;  /* 0x0000000312127819 */ /* 0x000fe400000012ff */
[----:B------:R-:W-:Y:S02]  /*dcd0*/  F2FP.F16.F32.PACK_AB R4, R89, R8 ;  /* 0x000000085904723e */ /* 0x000fe400000000ff */
[----:B------:R-:W-:-:S02]  /*dce0*/  LOP3.LUT R28, R10, R17, RZ, 0x3c, !PT ;  /* 0x000000110a1c7212 */ /* 0x000fc400078e3cff */
[----:B------:R-:W-:Y:S02]  /*dcf0*/  LOP3.LUT R8, R39, 0x380, RZ, 0xc0, !PT ;  /* 0x0000038027087812 */ /* 0x000fe400078ec0ff */
[----:B------:R-:W-:Y:S02]  /*dd00*/  LOP3.LUT R17, R24, 0x380, RZ, 0xc0, !PT ;  /* 0x0000038018117812 */ /* 0x000fe400078ec0ff */
[----:B------:R-:W-:Y:S02]  /*dd10*/  LOP3.LUT R26, R12, R33, RZ, 0x3c, !PT ;  /* 0x000000210c1a7212 */ /* 0x000fe400078e3cff */
[----:B------:R-:W-:Y:S02]  /*dd20*/  LOP3.LUT R14, R35, 0x380, RZ, 0xc0, !PT ;  /* 0x00000380230e7812 */ /* 0x000fe400078ec0ff */
[----:B------:R-:W-:Y:S02]  /*dd30*/  LOP3.LUT R12, R18, R37, RZ, 0x3c, !PT ;  /* 0x00000025120c7212 */ /* 0x000fe400078e3cff */
[----:B------:R-:W-:-:S02]  /*dd40*/  LOP3.LUT R18, R41, 0x380, RZ, 0xc0, !PT ;  /* 0x0000038029127812 */ /* 0x000fc400078ec0ff */
[----:B------:R-:W-:Y:S02]  /*dd50*/  SHF.R.U64 R8, R8, 0x3, RZ ;  /* 0x0000000308087819 */ /* 0x000fe400000012ff */
[----:B------:R-:W-:Y:S02]  /*dd60*/  SHF.R.U64 R17, R17, 0x3, RZ ;  /* 0x0000000311117819 */ /* 0x000fe400000012ff */
[----:B------:R-:W-:Y:S02]  /*dd70*/  SHF.R.U64 R14, R14, 0x3, RZ ;  /* 0x000000030e0e7819 */ /* 0x000fe400000012ff */
[----:B------:R-:W-:Y:S02]  /*dd80*/  SHF.R.U64 R18, R18, 0x3, RZ ;  /* 0x0000000312127819 */ /* 0x000fe400000012ff */
[----:B------:R-:W-:Y:S02]  /*dd90*/  LOP3.LUT R10, R8, R39, RZ, 0x3c, !PT ;  /* 0x00000027080a7212 */ /* 0x000fe400078e3cff */
[----:B------:R-:W-:-:S02]  /*dda0*/  F2FP.F16.F32.PACK_AB R5, R91, R90 ;  /* 0x0000005a5b05723e */ /* 0x000fc400000000ff */
[----:B------:R-:W-:Y:S02]  /*ddb0*/  LOP3.LUT R8, R17, R24, RZ, 0x3c, !PT ;  /* 0x0000001811087212 */ /* 0x000fe400078e3cff */
[----:B------:R-:W-:Y:S01]  /*ddc0*/  LOP3.LUT R14, R14, R35, RZ, 0x3c, !PT ;  /* 0x000000230e0e7212 */ /* 0x000fe200078e3cff */
[----:B------:R0:W-:Y:S01]  /*ddd0*/  STSM.16.M88.4 [R30], R4 ;  /* 0x000000041e007844 */ /* 0x0001e20000000200 */
[----:B------:R-:W-:Y:S02]  /*dde0*/  MOV R29, R28 ;  /* 0x0000001c001d7202 */ /* 0x000fe40000000f00 */
[----:B------:R-:W-:Y:S02]  /*ddf0*/  LOP3.LUT R24, R18, R41, RZ, 0x3c, !PT ;  /* 0x0000002912187212 */ /* 0x000fe400078e3cff */
[----:B------:R-:W-:Y:S02]  /*de00*/  MOV R28, R26 ;  /* 0x0000001a001c7202 */ /* 0x000fe40000000f00 */
[----:B------:R-:W-:-:S02]  /*de10*/  MOV R26, R10 ;  /* 0x0000000a001a7202 */ /* 0x000fc40000000f00 */
[----:B------:R-:W-:Y:S02]  /*de20*/  MOV R18, R8 ;  /* 0x0000000800127202 */ /* 0x000fe40000000f00 */
[----:B------:R-:W-:Y:S02]  /*de30*/  F2FP.F16.F32.PACK_AB R8, R97, R96 ;  /* 0x000000606108723e */ /* 0x000fe400000000ff */
[----:B------:R-:W-:Y:S02]  /*de40*/  F2FP.F16.F32.PACK_AB R9, R99, R98 ;  /* 0x000000626309723e */ /* 0x000fe400000000ff */
[----:B------:R-:W-:Y:S02]  /*de50*/  F2FP.F16.F32.PACK_AB R10, R101, R100 ;  /* 0x00000064650a723e */ /* 0x000fe400000000ff */
[----:B------:R-:W-:Y:S02]  /*de60*/  F2FP.F16.F32.PACK_AB R11, R103, R102 ;  /* 0x00000066670b723e */ /* 0x000fe400000000ff */
[----:B------:R-:W-:-:S02]  /*de70*/  MOV R17, R14 ;  /* 0x0000000e00117202 */ /* 0x000fc40000000f00 */
[----:B------:R-:W-:Y:S01]  /*de80*/  MOV R27, R12 ;  /* 0x0000000c001b7202 */ /* 0x000fe20000000f00 */
[----:B------:R-:W-:Y:S01]  /*de90*/  STSM.16.M88.4 [R29], R8 ;  /* 0x000000081d007844 */ /* 0x000fe20000000200 */
[----:B0-----:R-:W-:Y:S02]  /*dea0*/  F2FP.F16.F32.PACK_AB R4, R105, R104 ;  /* 0x000000686904723e */ /* 0x001fe400000000ff */
[----:B------:R-:W-:Y:S02]  /*deb0*/  F2FP.F16.F32.PACK_AB R5, R107, R106 ;  /* 0x0000006a6b05723e */ /* 0x000fe400000000ff */
[----:B------:R-:W-:Y:S02]  /*dec0*/  F2FP.F16.F32.PACK_AB R6, R109, R108 ;  /* 0x0000006c6d06723e */ /* 0x000fe400000000ff */
[----:B------:R-:W-:Y:S02]  /*ded0*/  F2FP.F16.F32.PACK_AB R7, R111, R110 ;  /* 0x0000006e6f07723e */ /* 0x000fe400000000ff */
[----:B------:R-:W-:-:S02]  /*dee0*/  F2FP.F16.F32.PACK_AB R12, R113, R112 ;  /* 0x00000070710c723e */ /* 0x000fc400000000ff */
[----:B------:R-:W-:Y:S01]  /*def0*/  F2FP.F16.F32.PACK_AB R13, R115, R114 ;  /* 0x00000072730d723e */ /* 0x000fe200000000ff */
[----:B------:R0:W-:Y:S01]  /*df00*/  STSM.16.M88.4 [R28], R4 ;  /* 0x000000041c007844 */ /* 0x0001e20000000200 */
[----:B------:R-:W-:Y:S02]  /*df10*/  F2FP.F16.F32.PACK_AB R14, R117, R116 ;  /* 0x00000074750e723e */ /* 0x000fe400000000ff */
[----:B------:R-:W-:Y:S02]  /*df20*/  F2FP.F16.F32.PACK_AB R15, R119, R118 ;  /* 0x00000076770f723e */ /* 0x000fe400000000ff */
[----:B------:R-:W-:Y:S02]  /*df30*/  MOV R24, R24 ;  /* 0x0000001800187202 */ /* 0x000fe40000000f00 */
[----:B------:R-:W-:Y:S01]  /*df40*/  PLOP3.LUT P0, PT, PT, PT, UP0, 0x80, 0x0 ;  /* 0x000000000000781c */ /* 0x000fe20003f0f008 */
[----:B------:R1:W-:Y:S04]  /*df50*/  STSM.16.M88.4 [R17], R12 ;  /* 0x0000000c11007844 */ /* 0x0003e80000000200 */
[----:B------:R2:W-:Y:S04]  /*df60*/  STSM.16.M88.4 [R27], R120 ;  /* 0x000000781b007844 */ /* 0x0005e80000000200 */
[----:B------:R2:W-:Y:S01]  /*df70*/  STSM.16.M88.4 [R26], R128 ;  /* 0x000000801a007844 */ /* 0x0005e20000000200 */
[----:B0-----:R-:W-:-:S02]  /*df80*/  IMAD.U32 R4, RZ, RZ, UR8 ;  /* 0x00000008ff047e24 */ /* 0x001fc4000f8e00ff */
[----:B------:R-:W-:Y:S01]  /*df90*/  IMAD.U32 R5, RZ, RZ, UR9 ;  /* 0x00000009ff057e24 */ /* 0x000fe2000f8e00ff */
[----:B------:R2:W-:Y:S01]  /*dfa0*/  STSM.16.M88.4 [R18], R136 ;  /* 0x0000008812007844 */ /* 0x0005e20000000200 */
[----:B------:R-:W-:-:S03]  /*dfb0*/  ULDC.64 UR8, c[0x0][0xbe0] ;  /* 0x0002f80000087ab9 */ /* 0x000fc60000000a00 */
[----:B------:R2:W-:Y:S01]  /*dfc0*/  STSM.16.M88.4 [R24], R144 ;  /* 0x0000009018007844 */ /* 0x0005e20000000200 */
[----:B------:R-:W-:Y:S06]  /*dfd0*/  BAR.SYNC.DEFER_BLOCKING 0x1, 0x100 ;  /* 0x0044000000007b1d */ /* 0x000fec0000010000 */
[----:B------:R-:W3:Y:S01]  /*dfe0*/  @P0 LDG.E R6, desc[UR48][R4.64] ;  /* 0x0000003004060981 */ /* 0x000ee2000c1e1900 */
[----:B------:R-:W-:Y:S01]  /*dff0*/  UISETP.NE.U32.AND UP1, UPT, UR8, URZ, UPT ;  /* 0x0000003f0800728c */ /* 0x000fe2000bf25070 */
[----:B-1----:R-:W0:Y:S01]  /*e000*/  LDC R17, c[0x0][0xa88] ;  /* 0x0002a200ff117b82 */ /* 0x002e220000000800 */
[----:B------:R-:W-:Y:S01]  /*e010*/  IMAD R7, R22, 0x40, R19 ;  /* 0x0000004016077824 */ /* 0x000fe200078e0213 */
[----:B------:R-:W-:Y:S01]  /*e020*/  UMOV UR4, URZ ;  /* 0x0000003f00047c82 */ /* 0x000fe20008000000 */
[----:B------:R-:W-:-:S02]  /*e030*/  UISETP.NE.AND.EX UP1, UPT, UR9, URZ, UPT, UP1 ;  /* 0x0000003f0900728c */ /* 0x000fc4000bf25310 */
[----:B------:R-:W-:-:S04]  /*e040*/  IMAD.WIDE R20, R7, 0x2, R20 ;  /* 0x0000000207147825 */ /* 0x000fc800078e0214 */
[----:B------:R-:W-:Y:S02]  /*e050*/  PLOP3.LUT P2, PT, PT, PT, UP1, 0x80, 0x0 ;  /* 0x000000000000781c */ /* 0x000fe40003f4f018 */
[----:B------:R-:W-:-:S03]  /*e060*/  IADD3 R29, P1, R20, 0x1000, RZ ;  /* 0x00001000141d7810 */ /* 0x000fc60007f3e0ff */
[----:B------:R-:W-:Y:S02]  /*e070*/  @UP1 ULDC.64 UR8, c[0x0][0xbe0] ;  /* 0x0002f80000081ab9 */ /* 0x000fe40000000a00 */
[----:B------:R-:W-:-:S06]  /*e080*/  @UP1 UIMAD.WIDE UR8, UR38, 0x4, UR8 ;  /* 0x00000004260818a5 */ /* 0x000fcc000f8e0208 */
[----:B------:R-:W-:Y:S01]  /*e090*/  IMAD.U32 R7, RZ, RZ, UR9 ;  /* 0x00000009ff077e24 */ /* 0x000fe2000f8e00ff */
[----:B---3--:R-:W-:Y:S01]  /*e0a0*/  @P0 R2UR UR4, R6 ;  /* 0x00000000060402ca */ /* 0x008fe200000e0000 */
[----:B------:R-:W-:-:S05]  /*e0b0*/  IMAD.U32 R6, RZ, RZ, UR8 ;  /* 0x00000008ff067e24 */ /* 0x000fca000f8e00ff */
[----:B0-----:R2:W5:Y:S01]  /*e0c0*/  @P2 LDG.E R17, desc[UR48][R6.64] ;  /* 0x0000003006112981 */ /* 0x001562000c1e1900 */
[----:B------:R-:W-:Y:S08]  /*e0d0*/  @P2 BRA `(.L_x_1141) ;  /* 0x0000000000102947 */ /* 0x000ff00003800000 */
[----:B------:R-:W-:Y:S05]  /*e0e0*/  @!P0 BRA `(.L_x_1141) ;  /* 0x00000000000c8947 */ /* 0x000fea0003800000 */
[----:B--2---:R-:W2:Y:S04]  /*e0f0*/  LDG.E R6, desc[UR48][R4.64] ;  /* 0x0000003004067981 */ /* 0x004ea8000c1e1900 */
[----:B-----5:R-:W2:Y:S02]  /*e100*/  LDG.E R17, desc[UR48][R4.64+0x4] ;  /* 0x0000043004117981 */ /* 0x020ea4000c1e1900 */
[----:B--2---:R-:W-:-:S07]  /*e110*/  IMAD.IADD R17, R17, 0x1, -R6 ;  /* 0x0000000111117824 */ /* 0x004fce00078e0a06 */
.L_x_1141:
[----:B------:R-:W-:Y:S01]  /*e120*/  USHF.R.S32.HI UR14, URZ, 0x1f, UR37 ;  /* 0x0000001f3f0e7899 */ /* 0x000fe20008011425 */
[----:B------:R-:W-:Y:S01]  /*e130*/  IMAD R8, R188, 0x80, R190 ;  /* 0x00000080bc087824 */ /* 0x000fe200078e02be */
[----:B------:R-:W-:Y:S01]  /*e140*/  ULDC.64 UR12, c[0x0][0xb70] ;  /* 0x0002dc00000c7ab9 */ /* 0x000fe20000000a00 */
[----:B------:R-:W-:Y:S01]  /*e150*/  USHF.R.S32.HI UR11, URZ, 0x1f, UR4 ;  /* 0x0000001f3f0b7899 */ /* 0x000fe20008011404 */
[C---:B------:R-:W-:Y:S01]  /*e160*/  IADD3 R13, P2, R20.reuse, 0x2000, RZ ;  /* 0x00002000140d7810 */ /* 0x040fe20007f5e0ff */
[----:B------:R-:W-:Y:S01]  /*e170*/  UIMAD UR7, UR14, UR12, URZ ;  /* 0x0000000c0e0772a4 */ /* 0x000fe2000f8e023f */
[----:B------:R-:W-:Y:S01]  /*e180*/  SHF.R.S32.HI R5, RZ, 0x1f, R8 ;  /* 0x0000001fff057819 */ /* 0x000fe20000011408 */
[----:B------:R-:W-:Y:S01]  /*e190*/  UMOV UR10, UR4 ;  /* 0x00000004000a7c82 */ /* 0x000fe20008000000 */
[----:B------:R-:W-:Y:S01]  /*e1a0*/  USEL UR15, UR38, URZ, !UP0 ;  /* 0x0000003f260f7287 */ /* 0x000fe2000c000000 */
[----:B--2---:R-:W-:Y:S01]  /*e1b0*/  IADD3 R7, P6, R20, 0x3000, RZ ;  /* 0x0000300014077810 */ /* 0x004fe20007fde0ff */
[----:B------:R-:W-:Y:S01]  /*e1c0*/  UIMAD.WIDE.U32 UR8, UR37, UR12, UR10 ;  /* 0x0000000c250872a5 */ /* 0x000fe2000f8e000a */
[----:B------:R-:W-:Y:S01]  /*e1d0*/  LOP3.LUT R12, R13, 0x380, RZ, 0xc0, !PT ;  /* 0x000003800d0c7812 */ /* 0x000fe200078ec0ff */
[----:B------:R-:W-:Y:S01]  /*e1e0*/  UIMAD UR10, UR37, UR13, UR7 ;  /* 0x0000000d250a72a4 */ /* 0x000fe2000f8e0207 */
[----:B------:R-:W-:Y:S01]  /*e1f0*/  LOP3.LUT R4, R7, 0x380, RZ, 0xc0, !PT ;  /* 0x0000038007047812 */ /* 0x000fe200078ec0ff */
[----:B------:R-:W-:Y:S01]  /*e200*/  USHF.R.S32.HI UR7, URZ, 0x1f, UR38 ;  /* 0x0000001f3f077899 */ /* 0x000fe20008011426 */
[----:B------:R-:W-:Y:S01]  /*e210*/  LOP3.LUT R28, R29, 0x380, RZ, 0xc0, !PT ;  /* 0x000003801d1c7812 */ /* 0x000fe200078ec0ff */
[----:B------:R-:W-:Y:S01]  /*e220*/  ULDC.64 UR12, c[0x0][0xb78] ;  /* 0x0002de00000c7ab9 */ /* 0x000fe20000000a00 */
[----:B------:R-:W-:Y:S01]  /*e230*/  UIADD3 UR9, UR9, UR10, URZ ;  /* 0x0000000a09097290 */ /* 0x000fe2000fffe03f */
[----:B------:R-:W-:Y:S01]  /*e240*/  SHF.R.U64 R12, R12, 0x3, RZ ;  /* 0x000000030c0c7819 */ /* 0x000fe200000012ff */
[----:B------:R-:W-:Y:S01]  /*e250*/  USEL UR16, UR7, URZ, !UP0 ;  /* 0x0000003f07107287 */ /* 0x000fe2000c000000 */
[----:B------:R-:W-:Y:S01]  /*e260*/  SHF.R.U64 R4, R4, 0x3, RZ ;  /* 0x0000000304047819 */ /* 0x000fe200000012ff */
[----:B------:R-:W-:Y:S01]  /*e270*/  UIMAD.WIDE.U32 UR8, UR15, UR12, UR8 ;  /* 0x0000000c0f0872a5 */ /* 0x000fe2000f8e0008 */
[----:B------:R-:W-:Y:S01]  /*e280*/  SHF.R.U64 R28, R28, 0x3, RZ ;  /* 0x000000031c1c7819 */ /* 0x000fe200000012ff */
[----:B------:R-:W-:Y:S01]  /*e290*/  UIMAD UR7, UR16, UR12, URZ ;  /* 0x0000000c100772a4 */ /* 0x000fe2000f8e023f */
[----:B------:R-:W-:Y:S01]  /*e2a0*/  LOP3.LUT R12, R12, R13, RZ, 0x3c, !PT ;  /* 0x0000000d0c0c7212 */ /* 0x000fe200078e3cff */
[----:B------:R-:W-:Y:S01]  /*e2b0*/  IMAD.X R13, RZ, RZ, R21, P2 ;  /* 0x000000ffff0d7224 */ /* 0x000fe200010e0615 */
[----:B------:R-:W-:Y:S01]  /*e2c0*/  IADD3 R37, P5, R20, 0x4000, RZ ;  /* 0x0000400014257810 */ /* 0x000fe20007fbe0ff */
[----:B------:R-:W-:Y:S01]  /*e2d0*/  UIMAD UR7, UR15, UR13, UR7 ;  /* 0x0000000d0f0772a4 */ /* 0x000fe2000f8e0207 */
[----:B------:R-:W-:-:S02]  /*e2e0*/  IADD3 R6, P0, R8, UR8, RZ ;  /* 0x0000000808067c10 */ /* 0x000fc4000ff1e0ff */
[----:B------:R-:W-:Y:S02]  /*e2f0*/  LOP3.LUT R4, R4, R7, RZ, 0x3c, !PT ;  /* 0x0000000704047212 */ /* 0x000fe400078e3cff */
[C---:B------:R-:W-:Y:S01]  /*e300*/  IADD3 R41, P4, R20.reuse, 0x5000, RZ ;  /* 0x0000500014297810 */ /* 0x040fe20007f9e0ff */
[----:B------:R-:W-:Y:S01]  /*e310*/  IMAD.U32 R10, RZ, RZ, UR7 ;  /* 0x00000007ff0a7e24 */ /* 0x000fe2000f8e00ff */
[----:B------:R-:W-:Y:S02]  /*e320*/  IADD3 R25, P3, R20, 0x6000, RZ ;  /* 0x0000600014197810 */ /* 0x000fe40007f7e0ff */
[----:B------:R-:W-:Y:S01]  /*e330*/  LOP3.LUT R28, R28, R29, RZ, 0x3c, !PT ;  /* 0x0000001d1c1c7212 */ /* 0x000fe200078e3cff */
[----:B------:R-:W-:Y:S01]  /*e340*/  IMAD.X R29, RZ, RZ, R21, P1 ;  /* 0x000000ffff1d7224 */ /* 0x000fe200008e0615 */
[----:B------:R-:W-:Y:S01]  /*e350*/  IADD3.X R5, R5, UR9, R10, P0, !PT ;  /* 0x0000000905057c10 */ /* 0x000fe200087fe40a */
[----:B------:R-:W-:Y:S01]  /*e360*/  ULDC.64 UR8, c[0x0][0xb40] ;  /* 0x0002d00000087ab9 */ /* 0x000fe20000000a00 */
[----:B------:R-:W-:-:S02]  /*e370*/  IADD3 R7, P2, R20, 0x7000, RZ ;  /* 0x0000700014077810 */ /* 0x000fc40007f5e0ff */
[C---:B------:R-:W-:Y:S02]  /*e380*/  LEA R46, P0, R6.reuse, UR8, 0x2 ;  /* 0x00000008062e7c11 */ /* 0x040fe4000f8010ff */
[----:B------:R-:W-:Y:S02]  /*e390*/  LOP3.LUT R36, R37, 0x380, RZ, 0xc0, !PT ;  /* 0x0000038025247812 */ /* 0x000fe400078ec0ff */
[----:B------:R-:W-:Y:S01]  /*e3a0*/  LEA.HI.X R47, R6, UR9, R5, 0x2, P0 ;  /* 0x00000009062f7c11 */ /* 0x000fe200080f1405 */
[C---:B------:R-:W-:Y:S01]  /*e3b0*/  VIADD R6, R8.reuse, 0x8 ;  /* 0x0000000808067836 */ /* 0x040fe20000000000 */
[----:B------:R-:W-:Y:S01]  /*e3c0*/  LOP3.LUT P0, RZ, R189, 0x3, RZ, 0xc0, !PT ;  /* 0x00000003bdff7812 */ /* 0x000fe2000780c0ff */
[----:B------:R-:W-:Y:S01]  /*e3d0*/  IMAD.X R5, RZ, RZ, R21, P6 ;  /* 0x000000ffff057224 */ /* 0x000fe200030e0615 */
[----:B------:R-:W-:Y:S01]  /*e3e0*/  LOP3.LUT R40, R41, 0x380, RZ, 0xc0, !PT ;  /* 0x0000038029287812 */ /* 0x000fe200078ec0ff */
[----:B------:R-:W-:Y:S01]  /*e3f0*/  ULDC.64 UR8, c[0x0][0xaa0] ;  /* 0x0002a80000087ab9 */ /* 0x000fe20000000a00 */
[----:B-----5:R-:W-:-:S02]  /*e400*/  ISETP.GE.OR P1, PT, R8, R17, P0 ;  /* 0x000000110800720c */ /* 0x020fc40000726670 */
[----:B------:R-:W-:Y:S02]  /*e410*/  LOP3.LUT R24, R25, 0x380, RZ, 0xc0, !PT ;  /* 0x0000038019187812 */ /* 0x000fe400078ec0ff */
[----:B------:R-:W-:Y:S02]  /*e420*/  LOP3.LUT R9, R20, 0x380, RZ, 0xc0, !PT ;  /* 0x0000038014097812 */ /* 0x000fe400078ec0ff */
[----:B------:R-:W-:Y:S02]  /*e430*/  ISETP.GE.OR P0, PT, R6, R17, P0 ;  /* 0x000000110600720c */ /* 0x000fe40000706670 */
[----:B------:R-:W-:Y:S02]  /*e440*/  LOP3.LUT R6, R7, 0x380, RZ, 0xc0, !PT ;  /* 0x0000038007067812 */ /* 0x000fe400078ec0ff */
[----:B------:R-:W-:Y:S02]  /*e450*/  SHF.R.U64 R36, R36, 0x3, RZ ;  /* 0x0000000324247819 */ /* 0x000fe400000012ff */
[----:B------:R-:W-:Y:S01]  /*e460*/  SHF.R.U64 R40, R40, 0x3, RZ ;  /* 0x0000000328287819 */ /* 0x000fe200000012ff */
[----:B------:R-:W-:Y:S01]  /*e470*/  UIMAD UR7, UR11, UR8, URZ ;  /* 0x000000080b0772a4 */ /* 0x000fe2000f8e023f */
[----:B------:R-:W-:Y:S01]  /*e480*/  SHF.R.U64 R24, R24, 0x3, RZ ;  /* 0x0000000318187819 */ /* 0x000fe200000012ff */
[----:B------:R0:W-:Y:S01]  /*e490*/  @!P1 STG.E desc[UR48][R46.64], R3 ;  /* 0x000000032e009986 */ /* 0x0001e2000c101930 */
[----:B------:R-:W-:-:S02]  /*e4a0*/  SHF.R.U64 R9, R9, 0x3, RZ ;  /* 0x0000000309097819 */ /* 0x000fc400000012ff */
[----:B------:R-:W-:Y:S01]  /*e4b0*/  SHF.R.U64 R6, R6, 0x3, RZ ;  /* 0x0000000306067819 */ /* 0x000fe200000012ff */
[----:B------:R-:W-:Y:S01]  /*e4c0*/  IMAD.MOV.U32 R44, RZ, RZ, R19 ;  /* 0x000000ffff2c7224 */ /* 0x000fe200078e0013 */
        /* <DEDUP_REMOVED lines=9> */
[----:B0-----:R-:W-:Y:S01]  /*e560*/  IMAD.U32 R3, RZ, RZ, UR8 ;  /* 0x00000008ff037e24 */ /* 0x001fe2000f8e00ff */
[----:B------:R-:W-:Y:S01]  /*e570*/  SHF.R.S32.HI R45, RZ, 0x1f, R19 ;  /* 0x0000001fff2d7819 */ /* 0x000fe20000011413 */
[----:B------:R0:W-:Y:S01]  /*e580*/  @!P0 STG.E desc[UR48][R46.64+0x20], R2 ;  /* 0x000020022e008986 */ /* 0x0001e2000c101930 */
[----:B------:R-:W-:-:S03]  /*e590*/  UIMAD UR7, UR4, UR9, UR7 ;  /* 0x00000009040772a4 */ /* 0x000fc6000f8e0207 */
[----:B------:R1:W5:Y:S01]  /*e5a0*/  LD.E.128 R32, desc[UR48][R20.64] ;  /* 0x0000003014207980 */ /* 0x000362000c101d00 */
[----:B------:R-:W-:-:S03]  /*e5b0*/  ULDC.64 UR8, c[0x0][0xae0] ;  /* 0x0002b80000087ab9 */ /* 0x000fc60000000a00 */
[----:B------:R-:W5:Y:S04]  /*e5c0*/  LD.E.128 R28, desc[UR48][R28.64] ;  /* 0x000000301c1c7980 */ /* 0x000f68000c101d00 */
[----:B------:R-:W5:Y:S01]  /*e5d0*/  LD.E.128 R12, desc[UR48][R12.64] ;  /* 0x000000300c0c7980 */ /* 0x000f62000c101d00 */
[----:B0-----:R-:W-:-:S03]  /*e5e0*/  IMAD.WIDE.U32 R2, R3, UR4, R44 ;  /* 0x0000000403027c25 */ /* 0x001fc6000f8e002c */
[----:B------:R-:W5:Y:S04]  /*e5f0*/  LD.E.128 R4, desc[UR48][R4.64] ;  /* 0x0000003004047980 */ /* 0x000f68000c101d00 */
[----:B------:R-:W5:Y:S04]  /*e600*/  LD.E.128 R36, desc[UR48][R36.64] ;  /* 0x0000003024247980 */ /* 0x000f68000c101d00 */
[----:B------:R-:W5:Y:S04]  /*e610*/  LD.E.128 R40, desc[UR48][R40.64] ;  /* 0x0000003028287980 */ /* 0x000f68000c101d00 */
[----:B------:R-:W5:Y:S04]  /*e620*/  LD.E.128 R24, desc[UR48][R24.64] ;  /* 0x0000003018187980 */ /* 0x000f68000c101d00 */
[----:B------:R-:W5:Y:S01]  /*e630*/  LD.E.128 R8, desc[UR48][R8.64] ;  /* 0x0000003008087980 */ /* 0x000f62000c101d00 */
[----:B------:R-:W-:Y:S01]  /*e640*/  UIMAD UR4, UR14, UR8, URZ ;  /* 0x000000080e0472a4 */ /* 0x000fe2000f8e023f */
[----:B------:R-:W-:Y:S01]  /*e650*/  VIADD R3, R3, UR7 ;  /* 0x0000000703037c36 */ /* 0x000fe20008000000 */
[----:B------:R-:W-:Y:S01]  /*e660*/  SHF.R.S32.HI R23, RZ, 0x1f, R22 ;  /* 0x0000001fff177819 */ /* 0x000fe20000011416 */
[----:B------:R-:W-:Y:S01]  /*e670*/  @!PT LDS RZ, [RZ] ;  /* 0x00000000fffff984 */ /* 0x000fe20000000800 */
[----:B------:R-:W-:Y:S01]  /*e680*/  @!PT LDS RZ, [RZ] ;  /* 0x00000000fffff984 */ /* 0x000fe20000000800 */
[----:B------:R-:W-:Y:S01]  /*e690*/  @!PT LDS RZ, [RZ] ;  /* 0x00000000fffff984 */ /* 0x000fe20000000800 */
[----:B------:R-:W-:Y:S01]  /*e6a0*/  @!PT LDS RZ, [RZ] ;  /* 0x00000000fffff984 */ /* 0x000fe20000000800 */
[----:B------:R0:W-:Y:S06]  /*e6b0*/  MEMBAR.ALL.CTA ;  /* 0x0000000000007992 */ /* 0x0001ec0000008000 */
[----:B0-----:R-:W0:Y:S01]  /*e6c0*/  FENCE.VIEW.ASYNC.S ;  /* 0x00000000000073c6 */ /* 0x001e220000000000 */
[----:B-1----:R-:W-:Y:S01]  /*e6d0*/  IMAD.U32 R21, RZ, RZ, UR8 ;  /* 0x00000008ff157e24 */ /* 0x002fe2000f8e00ff */
[----:B------:R-:W-:Y:S01]  /*e6e0*/  UIMAD UR4, UR37, UR9, UR4 ;  /* 0x00000009250472a4 */ /* 0x000fe2000f8e0204 */
[----:B------:R-:W-:Y:S01]  /*e6f0*/  IMAD R20, R188, -0x80, R17 ;  /* 0xffffff80bc147824 */ /* 0x000fe200078e0211 */
[----:B------:R-:W-:Y:S01]  /*e700*/  BSSY B1, `(.L_x_1142) ;  /* 0x0000025000017945 */ /* 0x000fe20003800000 */
[----:B------:R-:W-:Y:S01]  /*e710*/  IMAD.WIDE.U32 R2, R21, UR37, R2 ;  /* 0x0000002515027c25 */ /* 0x000fe2000f8e0002 */
[----:B------:R-:W-:-:S02]  /*e720*/  ULDC.64 UR8, c[0x0][0xae8] ;  /* 0x0002ba0000087ab9 */ /* 0x000fc40000000a00 */
[CC--:B------:R-:W-:Y:S01]  /*e730*/  ISETP.GE.AND P2, PT, R22.reuse, R20.reuse, PT ;  /* 0x000000141600720c */ /* 0x0c0fe20003f46270 */
[----:B------:R-:W-:Y:S01]  /*e740*/  VIADD R3, R3, UR4 ;  /* 0x0000000403037c36 */ /* 0x000fe20008000000 */
[----:B------:R-:W-:Y:S01]  /*e750*/  UIMAD UR4, UR16, UR8, URZ ;  /* 0x00000008100472a4 */ /* 0x000fe2000f8e023f */
[----:B------:R-:W-:Y:S02]  /*e760*/  VIADD R17, R22, 0x20 ;  /* 0x0000002016117836 */ /* 0x000fe40000000000 */
[----:B------:R-:W-:Y:S01]  /*e770*/  VIADD R0, R0, 0x28820 ;  /* 0x0002882000007836 */ /* 0x000fe20000000000 */
[----:B------:R-:W-:Y:S01]  /*e780*/  UIMAD UR4, UR15, UR9, UR4 ;  /* 0x000000090f0472a4 */ /* 0x000fe2000f8e0204 */
[----:B------:R-:W-:Y:S01]  /*e790*/  IMAD.U32 R45, RZ, RZ, UR8 ;  /* 0x00000008ff2d7e24 */ /* 0x000fe2000f8e00ff */
[----:B------:R-:W-:Y:S01]  /*e7a0*/  ISETP.GE.AND P4, PT, R17, R20, PT ;  /* 0x000000141100720c */ /* 0x000fe20003f86270 */
[----:B------:R-:W-:Y:S01]  /*e7b0*/  VIADD R17, R22, 0x40 ;  /* 0x0000004016117836 */ /* 0x000fe20000000000 */
[----:B------:R-:W-:Y:S01]  /*e7c0*/  PRMT R0, RZ, 0x654, R0 ;  /* 0x00000654ff007816 */ /* 0x000fe20000000000 */
[----:B------:R-:W-:-:S03]  /*e7d0*/  IMAD.WIDE.U32 R44, R45, UR15, R2 ;  /* 0x0000000f2d2c7c25 */ /* 0x000fc6000f8e0002 */
[----:B------:R-:W-:Y:S01]  /*e7e0*/  ISETP.GE.AND P0, PT, R17, R20, PT ;  /* 0x000000141100720c */ /* 0x000fe20003f06270 */
[----:B------:R-:W-:Y:S01]  /*e7f0*/  VIADD R18, R22, 0x60 ;  /* 0x0000006016127836 */ /* 0x000fe20000000000 */
[----:B0-----:R0:W-:Y:S01]  /*e800*/  SYNCS.ARRIVE.TRANS64.RED.A1T0 RZ, [R0+URZ], RZ ;  /* 0x000000ff00ff79a7 */ /* 0x0011e2000810043f */
[----:B------:R-:W-:-:S03]  /*e810*/  VIADD R49, R45, UR4 ;  /* 0x000000042d317c36 */ /* 0x000fc60008000000 */
[----:B------:R-:W-:Y:S01]  /*e820*/  ISETP.GE.AND P1, PT, R18, R20, PT ;  /* 0x000000141200720c */ /* 0x000fe20003f26270 */
[----:B------:R-:W-:Y:S01]  /*e830*/  IMAD.WIDE R20, R188, 0x80, R22 ;  /* 0x00000080bc147825 */ /* 0x000fe200078e0216 */
[----:B------:R-:W-:Y:S11]  /*e840*/  @P2 BRA `(.L_x_1143) ;  /* 0x0000000000402947 */ /* 0x000ff60003800000 */
[----:B------:R-:W-:Y:S01]  /*e850*/  ULDC.64 UR8, c[0x0][0xad8] ;  /* 0x0002b60000087ab9 */ /* 0x000fe20000000a00 */
[----:B0-----:R-:W-:Y:S01]  /*e860*/  VIADD R0, R19, 0x40 ;  /* 0x0000004013007836 */ /* 0x001fe20000000000 */
        /* <DEDUP_REMOVED lines=12> */
[----:B-----5:R1:W-:Y:S04]  /*e930*/  @!P2 STG.E.128 desc[UR48][R46.64], R32 ;  /* 0x000000202e00a986 */ /* 0x0203e8000c101d30 */
[----:B------:R1:W-:Y:S02]  /*e940*/  @!P3 STG.E.128 desc[UR48][R46.64+0x80], R36 ;  /* 0x000080242e00b986 */ /* 0x0003e4000c101d30 */
.L_x_1143:
[----:B------:R-:W-:Y:S05]  /*e950*/  BSYNC B1 ;  /* 0x0000000000017941 */ /* 0x000fea0003800000 */
.L_x_1142:
        /* <DEDUP_REMOVED lines=8> */
[----:B0-----:R-:W-:Y:S02]  /*e9e0*/  IMAD.X R0, RZ, RZ, R21, P2 ;  /* 0x000000ffff007224 */ /* 0x001fe400010e0615 */
[----:B------:R-:W-:Y:S02]  /*e9f0*/  VIADD R18, R19, 0x40 ;  /* 0x0000004013127836 */ /* 0x000fe40000000000 */
[----:B------:R-:W-:-:S02]  /*ea00*/  IMAD R0, R0, UR8, RZ ;  /* 0x0000000800007c24 */ /* 0x000fc4000f8e02ff */
[----:B------:R-:W-:Y:S01]  /*ea10*/  IMAD.WIDE.U32 R2, R17, UR8, R2 ;  /* 0x0000000811027c25 */ /* 0x000fe2000f8e0002 */
[----:B------:R-:W-:-:S03]  /*ea20*/  ISETP.GE.AND P4, PT, R18, UR4, PT ;  /* 0x0000000412007c0c */ /* 0x000fc6000bf86270 */
[----:B------:R-:W-:Y:S01]  /*ea30*/  IMAD R17, R17, UR9, R0 ;  /* 0x0000000911117c24 */ /* 0x000fe2000f8e0200 */
[----:B------:R-:W-:Y:S02]  /*ea40*/  ULDC.64 UR8, c[0x0][0xa80] ;  /* 0x0002a00000087ab9 */ /* 0x000fe40000000a00 */
[----:B-1---5:R-:W-:Y:S01]  /*ea50*/  LEA R32, P2, R2, UR8, 0x1 ;  /* 0x0000000802207c11 */ /* 0x022fe2000f8408ff */
[----:B------:R-:W-:-:S05]  /*ea60*/  IMAD.IADD R3, R3, 0x1, R17 ;  /* 0x0000000103037824 */ /* 0x000fca00078e0211 */
[----:B------:R-:W-:-:S05]  /*ea70*/  LEA.HI.X R33, R2, UR9, R3, 0x1, P2 ;  /* 0x0000000902217c11 */ /* 0x000fca00090f0c03 */
[----:B------:R2:W-:Y:S04]  /*ea80*/  @!P3 STG.E.128 desc[UR48][R32.64], R28 ;  /* 0x0000001c2000b986 */ /* 0x0005e8000c101d30 */
[----:B------:R2:W-:Y:S02]  /*ea90*/  @!P4 STG.E.128 desc[UR48][R32.64+0x80], R40 ;  /* 0x000080282000c986 */ /* 0x0005e4000c101d30 */
.L_x_1145:
[----:B------:R-:W-:Y:S05]  /*eaa0*/  BSYNC B1 ;  /* 0x0000000000017941 */ /* 0x000fea0003800000 */
.L_x_1144:
        /* <DEDUP_REMOVED lines=15> */
[----:B--2--5:R-:W-:Y:S01]  /*eba0*/  LEA R28, P0, R2, UR8, 0x1 ;  /* 0x00000008021c7c11 */ /* 0x024fe2000f8008ff */
[----:B------:R-:W-:-:S05]  /*ebb0*/  IMAD.IADD R3, R3, 0x1, R17 ;  /* 0x0000000103037824 */ /* 0x000fca00078e0211 */
[----:B------:R-:W-:-:S05]  /*ebc0*/  LEA.HI.X R29, R2, UR9, R3, 0x1, P0 ;  /* 0x00000009021d7c11 */ /* 0x000fca00080f0c03 */
[----:B------:R3:W-:Y:S04]  /*ebd0*/  @!P2 STG.E.128 desc[UR48][R28.64], R12 ;  /* 0x0000000c1c00a986 */ /* 0x0007e8000c101d30 */
[----:B------:R3:W-:Y:S02]  /*ebe0*/  @!P3 STG.E.128 desc[UR48][R28.64+0x80], R24 ;  /* 0x000080181c00b986 */ /* 0x0007e4000c101d30 */
.L_x_1147:
[----:B------:R-:W-:Y:S05]  /*ebf0*/  BSYNC B1 ;  /* 0x0000000000017941 */ /* 0x000fea0003800000 */
.L_x_1146:
[----:B------:R-:W-:Y:S05]  /*ec00*/  @P1 BRA `(.L_x_1148) ;  /* 0x0000000800f41947 */ /* 0x000fea0003800000 */
[----:B---3-5:R-:W-:Y:S01]  /*ec10*/  IADD3 R13, P0, R20, 0x60, RZ ;  /* 0x00000060140d7810 */ /* 0x028fe20007f1e0ff */
[----:B------:R-:W-:Y:S01]  /*ec20*/  ULDC.64 UR8, c[0x0][0xad8] ;  /* 0x0002b60000087ab9 */ /* 0x000fe20000000a00 */
[----:B------:R-:W-:Y:S01]  /*ec30*/  IMAD.MOV.U32 R2, RZ, RZ, R44 ;  /* 0x000000ffff027224 */ /* 0x000fe200078e002c */
[----:B------:R-:W-:Y:S01]  /*ec40*/  ULDC UR4, c[0x0][0xa8c] ;  /* 0x0002a30000047ab9 */ /* 0x000fe20000000800 */
[----:B------:R-:W-:Y:S01]  /*ec50*/  IMAD.MOV.U32 R3, RZ, RZ, R49 ;  /* 0x000000ffff037224 */ /* 0x000fe200078e0031 */
[----:B------:R-:W-:Y:S01]  /*ec60*/  ISETP.GE.AND P1, PT, R19, UR4, PT ;  /* 0x0000000413007c0c */ /* 0x000fe2000bf26270 */
[----:B------:R-:W-:Y:S02]  /*ec70*/  IMAD.X R20, RZ, RZ, R21, P0 ;  /* 0x000000ffff147224 */ /* 0x000fe400000e0615 */
[----:B------:R-:W-:-:S04]  /*ec80*/  IMAD.WIDE.U32 R2, R13, UR8, R2 ;  /* 0x000000080d027c25 */ /* 0x000fc8000f8e0002 */
[----:B------:R-:W-:Y:S02]  /*ec90*/  IMAD R20, R20, UR8, RZ ;  /* 0x0000000814147c24 */ /* 0x000fe4000f8e02ff */
[----:B0-----:R-:W-:Y:S02]  /*eca0*/  VIADD R0, R19, 0x40 ;  /* 0x0000004013007836 */ /* 0x001fe40000000000 */
        /* <DEDUP_REMOVED lines=10> */
.L_x_1140:
[----:B------:R-:W-:Y:S01]  /*ed50*/  ULDC.64 UR8, c[0x0][0xbd8] ;  /* 0x0002f60000087ab9 */ /* 0x000fe20000000a00 */
[----:B------:R-:W-:Y:S01]  /*ed60*/  IMAD.MOV.U32 R9, RZ, RZ, RZ ;  /* 0x000000ffff097224 */ /* 0x000fe200078e00ff */
[----:B------:R-:W-:-:S04]  /*ed70*/  UISETP.NE.U32.AND UP0, UPT, UR8, URZ, UPT ;  /* 0x0000003f0800728c */ /* 0x000fc8000bf05070 */
[----:B------:R-:W-:-:S03]  /*ed80*/  UISETP.NE.AND.EX UP0, UPT, UR9, URZ, UPT, UP0 ;  /* 0x0000003f0900728c */ /* 0x000fc6000bf05300 */
[----:B------:R-:W-:Y:S02]  /*ed90*/  ULDC.64 UR8, c[0x0][0xbd8] ;  /* 0x0002f60000087ab9 */ /* 0x000fe40000000a00 */
[----:B------:R-:W-:Y:S01]  /*eda0*/  UIMAD.WIDE UR8, UR38, 0x4, UR8 ;  /* 0x00000004260878a5 */ /* 0x000fe2000f8e0208 */
[----:B------:R-:W0:Y:S01]  /*edb0*/  LDC R7, c[0x0][0xa88] ;  /* 0x0002a200ff077b82 */ /* 0x000e220000000800 */
[----:B------:R-:W-:-:S04]  /*edc0*/  PLOP3.LUT P1, PT, PT, PT, UP0, 0x80, 0x0 ;  /* 0x000000000000781c */ /* 0x000fc80003f2f008 */
[----:B------:R-:W-:Y:S02]  /*edd0*/  IMAD.U32 R2, RZ, RZ, UR8 ;  /* 0x00000008ff027e24 */ /* 0x000fe4000f8e00ff */
[----:B------:R-:W-:Y:S01]  /*ede0*/  IMAD.U32 R3, RZ, RZ, UR9 ;  /* 0x00000009ff037e24 */ /* 0x000fe2000f8e00ff */
[----:B------:R-:W-:Y:S02]  /*edf0*/  ULDC.64 UR8, c[0x0][0xbe0] ;  /* 0x0002f80000087ab9 */ /* 0x000fe40000000a00 */
[----:B------:R-:W-:-:S04]  /*ee00*/  UISETP.NE.U32.AND UP1, UPT, UR8, URZ, UPT ;  /* 0x0000003f0800728c */ /* 0x000fc8000bf25070 */
[----:B------:R-:W-:Y:S01]  /*ee10*/  UISETP.NE.AND.EX UP1, UPT, UR9, URZ, UPT, UP1 ;  /* 0x0000003f0900728c */ /* 0x000fe2000bf25310 */
[----:B------:R1:W5:Y:S05]  /*ee20*/  @P1 LDG.E R9, desc[UR48][R2.64] ;  /* 0x0000003002091981 */ /* 0x00036a000c1e1900 */
[----:B------:R-:W-:-:S05]  /*ee30*/  PLOP3.LUT P2, PT, PT, PT, UP1, 0x80, 0x0 ;  /* 0x000000000000781c */ /* 0x000fca0003f4f018 */
[----:B------:R-:W-:Y:S02]  /*ee40*/  @UP1 ULDC.64 UR8, c[0x0][0xbe0] ;  /* 0x0002f80000081ab9 */ /* 0x000fe40000000a00 */
[----:B------:R-:W-:-:S06]  /*ee50*/  @UP1 UIMAD.WIDE UR8, UR38, 0x4, UR8 ;  /* 0x00000004260818a5 */ /* 0x000fcc000f8e0208 */
[----:B------:R-:W-:Y:S02]  /*ee60*/  IMAD.U32 R4, RZ, RZ, UR8 ;  /* 0x00000008ff047e24 */ /* 0x000fe4000f8e00ff */
[----:B------:R-:W-:-:S05]  /*ee70*/  IMAD.U32 R5, RZ, RZ, UR9 ;  /* 0x00000009ff057e24 */ /* 0x000fca000f8e00ff */
[----:B0-----:R1:W5:Y:S01]  /*ee80*/  @P2 LDG.E R7, desc[UR48][R4.64] ;  /* 0x0000003004072981 */ /* 0x001362000c1e1900 */
[----:B------:R-:W-:Y:S01]  /*ee90*/  USHF.R.S32.HI UR8, URZ, 0x1f, UR37 ;  /* 0x0000001f3f087899 */ /* 0x000fe20008011425 */
[----:B------:R-:W-:Y:S01]  /*eea0*/  ISETP.GT.AND P0, PT, R193, 0x7f, PT ;  /* 0x0000007fc100780c */ /* 0x000fe20003f04270 */
[----:B------:R-:W-:-:S12]  /*eeb0*/  @P2 BRA `(.L_x_1149) ;  /* 0x0000000000102947 */ /* 0x000fd80003800000 */
[----:B------:R-:W-:Y:S05]  /*eec0*/  @!P1 BRA `(.L_x_1149) ;  /* 0x00000000000c9947 */ /* 0x000fea0003800000 */
[----:B------:R-:W2:Y:S04]  /*eed0*/  LDG.E R0, desc[UR48][R2.64] ;  /* 0x0000003002007981 */ /* 0x000ea8000c1e1900 */
[----:B-----5:R-:W2:Y:S02]  /*eee0*/  LDG.E R7, desc[UR48][R2.64+0x4] ;  /* 0x0000043002077981 */ /* 0x020ea4000c1e1900 */
[----:B--2---:R-:W-:-:S07]  /*eef0*/  IMAD.IADD R7, R7, 0x1, -R0 ;  /* 0x0000000107077824 */ /* 0x004fce00078e0a00 */
.L_x_1149:
[----:B------:R-:W-:Y:S01]  /*ef00*/  USHF.R.S32.HI UR4, URZ, 0x1f, UR38 ;  /* 0x0000001f3f047899 */ /* 0x000fe20008011426 */
[----:B------:R-:W-:Y:S01]  /*ef10*/  BSSY B1, `(.L_x_1150) ;  /* 0x000001e000017945 */ /* 0x000fe20003800000 */
[----:B------:R-:W-:Y:S01]  /*ef20*/  USEL UR10, UR38, URZ, !UP0 ;  /* 0x0000003f260a7287 */ /* 0x000fe2000c000000 */
[----:B------:R-:W-:Y:S01]  /*ef30*/  SHF.R.S32.HI R8, RZ, 0x1f, R19 ;  /* 0x0000001fff087819 */ /* 0x000fe20000011413 */
[----:B------:R-:W-:Y:S01]  /*ef40*/  USEL UR9, UR4, URZ, !UP0 ;  /* 0x0000003f04097287 */ /* 0x000fe2000c000000 */
[----:B-----5:R-:W-:Y:S01]  /*ef50*/  SHF.R.S32.HI R6, RZ, 0x1f, R9 ;  /* 0x0000001fff067819 */ /* 0x020fe20000011409 */
[----:B------:R-:W-:Y:S10]  /*ef60*/  @P0 BRA `(.L_x_1151) ;  /* 0x0000000000600947 */ /* 0x000ff40003800000 */
[----:B------:R-:W0:Y:S02]  /*ef70*/  S2R R0, SR_TID.X ;  /* 0x0000000000007919 */ /* 0x000e240000002100 */
[----:B0-----:R-:W-:-:S04]  /*ef80*/  IMAD R0, R188, 0x80, R0 ;  /* 0x00000080bc007824 */ /* 0x001fc800078e0200 */
[----:B------:R-:W-:-:S05]  /*ef90*/  VIADD R0, R0, 0xffffff80 ;  /* 0xffffff8000007836 */ /* 0x000fca0000000000 */
[----:B------:R-:W-:-:S13]  /*efa0*/  ISETP.GE.AND P0, PT, R0, R7, PT ;  /* 0x000000070000720c */ /* 0x000fda0003f06270 */
[----:B------:R-:W-:Y:S05]  /*efb0*/  @P0 BRA `(.L_x_1151) ;  /* 0x00000000004c0947 */ /* 0x000fea0003800000 */
[C---:B-1----:R-:W-:Y:S01]  /*efc0*/  IADD3 R2, P0, R0.reuse, R9, RZ ;  /* 0x0000000900027210 */ /* 0x042fe20007f1e0ff */
[----:B------:R-:W-:Y:S02]  /*efd0*/  ULDC.64 UR12, c[0x0][0xb70] ;  /* 0x0002dc00000c7ab9 */ /* 0x000fe40000000a00 */
[----:B------:R-:W-:Y:S01]  /*efe0*/  UIMAD UR4, UR8, UR12, URZ ;  /* 0x0000000c080472a4 */ /* 0x000fe2000f8e023f */
[----:B------:R-:W-:Y:S01]  /*eff0*/  LEA.HI.X.SX32 R3, R0, R6, 0x1, P0 ;  /* 0x0000000600037211 */ /* 0x000fe200000f0eff */
[----:B------:R-:W-:Y:S02]  /*f000*/  IMAD.U32 R5, RZ, RZ, UR12 ;  /* 0x0000000cff057e24 */ /* 0x000fe4000f8e00ff */
[----:B------:R-:W-:Y:S02]  /*f010*/  UIMAD UR4, UR37, UR13, UR4 ;  /* 0x0000000d250472a4 */ /* 0x000fe4000f8e0204 */
[----:B------:R-:W-:Y:S01]  /*f020*/  IMAD.WIDE.U32 R2, R5, UR37, R2 ;  /* 0x0000002505027c25 */ /* 0x000fe2000f8e0002 */
[----:B------:R-:W-:-:S02]  /*f030*/  ULDC.64 UR12, c[0x0][0xb78] ;  /* 0x0002de00000c7ab9 */ /* 0x000fc40000000a00 */
[----:B------:R-:W-:Y:S01]  /*f040*/  UIMAD UR7, UR9, UR12, URZ ;  /* 0x0000000c090772a4 */ /* 0x000fe2000f8e023f */
[----:B------:R-:W-:Y:S02]  /*f050*/  VIADD R3, R3, UR4 ;  /* 0x0000000403037c36 */ /* 0x000fe40008000000 */
[----:B------:R-:W-:Y:S01]  /*f060*/  IMAD.U32 R5, RZ, RZ, UR12 ;  /* 0x0000000cff057e24 */ /* 0x000fe2000f8e00ff */
[----:B------:R-:W-:-:S03]  /*f070*/  UIMAD UR7, UR10, UR13, UR7 ;  /* 0x0000000d0a0772a4 */ /* 0x000fc6000f8e0207 */
[----:B------:R-:W-:Y:S01]  /*f080*/  IMAD.WIDE.U32 R2, R5, UR10, R2 ;  /* 0x0000000a05027c25 */ /* 0x000fe2000f8e0002 */
[----:B------:R-:W-:-:S03]  /*f090*/  ULDC.64 UR12, c[0x0][0xb40] ;  /* 0x0002d000000c7ab9 */ /* 0x000fc60000000a00 */
[----:B------:R-:W-:Y:S01]  /*f0a0*/  VIADD R3, R3, UR7 ;  /* 0x0000000703037c36 */ /* 0x000fe20008000000 */
[----:B------:R-:W-:-:S04]  /*f0b0*/  LEA R4, P0, R2, UR12, 0x2 ;  /* 0x0000000c02047c11 */ /* 0x000fc8000f8010ff */
[----:B------:R-:W-:Y:S01]  /*f0c0*/  LEA.HI.X R5, R2, UR13, R3, 0x2, P0 ;  /* 0x0000000d02057c11 */ /* 0x000fe200080f1403 */
[----:B------:R-:W-:-:S05]  /*f0d0*/  IMAD.MOV.U32 R3, RZ, RZ, -0x800000 ;  /* 0xff800000ff037424 */ /* 0x000fca00078e00ff */
[----:B------:R0:W-:Y:S03]  /*f0e0*/  STG.E desc[UR48][R4.64], R3 ;  /* 0x0000000304007986 */ /* 0x0001e6000c101930 */
.L_x_1151:
[----:B------:R-:W-:Y:S05]  /*f0f0*/  BSYNC B1 ;  /* 0x0000000000017941 */ /* 0x000fea0003800000 */
.L_x_1150:
[----:B------:R-:W-:Y:S01]  /*f100*/  ULDC.64 UR12, c[0x0][0xaa0] ;  /* 0x0002a800000c7ab9 */ /* 0x000fe20000000a00 */
[----:B-1----:R-:W-:Y:S01]  /*f110*/  IMAD.MOV.U32 R2, RZ, RZ, R19 ;  /* 0x000000ffff027224 */ /* 0x002fe200078e0013 */
[----:B------:R-:W-:Y:S01]  /*f120*/  BSSY B1, `(.L_x_1152) ;  /* 0x000002e000017945 */ /* 0x000fe20003800000 */
[----:B0-----:R-:W-:Y:S02]  /*f130*/  IMAD.MOV.U32 R3, RZ, RZ, R8 ;  /* 0x000000ffff037224 */ /* 0x001fe400078e0008 */
[----:B------:R-:W-:Y:S02]  /*f140*/  IMAD R0, R6, UR12, RZ ;  /* 0x0000000c06007c24 */ /* 0x000fe4000f8e02ff */
[----:B------:R-:W-:-:S04]  /*f150*/  IMAD.WIDE.U32 R2, R9, UR12, R2 ;  /* 0x0000000c09027c25 */ /* 0x000fc8000f8e0002 */
[----:B------:R-:W-:Y:S01]  /*f160*/  IMAD R9, R9, UR13, R0 ;  /* 0x0000000d09097c24 */ /* 0x000fe2000f8e0200 */
[----:B------:R-:W-:Y:S01]  /*f170*/  ULDC.64 UR12, c[0x0][0xae0] ;  /* 0x0002b800000c7ab9 */ /* 0x000fe20000000a00 */
[----:B------:R-:W-:Y:S01]  /*f180*/  IMAD R7, R188, -0x80, R7 ;  /* 0xffffff80bc077824 */ /* 0x000fe200078e0207 */
[----:B------:R-:W-:Y:S01]  /*f190*/  UIMAD UR4, UR8, UR12, URZ ;  /* 0x0000000c080472a4 */ /* 0x000fe2000f8e023f */
[----:B------:R-:W-:Y:S02]  /*f1a0*/  IMAD.IADD R3, R3, 0x1, R9 ;  /* 0x0000000103037824 */ /* 0x000fe400078e0209 */
[----:B------:R-:W-:Y:S01]  /*f1b0*/  IMAD.U32 R5, RZ, RZ, UR12 ;  /* 0x0000000cff057e24 */ /* 0x000fe2000f8e00ff */
[----:B------:R-:W-:Y:S01]  /*f1c0*/  UIMAD UR4, UR37, UR13, UR4 ;  /* 0x0000000d250472a4 */ /* 0x000fe2000f8e0204 */
[C---:B------:R-:W-:Y:S01]  /*f1d0*/  VIADD R0, R22.reuse, 0x20 ;  /* 0x0000002016007836 */ /* 0x040fe20000000000 */
[----:B------:R-:W-:Y:S01]  /*f1e0*/  ISETP.GE.AND P2, PT, R22, R7, PT ;  /* 0x000000071600720c */ /* 0x000fe20003f46270 */
[----:B------:R-:W-:Y:S01]  /*f1f0*/  IMAD.WIDE.U32 R2, R5, UR37, R2 ;  /* 0x0000002505027c25 */ /* 0x000fe2000f8e0002 */
[----:B------:R-:W-:-:S02]  /*f200*/  ULDC.64 UR12, c[0x0][0xae8] ;  /* 0x0002ba00000c7ab9 */ /* 0x000fc40000000a00 */
[-C--:B------:R-:W-:Y:S01]  /*f210*/  ISETP.GE.AND P3, PT, R0, R7.reuse, PT ;  /* 0x000000070000720c */ /* 0x080fe20003f66270 */
[----:B------:R-:W-:Y:S01]  /*f220*/  VIADD R3, R3, UR4 ;  /* 0x0000000403037c36 */ /* 0x000fe20008000000 */
[----:B------:R-:W-:Y:S01]  /*f230*/  UIMAD UR4, UR9, UR12, URZ ;  /* 0x0000000c090472a4 */ /* 0x000fe2000f8e023f */
[C---:B------:R-:W-:Y:S02]  /*f240*/  VIADD R4, R22.reuse, 0x40 ;  /* 0x0000004016047836 */ /* 0x040fe40000000000 */
[----:B------:R-:W-:Y:S01]  /*f250*/  VIADD R0, R22, 0x60 ;  /* 0x0000006016007836 */ /* 0x000fe20000000000 */
[----:B------:R-:W-:Y:S01]  /*f260*/  UIMAD UR4, UR10, UR13, UR4 ;  /* 0x0000000d0a0472a4 */ /* 0x000fe2000f8e0204 */
[----:B------:R-:W-:Y:S01]  /*f270*/  IMAD.U32 R5, RZ, RZ, UR12 ;  /* 0x0000000cff057e24 */ /* 0x000fe2000f8e00ff */
[-C--:B------:R-:W-:Y:S01]  /*f280*/  ISETP.GE.AND P1, PT, R4, R7.reuse, PT ;  /* 0x000000070400720c */ /* 0x080fe20003f26270 */
[----:B------:R-:W-:Y:S01]  /*f290*/  IMAD.MOV.U32 R6, RZ, RZ, R22 ;  /* 0x000000ffff067224 */ /* 0x000fe200078e0016 */
[----:B------:R-:W-:Y:S01]  /*f2a0*/  ISETP.GE.AND P0, PT, R0, R7, PT ;  /* 0x000000070000720c */ /* 0x000fe20003f06270 */
[----:B------:R-:W-:Y:S01]  /*f2b0*/  IMAD.WIDE.U32 R4, R5, UR10, R2 ;  /* 0x0000000a05047c25 */ /* 0x000fe2000f8e0002 */
[----:B------:R-:W-:-:S03]  /*f2c0*/  SHF.R.S32.HI R7, RZ, 0x1f, R22 ;  /* 0x0000001fff077819 */ /* 0x000fc60000011416 */
[----:B------:R-:W-:Y:S02]  /*f2d0*/  VIADD R11, R5, UR4 ;  /* 0x00000004050b7c36 */ /* 0x000fe40008000000 */
[----:B------:R-:W-:Y:S01]  /*f2e0*/  IMAD.WIDE R6, R188, 0x80, R6 ;  /* 0x00000080bc067825 */ /* 0x000fe200078e0206 */
[----:B------:R-:W-:Y:S06]  /*f2f0*/  @P2 BRA `(.L_x_1153) ;  /* 0x0000000000402947 */ /* 0x000fec0003800000 */
[----:B------:R-:W-:Y:S01]  /*f300*/  ULDC.64 UR8, c[0x0][0xad8] ;  /* 0x0002b60000087ab9 */ /* 0x000fe20000000a00 */
[----:B------:R-:W-:Y:S01]  /*f310*/  VIADD R0, R19, 0x40 ;  /* 0x0000004013007836 */ /* 0x000fe20000000000 */
        /* <DEDUP_REMOVED lines=14> */
.L_x_1153:
[----:B------:R-:W-:Y:S05]  /*f400*/  BSYNC B1 ;  /* 0x0000000000017941 */ /* 0x000fea0003800000 */
.L_x_1152:
[----:B------:R-:W-:Y:S04]  /*f410*/  BSSY B1, `(.L_x_1154) ;  /* 0x0000014000017945 */ /* 0x000fe80003800000 */
[----:B------:R-:W-:Y:S05]  /*f420*/  @P3 BRA `(.L_x_1155) ;  /* 0x0000000000483947 */ /* 0x000fea0003800000 */
[----:B0-----:R-:W-:Y:S01]  /*f430*/  IADD3 R9, P2, R6, 0x20, RZ ;  /* 0x0000002006097810 */ /* 0x001fe20007f5e0ff */
        /* <DEDUP_REMOVED lines=17> */
.L_x_1155:
[----:B------:R-:W-:Y:S05]  /*f550*/  BSYNC B1 ;  /* 0x0000000000017941 */ /* 0x000fea0003800000 */
.L_x_1154:
[----:B------:R-:W-:Y:S04]  /*f560*/  BSSY B1, `(.L_x_1156) ;  /* 0x0000014000017945 */ /* 0x000fe80003800000 */
[----:B------:R-:W-:Y:S05]  /*f570*/  @P1 BRA `(.L_x_1157) ;  /* 0x0000000000481947 */ /* 0x000fea0003800000 */
[----:B01----:R-:W-:Y:S01]  /*f580*/  IADD3 R9, P1, R6, 0x40, RZ ;  /* 0x0000004006097810 */ /* 0x003fe20007f3e0ff */
        /* <DEDUP_REMOVED lines=17> */
.L_x_1157:
[----:B------:R-:W-:Y:S05]  /*f6a0*/  BSYNC B1 ;  /* 0x0000000000017941 */ /* 0x000fea0003800000 */
.L_x_1156:
        /* <DEDUP_REMOVED lines=19> */
.L_x_1148:
[----:B------:R-:W-:Y:S05]  /*f7e0*/  BSYNC B0 ;  /* 0x0000000000007941 */ /* 0x000fea0003800000 */
.L_x_1139:
[----:B------:R-:W-:Y:S02]  /*f7f0*/  ULDC UR4, c[0x0][0xc14] ;  /* 0x0003050000047ab9 */ /* 0x000fe40000000800 */
[----:B------:R-:W-:-:S06]  /*f800*/  UISETP.GE.AND UP0, UPT, UR5, UR4, UPT ;  /* 0x000000040500728c */ /* 0x000fcc000bf06270 */
[----:B------:R-:W-:-:S13]  /*f810*/  PLOP3.LUT P0, PT, PT, PT, UP0, 0x80, 0x0 ;  /* 0x000000000000781c */ /* 0x000fda0003f0f008 */
[----:B------:R-:W-:Y:S05]  /*f820*/  @!P0 BRA `(.L_x_1158) ;  /* 0xffffff1400588947 */ /* 0x000fea000383ffff */
[----:B------:R-:W-:Y:S05]  /*f830*/  EXIT ;  /* 0x000000000000794d */ /* 0x000fea0003800000 */
.L_x_1057:
[----:B------:R-:W-:-:S08]  /*f840*/  NOP ;  /* 0x0000000000007918 */ /* 0x000fd00000000000 */
[----:B------:R-:W0:-:S00]  /*f850*/  USETMAXREG.DEALLOC.CTAPOOL 0x18 ;  /* 0x00000018000079c8 */ /* 0x000e0000080e0500 */
        /* <DEDUP_REMOVED lines=19> */
[----:B------:R-:W-:Y:S02]  /*f990*/  ISETP.GE.U32.AND P0, PT, R7, 0x2, PT ;  /* 0x000000020700780c */ /* 0x000fe40003f06070 */
        /* <DEDUP_REMOVED lines=15> */
[----:B0-----:R-:W-:Y:S01]  /*fa90*/  SEL R3, R6, RZ, P0 ;  /* 0x000000ff06037207 */ /* 0x001fe20000000000 */
[----:B------:R-:W-:Y:S01]  /*faa0*/  IMAD.MOV.U32 R6, RZ, RZ, RZ ;  /* 0x000000ffff067224 */ /* 0x000fe200078e00ff */
        /* <DEDUP_REMOVED lines=22> */
.L_x_1163:
[----:B------:R-:W-:Y:S02]  /*fc10*/  VIADD R6, R6, 0x1f ;  /* 0x0000001f06067836 */ /* 0x000fe40000000000 */
[----:B------:R-:W-:-:S03]  /*fc20*/  IMAD.U32 R19, RZ, RZ, UR7 ;  /* 0x00000007ff137e24 */ /* 0x000fc6000f8e00ff */
[----:B------:R-:W-:-:S13]  /*fc30*/  ISETP.GE.AND P0, PT, R6, UR5, PT ;  /* 0x0000000506007c0c */ /* 0x000fda000bf06270 */
[----:B------:R-:W-:Y:S05]  /*fc40*/  @P0 BRA `(.L_x_1160) ;  /* 0x0000000400c40947 */ /* 0x000fea0003800000 */
[----:B------:R-:W0:Y:S01]  /*fc50*/  S2R R2, SR_TID.X ;  /* 0x0000000000027919 */ /* 0x000e220000002100 */
        /* <DEDUP_REMOVED lines=10> */
.L_x_1162:
[----:B------:R-:W-:Y:S05]  /*fd00*/  BSYNC B0 ;  /* 0x0000000000007941 */ /* 0x000fea0003800000 */
.L_x_1161:
        /* <DEDUP_REMOVED lines=25> */
.L_x_1159:
[----:B------:R-:W-:-:S04]  /*fea0*/  IMAD.IADD R7, R5, 0x1, -R2 ;  /* 0x0000000105077824 */ /* 0x000fc800078e0a02 */
[----:B------:R-:W-:-:S05]  /*feb0*/  IMAD R2, R4, UR4, R7 ;  /* 0x0000000404027c24 */ /* 0x000fca000f8e0207 */
[----:B------:R-:W-:Y:S02]  /*fec0*/  ISETP.GT.AND P0, PT, R2, UR6, PT ;  /* 0x0000000602007c0c */ /* 0x000fe4000bf04270 */
[----:B------:R-:W0:Y:S11]  /*fed0*/  LDC.64 R2, c[0x0][0xc68] ;  /* 0x00031a00ff027b82 */ /* 0x000e360000000a00 */
[----:B------:R-:W-:-:S04]  /*fee0*/  VOTE.ANY R9, PT, !P0 ;  /* 0x0000000000097806 */ /* 0x000fc800040e0100 */
[----:B------:R-:W1:Y:S02]  /*fef0*/  POPC R5, R9 ;  /* 0x0000000900057309 */ /* 0x000e640000000000 */
[----:B-1----:R-:W-:-:S04]  /*ff00*/  IMAD.IADD R19, R5, 0x1, R6 ;  /* 0x0000000105137824 */ /* 0x002fc800078e0206 */
[----:B0-----:R-:W-:-:S05]  /*ff10*/  IMAD.WIDE R2, R19, 0x4, R2 ;  /* 0x0000000413027825 */ /* 0x001fca00078e0202 */
[----:B------:R-:W2:Y:S01]  /*ff20*/  LDG.E R10, desc[UR48][R2.64] ;  /* 0x00000030020a7981 */ /* 0x000ea2000c1e1900 */
[----:B------:R-:W-:-:S03]  /*ff30*/  ISETP.NE.AND P0, PT, R9, RZ, PT ;  /* 0x000000ff0900720c */ /* 0x000fc60003f05270 */
[----:B------:R-:W2:Y:S02]  /*ff40*/  SHFL.IDX PT, R17, R8, R5, 0x1f ;  /* 0x00001f0508117589 */ /* 0x000ea400000e0000 */
[----:B--2---:R-:W-:-:S05]  /*ff50*/  IMAD R6, R17, R10, RZ ;  /* 0x0000000a11067224 */ /* 0x004fca00078e02ff */
[----:B------:R-:W-:-:S04]  /*ff60*/  IABS R11, R6 ;  /* 0x00000006000b7213 */ /* 0x000fc80000000000 */
[----:B------:R-:W0:Y:S08]  /*ff70*/  I2F.RP R12, R11 ;  /* 0x0000000b000c7306 */ /* 0x000e300000209400 */
[----:B0-----:R-:W0:Y:S02]  /*ff80*/  MUFU.RCP R12, R12 ;  /* 0x0000000c000c7308 */ /* 0x001e240000001000 */
[----:B0-----:R-:W-:-:S06]  /*ff90*/  VIADD R13, R12, 0xffffffe ;  /* 0x0ffffffe0c0d7836 */ /* 0x001fcc0000000000 */
[----:B------:R0:W1:Y:S01]  /*ffa0*/  F2I.FTZ.U32.TRUNC.NTZ R3, R13 ;  /* 0x0000000d00037305 */ /* 0x000062000021f000 */
[----:B------:R-:W-:Y:S05]  /*ffb0*/  @!P0 BRA `(.L_x_1164) ;  /* 0x0000000000088947 */ /* 0x000fea0003800000 */
[----:B------:R-:W-:-:S05]  /*ffc0*/  VIADD R5, R5, 0xffffffff ;  /* 0xffffffff05057836 */ /* 0x000fca0000000000 */
[----:B------:R2:W3:Y:S02]  /*ffd0*/  SHFL.IDX PT, R16, R4, R5, 0x1f ;  /* 0x00001f0504107589 */ /* 0x0004e400000e0000 */
.L_x_1164:
[----:B-1----:R-:W-:Y:S01]  /*ffe0*/  IMAD.MOV R2, RZ, RZ, -R3 ;  /* 0x000000ffff027224 */ /* 0x002fe200078e0a03 */
[----:B--2---:R-:W-:Y:S01]  /*fff0*/  IABS R4, R6 ;  /* 0x0000000600047213 */ /* 0x004fe20000000000 */
[----:B---3--:R-:W-:Y:S02]  /*10000*/  IMAD R16, R16, UR4, R7 ;  /* 0x0000000410107c24 */ /* 0x008fe4000f8e0207 */
[----:B------:R-:W-:Y:S02]  /*10010*/  IMAD R5, R2, R11, RZ ;  /* 0x0000000b02057224 */ /* 0x000fe400078e02ff */
[----:B------:R-:W-:Y:S02]  /*10020*/  IMAD.MOV.U32 R2, RZ, RZ, RZ ;  /* 0x000000ffff027224 */ /* 0x000fe400078e00ff */
        /* <DEDUP_REMOVED lines=8> */
[----:B------:R-:W-:Y:S02]  /*100b0*/  @!P0 IMAD.IADD R4, R4, 0x1, -R11 ;  /* 0x0000000104048824 */ /* 0x000fe400078e0a0b */
[----:B------:R-:W-:-:S03]  /*100c0*/  @!P0 VIADD R2, R2, 0x1 ;  /* 0x0000000102028836 */ /* 0x000fc60000000000 */
[----:B------:R-:W-:-:S13]  /*100d0*/  ISETP.GE.U32.AND P0, PT, R4, R11, PT ;  /* 0x0000000b0400720c */ /* 0x000fda0003f06070 */
[----:B------:R-:W-:Y:S01]  /*100e0*/  @P0 VIADD R2, R2, 0x1 ;  /* 0x0000000102020836 */ /* 0x000fe20000000000 */
[----:B------:R-:W-:-:S13]  /*100f0*/  ISETP.GE.AND P0, PT, R3, RZ, PT ;  /* 0x000000ff0300720c */ /* 0x000fda0003f06270 */
[----:B------:R-:W-:Y:S01]  /*10100*/  @!P0 IMAD.MOV R2, RZ, RZ, -R2 ;  /* 0x000000ffff028224 */ /* 0x000fe200078e0a02 */
[----:B------:R-:W-:-:S13]  /*10110*/  ISETP.NE.AND P0, PT, R6, RZ, PT ;  /* 0x000000ff0600720c */ /* 0x000fda0003f05270 */
[----:B------:R-:W-:-:S05]  /*10120*/  @!P0 LOP3.LUT R2, RZ, R6, RZ, 0x33, !PT ;  /* 0x00000006ff028212 */ /* 0x000fca00078e33ff */
[----:B------:R-:W-:Y:S02]  /*10130*/  IMAD R4, R10, R2, RZ ;  /* 0x000000020a047224 */ /* 0x000fe400078e02ff */
[----:B------:R-:W-:Y:S02]  /*10140*/  IMAD.MOV R2, RZ, RZ, -R2 ;  /* 0x000000ffff027224 */ /* 0x000fe400078e0a02 */
[----:B------:R-:W-:Y:S02]  /*10150*/  IMAD.MOV R3, RZ, RZ, -R4 ;  /* 0x000000ffff037224 */ /* 0x000fe400078e0a04 */
[----:B------:R-:W-:-:S03]  /*10160*/  IMAD R5, R6, R2, R5 ;  /* 0x0000000206057224 */ /* 0x000fc600078e0205 */
[----:B------:R-:W-:-:S04]  /*10170*/  VIADDMNMX R10, R3, UR4, R10, PT ;  /* 0x00000004030a7c46 */ /* 0x000fc8000b80010a */
[-C--:B------:R-:W-:Y:S02]  /*10180*/  IABS R7, R10.reuse ;  /* 0x0000000a00077213 */ /* 0x080fe40000000000 */
[----:B------:R-:W-:Y:S02]  /*10190*/  IABS R6, R10 ;  /* 0x0000000a00067213 */ /* 0x000fe40000000000 */
[----:B------:R-:W1:Y:S03]  /*101a0*/  I2F.RP R8, R7 ;  /* 0x0000000700087306 */ /* 0x000e660000209400 */
[----:B------:R-:W-:-:S05]  /*101b0*/  IMAD.MOV R6, RZ, RZ, -R6 ;  /* 0x000000ffff067224 */ /* 0x000fca00078e0a06 */
[----:B-1----:R-:W1:Y:S02]  /*101c0*/  MUFU.RCP R8, R8 ;  /* 0x0000000800087308 */ /* 0x002e640000001000 */
[----:B-1----:R-:W-:-:S06]  /*101d0*/  VIADD R3, R8, 0xffffffe ;  /* 0x0ffffffe08037836 */ /* 0x002fcc0000000000 */
[----:B------:R-:W1:Y:S02]  /*101e0*/  F2I.FTZ.U32.TRUNC.NTZ R3, R3 ;  /* 0x0000000300037305 */ /* 0x000e64000021f000 */
[----:B-1----:R-:W-:-:S04]  /*101f0*/  IMAD.MOV R2, RZ, RZ, -R3 ;  /* 0x000000ffff027224 */ /* 0x002fc800078e0a03 */
[----:B------:R-:W-:Y:S02]  /*10200*/  IMAD R9, R2, R7, RZ ;  /* 0x0000000702097224 */ /* 0x000fe400078e02ff */
[----:B------:R-:W-:-:S04]  /*10210*/  IMAD.MOV.U32 R2, RZ, RZ, RZ ;  /* 0x000000ffff027224 */ /* 0x000fc800078e00ff */
[----:B------:R-:W-:Y:S01]  /*10220*/  IMAD.HI.U32 R2, R3, R9, R2 ;  /* 0x0000000903027227 */ /* 0x000fe200078e0002 */
[----:B------:R-:W-:Y:S02]  /*10230*/  IABS R9, R5 ;  /* 0x0000000500097213 */ /* 0x000fe40000000000 */
[C---:B------:R-:W-:Y:S01]  /*10240*/  LOP3.LUT R3, R5.reuse, R10, RZ, 0x3c, !PT ;  /* 0x0000000a05037212 */ /* 0x040fe200078e3cff */
[----:B------:R-:W-:Y:S02]  /*10250*/  IMAD.IADD R5, R5, 0x1, R4 ;  /* 0x0000000105057824 */ /* 0x000fe400078e0204 */
[----:B------:R-:W-:-:S04]  /*10260*/  IMAD.HI.U32 R2, R2, R9, RZ ;  /* 0x0000000902027227 */ /* 0x000fc800078e00ff */
[----:B------:R-:W-:-:S05]  /*10270*/  IMAD R6, R2, R6, R9 ;  /* 0x0000000602067224 */ /* 0x000fca00078e0209 */
        /* <DEDUP_REMOVED lines=8> */
[----:B------:R-:W-:Y:S01]  /*10300*/  @!P0 LOP3.LUT R2, RZ, R10, RZ, 0x33, !PT ;  /* 0x0000000aff028212 */ /* 0x000fe200078e33ff */
[----:B------:R-:W-:-:S04]  /*10310*/  IMAD.MOV R10, RZ, RZ, -R10 ;  /* 0x000000ffff0a7224 */ /* 0x000fc800078e0a0a */
[----:B------:R-:W-:Y:S01]  /*10320*/  IMAD R18, R2, R10, R5 ;  /* 0x0000000a02127224 */ /* 0x000fe200078e0205 */
[----:B------:R-:W-:-:S05]  /*10330*/  LOP3.LUT R2, RZ, R2, RZ, 0x33, !PT ;  /* 0x00000002ff027212 */ /* 0x000fca00078e33ff */
[----:B------:R-:W-:Y:S01]  /*10340*/  IMAD.IADD R17, R17, 0x1, R2 ;  /* 0x0000000111117824 */ /* 0x000fe200078e0202 */
[----:B------:R-:W-:Y:S06]  /*10350*/  BRA `(.L_x_1165) ;  /* 0x00000000000c7947 */ /* 0x000fec0003800000 */
.L_x_1160:
[----:B------:R-:W-:Y:S02]  /*10360*/  IMAD.MOV.U32 R17, RZ, RZ, RZ ;  /* 0x000000ffff117224 */ /* 0x000fe400078e00ff */
[----:B------:R-:W-:Y:S02]  /*10370*/  IMAD.U32 R16, RZ, RZ, UR6 ;  /* 0x00000006ff107e24 */ /* 0x000fe4000f8e00ff */
[----:B------:R-:W-:-:S07]  /*10380*/  IMAD.MOV.U32 R18, RZ, RZ, RZ ;  /* 0x000000ffff127224 */ /* 0x000fce00078e00ff */
.L_x_1165:
[----:B------:R-:W1:Y:S01]  /*10390*/  S2R R2, SR_TID.X ;  /* 0x0000000000027919 */ /* 0x000e620000002100 */
[----:B------:R-:W-:Y:S01]  /*103a0*/  STL [R1], RZ ;  /* 0x000000ff01007387 */ /* 0x000fe20000100800 */
[----:B-1----:R-:W-:-:S04]  /*103b0*/  LOP3.LUT R2, R2, 0x1f, RZ, 0xc0, !PT ;  /* 0x0000001f02027812 */ /* 0x002fc800078ec0ff */
[----:B------:R-:W-:-:S13]  /*103c0*/  ISETP.NE.AND P0, PT, R2, RZ, PT ;  /* 0x000000ff0200720c */ /* 0x000fda0003f05270 */
[----:B------:R-:W1:Y:S01]  /*103d0*/  @!P0 S2R R3, SR_CgaCtaId ;  /* 0x0000000000038919 */ /* 0x000e620000008800 */
[----:B------:R-:W-:-:S04]  /*103e0*/  @!P0 MOV R0, 0x400 ;  /* 0x0000040000008802 */ /* 0x000fc80000000f00 */
[----:B-1----:R-:W-:-:S05]  /*103f0*/  @!P0 LEA R0, R3, R0, 0x18 ;  /* 0x0000000003008211 */ /* 0x002fca00078ec0ff */
[----:B------:R1:W-:Y:S01]  /*10400*/  @!P0 STS.128 [R0+0x288d0], R16 ;  /* 0x0288d01000008388 */ /* 0x0003e20000000c00 */
[----:B------:R-:W-:Y:S06]  /*10410*/  BAR.ARV 0x5, 0x120 ;  /* 0x0144800000007b1d */ /* 0x000fec0000002000 */
[----:B------:R-:W-:Y:S01]  /*10420*/  ISETP.GE.AND P0, PT, R19, UR5, PT ;  /* 0x0000000513007c0c */ /* 0x000fe2000bf06270 */
[----:B-1----:R-:W-:-:S05]  /*10430*/  IMAD.MOV.U32 R0, RZ, RZ, 0x1 ;  /* 0x00000001ff007424 */ /* 0x002fca00078e00ff */
[----:B------:R1:W-:Y:S04]  /*10440*/  STL [R1+0x8], R0 ;  /* 0x0000080001007387 */ /* 0x0003e80000100800 */
[----:B------:R1:W-:Y:S03]  /*10450*/  STL [R1+0x18], RZ ;  /* 0x000018ff01007387 */ /* 0x0003e60000100800 */
[----:B------:R-:W-:Y:S05]  /*10460*/  @P0 BRA `(.L_x_1166) ;  /* 0x0000004000600947 */ /* 0x000fea0003800000 */
[----:B-1----:R-:W-:Y:S01]  /*10470*/  IMAD.MOV.U32 R0, RZ, RZ, 0x1 ;  /* 0x00000001ff007424 */ /* 0x002fe200078e00ff */
[----:B------:R1:W-:Y:S01]  /*10480*/  STL [R1+0x18], RZ ;  /* 0x000018ff01007387 */ /* 0x0003e20000100800 */
[----:B------:R-:W-:Y:S01]  /*10490*/  ULDC UR37, c[0x0][0xc] ;  /* 0x0000030000257ab9 */ /* 0x000fe20000000800 */
[----:B------:R-:W-:Y:S02]  /*104a0*/  ULDC.64 UR38, c[0x0][0x198] ;  /* 0x0000660000267ab9 */ /* 0x000fe40000000a00 */
[----:B------:R1:W-:Y:S04]  /*104b0*/  STL [R1+0x8], R0 ;  /* 0x0000080001007387 */ /* 0x0003e80000100800 */
[----:B------:R1:W-:Y:S02]  /*104c0*/  STL [R1], RZ ;  /* 0x000000ff01007387 */ /* 0x0003e40000100800 */
.L_x_1240:
[----:B------:R-:W-:Y:S05]  /*104d0*/  YIELD ;  /* 0x0000000000007946 */ /* 0x000fea0003800000 */
[----:B------:R-:W-:Y:S01]  /*104e0*/  ULDC.64 UR4, c[0x0][0xa28] ;  /* 0x00028a0000047ab9 */ /* 0x000fe20000000a00 */
[----:B------:R-:W-:Y:S01]  /*104f0*/  IMAD.MOV.U32 R4, RZ, RZ, RZ ;  /* 0x000000ffff047224 */ /* 0x000fe200078e00ff */
[----:B------:R-:W-:Y:S01]  /*10500*/  ISETP.NE.U32.AND P0, PT, RZ, UR4, PT ;  /* 0x00000004ff007c0c */ /* 0x000fe2000bf05070 */
[----:B-1----:R-:W-:Y:S01]  /*10510*/  IMAD.MOV.U32 R0, RZ, RZ, RZ ;  /* 0x000000ffff007224 */ /* 0x002fe200078e00ff */
[----:B------:R-:W-:Y:S02]  /*10520*/  ULDC.64 UR6, c[0x0][0xa08] ;  /* 0x0002820000067ab9 */ /* 0x000fe40000000a00 */
[----:B------:R-:W-:Y:S01]  /*10530*/  ISETP.NE.AND.EX P0, PT, RZ, UR5, PT, P0 ;  /* 0x00000005ff007c0c */ /* 0x000fe2000bf05300 */
[----:B------:R-:W-:-:S12]  /*10540*/  ULDC.64 UR4, c[0x0][0xa00] ;  /* 0x0002800000047ab9 */ /* 0x000fd80000000a00 */
[----:B--2---:R-:W1:Y:S01]  /*10550*/  @P0 LDC.64 R2, c[0x0][0xa28] ;  /* 0x00028a00ff020b82 */ /* 0x004e620000000a00 */
[----:B------:R-:W-:Y:S01]  /*10560*/  ISETP.NE.U32.AND P2, PT, RZ, UR4, PT ;  /* 0x00000004ff007c0c */ /* 0x000fe2000bf45070 */
[----:B-1----:R-:W-:-:S05]  /*10570*/  @P0 IMAD.WIDE R2, R19, 0x4, R2 ;  /* 0x0000000413020825 */ /* 0x002fca00078e0202 */
[----:B------:R1:W5:Y:S01]  /*10580*/  @P0 LDG.E R4, desc[UR48][R2.64] ;  /* 0x0000003002040981 */ /* 0x000362000c1e1900 */
[----:B------:R-:W-:Y:S01]  /*10590*/  ISETP.NE.AND.EX P2, PT, RZ, UR5, PT, P2 ;  /* 0x00000005ff007c0c */ /* 0x000fe2000bf45320 */
[----:B------:R-:W-:Y:S01]  /*105a0*/  ULDC.64 UR4, c[0x0][0xa18] ;  /* 0x0002860000047ab9 */ /* 0x000fe20000000a00 */
[----:B-1----:R-:W1:Y:S02]  /*105b0*/  LDC.64 R2, c[0x0][0xa00] ;  /* 0x00028000ff027b82 */ /* 0x002e640000000a00 */
[----:B-1----:R-:W-:-:S09]  /*105c0*/  IMAD.WIDE R2, R19, 0x4, R2 ;  /* 0x0000000413027825 */ /* 0x002fd200078e0202 */
[----:B------:R-:W2:Y:S01]  /*105d0*/  @P2 LDG.E R0, desc[UR48][R2.64] ;  /* 0x0000003002002981 */ /* 0x000ea2000c1e1900 */
[----:B------:R-:W-:Y:S01]  /*105e0*/  ISETP.NE.U32.AND P1, PT, RZ, UR4, PT ;  /* 0x00000004ff007c0c */ /* 0x000fe2000bf25070 */
[----:B------:R-:W-:-:S03]  /*105f0*/  ULDC UR4, c[0x0][0x288] ;  /* 0x0000a20000047ab9 */ /* 0x000fc60000000800 */
[----:B------:R-:W-:-:S13]  /*10600*/  ISETP.NE.AND.EX P1, PT, RZ, UR5, PT, P1 ;  /* 0x00000005ff007c0c */ /* 0x000fda000bf25310 */
[----:B------:R-:W1:Y:S02]  /*10610*/  @P1 LDC.64 R6, c[0x0][0xa18] ;  /* 0x00028600ff061b82 */ /* 0x000e640000000a00 */
[----:B-1----:R-:W-:Y:S01]  /*10620*/  @P1 IMAD.WIDE R6, R19, 0x4, R6 ;  /* 0x0000000413061825 */ /* 0x002fe200078e0206 */
[----:B--2---:R1:W-:Y:S03]  /*10630*/  STL [R1+0x1c], R0 ;  /* 0x00001c0001007387 */ /* 0x0043e60000100800 */
[----:B-1----:R-:W-:Y:S01]  /*10640*/  IMAD.U32 R0, RZ, RZ, UR4 ;  /* 0x00000004ff007e24 */ /* 0x002fe2000f8e00ff */
[----:B------:R-:W-:-:S05]  /*10650*/  ULDC.64 UR4, c[0x0][0x3f8] ;  /* 0x0000fe0000047ab9 */ /* 0x000fca0000000a00 */
[----:B------:R1:W5:Y:S01]  /*10660*/  @P1 LDG.E R0, desc[UR48][R6.64] ;  /* 0x0000003006001981 */ /* 0x000362000c1e1900 */
[----:B------:R-:W-:Y:S01]  /*10670*/  UISETP.NE.U32.AND UP0, UPT, UR4, URZ, UPT ;  /* 0x0000003f0400728c */ /* 0x000fe2000bf05070 */
[----:B------:R-:W-:Y:S02]  /*10680*/  ISETP.NE.U32.AND P0, PT, RZ, UR6, PT ;  /* 0x00000006ff007c0c */ /* 0x000fe4000bf05070 */
[----:B------:R-:W-:Y:S01]  /*10690*/  ULDC UR4, c[0x0][0x404] ;  /* 0x0001010000047ab9 */ /* 0x000fe20000000800 */
[----:B------:R-:W-:Y:S01]  /*106a0*/  UISETP.NE.AND.EX UP0, UPT, UR5, URZ, UPT, UP0 ;  /* 0x0000003f0500728c */ /* 0x000fe2000bf05300 */
[----:B------:R-:W-:Y:S02]  /*106b0*/  ISETP.NE.AND.EX P0, PT, RZ, UR7, PT, P0 ;  /* 0x00000007ff007c0c */ /* 0x000fe4000bf05300 */
[----:B------:R-:W-:Y:S01]  /*106c0*/  ULDC UR5, c[0x0][0x2e0] ;  /* 0x0000b80000057ab9 */ /* 0x000fe20000000800 */
[----:B------:R-:W-:-:S04]  /*106d0*/  USEL UR4, UR4, 0x1, UP0 ;  /* 0x0000000104047887 */ /* 0x000fc80008000000 */
[----:B------:R-:W-:-:S06]  /*106e0*/  UIMAD UR4, UR4, UR5, URZ ;  /* 0x00000005040472a4 */ /* 0x000fcc000f8e023f */
[----:B------:R-:W-:Y:S01]  /*106f0*/  IMAD.U32 R5, RZ, RZ, UR4 ;  /* 0x00000004ff057e24 */ /* 0x000fe2000f8e00ff */
[----:B-1----:R-:W-:Y:S06]  /*10700*/  @P1 BRA `(.L_x_1167) ;  /* 0x0000000000101947 */ /* 0x002fec0003800000 */
[----:B------:R-:W-:Y:S05]  /*10710*/  @!P2 BRA `(.L_x_1167) ;  /* 0x00000000000ca947 */ /* 0x000fea0003800000 */
[----:B------:R-:W2:Y:S04]  /*10720*/  LDG.E R7, desc[UR48][R2.64] ;  /* 0x0000003002077981 */ /* 0x000ea8000c1e1900 */
[----:B-----5:R-:W2:Y:S02]  /*10730*/  LDG.E R0, desc[UR48][R2.64+0x4] ;  /* 0x0000043002007981 */ /* 0x020ea4000c1e1900 */
[----:B--2---:R-:W-:-:S07]  /*10740*/  IMAD.IADD R0, R0, 0x1, -R7 ;  /* 0x0000000100007824 */ /* 0x004fce00078e0a07 */
.L_x_1167:
[----:B------:R-:W1:Y:S01]  /*10750*/  LDC.64 R2, c[0x0][0xa08] ;  /* 0x00028200ff027b82 */ /* 0x000e620000000a00 */
[----:B------:R-:W-:Y:S01]  /*10760*/  IMAD.MOV.U32 R7, RZ, RZ, RZ ;  /* 0x000000ffff077224 */ /* 0x000fe200078e00ff */
[----:B------:R-:W-:Y:S01]  /*10770*/  ULDC.64 UR4, c[0x0][0xa20] ;  /* 0x0002880000047ab9 */ /* 0x000fe20000000a00 */
[----:B-1----:R-:W-:-:S05]  /*10780*/  IMAD.WIDE R2, R19, 0x4, R2 ;  /* 0x0000000413027825 */ /* 0x002fca00078e0202 */
[----:B------:R-:W2:Y:S01]  /*10790*/  @P0 LDG.E R7, desc[UR48][R2.64] ;  /* 0x0000003002070981 */ /* 0x000ea2000c1e1900 */
[----:B------:R-:W-:-:S04]  /*107a0*/  ISETP.NE.U32.AND P1, PT, RZ, UR4, PT ;  /* 0x00000004ff007c0c */ /* 0x000fc8000bf25070 */
[----:B------:R-:W-:Y:S01]  /*107b0*/  ISETP.NE.AND.EX P1, PT, RZ, UR5, PT, P1 ;  /* 0x00000005ff007c0c */ /* 0x000fe2000bf25310 */
[----:B--2--5:R-:W-:-:S05]  /*107c0*/  IMAD.IADD R6, R7, 0x1, R4 ;  /* 0x0000000107067824 */ /* 0x024fca00078e0204 */
[----:B------:R1:W-:Y:S07]  /*107d0*/  STL [R1+0x4], R6 ;  /* 0x0000040601007387 */ /* 0x0003ee0000100800 */
[----:B------:R-:W-:Y:S05]  /*107e0*/  @!P1 BRA `(.L_x_1168) ;  /* 0x0000000000109947 */ /* 0x000fea0003800000 */
[----:B------:R-:W2:Y:S02]  /*107f0*/  LDC.64 R2, c[0x0][0xa20] ;  /* 0x00028800ff027b82 */ /* 0x000ea40000000a00 */
[----:B--2---:R-:W-:-:S05]  /*10800*/  IMAD.WIDE R2, R19, 0x4, R2 ;  /* 0x0000000413027825 */ /* 0x004fca00078e0202 */
[----:B------:R2:W5:Y:S01]  /*10810*/  LDG.E R5, desc[UR48][R2.64] ;  /* 0x0000003002057981 */ /* 0x000562000c1e1900 */
[----:B------:R-:W-:Y:S05]  /*10820*/  BRA `(.L_x_1169) ;  /* 0x0000000000107947 */ /* 0x000fea0003800000 */
.L_x_1168:
[----:B------:R-:W-:Y:S05]  /*10830*/  @!P0 BRA `(.L_x_1169) ;  /* 0x00000000000c8947 */ /* 0x000fea0003800000 */
[----:B-1----:R-:W2:Y:S04]  /*10840*/  LDG.E R6, desc[UR48][R2.64] ;  /* 0x0000003002067981 */ /* 0x002ea8000c1e1900 */
[----:B------:R-:W2:Y:S02]  /*10850*/  LDG.E R5, desc[UR48][R2.64+0x4] ;  /* 0x0000043002057981 */ /* 0x000ea4000c1e1900 */
[----:B--2---:R-:W-:-:S07]  /*10860*/  IMAD.IADD R5, R5, 0x1, -R6 ;  /* 0x0000000105057824 */ /* 0x004fce00078e0a06 */
.L_x_1169:
[----:B--2---:R-:W2:Y:S01]  /*10870*/  LDC.64 R2, c[0x0][0x9e0] ;  /* 0x00027800ff027b82 */ /* 0x004ea20000000a00 */
[----:B-----5:R-:W-:Y:S01]  /*10880*/  IMAD.IADD R7, R5, 0x1, -R4 ;  /* 0x0000000105077824 */ /* 0x020fe200078e0a04 */
[----:B------:R-:W-:-:S04]  /*10890*/  LEA R4, R17, 0x80, 0x7 ;  /* 0x0000008011047811 */ /* 0x000fc800078e38ff */
[----:B------:R-:W-:Y:S02]  /*108a0*/  IADD3 R9, R7, R4, -R0 ;  /* 0x0000000407097210 */ /* 0x000fe40007ffe800 */
[----:B--2---:R-:W-:-:S03]  /*108b0*/  ISETP.GE.AND P0, PT, R3, 0x1, PT ;  /* 0x000000010300780c */ /* 0x004fc60003f06270 */
[----:B------:R-:W-:-:S10]  /*108c0*/  IMAD.IADD R2, R9, 0x1, R2 ;  /* 0x0000000109027824 */ /* 0x000fd400078e0202 */
[----:B------:R-:W-:Y:S05]  /*108d0*/  @!P0 BRA `(.L_x_1170) ;  /* 0x0000000000488947 */ /* 0x000fea0003800000 */
[C---:B------:R-:W-:Y:S01]  /*108e0*/  ISETP.GT.AND P1, PT, R9.reuse, RZ, PT ;  /* 0x000000ff0900720c */ /* 0x040fe20003f24270 */
[----:B------:R-:W-:Y:S01]  /*108f0*/  BSSY B0, `(.L_x_1171) ;  /* 0x000000e000007945 */ /* 0x000fe20003800000 */
[----:B-1----:R-:W-:-:S11]  /*10900*/  VIADD R6, R9, 0xffffffff ;  /* 0xffffffff09067836 */ /* 0x002fd60000000000 */
        /* <DEDUP_REMOVED lines=8> */
.L_x_1172:
[----:B------:R-:W-:-:S13]  /*10990*/  ISETP.NE.AND P1, PT, R3, 0x1, PT ;  /* 0x000000010300780c */ /* 0x000fda0003f25270 */
[----:B------:R-:W1:Y:S02]  /*109a0*/  @P1 LDC.64 R4, c[0x0][0x9e8] ;  /* 0x00027a00ff041b82 */ /* 0x000e640000000a00 */
[----:B-1----:R-:W-:-:S05]  /*109b0*/  @P1 IMAD.HI.U32 R4, R6, R4, RZ ;  /* 0x0000000406041227 */ /* 0x002fca00078e00ff */
[----:B------:R-:W-:-:S07]  /*109c0*/  @P1 SHF.R.U32.HI R6, RZ, R5, R4 ;  /* 0x00000005ff061219 */ /* 0x000fce0000011604 */
.L_x_1173:
[----:B------:R-:W-:Y:S05]  /*109d0*/  BSYNC B0 ;  /* 0x0000000000007941 */ /* 0x000fea0003800000 */
.L_x_1171:
[----:B------:R-:W-:-:S05]  /*109e0*/  IMAD R5, R6, R3, R3 ;  /* 0x0000000306057224 */ /* 0x000fca00078e0203 */
[----:B------:R-:W-:-:S07]  /*109f0*/  VIMNMX R2, R2, R5, PT ;  /* 0x0000000502027248 */ /* 0x000fce0003fe0100 */
.L_x_1170:
[----:B------:R-:W-:Y:S01]  /*10a00*/  VIADD R2, R2, 0x7f ;  /* 0x0000007f02027836 */ /* 0x000fe20000000000 */
[----:B------:R-:W-:Y:S01]  /*10a10*/  ULDC UR4, c[0x0][0x9dc] ;  /* 0x0002770000047ab9 */ /* 0x000fe20000000800 */
[----:B------:R-:W-:-:S03]  /*10a20*/  IMAD R0, R17, 0x80, -R0 ;  /* 0x0000008011007824 */ /* 0x000fc600078e0a00 */
[----:B------:R-:W-:-:S04]  /*10a30*/  SHF.R.S32.HI R5, RZ, 0x1f, R2 ;  /* 0x0000001fff057819 */ /* 0x000fc80000011402 */
[----:B------:R-:W-:Y:S01]  /*10a40*/  LEA.HI R4, R5, R2, RZ, 0x7 ;  /* 0x0000000205047211 */ /* 0x000fe200078f38ff */
[C---:B------:R-:W-:Y:S02]  /*10a50*/  VIADD R2, R7.reuse, 0x7f ;  /* 0x0000007f07027836 */ /* 0x040fe40000000000 */
[----:B------:R-:W-:Y:S01]  /*10a60*/  IMAD.IADD R7, R7, 0x1, R0 ;  /* 0x0000000107077824 */ /* 0x000fe200078e0200 */
[----:B------:R-:W-:Y:S02]  /*10a70*/  SHF.R.S32.HI R4, RZ, 0x7, R4 ;  /* 0x00000007ff047819 */ /* 0x000fe40000011404 */
[----:B------:R-:W-:Y:S01]  /*10a80*/  SHF.R.S32.HI R5, RZ, 0x1f, R2 ;  /* 0x0000001fff057819 */ /* 0x000fe20000011402 */
[----:B------:R-:W-:-:S03]  /*10a90*/  VIADD R0, R7, -UR4 ;  /* 0x8000000407007c36 */ /* 0x000fc60008000000 */
[----:B------:R-:W-:-:S04]  /*10aa0*/  LEA.HI R5, R5, R2, RZ, 0x7 ;  /* 0x0000000205057211 */ /* 0x000fc800078f38ff */
[----:B------:R-:W-:-:S04]  /*10ab0*/  SHF.R.S32.HI R5, RZ, 0x7, R5 ;  /* 0x00000007ff057819 */ /* 0x000fc80000011405 */
[----:B-1----:R-:W-:-:S05]  /*10ac0*/  VIMNMX R6, R5, R4, PT ;  /* 0x0000000405067248 */ /* 0x002fca0003fe0100 */
[----:B------:R1:W-:Y:S01]  /*10ad0*/  STL [R1+0x14], R6 ;  /* 0x0000140601007387 */ /* 0x0003e20000100800 */
[----:B------:R-:W-:Y:S05]  /*10ae0*/  @!P0 BRA `(.L_x_1174) ;  /* 0x0000000000448947 */ /* 0x000fea0003800000 */
[----:B------:R-:W-:Y:S01]  /*10af0*/  ISETP.GT.AND P0, PT, R7, -0x1, PT ;  /* 0xffffffff0700780c */ /* 0x000fe20003f04270 */
[----:B------:R-:W-:-:S12]  /*10b00*/  BSSY B0, `(.L_x_1175) ;  /* 0x000000d000007945 */ /* 0x000fd80003800000 */
[----:B------:R-:W-:Y:S05]  /*10b10*/  @P0 BRA `(.L_x_1176) ;  /* 0x00000000001c0947 */ /* 0x000fea0003800000 */
[----:B------:R-:W-:Y:S02]  /*10b20*/  ISETP.NE.AND P0, PT, R3, 0x1, PT ;  /* 0x000000010300780c */ /* 0x000fe40003f05270 */
[----:B------:R-:W-:-:S11]  /*10b30*/  LOP3.LUT R7, RZ, R7, RZ, 0x33, !PT ;  /* 0x00000007ff077212 */ /* 0x000fd600078e33ff */
[----:B------:R-:W2:Y:S02]  /*10b40*/  @P0 LDC.64 R4, c[0x0][0x9e8] ;  /* 0x00027a00ff040b82 */ /* 0x000ea40000000a00 */
[----:B--2---:R-:W-:-:S05]  /*10b50*/  @P0 IMAD.HI.U32 R4, R7, R4, RZ ;  /* 0x0000000407040227 */ /* 0x004fca00078e00ff */
[----:B------:R-:W-:-:S04]  /*10b60*/  @P0 SHF.R.U32.HI R7, RZ, R5, R4 ;  /* 0x00000005ff070219 */ /* 0x000fc80000011604 */
[----:B------:R-:W-:Y:S01]  /*10b70*/  LOP3.LUT R7, RZ, R7, RZ, 0x33, !PT ;  /* 0x00000007ff077212 */ /* 0x000fe200078e33ff */
[----:B------:R-:W-:Y:S06]  /*10b80*/  BRA `(.L_x_1177) ;  /* 0x0000000000107947 */ /* 0x000fec0003800000 */
.L_x_1176:
[----:B------:R-:W-:-:S13]  /*10b90*/  ISETP.NE.AND P0, PT, R3, 0x1, PT ;  /* 0x000000010300780c */ /* 0x000fda0003f05270 */
[----:B------:R-:W2:Y:S02]  /*10ba0*/  @P0 LDC.64 R4, c[0x0][0x9e8] ;  /* 0x00027a00ff040b82 */ /* 0x000ea40000000a00 */
[----:B--2---:R-:W-:-:S05]  /*10bb0*/  @P0 IMAD.HI.U32 R4, R7, R4, RZ ;  /* 0x0000000407040227 */ /* 0x004fca00078e00ff */
[----:B------:R-:W-:-:S07]  /*10bc0*/  @P0 SHF.R.U32.HI R7, RZ, R5, R4 ;  /* 0x00000005ff070219 */ /* 0x000fce0000011604 */
.L_x_1177:
[----:B------:R-:W-:Y:S05]  /*10bd0*/  BSYNC B0 ;  /* 0x0000000000007941 */ /* 0x000fea0003800000 */
.L_x_1175:
[----:B------:R-:W-:-:S05]  /*10be0*/  IMAD R3, R7, R3, RZ ;  /* 0x0000000307037224 */ /* 0x000fca00078e02ff */
[----:B------:R-:W-:-:S07]  /*10bf0*/  VIMNMX R0, R0, R3, !PT ;  /* 0x0000000300007248 */ /* 0x000fce0007fe0100 */
.L_x_1174:
[----:B------:R-:W-:Y:S01]  /*10c00*/  SHF.R.S32.HI R3, RZ, 0x1f, R0 ;  /* 0x0000001fff037819 */ /* 0x000fe20000011400 */
[----:B------:R-:W-:Y:S03]  /*10c10*/  BSSY B6, `(.L_x_1178) ;  /* 0x00002dc000067945 */ /* 0x000fe60003800000 */
[----:B------:R-:W-:-:S04]  /*10c20*/  LEA.HI R3, R3, R0, RZ, 0x7 ;  /* 0x0000000003037211 */ /* 0x000fc800078f38ff */
[----:B------:R-:W-:-:S04]  /*10c30*/  SHF.R.S32.HI R3, RZ, 0x7, R3 ;  /* 0x00000007ff037819 */ /* 0x000fc80000011403 */
[----:B------:R-:W-:-:S04]  /*10c40*/  VIMNMX R2, RZ, R3, !PT ;  /* 0x00000003ff027248 */ /* 0x000fc80007fe0100 */
[----:B------:R-:W-:Y:S01]  /*10c50*/  ISETP.GT.AND P0, PT, R6, R2, PT ;  /* 0x000000020600720c */ /* 0x000fe20003f04270 */
[----:B------:R2:W-:-:S12]  /*10c60*/  STL [R1+0x10], R2 ;  /* 0x0000100201007387 */ /* 0x0005d80000100800 */
[----:B--2---:R-:W-:Y:S05]  /*10c70*/  @P0 BRA `(.L_x_1179) ;  /* 0x0000000000440947 */ /* 0x004fea0003800000 */
[----:B------:R-:W2:Y:S02]  /*10c80*/  S2R R2, SR_TID.X ;  /* 0x0000000000027919 */ /* 0x000ea40000002100 */
[----:B--2---:R-:W-:-:S04]  /*10c90*/  LOP3.LUT R2, R2, 0x1f, RZ, 0xc0, !PT ;  /* 0x0000001f02027812 */ /* 0x004fc800078ec0ff */
[----:B------:R-:W-:-:S13]  /*10ca0*/  ISETP.NE.AND P1, PT, R2, RZ, PT ;  /* 0x000000ff0200720c */ /* 0x000fda0003f25270 */
[----:B------:R-:W-:Y:S05]  /*10cb0*/  @P1 BRA `(.L_x_1180) ;  /* 0x0000002c00441947 */ /* 0x000fea0003800000 */
[----:B------:R-:W2:Y:S01]  /*10cc0*/  S2R R7, SR_LANEID ;  /* 0x0000000000077919 */ /* 0x000ea20000000000 */
[----:B------:R-:W-:Y:S01]  /*10cd0*/  VOTEU.ANY UR4, UPT, PT ;  /* 0x0000000000047886 */ /* 0x000fe200038e0100 */
[----:B------:R-:W3:Y:S01]  /*10ce0*/  LDC.64 R2, c[0x0][0xc38] ;  /* 0x00030e00ff027b82 */ /* 0x000ee20000000a00 */
[----:B------:R-:W2:Y:S08]  /*10cf0*/  FLO.U32 R0, UR4 ;  /* 0x0000000400007d00 */ /* 0x000eb000080e0000 */
[----:B------:R-:W3:Y:S01]  /*10d00*/  POPC R5, UR4 ;  /* 0x0000000400057d09 */ /* 0x000ee20008000000 */
[----:B--2---:R-:W-:-:S13]  /*10d10*/  ISETP.EQ.U32.AND P0, PT, R0, R7, PT ;  /* 0x000000070000720c */ /* 0x004fda0003f02070 */
[----:B---3--:R-:W2:Y:S01]  /*10d20*/  @P0 ATOMG.E.ADD.STRONG.GPU PT, R3, desc[UR48][R2.64], R5 ;  /* 0x00000005020309a8 */ /* 0x008ea200081ee1f0 */
[----:B------:R-:W3:Y:S02]  /*10d30*/  S2R R4, SR_LTMASK ;  /* 0x0000000000047919 */ /* 0x000ee40000003900 */
[----:B---3--:R-:W-:-:S04]  /*10d40*/  LOP3.LUT R4, R4, UR4, RZ, 0xc0, !PT ;  /* 0x0000000404047c12 */ /* 0x008fc8000f8ec0ff */
[----:B------:R-:W3:Y:S01]  /*10d50*/  POPC R7, R4 ;  /* 0x0000000400077309 */ /* 0x000ee20000000000 */
[----:B--2---:R-:W3:Y:S02]  /*10d60*/  SHFL.IDX PT, R0, R3, R0, 0x1f ;  /* 0x00001f0003007589 */ /* 0x004ee400000e0000 */
[----:B---3--:R-:W-:Y:S01]  /*10d70*/  IADD3 R16, R0, UR37, R7 ;  /* 0x0000002500107c10 */ /* 0x008fe2000fffe007 */
[----:B------:R-:W-:Y:S06]  /*10d80*/  BRA `(.L_x_1180) ;  /* 0x0000002c00107947 */ /* 0x000fec0003800000 */
.L_x_1179:
[----:B------:R-:W2:Y:S01]  /*10d90*/  S2R R3, SR_CgaCtaId ;  /* 0x0000000000037919 */ /* 0x000ea20000008800 */
[----:B------:R-:W-:-:S04]  /*10da0*/  MOV R0, 0x400 ;  /* 0x0000040000007802 */ /* 0x000fc80000000f00 */
[----:B--2---:R-:W-:-:S05]  /*10db0*/  LEA R2, R3, R0, 0x18 ;  /* 0x0000000003027211 */ /* 0x004fca00078ec0ff */
[----:B------:R2:W-:Y:S01]  /*10dc0*/  STL [R1+0xc], R2 ;  /* 0x00000c0201007387 */ /* 0x0005e20000100800 */
[----:B------:R-:W-:-:S05]  /*10dd0*/  VIADD R0, R2, 0x18400 ;  /* 0x0001840002007836 */ /* 0x000fca0000000000 */
[----:B------:R-:W-:-:S13]  /*10de0*/  LOP3.LUT P0, RZ, R0, 0x3ff, RZ, 0xc0, !PT ;  /* 0x000003ff00ff7812 */ /* 0x000fda000780c0ff */
[----:B--2---:R-:W-:Y:S05]  /*10df0*/  @!P0 BRA `(.L_x_1181) ;  /* 0x0000000000408947 */ /* 0x004fea0003800000 */
[----:B------:R-:W-:Y:S01]  /*10e00*/  MOV R2, 0x0 ;  /* 0x0000000000027802 */ /* 0x000fe20000000f00 */
[----:B------:R-:W-:Y:S01]  /*10e10*/  ULDC.64 UR6, c[0x4][0xa0] ;  /* 0x0100280000067ab9 */ /* 0x000fe20000000a00 */
[----:B------:R-:W-:Y:S01]  /*10e20*/  ULDC.64 UR8, c[0x4][0xa8] ;  /* 0x01002a0000087ab9 */ /* 0x000fe20000000a00 */
[----:B------:R-:W-:Y:S01]  /*10e30*/  ULDC.64 UR4, c[0x4][0x8] ;  /* 0x0100020000047ab9 */ /* 0x000fe20000000a00 */
[----:B------:R-:W-:Y:S02]  /*10e40*/  IMAD.U32 R4, RZ, RZ, UR6 ;  /* 0x00000006ff047e24 */ /* 0x000fe4000f8e00ff */
[----:B------:R-:W2:Y:S01]  /*10e50*/  LDC.64 R2, c[0x4][R2] ;  /* 0x0100000002027b82 */ /* 0x000ea20000000a00 */
[----:B------:R-:W-:Y:S02]  /*10e60*/  IMAD.U32 R5, RZ, RZ, UR7 ;  /* 0x00000007ff057e24 */ /* 0x000fe4000f8e00ff */
[----:B-1----:R-:W-:Y:S02]  /*10e70*/  IMAD.U32 R6, RZ, RZ, UR8 ;  /* 0x00000008ff067e24 */ /* 0x002fe4000f8e00ff */
[----:B------:R-:W-:-:S02]  /*10e80*/  IMAD.U32 R7, RZ, RZ, UR9 ;  /* 0x00000009ff077e24 */ /* 0x000fc4000f8e00ff */
[----:B------:R-:W-:Y:S02]  /*10e90*/  IMAD.U32 R10, RZ, RZ, UR4 ;  /* 0x00000004ff0a7e24 */ /* 0x000fe4000f8e00ff */
[----:B------:R-:W-:Y:S02]  /*10ea0*/  IMAD.U32 R11, RZ, RZ, UR5 ;  /* 0x00000005ff0b7e24 */ /* 0x000fe4000f8e00ff */
[----:B------:R-:W-:Y:S02]  /*10eb0*/  IMAD.MOV.U32 R8, RZ, RZ, 0x70 ;  /* 0x00000070ff087424 */ /* 0x000fe400078e00ff */
[----:B------:R-:W-:Y:S02]  /*10ec0*/  IMAD.MOV.U32 R12, RZ, RZ, 0x1 ;  /* 0x00000001ff0c7424 */ /* 0x000fe400078e00ff */
[----:B0-----:R-:W-:-:S07]  /*10ed0*/  IMAD.MOV.U32 R13, RZ, RZ, RZ ;  /* 0x000000ffff0d7224 */ /* 0x001fce00078e00ff */
[----:B------:R-:W-:-:S07]  /*10ee0*/  LEPC R20, `(.L_x_1181) ;  /* 0x000000001014794e */ /* 0x000fce0000000000 */
[----:B--2---:R-:W-:Y:S05]  /*10ef0*/  CALL.ABS.NOINC R2 ;  /* 0x0000000002007343 */ /* 0x004fea0003c00000 */
.L_x_1181:
        /* <DEDUP_REMOVED lines=8> */
[----:B------:R2:W3:Y:S01]  /*10f80*/  LDC.64 R2, c[0x4][R0] ;  /* 0x0100000000027b82 */ /* 0x0004e20000000a00 */
[----:B------:R-:W-:Y:S02]  /*10f90*/  IMAD.U32 R4, RZ, RZ, UR6 ;  /* 0x00000006ff047e24 */ /* 0x000fe4000f8e00ff */
[----:B------:R-:W-:Y:S02]  /*10fa0*/  IMAD.U32 R5, RZ, RZ, UR7 ;  /* 0x00000007ff057e24 */ /* 0x000fe4000f8e00ff */
[----:B-1----:R-:W-:Y:S02]  /*10fb0*/  IMAD.U32 R6, RZ, RZ, UR8 ;  /* 0x00000008ff067e24 */ /* 0x002fe4000f8e00ff */
[----:B------:R-:W-:-:S02]  /*10fc0*/  IMAD.U32 R7, RZ, RZ, UR9 ;  /* 0x00000009ff077e24 */ /* 0x000fc4000f8e00ff */
[----:B------:R-:W-:Y:S02]  /*10fd0*/  IMAD.U32 R10, RZ, RZ, UR4 ;  /* 0x00000004ff0a7e24 */ /* 0x000fe4000f8e00ff */
[----:B------:R-:W-:Y:S02]  /*10fe0*/  IMAD.U32 R11, RZ, RZ, UR5 ;  /* 0x00000005ff0b7e24 */ /* 0x000fe4000f8e00ff */
[----:B------:R-:W-:Y:S02]  /*10ff0*/  IMAD.MOV.U32 R8, RZ, RZ, 0x70 ;  /* 0x00000070ff087424 */ /* 0x000fe400078e00ff */
[----:B------:R-:W-:Y:S02]  /*11000*/  IMAD.MOV.U32 R12, RZ, RZ, 0x1 ;  /* 0x00000001ff0c7424 */ /* 0x000fe400078e00ff */
[----:B0-2---:R-:W-:-:S07]  /*11010*/  IMAD.MOV.U32 R13, RZ, RZ, RZ ;  /* 0x000000ffff0d7224 */ /* 0x005fce00078e00ff */
[----:B------:R-:W-:-:S07]  /*11020*/  LEPC R20, `(.L_x_1183) ;  /* 0x000000001014794e */ /* 0x000fce0000000000 */
[----:B---3--:R-:W-:Y:S05]  /*11030*/  CALL.ABS.NOINC R2 ;  /* 0x0000000002007343 */ /* 0x008fea0003c00000 */
.L_x_1183:
        /* <DEDUP_REMOVED lines=16> */
.L_x_1182:
[----:B-1----:R-:W2:Y:S01]  /*11140*/  LDL.LU R6, [R1+0x1c] ;  /* 0x00001c0001067983 */ /* 0x002ea20000300800 */
[----:B------:R-:W1:Y:S01]  /*11150*/  LDC R0, c[0x0][0x428] ;  /* 0x00010a00ff007b82 */ /* 0x000e620000000800 */
[----:B------:R-:W-:Y:S01]  /*11160*/  IMAD.MOV.U32 R4, RZ, RZ, R18 ;  /* 0x000000ffff047224 */ /* 0x000fe200078e0012 */
[----:B------:R-:W-:Y:S01]  /*11170*/  ULDC.64 UR4, c[0x0][0x9f8] ;  /* 0x00027e0000047ab9 */ /* 0x000fe20000000a00 */
[----:B------:R-:W3:Y:S01]  /*11180*/  S2R R7, SR_TID.X ;  /* 0x0000000000077919 */ /* 0x000ee20000002100 */
[----:B-1----:R-:W-:Y:S02]  /*11190*/  ISETP.NE.AND P0, PT, R0, 0x1, PT ;  /* 0x000000010000780c */ /* 0x002fe40003f05270 */
[----:B---3--:R-:W-:-:S11]  /*111a0*/  LOP3.LUT R7, R7, 0x1f, RZ, 0xc0, !PT ;  /* 0x0000001f07077812 */ /* 0x008fd600078ec0ff */
[----:B------:R-:W1:Y:S08]  /*111b0*/  @P0 LDC R3, c[0x0][0x42c] ;  /* 0x00010b00ff030b82 */ /* 0x000e700000000800 */
[----:B------:R-:W3:Y:S01]  /*111c0*/  @P0 LDC R5, c[0x0][0x430] ;  /* 0x00010c00ff050b82 */ /* 0x000ee20000000800 */
[----:B-1----:R-:W-:-:S05]  /*111d0*/  @P0 IMAD.HI.U32 R0, R18, R3, RZ ;  /* 0x0000000312000227 */ /* 0x002fca00078e00ff */
[----:B---3--:R-:W-:Y:S01]  /*111e0*/  @P0 SHF.R.U32.HI R4, RZ, R5, R0 ;  /* 0x00000005ff040219 */ /* 0x008fe20000011600 */
[----:B------:R-:W-:Y:S01]  /*111f0*/  IMAD.MOV.U32 R0, RZ, RZ, R19 ;  /* 0x000000ffff007224 */ /* 0x000fe200078e0013 */
[----:B------:R-:W-:-:S04]  /*11200*/  ISETP.NE.U32.AND P0, PT, RZ, UR4, PT ;  /* 0x00000004ff007c0c */ /* 0x000fc8000bf05070 */
[----:B------:R-:W-:Y:S01]  /*11210*/  ISETP.NE.AND.EX P0, PT, RZ, UR5, PT, P0 ;  /* 0x00000005ff007c0c */ /* 0x000fe2000bf05300 */
[----:B------:R-:W-:-:S12]  /*11220*/  ULDC.64 UR4, c[0x0][0xa00] ;  /* 0x0002800000047ab9 */ /* 0x000fd80000000a00 */
[----:B------:R-:W1:Y:S01]  /*11230*/  @P0 LDC.64 R2, c[0x0][0x9f8] ;  /* 0x00027e00ff020b82 */ /* 0x000e620000000a00 */
[----:B------:R-:W-:-:S04]  /*11240*/  ISETP.NE.AND P6, PT, R7, RZ, PT ;  /* 0x000000ff0700720c */ /* 0x000fc80003fc5270 */
[----:B------:R-:W-:-:S09]  /*11250*/  PLOP3.LUT P1, PT, P6, PT, PT, 0x8, 0x0 ;  /* 0x000000000000781c */ /* 0x000fd2000372e170 */
[----:B------:R-:W-:Y:S01]  /*11260*/  VOTEU.ALL UP1, P6 ;  /* 0x00000000003f7886 */ /* 0x000fe20003020000 */
[----:B-1----:R-:W-:-:S05]  /*11270*/  @P0 IMAD.WIDE R2, R19, 0x4, R2 ;  /* 0x0000000413020825 */ /* 0x002fca00078e0202 */
[----:B------:R1:W5:Y:S01]  /*11280*/  @P0 LDG.E R0, desc[UR48][R2.64] ;  /* 0x0000003002000981 */ /* 0x000362000c1e1900 */
[----:B------:R-:W-:Y:S01]  /*11290*/  ISETP.NE.U32.AND P0, PT, RZ, UR4, PT ;  /* 0x00000004ff007c0c */ /* 0x000fe2000bf05070 */
[----:B------:R-:W-:-:S03]  /*112a0*/  @!UP1 UIADD3 UR8, UP0, UR38, 0x270, URZ ;  /* 0x0000027026089890 */ /* 0x000fc6000ff1e03f */
[----:B------:R-:W-:Y:S01]  /*112b0*/  ISETP.NE.AND.EX P0, PT, RZ, UR5, PT, P0 ;  /* 0x00000005ff007c0c */ /* 0x000fe2000bf05300 */
[----:B------:R-:W-:-:S03]  /*112c0*/  @!UP1 UIADD3.X UR9, URZ, UR39, URZ, UP0, !UPT ;  /* 0x000000273f099290 */ /* 0x000fc600087fe43f */
[----:B------:R-:W-:Y:S01]  /*112d0*/  SEL R7, R19, RZ, !P0 ;  /* 0x000000ff13077207 */ /* 0x000fe20004000000 */
[----:B------:R-:W-:Y:S01]  /*112e0*/  VOTEU.ALL UP0, P6 ;  /* 0x00000000003f7886 */ /* 0x000fe20003000000 */
[----:B-12---:R-:W-:-:S07]  /*112f0*/  IMAD R8, R17, 0x80, R6 ;  /* 0x0000008011087824 */ /* 0x006fce00078e0206 */
.L_x_1184:
        /* <DEDUP_REMOVED lines=9> */
[----:B-1----:R-:W-:Y:S05]  /*11390*/  @P1 BRA.U.ANY `(.L_x_1184) ;  /* 0xfffffffd00d81947 */ /* 0x002fea000393ffff */
[----:B------:R-:W1:Y:S01]  /*113a0*/  S2R R2, SR_TID.X ;  /* 0x0000000000027919 */ /* 0x000e620000002100 */
[----:B------:R-:W-:Y:S01]  /*113b0*/  UMOV UR4, 0x40 ;  /* 0x0000004000047882 */ /* 0x000fe20000000000 */
[----:B-1----:R-:W-:-:S04]  /*113c0*/  LOP3.LUT R2, R2, 0x1f, RZ, 0xc0, !PT ;  /* 0x0000001f02027812 */ /* 0x002fc800078ec0ff */
[----:B------:R-:W-:-:S04]  /*113d0*/  ISETP.NE.AND P2, PT, R2, RZ, PT ;  /* 0x000000ff0200720c */ /* 0x000fc80003f45270 */
[----:B------:R-:W-:-:S09]  /*113e0*/  PLOP3.LUT P1, PT, P2, PT, PT, 0x8, 0x0 ;  /* 0x000000000000781c */ /* 0x000fd2000172e170 */
[----:B------:R-:W-:-:S05]  /*113f0*/  VOTEU.ALL UP0, P2 ;  /* 0x00000000003f7886 */ /* 0x000fca0001000000 */
.L_x_1185:
        /* <DEDUP_REMOVED lines=8> */
[----:B-1----:R-:W-:Y:S05]  /*11480*/  @P1 BRA.U.ANY `(.L_x_1185) ;  /* 0xfffffffd00dc1947 */ /* 0x002fea000393ffff */
[----:B------:R-:W2:Y:S01]  /*11490*/  LDL R5, [R1+0x14] ;  /* 0x0000140001057983 */ /* 0x000ea20000100800 */
[----:B------:R-:W1:Y:S01]  /*114a0*/  LDC.64 R2, c[0x0][0x3f8] ;  /* 0x0000fe00ff027b82 */ /* 0x000e620000000a00 */
[----:B------:R-:W-:Y:S02]  /*114b0*/  ULDC.64 UR4, c[0x0][0xa08] ;  /* 0x0002820000047ab9 */ /* 0x000fe40000000a00 */
[----:B-1----:R-:W-:Y:S01]  /*114c0*/  LOP3.LUT P0, RZ, R2, UR4, RZ, 0xfc, !PT ;  /* 0x0000000402ff7c12 */ /* 0x002fe2000f80fcff */
[----:B------:R-:W-:-:S03]  /*114d0*/  UMOV UR4, 0xffffffff ;  /* 0xffffffff00047882 */ /* 0x000fc60000000000 */
[----:B------:R-:W-:-:S04]  /*114e0*/  LOP3.LUT P0, RZ, R3, UR5, RZ, 0xfc, P0 ;  /* 0x0000000503ff7c12 */ /* 0x000fc8000800fcff */
[----:B-----5:R-:W-:Y:S01]  /*114f0*/  SEL R6, R0, RZ, !P0 ;  /* 0x000000ff00067207 */ /* 0x020fe20004000000 */
[----:B--2---:R-:W-:Y:S01]  /*11500*/  VIADD R5, R5, 0xffffffff ;  /* 0xffffffff05057836 */ /* 0x004fe20000000000 */
[----:B------:R-:W-:Y:S07]  /*11510*/  BRA.DIV UR4, `(.L_x_1186) ;  /* 0x0000003604fc7947 */ /* 0x000fee000b800000 */
.L_x_1256:
[----:B------:R-:W-:Y:S01]  /*11520*/  UMOV UR4, 0xffffffff ;  /* 0xffffffff00047882 */ /* 0x000fe20000000000 */
[----:B------:R-:W-:Y:S02]  /*11530*/  SHF.R.S32.HI R17, RZ, 0x1f, R0 ;  /* 0x0000001fff117819 */ /* 0x000fe40000011400 */
[----:B------:R-:W-:Y:S05]  /*11540*/  BRA.DIV UR4, `(.L_x_1187) ;  /* 0x0000003a04247947 */ /* 0x000fea000b800000 */
[----:B------:R-:W-:-:S13]  /*11550*/  ELECT P6, URZ, PT ;  /* 0x00000000003f782f */ /* 0x000fda00038c0000 */
.L_x_1259:
[----:B------:R-:W-:Y:S05]  /*11560*/  @!P6 BRA `(.L_x_1188) ;  /* 0x000000040010e947 */ /* 0x000fea0003800000 */
[----:B------:R-:W-:-:S04]  /*11570*/  ISETP.NE.U32.AND P0, PT, R2, RZ, PT ;  /* 0x000000ff0200720c */ /* 0x000fc80003f05070 */
[----:B------:R-:W-:-:S13]  /*11580*/  ISETP.NE.AND.EX P0, PT, R3, RZ, PT, P0 ;  /* 0x000000ff0300720c */ /* 0x000fda0003f05300 */
[----:B------:R-:W-:Y:S05]  /*11590*/  @!P0 BRA `(.L_x_1189) ;  /* 0x0000000000488947 */ /* 0x000fea0003800000 */
[----:B------:R-:W1:Y:S01]  /*115a0*/  LDC R12, c[0x0][0x41c] ;  /* 0x00010700ff0c7b82 */ /* 0x000e620000000800 */
[----:B------:R-:W-:Y:S01]  /*115b0*/  IMAD.MOV.U32 R6, RZ, RZ, R5 ;  /* 0x000000ffff067224 */ /* 0x000fe200078e0005 */
        /* <DEDUP_REMOVED lines=14> */
[----:B0-----:R-:W-:-:S05]  /*116a0*/  LEA.HI.X R13, R10, R3, R6, 0x2, P0 ;  /* 0x000000030a0d7211 */ /* 0x001fca00000f1406 */
[----:B------:R1:W5:Y:S02]  /*116b0*/  LDG.E R6, desc[UR48][R12.64] ;  /* 0x000000300c067981 */ /* 0x000364000c1e1900 */
.L_x_1189:
[----:B------:R-:W2:Y:S01]  /*116c0*/  LDL R9, [R1] ;  /* 0x0000000001097983 */ /* 0x000ea20000100800 */
[----:B------:R-:W-:-:S03]  /*116d0*/  MOV R11, 0x400 ;  /* 0x00000400000b7802 */ /* 0x000fc60000000f00 */
[----:B------:R-:W3:Y:S01]  /*116e0*/  LDL R10, [R1+0x8] ;  /* 0x00000800010a7983 */ /* 0x000ee20000100800 */
[----:B-1----:R-:W1:Y:S02]  /*116f0*/  S2R R12, SR_CgaCtaId ;  /* 0x00000000000c7919 */ /* 0x002e640000008800 */
[----:B-1----:R-:W-:-:S05]  /*11700*/  LEA R11, R12, R11, 0x18 ;  /* 0x0000000b0c0b7211 */ /* 0x002fca00078ec0ff */
[----:B--2---:R-:W-:Y:S01]  /*11710*/  IMAD R9, R9, 0x8, R11 ;  /* 0x0000000809097824 */ /* 0x004fe200078e020b */
[----:B---3--:R-:W-:-:S04]  /*11720*/  SHF.L.U32 R10, R10, 0x1f, RZ ;  /* 0x0000001f0a0a7819 */ /* 0x008fc800000006ff */
[----:B------:R-:W1:Y:S02]  /*11730*/  SYNCS.PHASECHK.TRANS64.TRYWAIT P0, [R9+URZ+0x28840], R10 ;  /* 0x0288400a090075a7 */ /* 0x000e64000800017f */
[----:B-1----:R-:W-:Y:S05]  /*11740*/  @!P0 BRA `(.L_x_1190) ;  /* 0x0000003400c48947 */ /* 0x002fea0003800000 */
.L_x_1260:
        /* <DEDUP_REMOVED lines=11> */
.L_x_1191:
[----:B------:R-:W2:Y:S01]  /*11800*/  LDL R11, [R1] ;  /* 0x00000000010b7983 */ /* 0x000ea20000100800 */
[----:B------:R-:W-:-:S03]  /*11810*/  MOV R12, 0x400 ;  /* 0x00000400000c7802 */ /* 0x000fc60000000f00 */
[----:B-1----:R-:W3:Y:S01]  /*11820*/  LDL R10, [R1+0x4] ;  /* 0x00000400010a7983 */ /* 0x002ee20000100800 */
[----:B0-----:R-:W0:Y:S01]  /*11830*/  S2R R13, SR_CgaCtaId ;  /* 0x00000000000d7919 */ /* 0x001e220000008800 */
[----:B------:R-:W-:Y:S02]  /*11840*/  R2UR UR9, R9 ;  /* 0x00000000090972ca */ /* 0x000fe400000e0000 */
[----:B------:R-:W-:Y:S01]  /*11850*/  R2UR UR11, R5 ;  /* 0x00000000050b72ca */ /* 0x000fe200000e0000 */
[----:B------:R-:W-:Y:S01]  /*11860*/  UIADD3 UR4, UP0, UR38, 0x370, URZ ;  /* 0x0000037026047890 */ /* 0x000fe2000ff1e03f */
[----:B------:R-:W-:Y:S02]  /*11870*/  R2UR UR12, R4 ;  /* 0x00000000040c72ca */ /* 0x000fe400000e0000 */
[----:B-----5:R-:W-:Y:S02]  /*11880*/  R2UR UR13, R6 ;  /* 0x00000000060d72ca */ /* 0x020fe400000e0000 */
[----:B0-----:R-:W-:-:S05]  /*11890*/  LEA R12, R13, R12, 0x18 ;  /* 0x0000000c0d0c7211 */ /* 0x001fca00078ec0ff */
[----:B------:R-:W-:Y:S01]  /*118a0*/  UIADD3 UR9, UR9, 0x28830, URZ ;  /* 0x0002883009097890 */ /* 0x000fe2000fffe03f */
[----:B------:R-:W-:Y:S01]  /*118b0*/  UMOV UR10, URZ ;  /* 0x0000003f000a7c82 */ /* 0x000fe20008000000 */
[----:B------:R-:W-:Y:S01]  /*118c0*/  UMOV UR7, 0x14f00000 ;  /* 0x14f0000000077882 */ /* 0x000fe20000000000 */
[----:B------:R-:W-:Y:S01]  /*118d0*/  UMOV UR15, 0x40 ;  /* 0x00000040000f7882 */ /* 0x000fe20000000000 */
[----:B--2---:R-:W-:Y:S01]  /*118e0*/  IMAD R9, R11, 0x8000, R12 ;  /* 0x000080000b097824 */ /* 0x004fe200078e020c */
[----:B---3--:R-:W-:-:S04]  /*118f0*/  R2UR UR5, R10 ;  /* 0x000000000a0572ca */ /* 0x008fc800000e0000 */
[----:B------:R-:W-:-:S09]  /*11900*/  R2UR UR6, R9 ;  /* 0x00000000090672ca */ /* 0x000fd200000e0000 */
[----:B------:R-:W-:-:S04]  /*11910*/  ULEA UR11, UR11, UR5, 0x7 ;  /* 0x000000050b0b7291 */ /* 0x000fc8000f8e383f */
[----:B------:R-:W-:Y:S02]  /*11920*/  UIADD3 UR8, UR6, 0x18400, URZ ;  /* 0x0001840006087890 */ /* 0x000fe4000fffe03f */
[----:B------:R-:W-:Y:S02]  /*11930*/  UIADD3.X UR5, URZ, UR39, URZ, UP0, !UPT ;  /* 0x000000273f057290 */ /* 0x000fe400087fe43f */
[----:B------:R-:W-:-:S03]  /*11940*/  UIADD3 UR14, UR6, 0x1c400, URZ ;  /* 0x0001c400060e7890 */ /* 0x000fc6000fffe03f */
[----:B------:R-:W-:-:S04]  /*11950*/  UMOV UR6, 0x0 ;  /* 0x0000000000067882 */ /* 0x000fc80000000000 */
[----:B------:R0:W-:Y:S02]  /*11960*/  UTMALDG.4D [UR8], [UR4], desc[UR6] ;  /* 0x00000608040075b4 */ /* 0x0001e40008019000 */
[----:B0-----:R-:W-:Y:S01]  /*11970*/  UMOV UR8, UR14 ;  /* 0x0000000e00087c82 */ /* 0x001fe20008000000 */
[----:B------:R-:W-:Y:S02]  /*11980*/  UMOV UR10, UR15 ;  /* 0x0000000f000a7c82 */ /* 0x000fe40008000000 */
[----:B------:R1:W-:Y:S02]  /*11990*/  UTMALDG.4D [UR8], [UR4], desc[UR6] ;  /* 0x00000608040075b4 */ /* 0x0003e40008019000 */
[----:B-1----:R-:W-:Y:S01]  /*119a0*/  NOP ;  /* 0x0000000000007918 */ /* 0x002fe20000000000 */
.L_x_1188:
[----:B------:R-:W2:Y:S01]  /*119b0*/  LDL.LU R12, [R1+0x18] ;  /* 0x00001800010c7983 */ /* 0x000ea20000300800 */
[----:B------:R-:W-:Y:S01]  /*119c0*/  MOV R10, 0x400 ;  /* 0x00000400000a7802 */ /* 0x000fe20000000f00 */
[----:B------:R-:W-:Y:S05]  /*119d0*/  WARPSYNC.ALL ;  /* 0x0000000000007948 */ /* 0x000fea0003800000 */
[----:B------:R-:W1:Y:S01]  /*119e0*/  S2R R11, SR_CgaCtaId ;  /* 0x00000000000b7919 */ /* 0x000e620000008800 */
[----:B------:R-:W-:-:S13]  /*119f0*/  ELECT P0, URZ, PT ;  /* 0x00000000003f782f */ /* 0x000fda0003800000 */
[C---:B------:R-:W-:Y:S01]  /*11a00*/  @P0 R2UR UR13, R7.reuse ;  /* 0x00000000070d02ca */ /* 0x040fe200000e0000 */
[----:B------:R-:W-:Y:S01]  /*11a10*/  UIADD3 UR4, UP0, UR38, 0x270, URZ ;  /* 0x0000027026047890 */ /* 0x000fe2000ff1e03f */
[----:B------:R-:W-:Y:S01]  /*11a20*/  @P0 R2UR UR21, R7 ;  /* 0x00000000071502ca */ /* 0x000fe200000e0000 */
[----:B------:R-:W-:Y:S01]  /*11a30*/  UMOV UR6, 0x0 ;  /* 0x0000000000067882 */ /* 0x000fe20000000000 */
[----:B------:R-:W-:Y:S01]  /*11a40*/  @P0 R2UR UR12, R18 ;  /* 0x00000000120c02ca */ /* 0x000fe200000e0000 */
[----:B------:R-:W-:Y:S01]  /*11a50*/  UIADD3.X UR5, URZ, UR39, URZ, UP0, !UPT ;  /* 0x000000273f057290 */ /* 0x000fe200087fe43f */
[----:B------:R-:W-:Y:S01]  /*11a60*/  @P0 R2UR UR11, R8 ;  /* 0x00000000080b02ca */ /* 0x000fe200000e0000 */
        /* <DEDUP_REMOVED lines=9> */
[----:B-1----:R-:W-:Y:S01]  /*11b00*/  LEA R10, R11, R10, 0x18 ;  /* 0x0000000a0b0a7211 */ /* 0x002fe200078ec0ff */
        /* <DEDUP_REMOVED lines=9> */
[----:B--2---:R-:W-:-:S05]  /*11ba0*/  VIADD R12, R12, 0x1 ;  /* 0x000000010c0c7836 */ /* 0x004fca0000000000 */
[----:B------:R-:W-:Y:S01]  /*11bb0*/  LEA.HI R7, R12, R12, RZ, 0x1 ;  /* 0x0000000c0c077211 */ /* 0x000fe200078f08ff */
[----:B------:R1:W-:Y:S03]  /*11bc0*/  STL [R1+0x18], R12 ;  /* 0x0000180c01007387 */ /* 0x0003e60000100800 */
[----:B------:R-:W-:-:S05]  /*11bd0*/  LOP3.LUT R7, R7, 0xfffffffe, RZ, 0xc0, !PT ;  /* 0xfffffffe07077812 */ /* 0x000fca00078ec0ff */
[----:B------:R-:W-:-:S05]  /*11be0*/  IMAD.IADD R7, R12, 0x1, -R7 ;  /* 0x000000010c077824 */ /* 0x000fca00078e0a07 */
[----:B------:R-:W-:-:S04]  /*11bf0*/  SHF.L.U32 R7, R7, 0x1f, RZ ;  /* 0x0000001f07077819 */ /* 0x000fc800000006ff */
[----:B------:R-:W2:Y:S02]  /*11c00*/  SYNCS.PHASECHK.TRANS64.TRYWAIT P0, [R10+URZ+0x28820], R7 ;  /* 0x028820070a0075a7 */ /* 0x000ea4000800017f */
[----:B-12---:R-:W-:Y:S05]  /*11c10*/  @!P0 BRA `(.L_x_1193) ;  /* 0x0000003000a48947 */ /* 0x006fea0003800000 */
.L_x_1261:
[----:B------:R-:W-:Y:S05]  /*11c20*/  BSYNC B0 ;  /* 0x0000000000007941 */ /* 0x000fea0003800000 */
.L_x_1192:
[----:B------:R-:W2:Y:S04]  /*11c30*/  LDL R9, [R1+0x14] ;  /* 0x0000140001097983 */ /* 0x000ea80000100800 */
[----:B-1----:R-:W3:Y:S01]  /*11c40*/  LDL R8, [R1+0x10] ;  /* 0x0000100001087983 */ /* 0x002ee20000100800 */
[----:B------:R-:W-:Y:S01]  /*11c50*/  BSSY B0, `(.L_x_1194) ;  /* 0x000018a000007945 */ /* 0x000fe20003800000 */
[----:B--2---:R-:W-:-:S05]  /*11c60*/  VIADD R7, R9, 0xfffffffe ;  /* 0xfffffffe09077836 */ /* 0x004fca0000000000 */
[----:B---3--:R-:W-:-:S13]  /*11c70*/  ISETP.GE.AND P0, PT, R7, R8, PT ;  /* 0x000000080700720c */ /* 0x008fda0003f06270 */
[----:B------:R-:W-:Y:S05]  /*11c80*/  @!P0 BRA `(.L_x_1195) ;  /* 0x0000001800188947 */ /* 0x000fea0003800000 */
[----:B0-----:R-:W-:Y:S01]  /*11c90*/  LOP3.LUT R13, RZ, R8, RZ, 0x33, !PT ;  /* 0x00000008ff0d7212 */ /* 0x001fe200078e33ff */
[----:B------:R-:W-:Y:S01]  /*11ca0*/  IMAD.MOV R8, RZ, RZ, -R9 ;  /* 0x000000ffff087224 */ /* 0x000fe200078e0a09 */
[----:B------:R-:W-:Y:S04]  /*11cb0*/  BSSY B1, `(.L_x_1196) ;  /* 0x0000088000017945 */ /* 0x000fe80003800000 */
[----:B------:R-:W-:-:S05]  /*11cc0*/  VIADDMNMX R13, R8, 0x1, R13, !PT ;  /* 0x00000001080d7846 */ /* 0x000fca000780010d */
[----:B------:R-:W-:-:S05]  /*11cd0*/  IMAD.IADD R8, R9, 0x1, R13 ;  /* 0x0000000109087824 */ /* 0x000fca00078e020d */
        /* <DEDUP_REMOVED lines=33> */
.L_x_1200:
[----:B0-----:R-:W0:Y:S01]  /*11ef0*/  S2R R3, SR_CgaCtaId ;  /* 0x0000000000037919 */ /* 0x001e220000008800 */
[----:B------:R-:W-:-:S04]  /*11f00*/  MOV R2, 0x400 ;  /* 0x0000040000027802 */ /* 0x000fc80000000f00 */
[----:B0-----:R-:W-:Y:S02]  /*11f10*/  LEA R2, R3, R2, 0x18 ;  /* 0x0000000203027211 */ /* 0x001fe400078ec0ff */
[----:B------:R-:W-:-:S03]  /*11f20*/  SHF.L.U32 R3, R14, 0x1f, RZ ;  /* 0x0000001f0e037819 */ /* 0x000fc600000006ff */
[----:B------:R-:W-:-:S04]  /*11f30*/  IMAD R2, R12, 0x8, R2 ;  /* 0x000000080c027824 */ /* 0x000fc800078e0202 */
[----:B------:R-:W0:Y:S02]  /*11f40*/  SYNCS.PHASECHK.TRANS64.TRYWAIT P0, [R2+URZ+0x28840], R3 ;  /* 0x02884003020075a7 */ /* 0x000e24000800017f */
[----:B0-----:R-:W-:Y:S05]  /*11f50*/  @!P0 BRA `(.L_x_1201) ;  /* 0x0000002c00f48947 */ /* 0x001fea0003800000 */
.L_x_1262:
        /* <DEDUP_REMOVED lines=11> */
.L_x_1202:
[----:B------:R-:W2:Y:S04]  /*12010*/  LDL R15, [R1+0x4] ;  /* 0x00000400010f7983 */ /* 0x000ea80000100800 */
[----:B------:R-:W3:Y:S01]  /*12020*/  LDL.LU R10, [R1+0x8] ;  /* 0x00000800010a7983 */ /* 0x000ee20000300800 */
[----:B0-----:R-:W-:-:S03]  /*12030*/  MOV R3, 0x400 ;  /* 0x0000040000037802 */ /* 0x001fc60000000f00 */
[----:B------:R-:W4:Y:S01]  /*12040*/  LDL R9, [R1] ;  /* 0x0000000001097983 */ /* 0x000f220000100800 */
[----:B------:R-:W0:Y:S01]  /*12050*/  S2R R11, SR_CgaCtaId ;  /* 0x00000000000b7919 */ /* 0x000e220000008800 */
[----:B------:R-:W-:Y:S02]  /*12060*/  R2UR UR14, R2 ;  /* 0x00000000020e72ca */ /* 0x000fe400000e0000 */
[----:B------:R-:W-:Y:S01]  /*12070*/  R2UR UR11, R7 ;  /* 0x00000000070b72ca */ /* 0x000fe200000e0000 */
[----:B------:R-:W-:Y:S01]  /*12080*/  UIADD3 UR4, UP0, UR38, 0x370, URZ ;  /* 0x0000037026047890 */ /* 0x000fe2000ff1e03f */
[----:B------:R-:W-:Y:S02]  /*12090*/  R2UR UR12, R4 ;  /* 0x00000000040c72ca */ /* 0x000fe400000e0000 */
        /* <DEDUP_REMOVED lines=12> */
[----:B------:R-:W-:Y:S02]  /*12160*/  ULEA UR11, UR11, UR9, 0x7 ;  /* 0x000000090b0b7291 */ /* 0x000fe4000f8e383f */
        /* <DEDUP_REMOVED lines=11> */
.L_x_1263:
        /* <DEDUP_REMOVED lines=13> */
.L_x_1204:
[----:B01----:R-:W2:Y:S01]  /*122f0*/  LDL.LU R2, [R1] ;  /* 0x0000000001027983 */ /* 0x003ea20000300800 */
[----:B------:R-:W-:-:S03]  /*12300*/  MOV R10, 0x400 ;  /* 0x00000400000a7802 */ /* 0x000fc60000000f00 */
[----:B------:R-:W3:Y:S01]  /*12310*/  LDL R3, [R1+0x4] ;  /* 0x0000040001037983 */ /* 0x000ee20000100800 */
[----:B------:R-:W0:Y:S01]  /*12320*/  S2R R11, SR_CgaCtaId ;  /* 0x00000000000b7919 */ /* 0x000e220000008800 */
[----:B------:R-:W-:Y:S01]  /*12330*/  R2UR UR11, R5 ;  /* 0x00000000050b72ca */ /* 0x000fe200000e0000 */
[----:B------:R-:W-:Y:S01]  /*12340*/  UIADD3 UR4, UP0, UR38, 0x470, URZ ;  /* 0x0000047026047890 */ /* 0x000fe2000ff1e03f */
[----:B------:R-:W-:Y:S02]  /*12350*/  R2UR UR13, R6 ;  /* 0x00000000060d72ca */ /* 0x000fe400000e0000 */
[----:B------:R-:W-:Y:S02]  /*12360*/  R2UR UR12, R4 ;  /* 0x00000000040c72ca */ /* 0x000fe400000e0000 */
[----:B0-----:R-:W-:Y:S01]  /*12370*/  LEA R10, R11, R10, 0x18 ;  /* 0x0000000a0b0a7211 */ /* 0x001fe200078ec0ff */
[----:B------:R-:W-:Y:S01]  /*12380*/  UMOV UR10, URZ ;  /* 0x0000003f000a7c82 */ /* 0x000fe20008000000 */
[----:B------:R-:W-:Y:S01]  /*12390*/  UMOV UR6, 0x0 ;  /* 0x0000000000067882 */ /* 0x000fe20000000000 */
[----:B------:R-:W-:Y:S01]  /*123a0*/  UMOV UR7, 0x14f00000 ;  /* 0x14f0000000077882 */ /* 0x000fe20000000000 */
[----:B------:R-:W-:Y:S01]  /*123b0*/  UMOV UR15, 0x40 ;  /* 0x00000040000f7882 */ /* 0x000fe20000000000 */
[----:B------:R-:W-:-:S02]  /*123c0*/  IMAD.MOV.U32 R6, RZ, RZ, R8 ;  /* 0x000000ffff067224 */ /* 0x000fc400078e0008 */
[----:B------:R-:W-:Y:S02]  /*123d0*/  IMAD.MOV.U32 R5, RZ, RZ, R7 ;  /* 0x000000ffff057224 */ /* 0x000fe400078e0007 */
[----:B--2---:R-:W-:-:S04]  /*123e0*/  IMAD.MOV.U32 R9, RZ, RZ, R2 ;  /* 0x000000ffff097224 */ /* 0x004fc800078e0002 */
[----:B------:R-:W-:-:S05]  /*123f0*/  IMAD R2, R9, 0x8, R10 ;  /* 0x0000000809027824 */ /* 0x000fca00078e020a */
[----:B------:R-:W-:Y:S01]  /*12400*/  R2UR UR9, R2 ;  /* 0x00000000020972ca */ /* 0x000fe200000e0000 */
[----:B------:R-:W-:Y:S01]  /*12410*/  IMAD R2, R9, 0x8000, R10 ;  /* 0x0000800009027824 */ /* 0x000fe200078e020a */
[----:B---3--:R-:W-:-:S04]  /*12420*/  R2UR UR5, R3 ;  /* 0x00000000030572ca */ /* 0x008fc800000e0000 */
[----:B------:R-:W-:-:S07]  /*12430*/  R2UR UR14, R2 ;  /* 0x00000000020e72ca */ /* 0x000fce00000e0000 */
[----:B------:R-:W-:Y:S02]  /*12440*/  UIADD3 UR9, UR9, 0x28850, URZ ;  /* 0x0002885009097890 */ /* 0x000fe4000fffe03f */
[----:B------:R-:W-:Y:S02]  /*12450*/  ULEA UR11, UR11, UR5, 0x7 ;  /* 0x000000050b0b7291 */ /* 0x000fe4000f8e383f */
[----:B------:R-:W-:Y:S02]  /*12460*/  UIADD3.X UR5, URZ, UR39, URZ, UP0, !UPT ;  /* 0x000000273f057290 */ /* 0x000fe400087fe43f */
[----:B------:R-:W-:Y:S02]  /*12470*/  UIADD3 UR8, UR14, 0x400, URZ ;  /* 0x000004000e087890 */ /* 0x000fe4000fffe03f */
[----:B------:R-:W-:-:S07]  /*12480*/  UIADD3 UR14, UR14, 0x4400, URZ ;  /* 0x000044000e0e7890 */ /* 0x000fce000fffe03f */
[----:B------:R0:W-:Y:S02]  /*12490*/  UTMALDG.4D [UR8], [UR4], desc[UR6] ;  /* 0x00000608040075b4 */ /* 0x0001e40008019000 */
[----:B0-----:R-:W-:Y:S01]  /*124a0*/  UMOV UR8, UR14 ;  /* 0x0000000e00087c82 */ /* 0x001fe20008000000 */
[----:B------:R-:W-:Y:S02]  /*124b0*/  UMOV UR10, UR15 ;  /* 0x0000000f000a7c82 */ /* 0x000fe40008000000 */
[----:B------:R0:W-:Y:S02]  /*124c0*/  UTMALDG.4D [UR8], [UR4], desc[UR6] ;  /* 0x00000608040075b4 */ /* 0x0001e40008019000 */
[----:B0-----:R-:W-:Y:S01]  /*124d0*/  NOP ;  /* 0x0000000000007918 */ /* 0x001fe20000000000 */
.L_x_1199:
[----:B------:R-:W-:Y:S05]  /*124e0*/  BSYNC B2 ;  /* 0x0000000000027941 */ /* 0x000fea0003800000 */
.L_x_1198:
[----:B------:R-:W2:Y:S04]  /*124f0*/  LDL R2, [R1+0x14] ;  /* 0x0000140001027983 */ /* 0x000ea80000100800 */
[----:B------:R0:W-:Y:S04]  /*12500*/  STL [R1], R12 ;  /* 0x0000000c01007387 */ /* 0x0001e80000100800 */
[----:B------:R0:W-:Y:S02]  /*12510*/  STL [R1+0x8], R14 ;  /* 0x0000080e01007387 */ /* 0x0001e40000100800 */
[----:B0-2---:R-:W-:-:S07]  /*12520*/  VIADD R7, R2, 0xfffffffd ;  /* 0xfffffffd02077836 */ /* 0x005fce0000000000 */
.L_x_1197:
[----:B------:R-:W-:Y:S05]  /*12530*/  BSYNC B1 ;  /* 0x0000000000017941 */ /* 0x000fea0003800000 */
.L_x_1196:
[----:B------:R-:W2:Y:S01]  /*12540*/  LDL.LU R2, [R1+0x14] ;  /* 0x0000140001027983 */ /* 0x000ea20000300800 */
[----:B------:R-:W-:Y:S01]  /*12550*/  VIADD R13, R13, 0xfffffffe ;  /* 0xfffffffe0d0d7836 */ /* 0x000fe20000000000 */
[----:B--2---:R-:W-:-:S04]  /*12560*/  LOP3.LUT R2, RZ, R2, RZ, 0x33, !PT ;  /* 0x00000002ff027212 */ /* 0x004fc800078e33ff */
[----:B------:R-:W-:-:S13]  /*12570*/  ISETP.NE.AND P0, PT, R13, R2, PT ;  /* 0x000000020d00720c */ /* 0x000fda0003f05270 */
[----:B------:R-:W-:Y:S05]  /*12580*/  @!P0 BRA `(.L_x_1195) ;  /* 0x0000000c00d88947 */ /* 0x000fea0003800000 */
[----:B------:R-:W-:-:S07]  /*12590*/  IMAD.MOV.U32 R10, RZ, RZ, R6 ;  /* 0x000000ffff0a7224 */ /* 0x000fce00078e0006 */
.L_x_1219:
        /* <DEDUP_REMOVED lines=32> */
.L_x_1207:
[----:B------:R-:W1:Y:S01]  /*127a0*/  S2R R3, SR_CgaCtaId ;  /* 0x0000000000037919 */ /* 0x000e620000008800 */
[----:B------:R-:W-:-:S04]  /*127b0*/  MOV R2, 0x400 ;  /* 0x0000040000027802 */ /* 0x000fc80000000f00 */
[----:B-1----:R-:W-:Y:S02]  /*127c0*/  LEA R2, R3, R2, 0x18 ;  /* 0x0000000203027211 */ /* 0x002fe400078ec0ff */
[----:B------:R-:W-:-:S03]  /*127d0*/  SHF.L.U32 R3, R9, 0x1f, RZ ;  /* 0x0000001f09037819 */ /* 0x000fc600000006ff */
[----:B------:R-:W-:-:S04]  /*127e0*/  IMAD R2, R8, 0x8, R2 ;  /* 0x0000000808027824 */ /* 0x000fc800078e0202 */
[----:B------:R-:W1:Y:S02]  /*127f0*/  SYNCS.PHASECHK.TRANS64.TRYWAIT P0, [R2+URZ+0x28840], R3 ;  /* 0x02884003020075a7 */ /* 0x000e64000800017f */
[----:B-1----:R-:W-:Y:S05]  /*12800*/  @!P0 BRA `(.L_x_1208) ;  /* 0x0000002400f08947 */ /* 0x002fea0003800000 */
.L_x_1264:
        /* <DEDUP_REMOVED lines=11> */
.L_x_1209:
[----:B------:R-:W2:Y:S04]  /*128c0*/  LDL R15, [R1+0x4] ;  /* 0x00000400010f7983 */ /* 0x000ea80000100800 */
[----:B-1----:R-:W3:Y:S01]  /*128d0*/  LDL.LU R3, [R1+0x8] ;  /* 0x0000080001037983 */ /* 0x002ee20000300800 */
[----:B------:R-:W-:-:S03]  /*128e0*/  MOV R13, 0x400 ;  /* 0x00000400000d7802 */ /* 0x000fc60000000f00 */
        /* <DEDUP_REMOVED lines=30> */
.L_x_1265:
        /* <DEDUP_REMOVED lines=8> */
.L_x_1211:
[----:B0-----:R-:W2:Y:S01]  /*12b50*/  LDL.LU R3, [R1] ;  /* 0x0000000001037983 */ /* 0x001ea20000300800 */
[----:B------:R-:W-:-:S03]  /*12b60*/  MOV R13, 0x400 ;  /* 0x00000400000d7802 */ /* 0x000fc60000000f00 */
[----:B------:R-:W3:Y:S01]  /*12b70*/  LDL R11, [R1+0x4] ;  /* 0x00000400010b7983 */ /* 0x000ee20000100800 */
[----:B------:R-:W0:Y:S01]  /*12b80*/  S2R R14, SR_CgaCtaId ;  /* 0x00000000000e7919 */ /* 0x000e220000008800 */
[----:B------:R-:W-:Y:S02]  /*12b90*/  R2UR UR11, R5 ;  /* 0x00000000050b72ca */ /* 0x000fe400000e0000 */
[----:B------:R-:W-:Y:S01]  /*12ba0*/  R2UR UR9, R2 ;  /* 0x00000000020972ca */ /* 0x000fe200000e0000 */
[----:B------:R-:W-:Y:S01]  /*12bb0*/  UIADD3 UR4, UP0, UR38, 0x470, URZ ;  /* 0x0000047026047890 */ /* 0x000fe2000ff1e03f */
[----:B------:R-:W-:Y:S02]  /*12bc0*/  R2UR UR13, R6 ;  /* 0x00000000060d72ca */ /* 0x000fe400000e0000 */
[----:B------:R-:W-:Y:S02]  /*12bd0*/  R2UR UR12, R4 ;  /* 0x00000000040c72ca */ /* 0x000fe400000e0000 */
[----:B0-----:R-:W-:-:S07]  /*12be0*/  LEA R13, R14, R13, 0x18 ;  /* 0x0000000d0e0d7211 */ /* 0x001fce00078ec0ff */
[----:B------:R-:W-:Y:S01]  /*12bf0*/  UIADD3 UR9, UR9, 0x50, URZ ;  /* 0x0000005009097890 */ /* 0x000fe2000fffe03f */
[----:B------:R-:W-:Y:S01]  /*12c00*/  UMOV UR10, URZ ;  /* 0x0000003f000a7c82 */ /* 0x000fe20008000000 */
[----:B------:R-:W-:Y:S01]  /*12c10*/  UMOV UR7, 0x14f00000 ;  /* 0x14f0000000077882 */ /* 0x000fe20000000000 */
[----:B------:R-:W-:Y:S01]  /*12c20*/  UMOV UR15, 0x40 ;  /* 0x00000040000f7882 */ /* 0x000fe20000000000 */
[----:B------:R-:W-:Y:S02]  /*12c30*/  IMAD.MOV.U32 R5, RZ, RZ, R12 ;  /* 0x000000ffff057224 */ /* 0x000fe400078e000c */
[----:B------:R-:W-:Y:S02]  /*12c40*/  IMAD.MOV.U32 R6, RZ, RZ, R10 ;  /* 0x000000ffff067224 */ /* 0x000fe400078e000a */
        /* <DEDUP_REMOVED lines=13> */
.L_x_1206:
[----:B------:R-:W-:Y:S05]  /*12d20*/  BSYNC B1 ;  /* 0x0000000000017941 */ /* 0x000fea0003800000 */
.L_x_1205:
[----:B------:R-:W-:Y:S01]  /*12d30*/  VIADD R2, R8, 0x1 ;  /* 0x0000000108027836 */ /* 0x000fe20000000000 */
[----:B------:R-:W-:Y:S01]  /*12d40*/  BSSY B1, `(.L_x_1212) ;  /* 0x0000076000017945 */ /* 0x000fe20003800000 */
[----:B------:R-:W-:-:S03]  /*12d50*/  VIADD R13, R7, 0xffffffff ;  /* 0xffffffff070d7836 */ /* 0x000fc60000000000 */
        /* <DEDUP_REMOVED lines=8> */
[----:B------:R-:W-:Y:S01]  /*12de0*/  IMAD.MOV.U32 R12, RZ, RZ, R13 ;  /* 0x000000ffff0c7224 */ /* 0x000fe200078e000d */
        /* <DEDUP_REMOVED lines=20> */
.L_x_1214:
[----:B------:R-:W2:Y:S01]  /*12f30*/  S2R R3, SR_CgaCtaId ;  /* 0x0000000000037919 */ /* 0x000ea20000008800 */
[----:B------:R-:W-:-:S04]  /*12f40*/  MOV R2, 0x400 ;  /* 0x0000040000027802 */ /* 0x000fc80000000f00 */
[----:B--2---:R-:W-:Y:S02]  /*12f50*/  LEA R2, R3, R2, 0x18 ;  /* 0x0000000203027211 */ /* 0x004fe400078ec0ff */
[----:B------:R-:W-:-:S03]  /*12f60*/  SHF.L.U32 R3, R14, 0x1f, RZ ;  /* 0x0000001f0e037819 */ /* 0x000fc600000006ff */
[----:B------:R-:W-:-:S04]  /*12f70*/  IMAD R2, R15, 0x8, R2 ;  /* 0x000000080f027824 */ /* 0x000fc800078e0202 */
[----:B------:R-:W2:Y:S02]  /*12f80*/  SYNCS.PHASECHK.TRANS64.TRYWAIT P0, [R2+URZ+0x28840], R3 ;  /* 0x02884003020075a7 */ /* 0x000ea4000800017f */
[----:B--2---:R-:W-:Y:S05]  /*12f90*/  @!P0 BRA `(.L_x_1215) ;  /* 0x0000002000348947 */ /* 0x004fea0003800000 */
.L_x_1266:
        /* <DEDUP_REMOVED lines=11> */
.L_x_1216:
        /* <DEDUP_REMOVED lines=21> */
[----:B------:R-:W-:Y:S02]  /*131a0*/  ULEA UR11, UR11, UR5, 0x7 ;  /* 0x000000050b0b7291 */ /* 0x000fe4000f8e383f */
        /* <DEDUP_REMOVED lines=11> */
.L_x_1267:
        /* <DEDUP_REMOVED lines=8> */
.L_x_1218:
[----:B-1----:R-:W2:Y:S01]  /*132e0*/  LDL R3, [R1+0x4] ;  /* 0x0000040001037983 */ /* 0x002ea20000100800 */
[----:B0-----:R-:W-:Y:S01]  /*132f0*/  MOV R9, 0x400 ;  /* 0x0000040000097802 */ /* 0x001fe20000000f00 */
[----:B------:R-:W0:Y:S01]  /*13300*/  S2R R11, SR_CgaCtaId ;  /* 0x00000000000b7919 */ /* 0x000e220000008800 */
[----:B------:R-:W-:Y:S02]  /*13310*/  R2UR UR11, R5 ;  /* 0x00000000050b72ca */ /* 0x000fe400000e0000 */
        /* <DEDUP_REMOVED lines=14> */
[----:B------:R-:W-:Y:S02]  /*13400*/  IMAD.MOV.U32 R5, RZ, RZ, R12 ;  /* 0x000000ffff057224 */ /* 0x000fe400078e000c */
[----:B------:R-:W-:Y:S01]  /*13410*/  IMAD.MOV.U32 R6, RZ, RZ, R10 ;  /* 0x000000ffff067224 */ /* 0x000fe200078e000a */
[----:B--2---:R-:W-:-:S13]  /*13420*/  R2UR UR5, R3 ;  /* 0x00000000030572ca */ /* 0x004fda00000e0000 */
[----:B------:R-:W-:Y:S02]  /*13430*/  ULEA UR11, UR11, UR5, 0x7 ;  /* 0x000000050b0b7291 */ /* 0x000fe4000f8e383f */
[----:B------:R-:W-:-:S09]  /*13440*/  UIADD3.X UR5, URZ, UR39, URZ, UP0, !UPT ;  /* 0x000000273f057290 */ /* 0x000fd200087fe43f */
[----:B------:R0:W-:Y:S02]  /*13450*/  UTMALDG.4D [UR8], [UR4], desc[UR6] ;  /* 0x00000608040075b4 */ /* 0x0001e40008019000 */
[----:B0-----:R-:W-:Y:S01]  /*13460*/  UMOV UR8, UR14 ;  /* 0x0000000e00087c82 */ /* 0x001fe20008000000 */
[----:B------:R-:W-:Y:S02]  /*13470*/  UMOV UR10, UR15 ;  /* 0x0000000f000a7c82 */ /* 0x000fe40008000000 */
[----:B------:R1:W-:Y:S02]  /*13480*/  UTMALDG.4D [UR8], [UR4], desc[UR6] ;  /* 0x00000608040075b4 */ /* 0x0003e40008019000 */
[----:B-1----:R-:W-:Y:S01]  /*13490*/  NOP ;  /* 0x0000000000007918 */ /* 0x002fe20000000000 */
.L_x_1213:
[----:B------:R-:W-:Y:S05]  /*134a0*/  BSYNC B1 ;  /* 0x0000000000017941 */ /* 0x000fea0003800000 */
.L_x_1212:
[----:B------:R-:W2:Y:S01]  /*134b0*/  LDL R2, [R1+0x10] ;  /* 0x0000100001027983 */ /* 0x000ea20000100800 */
[----:B------:R-:W-:Y:S01]  /*134c0*/  VIADD R7, R7, 0xfffffffe ;  /* 0xfffffffe07077836 */ /* 0x000fe20000000000 */
[----:B--2---:R-:W-:-:S13]  /*134d0*/  ISETP.GT.AND P0, PT, R13, R2, PT ;  /* 0x000000020d00720c */ /* 0x004fda0003f04270 */
[----:B------:R-:W-:Y:S05]  /*134e0*/  @P0 BRA `(.L_x_1219) ;  /* 0xfffffff0002c0947 */ /* 0x000fea000383ffff */
.L_x_1195:
[----:B------:R-:W-:Y:S05]  /*134f0*/  BSYNC B0 ;  /* 0x0000000000007941 */ /* 0x000fea0003800000 */
.L_x_1194:
        /* <DEDUP_REMOVED lines=17> */
.L_x_1221:
[----:B------:R-:W-:Y:S05]  /*13610*/  BSYNC B0 ;  /* 0x0000000000007941 */ /* 0x000fea0003800000 */
.L_x_1220:
        /* <DEDUP_REMOVED lines=11> */
.L_x_1268:
        /* <DEDUP_REMOVED lines=11> */
.L_x_1225:
[----:B------:R-:W2:Y:S01]  /*13780*/  LDL.LU R8, [R1+0x4] ;  /* 0x0000040001087983 */ /* 0x000ea20000300800 */
[----:B------:R-:W-:-:S03]  /*13790*/  MOV R2, 0x400 ;  /* 0x0000040000027802 */ /* 0x000fc60000000f00 */
[----:B-1----:R-:W3:Y:S01]  /*137a0*/  LDL R0, [R1] ;  /* 0x0000000001007983 */ /* 0x002ee20000100800 */
[----:B------:R-:W1:Y:S01]  /*137b0*/  S2R R7, SR_CgaCtaId ;  /* 0x0000000000077919 */ /* 0x000e620000008800 */
[----:B------:R-:W-:Y:S02]  /*137c0*/  R2UR UR11, R5 ;  /* 0x00000000050b72ca */ /* 0x000fe400000e0000 */
[----:B------:R-:W-:Y:S01]  /*137d0*/  R2UR UR9, R3 ;  /* 0x00000000030972ca */ /* 0x000fe200000e0000 */
[----:B------:R-:W-:Y:S01]  /*137e0*/  UIADD3 UR4, UP0, UR38, 0x470, URZ ;  /* 0x0000047026047890 */ /* 0x000fe2000ff1e03f */
[----:B------:R-:W-:Y:S02]  /*137f0*/  R2UR UR12, R4 ;  /* 0x00000000040c72ca */ /* 0x000fe400000e0000 */
[----:B------:R-:W-:Y:S02]  /*13800*/  R2UR UR13, R6 ;  /* 0x00000000060d72ca */ /* 0x000fe400000e0000 */
[----:B-1----:R-:W-:-:S07]  /*13810*/  LEA R2, R7, R2, 0x18 ;  /* 0x0000000207027211 */ /* 0x002fce00078ec0ff */
[----:B------:R-:W-:Y:S01]  /*13820*/  UIADD3 UR9, UR9, 0x28850, URZ ;  /* 0x0002885009097890 */ /* 0x000fe2000fffe03f */
[----:B------:R-:W-:Y:S01]  /*13830*/  UMOV UR10, URZ ;  /* 0x0000003f000a7c82 */ /* 0x000fe20008000000 */
[----:B------:R-:W-:Y:S01]  /*13840*/  UMOV UR7, 0x14f00000 ;  /* 0x14f0000000077882 */ /* 0x000fe20000000000 */
[----:B------:R-:W-:Y:S01]  /*13850*/  UMOV UR15, 0x40 ;  /* 0x00000040000f7882 */ /* 0x000fe20000000000 */
[----:B--2---:R-:W-:Y:S01]  /*13860*/  R2UR UR5, R8 ;  /* 0x00000000080572ca */ /* 0x004fe200000e0000 */
[----:B---3--:R-:W-:-:S05]  /*13870*/  IMAD R0, R0, 0x8000, R2 ;  /* 0x0000800000007824 */ /* 0x008fca00078e0202 */
[----:B------:R-:W-:-:S07]  /*13880*/  R2UR UR6, R0 ;  /* 0x00000000000672ca */ /* 0x000fce00000e0000 */
[----:B------:R-:W-:Y:S02]  /*13890*/  ULEA UR11, UR11, UR5, 0x7 ;  /* 0x000000050b0b7291 */ /* 0x000fe4000f8e383f */
[----:B------:R-:W-:-:S04]  /*138a0*/  UIADD3.X UR5, URZ, UR39, URZ, UP0, !UPT ;  /* 0x000000273f057290 */ /* 0x000fc800087fe43f */
[----:B------:R-:W-:Y:S02]  /*138b0*/  UIADD3 UR8, UR6, 0x400, URZ ;  /* 0x0000040006087890 */ /* 0x000fe4000fffe03f */
[----:B------:R-:W-:-:S03]  /*138c0*/  UIADD3 UR14, UR6, 0x4400, URZ ;  /* 0x00004400060e7890 */ /* 0x000fc6000fffe03f */
[----:B------:R-:W-:-:S04]  /*138d0*/  UMOV UR6, 0x0 ;  /* 0x0000000000067882 */ /* 0x000fc80000000000 */
[----:B------:R1:W-:Y:S02]  /*138e0*/  UTMALDG.4D [UR8], [UR4], desc[UR6] ;  /* 0x00000608040075b4 */ /* 0x0003e40008019000 */
[----:B-1----:R-:W-:Y:S01]  /*138f0*/  UMOV UR8, UR14 ;  /* 0x0000000e00087c82 */ /* 0x002fe20008000000 */
[----:B------:R-:W-:Y:S02]  /*13900*/  UMOV UR10, UR15 ;  /* 0x0000000f000a7c82 */ /* 0x000fe40008000000 */
[----:B------:R1:W-:Y:S02]  /*13910*/  UTMALDG.4D [UR8], [UR4], desc[UR6] ;  /* 0x00000608040075b4 */ /* 0x0003e40008019000 */
[----:B-1----:R-:W-:Y:S01]  /*13920*/  NOP ;  /* 0x0000000000007918 */ /* 0x002fe20000000000 */
.L_x_1223:
[----:B------:R-:W-:Y:S05]  /*13930*/  BSYNC B0 ;  /* 0x0000000000007941 */ /* 0x000fea0003800000 */
.L_x_1222:
        /* <DEDUP_REMOVED lines=9> */
.L_x_1180:
[----:B------:R-:W-:Y:S05]  /*139d0*/  BSYNC B6 ;  /* 0x0000000000067941 */ /* 0x000fea0003800000 */
.L_x_1178:
[----:B------:R-:W-:-:S03]  /*139e0*/  UMOV UR4, 0xffffffff ;  /* 0xffffffff00047882 */ /* 0x000fc60000000000 */
[----:B------:R-:W-:Y:S05]  /*139f0*/  BRA.DIV UR4, `(.L_x_1226) ;  /* 0x0000001604d87947 */ /* 0x000fea000b800000 */
[----:B------:R2:W3:Y:S04]  /*13a00*/  SHFL.IDX PT, R4, R16, RZ, 0x1f ;  /* 0x00001fff10047589 */ /* 0x0004e800000e0000 */
[----:B------:R2:W4:Y:S02]  /*13a10*/  SHFL.IDX PT, R7, R16, 0x1, 0x1f ;  /* 0x00201f0010077f89 */ /* 0x00052400000e0000 */
.L_x_1272:
[----:B-1----:R-:W1:Y:S01]  /*13a20*/  S2R R0, SR_TID.X ;  /* 0x0000000000007919 */ /* 0x002e620000002100 */
[----:B------:R-:W-:Y:S01]  /*13a30*/  ULDC UR4, c[0x0][0xc14] ;  /* 0x0003050000047ab9 */ /* 0x000fe20000000800 */
[----:B------:R-:W-:Y:S01]  /*13a40*/  BSSY B0, `(.L_x_1227) ;  /* 0x000000b000007945 */ /* 0x000fe20003800000 */
[----:B------:R-:W-:Y:S01]  /*13a50*/  IMAD.MOV.U32 R17, RZ, RZ, RZ ;  /* 0x000000ffff117224 */ /* 0x000fe200078e00ff */
[----:B-1----:R-:W-:Y:S01]  /*13a60*/  LOP3.LUT R6, R0, 0x1f, RZ, 0xc0, !PT ;  /* 0x0000001f00067812 */ /* 0x002fe200078ec0ff */
[----:B------:R-:W-:-:S03]  /*13a70*/  IMAD.U32 R0, RZ, RZ, UR4 ;  /* 0x00000004ff007e24 */ /* 0x000fc6000f8e00ff */
[C---:B------:R-:W-:Y:S01]  /*13a80*/  ISETP.NE.AND P0, PT, R6.reuse, 0x1f, PT ;  /* 0x0000001f0600780c */ /* 0x040fe20003f05270 */
[----:B------:R-:W-:-:S05]  /*13a90*/  IMAD.IADD R5, R6, 0x1, R19 ;  /* 0x0000000106057824 */ /* 0x000fca00078e0213 */
[----:B------:R-:W-:-:S13]  /*13aa0*/  ISETP.GE.OR P0, PT, R5, R0, !P0 ;  /* 0x000000000500720c */ /* 0x000fda0004706670 */
[----:B------:R-:W-:Y:S05]  /*13ab0*/  @P0 BRA `(.L_x_1228) ;  /* 0x00000000000c0947 */ /* 0x000fea0003800000 */
[----:B------:R-:W1:Y:S02]  /*13ac0*/  LDC.64 R2, c[0x0][0xc58] ;  /* 0x00031600ff027b82 */ /* 0x000e640000000a00 */
[----:B-1----:R-:W-:-:S05]  /*13ad0*/  IMAD.WIDE R2, R5, 0x4, R2 ;  /* 0x0000000405027825 */ /* 0x002fca00078e0202 */
[----:B------:R1:W5:Y:S02]  /*13ae0*/  LDG.E R17, desc[UR48][R2.64] ;  /* 0x0000003002117981 */ /* 0x000364000c1e1900 */
.L_x_1228:
[----:B------:R-:W-:Y:S05]  /*13af0*/  BSYNC B0 ;  /* 0x0000000000007941 */ /* 0x000fea0003800000 */
.L_x_1227:
[----:B------:R-:W-:-:S03]  /*13b00*/  UMOV UR4, 0xffffffff ;  /* 0xffffffff00047882 */ /* 0x000fc60000000000 */
[----:B------:R-:W-:Y:S05]  /*13b10*/  BRA.DIV UR4, `(.L_x_1229) ;  /* 0x0000001604dc7947 */ /* 0x000fea000b800000 */
[----:B0----5:R-:W0:Y:S01]  /*13b20*/  SHFL.UP PT, R14, R17, 0x1, RZ ;  /* 0x04200000110e7989 */ /* 0x021e2200000e00ff */
[C---:B------:R-:W-:Y:S02]  /*13b30*/  ISETP.NE.AND P0, PT, R6.reuse, RZ, PT ;  /* 0x000000ff0600720c */ /* 0x040fe40003f05270 */
[----:B------:R-:W-:Y:S02]  /*13b40*/  ISETP.GE.U32.AND P1, PT, R6, 0x2, PT ;  /* 0x000000020600780c */ /* 0x000fe40003f26070 */
[----:B0-----:R-:W-:Y:S02]  /*13b50*/  SEL R14, R14, RZ, P0 ;  /* 0x000000ff0e0e7207 */ /* 0x001fe40000000000 */
[----:B------:R-:W-:-:S03]  /*13b60*/  ISETP.GE.U32.AND P0, PT, R6, 0x4, PT ;  /* 0x000000040600780c */ /* 0x000fc60003f06070 */
[----:B------:R-:W-:-:S05]  /*13b70*/  IMAD.IADD R13, R17, 0x1, R14 ;  /* 0x00000001110d7824 */ /* 0x000fca00078e020e */
[----:B------:R-:W1:Y:S02]  /*13b80*/  SHFL.UP PT, R14, R13, 0x2, RZ ;  /* 0x044000000d0e7989 */ /* 0x000e6400000e00ff */
        /* <DEDUP_REMOVED lines=14> */
.L_x_1280:
[----:B------:R-:W-:Y:S02]  /*13c70*/  ULDC UR4, c[0x0][0xc10] ;  /* 0x0003040000047ab9 */ /* 0x000fe40000000800 */
[----:B------:R-:W-:-:S04]  /*13c80*/  IMAD.U32 R5, RZ, RZ, UR4 ;  /* 0x00000004ff057e24 */ /* 0x000fc8000f8e00ff */
[----:B-1----:R-:W-:-:S04]  /*13c90*/  IMAD R14, R14, R5, RZ ;  /* 0x000000050e0e7224 */ /* 0x002fc800078e02ff */
[----:B----4-:R-:W-:-:S05]  /*13ca0*/  IMAD.IADD R7, R7, 0x1, R14 ;  /* 0x0000000107077824 */ /* 0x010fca00078e020e */
[----:B---3--:R-:W-:-:S13]  /*13cb0*/  ISETP.GT.AND P0, PT, R7, R4, PT ;  /* 0x000000040700720c */ /* 0x008fda0003f04270 */
[----:B------:R-:W-:Y:S05]  /*13cc0*/  @P0 BRA `(.L_x_1230) ;  /* 0x0000000000b40947 */ /* 0x000fea0003800000 */
[----:B------:R-:W1:Y:S02]  /*13cd0*/  LDC R0, c[0x0][0xc14] ;  /* 0x00030500ff007b82 */ /* 0x000e640000000800 */
.L_x_1235:
        /* <DEDUP_REMOVED lines=12> */
[----:B0-----:R-:W-:-:S05]  /*13da0*/  IMAD.WIDE R2, R5, 0x4, R2 ;  /* 0x0000000405027825 */ /* 0x001fca00078e0202 */
[----:B------:R0:W5:Y:S02]  /*13db0*/  LDG.E R17, desc[UR48][R2.64] ;  /* 0x0000003002117981 */ /* 0x000164000c1e1900 */
.L_x_1233:
[----:B------:R-:W-:Y:S05]  /*13dc0*/  BSYNC B0 ;  /* 0x0000000000007941 */ /* 0x000fea0003800000 */
.L_x_1232:
        /* <DEDUP_REMOVED lines=23> */
.L_x_1288:
[----:B------:R-:W-:Y:S02]  /*13f40*/  ULDC UR4, c[0x0][0xc10] ;  /* 0x0003040000047ab9 */ /* 0x000fe40000000800 */
[----:B------:R-:W-:-:S04]  /*13f50*/  IMAD.U32 R5, RZ, RZ, UR4 ;  /* 0x00000004ff057e24 */ /* 0x000fc8000f8e00ff */
[----:B-1----:R-:W-:-:S04]  /*13f60*/  IMAD R14, R14, R5, RZ ;  /* 0x000000050e0e7224 */ /* 0x002fc800078e02ff */
[----:B------:R-:W-:-:S05]  /*13f70*/  IMAD.IADD R7, R14, 0x1, R7 ;  /* 0x000000010e077824 */ /* 0x000fca00078e0207 */
[----:B------:R-:W-:-:S13]  /*13f80*/  ISETP.GT.AND P0, PT, R7, R4, PT ;  /* 0x000000040700720c */ /* 0x000fda0003f04270 */
[----:B------:R-:W-:Y:S05]  /*13f90*/  @!P0 BRA `(.L_x_1235) ;  /* 0xfffffffc00508947 */ /* 0x000fea000383ffff */
.L_x_1230:
[----:B--2---:R-:W-:Y:S01]  /*13fa0*/  IMAD.IADD R16, R7, 0x1, -R14 ;  /* 0x0000000107107824 */ /* 0x004fe200078e0a0e */
[----:B------:R-:W-:-:S03]  /*13fb0*/  UMOV UR4, 0xffffffff ;  /* 0xffffffff00047882 */ /* 0x000fc60000000000 */
[----:B------:R-:W-:-:S05]  /*13fc0*/  IMAD R3, R2, R5, R16 ;  /* 0x0000000502037224 */ /* 0x000fca00078e0210 */
[----:B------:R-:W-:Y:S01]  /*13fd0*/  ISETP.GT.AND P6, PT, R3, R4, PT ;  /* 0x000000040300720c */ /* 0x000fe20003fc4270 */
[----:B------:R-:W-:-:S12]  /*13fe0*/  BRA.DIV UR4, `(.L_x_1236) ;  /* 0x0000001a04487947 */ /* 0x000fd8000b800000 */
[----:B------:R-:W-:-:S04]  /*13ff0*/  VOTE.ANY R3, PT, !P6 ;  /* 0x0000000000037806 */ /* 0x000fc800070e0100 */
[----:B------:R-:W1:Y:S02]  /*14000*/  POPC R6, R3 ;  /* 0x0000000300067309 */ /* 0x000e640000000000 */
[----:B-1----:R1:W2:Y:S02]  /*14010*/  SHFL.IDX PT, R17, R17, R6, 0x1f ;  /* 0x00001f0611117589 */ /* 0x0022a400000e0000 */
.L_x_1292:
[----:B------:R-:W-:Y:S01]  /*14020*/  ISETP.NE.AND P0, PT, R3, RZ, PT ;  /* 0x000000ff0300720c */ /* 0x000fe20003f05270 */
[----:B------:R-:W-:-:S12]  /*14030*/  IMAD.MOV.U32 R7, RZ, RZ, RZ ;  /* 0x000000ffff077224 */ /* 0x000fd800078e00ff */
[----:B------:R-:W-:Y:S05]  /*14040*/  @!P0 BRA `(.L_x_1237) ;  /* 0x0000000000108947 */ /* 0x000fea0003800000 */
[----:B------:R-:W-:Y:S01]  /*14050*/  UMOV UR4, 0xffffffff ;  /* 0xffffffff00047882 */ /* 0x000fe20000000000 */
[----:B------:R-:W-:Y:S02]  /*14060*/  VIADD R12, R6, 0xffffffff ;  /* 0xffffffff060c7836 */ /* 0x000fe40000000000 */
[----:B------:R-:W-:Y:S05]  /*14070*/  BRA.DIV UR4, `(.L_x_1238) ;  /* 0x0000001a046c7947 */ /* 0x000fea000b800000 */
[----:B------:R3:W4:Y:S02]  /*14080*/  SHFL.IDX PT, R7, R2, R12, 0x1f ;  /* 0x00001f0c02077589 */ /* 0x00072400000e0000 */
.L_x_1237:
[----:B0--3--:R-:W0:Y:S01]  /*14090*/  LDC.64 R2, c[0x0][0xc68] ;  /* 0x00031a00ff027b82 */ /* 0x009e220000000a00 */
[----:B------:R-:W-:-:S04]  /*140a0*/  IMAD.IADD R19, R6, 0x1, R19 ;  /* 0x0000000106137824 */ /* 0x000fc800078e0213 */
[----:B0-----:R-:W-:-:S05]  /*140b0*/  IMAD.WIDE R2, R19, 0x4, R2 ;  /* 0x0000000413027825 */ /* 0x001fca00078e0202 */
[----:B------:R0:W1:Y:S01]  /*140c0*/  LDG.E R8, desc[UR48][R2.64] ;  /* 0x0000003002087981 */ /* 0x000062000c1e1900 */
[----:B----4-:R-:W-:-:S04]  /*140d0*/  IMAD R16, R7, R5, R16 ;  /* 0x0000000507107224 */ /* 0x010fc800078e0210 */
[----:B------:R-:W-:Y:S02]  /*140e0*/  IMAD.IADD R7, R4, 0x1, -R16 ;  /* 0x0000000104077824 */ /* 0x000fe400078e0a10 */
[----:B0-----:R-:W-:Y:S02]  /*140f0*/  IMAD.MOV.U32 R2, RZ, RZ, RZ ;  /* 0x000000ffff027224 */ /* 0x001fe400078e00ff */
[----:B-12---:R-:W-:-:S05]  /*14100*/  IMAD R6, R17, R8, RZ ;  /* 0x0000000811067224 */ /* 0x006fca00078e02ff */
[-C--:B------:R-:W-:Y:S02]  /*14110*/  IABS R9, R6.reuse ;  /* 0x0000000600097213 */ /* 0x080fe40000000000 */
[----:B------:R-:W-:Y:S02]  /*14120*/  IABS R4, R6 ;  /* 0x0000000600047213 */ /* 0x000fe40000000000 */
[----:B------:R-:W0:Y:S03]  /*14130*/  I2F.RP R10, R9 ;  /* 0x00000009000a7306 */ /* 0x000e260000209400 */
[----:B------:R-:W-:-:S05]  /*14140*/  IMAD.MOV R4, RZ, RZ, -R4 ;  /* 0x000000ffff047224 */ /* 0x000fca00078e0a04 */
[----:B0-----:R-:W0:Y:S02]  /*14150*/  MUFU.RCP R10, R10 ;  /* 0x0000000a000a7308 */ /* 0x001e240000001000 */
[----:B0-----:R-:W-:-:S06]  /*14160*/  VIADD R11, R10, 0xffffffe ;  /* 0x0ffffffe0a0b7836 */ /* 0x001fcc0000000000 */
[----:B------:R-:W0:Y:S02]  /*14170*/  F2I.FTZ.U32.TRUNC.NTZ R3, R11 ;  /* 0x0000000b00037305 */ /* 0x000e24000021f000 */
[----:B0-----:R-:W-:-:S04]  /*14180*/  IMAD.MOV R12, RZ, RZ, -R3 ;  /* 0x000000ffff0c7224 */ /* 0x001fc800078e0a03 */
[----:B------:R-:W-:-:S04]  /*14190*/  IMAD R13, R12, R9, RZ ;  /* 0x000000090c0d7224 */ /* 0x000fc800078e02ff */
[----:B------:R-:W-:Y:S01]  /*141a0*/  IMAD.HI.U32 R2, R3, R13, R2 ;  /* 0x0000000d03027227 */ /* 0x000fe200078e0002 */
        /* <DEDUP_REMOVED lines=9> */
[----:B------:R-:W-:-:S03]  /*14240*/  ISETP.GE.AND P0, PT, R3, RZ, PT ;  /* 0x000000ff0300720c */ /* 0x000fc60003f06270 */
[----:B------:R-:W-:-:S10]  /*14250*/  IMAD.MOV.U32 R9, RZ, RZ, R2 ;  /* 0x000000ffff097224 */ /* 0x000fd400078e0002 */
[----:B------:R-:W-:Y:S01]  /*14260*/  @!P0 IMAD.MOV R9, RZ, RZ, -R9 ;  /* 0x000000ffff098224 */ /* 0x000fe200078e0a09 */
[----:B------:R-:W-:-:S13]  /*14270*/  ISETP.NE.AND P0, PT, R6, RZ, PT ;  /* 0x000000ff0600720c */ /* 0x000fda0003f05270 */
[----:B------:R-:W-:-:S05]  /*14280*/  @!P0 LOP3.LUT R9, RZ, R6, RZ, 0x33, !PT ;  /* 0x00000006ff098212 */ /* 0x000fca00078e33ff */
[----:B------:R-:W-:Y:S02]  /*14290*/  IMAD R4, R8, R9, RZ ;  /* 0x0000000908047224 */ /* 0x000fe400078e02ff */
[----:B------:R-:W-:Y:S02]  /*142a0*/  IMAD.MOV R9, RZ, RZ, -R9 ;  /* 0x000000ffff097224 */ /* 0x000fe400078e0a09 */
[----:B------:R-:W-:Y:S02]  /*142b0*/  IMAD.MOV R2, RZ, RZ, -R4 ;  /* 0x000000ffff027224 */ /* 0x000fe400078e0a04 */
[----:B------:R-:W-:-:S03]  /*142c0*/  IMAD R7, R6, R9, R7 ;  /* 0x0000000906077224 */ /* 0x000fc600078e0207 */
[----:B------:R-:W-:Y:S01]  /*142d0*/  VIADDMNMX R8, R2, R5, R8, PT ;  /* 0x0000000502087246 */ /* 0x000fe20003800108 */
[----:B------:R-:W-:-:S03]  /*142e0*/  IMAD.IADD R4, R7, 0x1, R4 ;  /* 0x0000000107047824 */ /* 0x000fc600078e0204 */
[----:B------:R-:W-:-:S04]  /*142f0*/  IABS R5, R8 ;  /* 0x0000000800057213 */ /* 0x000fc80000000000 */
[----:B------:R-:W0:Y:S08]  /*14300*/  I2F.RP R10, R5 ;  /* 0x00000005000a7306 */ /* 0x000e300000209400 */
[----:B0-----:R-:W0:Y:S02]  /*14310*/  MUFU.RCP R10, R10 ;  /* 0x0000000a000a7308 */ /* 0x001e240000001000 */
[----:B0-----:R-:W-:-:S06]  /*14320*/  VIADD R2, R10, 0xffffffe ;  /* 0x0ffffffe0a027836 */ /* 0x001fcc0000000000 */
[----:B------:R0:W1:Y:S02]  /*14330*/  F2I.FTZ.U32.TRUNC.NTZ R3, R2 ;  /* 0x0000000200037305 */ /* 0x000064000021f000 */
[----:B0-----:R-:W-:Y:S02]  /*14340*/  IMAD.MOV.U32 R2, RZ, RZ, RZ ;  /* 0x000000ffff027224 */ /* 0x001fe400078e00ff */
[----:B-1----:R-:W-:-:S04]  /*14350*/  IMAD.MOV R6, RZ, RZ, -R3 ;  /* 0x000000ffff067224 */ /* 0x002fc800078e0a03 */
[----:B------:R-:W-:Y:S01]  /*14360*/  IMAD R9, R6, R5, RZ ;  /* 0x0000000506097224 */ /* 0x000fe200078e02ff */
[----:B------:R-:W-:-:S03]  /*14370*/  IABS R6, R7 ;  /* 0x0000000700067213 */ /* 0x000fc60000000000 */
[----:B------:R-:W-:Y:S01]  /*14380*/  IMAD.HI.U32 R3, R3, R9, R2 ;  /* 0x0000000903037227 */ /* 0x000fe200078e0002 */
[----:B------:R-:W-:-:S05]  /*14390*/  IABS R9, R8 ;  /* 0x0000000800097213 */ /* 0x000fca0000000000 */
        /* <DEDUP_REMOVED lines=12> */
[----:B------:R-:W-:Y:S01]  /*14460*/  @!P0 LOP3.LUT R3, RZ, R8, RZ, 0x33, !PT ;  /* 0x00000008ff038212 */ /* 0x000fe200078e33ff */
[----:B------:R-:W-:-:S03]  /*14470*/  IMAD.MOV R8, RZ, RZ, -R8 ;  /* 0x000000ffff087224 */ /* 0x000fc600078e0a08 */
[----:B------:R-:W-:Y:S01]  /*14480*/  LOP3.LUT R2, RZ, R3, RZ, 0x33, !PT ;  /* 0x00000003ff027212 */ /* 0x000fe200078e33ff */
[----:B------:R-:W-:-:S04]  /*14490*/  IMAD R18, R3, R8, R4 ;  /* 0x0000000803127224 */ /* 0x000fc800078e0204 */
[----:B------:R-:W-:Y:S01]  /*144a0*/  IMAD.IADD R17, R17, 0x1, R2 ;  /* 0x0000000111117824 */ /* 0x000fe200078e0202 */
[----:B------:R-:W-:Y:S06]  /*144b0*/  BRA `(.L_x_1239) ;  /* 0x00000000001c7947 */ /* 0x000fec0003800000 */
.L_x_1231:
[----:B------:R-:W-:Y:S01]  /*144c0*/  UMOV UR4, URZ ;  /* 0x0000003f00047c82 */ /* 0x000fe20008000000 */
[----:B------:R-:W-:Y:S01]  /*144d0*/  UMOV UR5, URZ ;  /* 0x0000003f00057c82 */ /* 0x000fe20008000000 */
[----:B------:R-:W-:Y:S01]  /*144e0*/  ULDC UR6, c[0x0][0xc14] ;  /* 0x0003050000067ab9 */ /* 0x000fe20000000800 */
[----:B--2---:R-:W-:Y:S02]  /*144f0*/  IMAD.MOV.U32 R16, RZ, RZ, R4 ;  /* 0x000000ffff107224 */ /* 0x004fe400078e0004 */
[----:B------:R-:W-:Y:S02]  /*14500*/  IMAD.U32 R17, RZ, RZ, UR4 ;  /* 0x00000004ff117e24 */ /* 0x000fe4000f8e00ff */
[----:B------:R-:W-:Y:S02]  /*14510*/  IMAD.U32 R18, RZ, RZ, UR5 ;  /* 0x00000005ff127e24 */ /* 0x000fe4000f8e00ff */
[----:B------:R-:W-:-:S07]  /*14520*/  IMAD.U32 R19, RZ, RZ, UR6 ;  /* 0x00000006ff137e24 */ /* 0x000fce000f8e00ff */
.L_x_1239:
        /* <DEDUP_REMOVED lines=12> */
.L_x_1166:
[----:B-1----:R-:W3:Y:S01]  /*145f0*/  LDL.LU R0, [R1+0x18] ;  /* 0x0000180001007983 */ /* 0x002ee20000300800 */
[----:B------:R-:W-:Y:S01]  /*14600*/  BSSY B0, `(.L_x_1241) ;  /* 0x000000b000007945 */ /* 0x000fe20003800000 */
[----:B------:R-:W1:Y:S01]  /*14610*/  S2R R5, SR_CgaCtaId ;  /* 0x0000000000057919 */ /* 0x000e620000008800 */
[----:B---3--:R-:W-:-:S05]  /*14620*/  VIADD R0, R0, 0x1 ;  /* 0x0000000100007836 */ /* 0x008fca0000000000 */
[----:B--2---:R-:W-:-:S04]  /*14630*/  LEA.HI R2, R0, R0, RZ, 0x1 ;  /* 0x0000000000027211 */ /* 0x004fc800078f08ff */
[----:B------:R-:W-:-:S05]  /*14640*/  LOP3.LUT R3, R2, 0xfffffffe, RZ, 0xc0, !PT ;  /* 0xfffffffe02037812 */ /* 0x000fca00078ec0ff */
[----:B------:R-:W-:Y:S01]  /*14650*/  IMAD.IADD R3, R0, 0x1, -R3 ;  /* 0x0000000100037824 */ /* 0x000fe200078e0a03 */
[----:B------:R-:W-:-:S04]  /*14660*/  MOV R0, 0x400 ;  /* 0x0000040000007802 */ /* 0x000fc80000000f00 */
[----:B-1----:R-:W-:Y:S02]  /*14670*/  LEA R0, R5, R0, 0x18 ;  /* 0x0000000005007211 */ /* 0x002fe400078ec0ff */
[----:B------:R-:W-:-:S04]  /*14680*/  SHF.L.U32 R3, R3, 0x1f, RZ ;  /* 0x0000001f03037819 */ /* 0x000fc800000006ff */
[----:B------:R-:W1:Y:S02]  /*14690*/  SYNCS.PHASECHK.TRANS64.TRYWAIT P0, [R0+URZ+0x28820], R3 ;  /* 0x02882003000075a7 */ /* 0x000e64000800017f */
[----:B-1----:R-:W-:Y:S05]  /*146a0*/  @!P0 BRA `(.L_x_1242) ;  /* 0x0000001400088947 */ /* 0x002fea0003800000 */
.L_x_1295:
[----:B------:R-:W-:Y:S05]  /*146b0*/  BSYNC B0 ;  /* 0x0000000000007941 */ /* 0x000fea0003800000 */
.L_x_1241:
[----:B------:R-:W-:-:S03]  /*146c0*/  UMOV UR4, 0xffffffff ;  /* 0xffffffff00047882 */ /* 0x000fc60000000000 */
[----:B------:R-:W-:Y:S05]  /*146d0*/  BRA.DIV UR4, `(.L_x_1243) ;  /* 0x0000001604107947 */ /* 0x000fea000b800000 */
[----:B------:R-:W2:Y:S02]  /*146e0*/  S2R R2, SR_TID.X ;  /* 0x0000000000027919 */ /* 0x000ea40000002100 */
[----:B--2---:R-:W-:-:S04]  /*146f0*/  SHF.R.U32.HI R2, RZ, 0x5, R2 ;  /* 0x00000005ff027819 */ /* 0x004fc80000011602 */
[----:B------:R-:W-:-:S05]  /*14700*/  LOP3.LUT R2, R2, 0x3, RZ, 0xc0, !PT ;  /* 0x0000000302027812 */ /* 0x000fca00078ec0ff */
[----:B------:R2:W3:Y:S02]  /*14710*/  SHFL.IDX PT, R14, R2, RZ, 0x1f ;  /* 0x00001fff020e7589 */ /* 0x0004e400000e0000 */
.L_x_1298:
[----:B---3--:R-:W-:Y:S01]  /*14720*/  ISETP.NE.AND P0, PT, R14, RZ, PT ;  /* 0x000000ff0e00720c */ /* 0x008fe20003f05270 */
[----:B------:R-:W-:-:S12]  /*14730*/  BSSY B0, `(.L_x_1244) ;  /* 0x0000027000007945 */ /* 0x000fd80003800000 */
[----:B------:R-:W-:Y:S05]  /*14740*/  @P0 BRA `(.L_x_1245) ;  /* 0x0000000000940947 */ /* 0x000fea0003800000 */
[----:B------:R-:W-:-:S03]  /*14750*/  UMOV UR4, 0xffffffff ;  /* 0xffffffff00047882 */ /* 0x000fc60000000000 */
[----:B------:R-:W-:Y:S05]  /*14760*/  BRA.DIV UR4, `(.L_x_1246) ;  /* 0x0000001604207947 */ /* 0x000fea000b800000 */
[----:B------:R-:W-:-:S13]  /*14770*/  ELECT P6, URZ, PT ;  /* 0x00000000003f782f */ /* 0x000fda00038c0000 */
.L_x_1301:
[----:B------:R-:W-:Y:S05]  /*14780*/  @!P6 BRA `(.L_x_1245) ;  /* 0x000000000084e947 */ /* 0x000fea0003800000 */
[----:B------:R-:W-:-:S06]  /*14790*/  ULOP3.LUT UR4, UR36, 0x2, URZ, 0xfc, !UPT ;  /* 0x0000000224047892 */ /* 0x000fcc000f8efc3f */
[----:B--2---:R-:W-:-:S05]  /*147a0*/  IMAD.U32 R2, RZ, RZ, UR4 ;  /* 0x00000004ff027e24 */ /* 0x004fca000f8e00ff */
[----:B------:R-:W-:-:S13]  /*147b0*/  ISETP.NE.AND P2, PT, R2, 0x3, PT ;  /* 0x000000030200780c */ /* 0x000fda0003f45270 */
[----:B------:R-:W-:Y:S05]  /*147c0*/  @!P2 BRA `(.L_x_1247) ;  /* 0x000000000004a947 */ /* 0x000fea0003800000 */
[----:B------:R-:W-:Y:S01]  /*147d0*/  BPT.TRAP 0x1 ;  /* 0x000000040000795c */ /* 0x000fe20000300000 */
.L_x_1247:
[----:B-1----:R-:W2:Y:S04]  /*147e0*/  LDL R3, [R1] ;  /* 0x0000000001037983 */ /* 0x002ea80000100800 */
[----:B------:R-:W3:Y:S01]  /*147f0*/  LDL.LU R7, [R1+0x8] ;  /* 0x0000080001077983 */ /* 0x000ee20000300800 */
[----:B------:R-:W-:-:S04]  /*14800*/  VIADD R2, R0, 0x28840 ;  /* 0x0002884000027836 */ /* 0x000fc80000000000 */
[C---:B--2---:R-:W-:Y:S02]  /*14810*/  IMAD R6, R3.reuse, 0x8, R2 ;  /* 0x0000000803067824 */ /* 0x044fe400078e0202 */
[----:B------:R-:W-:Y:S01]  /*14820*/  VIADD R3, R3, 0x1 ;  /* 0x0000000103037836 */ /* 0x000fe20000000000 */
[----:B---3--:R-:W-:-:S04]  /*14830*/  SHF.L.U32 R5, R7, 0x1f, RZ ;  /* 0x0000001f07057819 */ /* 0x008fc800000006ff */
[C---:B------:R-:W-:Y:S01]  /*14840*/  ISETP.NE.AND P1, PT, R3.reuse, 0x2, PT ;  /* 0x000000020300780c */ /* 0x040fe20003f25270 */
[----:B------:R-:W1:Y:S03]  /*14850*/  SYNCS.PHASECHK.TRANS64.TRYWAIT P0, [R6+URZ], R5 ;  /* 0x00000005060075a7 */ /* 0x000e66000800017f */
[----:B------:R-:W-:Y:S02]  /*14860*/  SEL R4, RZ, 0x1, P1 ;  /* 0x00000001ff047807 */ /* 0x000fe40000800000 */
[----:B------:R-:W-:Y:S02]  /*14870*/  SEL R3, R3, RZ, P1 ;  /* 0x000000ff03037207 */ /* 0x000fe40000800000 */
[----:B------:R-:W-:-:S03]  /*14880*/  LOP3.LUT R4, R7, R4, RZ, 0x3c, !PT ;  /* 0x0000000407047212 */ /* 0x000fc600078e3cff */
[----:B------:R-:W-:Y:S01]  /*14890*/  IMAD R7, R3, 0x8, R2 ;  /* 0x0000000803077824 */ /* 0x000fe200078e0202 */
[----:B------:R-:W-:Y:S01]  /*148a0*/  SHF.L.U32 R2, R4, 0x1f, RZ ;  /* 0x0000001f04027819 */ /* 0x000fe200000006ff */
[----:B-1----:R-:W-:Y:S06]  /*148b0*/  @!P0 BRA `(.L_x_1248) ;  /* 0x0000001000ec8947 */ /* 0x002fec0003800000 */
.L_x_1302:
[----:B------:R-:W2:Y:S02]  /*148c0*/  SYNCS.PHASECHK.TRANS64.TRYWAIT P0, [R7+URZ], R2 ;  /* 0x00000002070075a7 */ /* 0x000ea4000800017f */
[----:B--2---:R-:W-:Y:S05]  /*148d0*/  @!P0 BRA `(.L_x_1249) ;  /* 0x0000001000f88947 */ /* 0x004fea0003800000 */
.L_x_1303:
[----:B------:R-:W-:Y:S05]  /*148e0*/  @!P2 BRA `(.L_x_1250) ;  /* 0x000000000004a947 */ /* 0x000fea0003800000 */
[----:B------:R-:W-:Y:S01]  /*148f0*/  BPT.TRAP 0x1 ;  /* 0x000000040000795c */ /* 0x000fe20000300000 */
.L_x_1250:
[----:B------:R-:W3:Y:S01]  /*14900*/  LDL.LU R4, [R1] ;  /* 0x0000000001047983 */ /* 0x000ee20000300800 */
[----:B------:R-:W-:-:S04]  /*14910*/  VIADD R0, R0, 0x28860 ;  /* 0x0002886000007836 */ /* 0x000fc80000000000 */
[----:B---3--:R-:W-:-:S04]  /*14920*/  IMAD R4, R4, 0x8, R0 ;  /* 0x0000000804047824 */ /* 0x008fc800078e0200 */
[----:B------:R-:W3:Y:S02]  /*14930*/  SYNCS.PHASECHK.TRANS64.TRYWAIT P0, [R4+URZ], R5 ;  /* 0x00000005040075a7 */ /* 0x000ee4000800017f */
[----:B---3--:R-:W-:Y:S05]  /*14940*/  @!P0 BRA `(.L_x_1251) ;  /* 0x0000001000f08947 */ /* 0x008fea0003800000 */
.L_x_1304:
[----:B------:R-:W-:-:S07]  /*14950*/  IMAD R3, R3, 0x8, R0 ;  /* 0x0000000803037824 */ /* 0x000fce00078e0200 */
.L_x_1252:
[----:B----4-:R4:W0:Y:S02]  /*14960*/  SYNCS.PHASECHK.TRANS64.TRYWAIT P0, [R3+URZ], R2 ;  /* 0x00000002030075a7 */ /* 0x010824000800017f */
[----:B0-----:R-:W-:Y:S05]  /*14970*/  @!P0 NANOSLEEP.SYNCS 0x989680 ;  /* 0x009896800000895d */ /* 0x001fea0003900000 */
[----:B------:R-:W0:Y:S02]  /*14980*/  @!P0 SYNCS.PHASECHK.TRANS64 P0, [R3+URZ], R2 ;  /* 0x00000002030085a7 */ /* 0x000e24000800007f */
[----:B0-----:R-:W-:Y:S05]  /*14990*/  @!P0 BRA `(.L_x_1252) ;  /* 0xfffffffc00f08947 */ /* 0x001fea000383ffff */
.L_x_1245:
[----:B------:R-:W-:Y:S05]  /*149a0*/  BSYNC B0 ;  /* 0x0000000000007941 */ /* 0x000fea0003800000 */
.L_x_1244:
[----:B------:R-:W-:Y:S05]  /*149b0*/  EXIT ;  /* 0x000000000000794d */ /* 0x000fea0003800000 */
.L_x_1070:
[----:B0-----:R-:W-:-:S04]  /*149c0*/  IMAD.U32 R3, RZ, RZ, UR41 ;  /* 0x00000029ff037e24 */ /* 0x001fc8000f8e00ff */
[----:B------:R0:W1:Y:S03]  /*149d0*/  SYNCS.PHASECHK.TRANS64.TRYWAIT P1, [R3+URZ+0x28800], R0 ;  /* 0x02880000030075a7 */ /* 0x000066000802017f */
[----:B-1----:R-:W-:Y:S05]  /*149e0*/  @!P1 NANOSLEEP.SYNCS 0x989680 ;  /* 0x009896800000995d */ /* 0x002fea0003900000 */
[----:B------:R-:W1:Y:S02]  /*149f0*/  @!P1 SYNCS.PHASECHK.TRANS64 P1, [R3+URZ+0x28800], R0 ;  /* 0x02880000030095a7 */ /* 0x000e64000802007f */
[----:B-1----:R-:W-:Y:S05]  /*14a00*/  @!P1 BRA `(.L_x_1070) ;  /* 0xfffffffc00ec9947 */ /* 0x002fea000383ffff */
[----:B------:R-:W-:Y:S05]  /*14a10*/  BRA `(.L_x_1253) ;  /* 0xfffffed000007947 */ /* 0x000fea000383ffff */
.L_x_1074:
[----:B-1----:R1:W2:Y:S02]  /*14a20*/  SYNCS.PHASECHK.TRANS64.TRYWAIT P2, [R5+URZ+0x28830], R0 ;  /* 0x02883000050075a7 */ /* 0x0022a4000804017f */
[----:B--2---:R-:W-:Y:S05]  /*14a30*/  @!P2 NANOSLEEP.SYNCS 0x989680 ;  /* 0x009896800000a95d */ /* 0x004fea0003900000 */
[----:B------:R-:W2:Y:S02]  /*14a40*/  @!P2 SYNCS.PHASECHK.TRANS64 P2, [R5+URZ+0x28830], R0 ;  /* 0x028830000500a5a7 */ /* 0x000ea4000804007f */
[----:B--2---:R-:W-:Y:S05]  /*14a50*/  @!P2 BRA `(.L_x_1074) ;  /* 0xfffffffc00f0a947 */ /* 0x004fea000383ffff */
[----:B------:R-:W-:Y:S05]  /*14a60*/  BRA `(.L_x_1073) ;  /* 0xfffffed000247947 */ /* 0x000fea000383ffff */
.L_x_1090:
[----:B-1----:R-:W-:-:S04]  /*14a70*/  IMAD.U32 R10, RZ, RZ, UR6 ;  /* 0x00000006ff0a7e24 */ /* 0x002fc8000f8e00ff */
[----:B------:R1:W2:Y:S03]  /*14a80*/  SYNCS.PHASECHK.TRANS64.TRYWAIT P2, [R10+URZ+0x28830], R5 ;  /* 0x028830050a0075a7 */ /* 0x0002a6000804017f */
[----:B--2---:R-:W-:Y:S05]  /*14a90*/  @!P2 NANOSLEEP.SYNCS 0x989680 ;  /* 0x009896800000a95d */ /* 0x004fea0003900000 */
[----:B------:R-:W2:Y:S02]  /*14aa0*/  @!P2 SYNCS.PHASECHK.TRANS64 P2, [R10+URZ+0x28830], R5 ;  /* 0x028830050a00a5a7 */ /* 0x000ea4000804007f */
[----:B--2---:R-:W-:Y:S05]  /*14ab0*/  @!P2 BRA `(.L_x_1090) ;  /* 0xfffffffc00eca947 */ /* 0x004fea000383ffff */
[----:B------:R-:W-:Y:S05]  /*14ac0*/  BRA `(.L_x_1087) ;  /* 0xffffff0000987947 */ /* 0x000fea000383ffff */
.L_x_1094:
[----:B-1----:R-:W-:-:S04]  /*14ad0*/  IMAD.U32 R10, RZ, RZ, UR6 ;  /* 0x00000006ff0a7e24 */ /* 0x002fc8000f8e00ff */
[----:B------:R1:W2:Y:S03]  /*14ae0*/  SYNCS.PHASECHK.TRANS64.TRYWAIT P2, [R10+URZ+0x28850], R5 ;  /* 0x028850050a0075a7 */ /* 0x0002a6000804017f */
[----:B--2---:R-:W-:Y:S05]  /*14af0*/  @!P2 NANOSLEEP.SYNCS 0x989680 ;  /* 0x009896800000a95d */ /* 0x004fea0003900000 */
[----:B------:R-:W2:Y:S02]  /*14b00*/  @!P2 SYNCS.PHASECHK.TRANS64 P2, [R10+URZ+0x28850], R5 ;  /* 0x028850050a00a5a7 */ /* 0x000ea4000804007f */
[----:B--2---:R-:W-:Y:S05]  /*14b10*/  @!P2 BRA `(.L_x_1094) ;  /* 0xfffffffc00eca947 */ /* 0x004fea000383ffff */
[----:B------:R-:W-:Y:S05]  /*14b20*/  BRA `(.L_x_1091) ;  /* 0xffffff0400607947 */ /* 0x000fea000383ffff */
.L_x_1111:
[----:B-1----:R-:W-:-:S04]  /*14b30*/  IMAD.U32 R5, RZ, RZ, UR6 ;  /* 0x00000006ff057e24 */ /* 0x002fc8000f8e00ff */
[----:B------:R1:W2:Y:S03]  /*14b40*/  SYNCS.PHASECHK.TRANS64.TRYWAIT P2, [R5+URZ+0x28830], R0 ;  /* 0x02883000050075a7 */ /* 0x0002a6000804017f */
[----:B--2---:R-:W-:Y:S05]  /*14b50*/  @!P2 NANOSLEEP.SYNCS 0x989680 ;  /* 0x009896800000a95d */ /* 0x004fea0003900000 */
[----:B------:R-:W2:Y:S02]  /*14b60*/  @!P2 SYNCS.PHASECHK.TRANS64 P2, [R5+URZ+0x28830], R0 ;  /* 0x028830000500a5a7 */ /* 0x000ea4000804007f */
[----:B--2---:R-:W-:Y:S05]  /*14b70*/  @!P2 BRA `(.L_x_1111) ;  /* 0xfffffffc00eca947 */ /* 0x004fea000383ffff */
[----:B------:R-:W-:Y:S05]  /*14b80*/  BRA `(.L_x_1108) ;  /* 0xffffff34000c7947 */ /* 0x000fea000383ffff */
.L_x_1115:
[----:B-1----:R-:W-:-:S04]  /*14b90*/  IMAD.U32 R5, RZ, RZ, UR6 ;  /* 0x00000006ff057e24 */ /* 0x002fc8000f8e00ff */
[----:B------:R1:W2:Y:S03]  /*14ba0*/  SYNCS.PHASECHK.TRANS64.TRYWAIT P2, [R5+URZ+0x28850], R0 ;  /* 0x02885000050075a7 */ /* 0x0002a6000804017f */
[----:B--2---:R-:W-:Y:S05]  /*14bb0*/  @!P2 NANOSLEEP.SYNCS 0x989680 ;  /* 0x009896800000a95d */ /* 0x004fea0003900000 */
[----:B------:R-:W2:Y:S02]  /*14bc0*/  @!P2 SYNCS.PHASECHK.TRANS64 P2, [R5+URZ+0x28850], R0 ;  /* 0x028850000500a5a7 */ /* 0x000ea4000804007f */
[----:B--2---:R-:W-:Y:S05]  /*14bd0*/  @!P2 BRA `(.L_x_1115) ;  /* 0xfffffffc00eca947 */ /* 0x004fea000383ffff */
[----:B------:R-:W-:Y:S05]  /*14be0*/  BRA `(.L_x_1112) ;  /* 0xffffff3400d47947 */ /* 0x000fea000383ffff */
.L_x_1121:
[----:B-1----:R-:W-:-:S04]  /*14bf0*/  IMAD.U32 R5, RZ, RZ, UR6 ;  /* 0x00000006ff057e24 */ /* 0x002fc8000f8e00ff */
[----:B------:R1:W2:Y:S03]  /*14c00*/  SYNCS.PHASECHK.TRANS64.TRYWAIT P2, [R5+URZ+0x28830], R0 ;  /* 0x02883000050075a7 */ /* 0x0002a6000804017f */
[----:B--2---:R-:W-:Y:S05]  /*14c10*/  @!P2 NANOSLEEP.SYNCS 0x989680 ;  /* 0x009896800000a95d */ /* 0x004fea0003900000 */
[----:B------:R-:W2:Y:S02]  /*14c20*/  @!P2 SYNCS.PHASECHK.TRANS64 P2, [R5+URZ+0x28830], R0 ;  /* 0x028830000500a5a7 */ /* 0x000ea4000804007f */
[----:B--2---:R-:W-:Y:S05]  /*14c30*/  @!P2 BRA `(.L_x_1121) ;  /* 0xfffffffc00eca947 */ /* 0x004fea000383ffff */
[----:B------:R-:W-:Y:S05]  /*14c40*/  BRA `(.L_x_1118) ;  /* 0xffffff5400047947 */ /* 0x000fea000383ffff */
.L_x_1125:
[----:B-1----:R-:W-:-:S04]  /*14c50*/  IMAD.U32 R5, RZ, RZ, UR6 ;  /* 0x00000006ff057e24 */ /* 0x002fc8000f8e00ff */
[----:B------:R1:W2:Y:S03]  /*14c60*/  SYNCS.PHASECHK.TRANS64.TRYWAIT P2, [R5+URZ+0x28850], R0 ;  /* 0x02885000050075a7 */ /* 0x0002a6000804017f */
[----:B--2---:R-:W-:Y:S05]  /*14c70*/  @!P2 NANOSLEEP.SYNCS 0x989680 ;  /* 0x009896800000a95d */ /* 0x004fea0003900000 */
[----:B------:R-:W2:Y:S02]  /*14c80*/  @!P2 SYNCS.PHASECHK.TRANS64 P2, [R5+URZ+0x28850], R0 ;  /* 0x028850000500a5a7 */ /* 0x000ea4000804007f */
[----:B--2---:R-:W-:Y:S05]  /*14c90*/  @!P2 BRA `(.L_x_1125) ;  /* 0xfffffffc00eca947 */ /* 0x004fea000383ffff */
[----:B------:R-:W-:Y:S05]  /*14ca0*/  BRA `(.L_x_1122) ;  /* 0xffffff5400cc7947 */ /* 0x000fea000383ffff */
.L_x_1138:
[----:B-1----:R-:W-:-:S04]  /*14cb0*/  IMAD.U32 R7, RZ, RZ, UR5 ;  /* 0x00000005ff077e24 */ /* 0x002fc8000f8e00ff */
[----:B------:R1:W2:Y:S03]  /*14cc0*/  SYNCS.PHASECHK.TRANS64.TRYWAIT P0, [R7+URZ+0x28850], R2 ;  /* 0x02885002070075a7 */ /* 0x0002a6000800017f */
[----:B--2---:R-:W-:Y:S05]  /*14cd0*/  @!P0 NANOSLEEP.SYNCS 0x989680 ;  /* 0x009896800000895d */ /* 0x004fea0003900000 */
[----:B------:R-:W2:Y:S02]  /*14ce0*/  @!P0 SYNCS.PHASECHK.TRANS64 P0, [R7+URZ+0x28850], R2 ;  /* 0x02885002070085a7 */ /* 0x000ea4000800007f */
[----:B--2---:R-:W-:Y:S05]  /*14cf0*/  @!P0 BRA `(.L_x_1138) ;  /* 0xfffffffc00ec8947 */ /* 0x004fea000383ffff */
[----:B------:R-:W-:Y:S05]  /*14d00*/  BRA `(.L_x_1137) ;  /* 0xffffff8000b47947 */ /* 0x000fea000383ffff */
.L_x_1186:
[----:B------:R-:W1:Y:S01]  /*14d10*/  S2R R9, SR_TID.X ;  /* 0x0000000000097919 */ /* 0x000e620000002100 */
[----:B------:R-:W-:Y:S01]  /*14d20*/  BSSY B0, `(.L_x_1254) ;  /* 0x000000a000007945 */ /* 0x000fe20003800000 */
[----:B------:R-:W-:Y:S02]  /*14d30*/  IMAD.MOV.U32 R12, RZ, RZ, RZ ;  /* 0x000000ffff0c7224 */ /* 0x000fe400078e00ff */
[----:B------:R-:W-:Y:S02]  /*14d40*/  IMAD.MOV.U32 R11, RZ, RZ, 0x1f ;  /* 0x0000001fff0b7424 */ /* 0x000fe400078e00ff */
[----:B------:R-:W-:Y:S01]  /*14d50*/  IMAD.MOV.U32 R15, RZ, RZ, -0x1 ;  /* 0xffffffffff0f7424 */ /* 0x000fe200078e00ff */
[----:B-1----:R-:W-:-:S04]  /*14d60*/  SHF.R.U32.HI R9, RZ, 0x5, R9 ;  /* 0x00000005ff097819 */ /* 0x002fc80000011609 */
[----:B------:R-:W-:-:S05]  /*14d70*/  LOP3.LUT R9, R9, 0x3, RZ, 0xc0, !PT ;  /* 0x0000000309097812 */ /* 0x000fca00078ec0ff */
[----:B0-----:R-:W-:-:S07]  /*14d80*/  IMAD.MOV.U32 R13, RZ, RZ, R9 ;  /* 0x000000ffff0d7224 */ /* 0x001fce00078e0009 */
[----:B------:R-:W-:Y:S05]  /*14d90*/  WARPSYNC.COLLECTIVE R15, `(.L_x_1255) ;  /* 0x000000000f087348 */ /* 0x000fea0003c00000 */
[----:B------:R0:W1:Y:S02]  /*14da0*/  SHFL.IDX P6, R14, R13, R12, R11 ;  /* 0x0000000c0d0e7389 */ /* 0x00006400000c000b */
[----:B01----:R-:W-:Y:S01]  /*14db0*/  ENDCOLLECTIVE ;  /* 0x000000000000791b */ /* 0x003fe20003800000 */
.L_x_1255:
[----:B------:R-:W-:Y:S05]  /*14dc0*/  BSYNC B0 ;  /* 0x0000000000007941 */ /* 0x000fea0003800000 */
.L_x_1254:
[----:B------:R-:W-:Y:S05]  /*14dd0*/  BRA `(.L_x_1256) ;  /* 0xffffffc400d07947 */ /* 0x000fea000383ffff */
.L_x_1187:
[----:B------:R-:W-:Y:S01]  /*14de0*/  BSSY B0, `(.L_x_1257) ;  /* 0x0000006000007945 */ /* 0x000fe20003800000 */
[----:B------:R-:W-:-:S07]  /*14df0*/  IMAD.MOV.U32 R15, RZ, RZ, -0x1 ;  /* 0xffffffffff0f7424 */ /* 0x000fce00078e00ff */
[----:B0-----:R-:W-:Y:S05]  /*14e00*/  WARPSYNC.COLLECTIVE R15, `(.L_x_1258) ;  /* 0x000000000f0c7348 */ /* 0x001fea0003c00000 */
[----:B------:R-:W-:Y:S02]  /*14e10*/  ELECT P6, UR62, PT ;  /* 0x00000000003e782f */ /* 0x000fe400038c0000 */
[----:B------:R-:W-:Y:S01]  /*14e20*/  MOV R14, UR62 ;  /* 0x0000003e000e7c02 */ /* 0x000fe20008000f00 */
[----:B0-----:R-:W-:Y:S10]  /*14e30*/  ENDCOLLECTIVE ;  /* 0x000000000000791b */ /* 0x001ff40003800000 */
.L_x_1258:
[----:B------:R-:W-:Y:S05]  /*14e40*/  BSYNC B0 ;  /* 0x0000000000007941 */ /* 0x000fea0003800000 */
.L_x_1257:
[----:B------:R-:W-:Y:S05]  /*14e50*/  BRA `(.L_x_1259) ;  /* 0xffffffc400c07947 */ /* 0x000fea000383ffff */
.L_x_1190:
[----:B-1----:R1:W2:Y:S02]  /*14e60*/  SYNCS.PHASECHK.TRANS64.TRYWAIT P0, [R9+URZ+0x28840], R10 ;  /* 0x0288400a090075a7 */ /* 0x0022a4000800017f */
[----:B--2---:R-:W-:Y:S05]  /*14e70*/  @!P0 NANOSLEEP.SYNCS 0x989680 ;  /* 0x009896800000895d */ /* 0x004fea0003900000 */
[----:B------:R-:W2:Y:S02]  /*14e80*/  @!P0 SYNCS.PHASECHK.TRANS64 P0, [R9+URZ+0x28840], R10 ;  /* 0x0288400a090085a7 */ /* 0x000ea4000800007f */
[----:B--2---:R-:W-:Y:S05]  /*14e90*/  @!P0 BRA `(.L_x_1190) ;  /* 0xfffffffc00f08947 */ /* 0x004fea000383ffff */
[----:B------:R-:W-:Y:S05]  /*14ea0*/  BRA `(.L_x_1260) ;  /* 0xffffffc800287947 */ /* 0x000fea000383ffff */
.L_x_1193:
        /* <DEDUP_REMOVED lines=8> */
.L_x_1201:
[----:B0-----:R0:W1:Y:S02]  /*14f30*/  SYNCS.PHASECHK.TRANS64.TRYWAIT P0, [R2+URZ+0x28840], R3 ;  /* 0x02884003020075a7 */ /* 0x001064000800017f */
[----:B-1----:R-:W-:Y:S05]  /*14f40*/  @!P0 NANOSLEEP.SYNCS 0x989680 ;  /* 0x009896800000895d */ /* 0x002fea0003900000 */
[----:B------:R-:W1:Y:S02]  /*14f50*/  @!P0 SYNCS.PHASECHK.TRANS64 P0, [R2+URZ+0x28840], R3 ;  /* 0x02884003020085a7 */ /* 0x000e64000800007f */
[----:B-1----:R-:W-:Y:S05]  /*14f60*/  @!P0 BRA `(.L_x_1201) ;  /* 0xfffffffc00f08947 */ /* 0x002fea000383ffff */
[----:B------:R-:W-:Y:S05]  /*14f70*/  BRA `(.L_x_1262) ;  /* 0xffffffcc00f87947 */ /* 0x000fea000383ffff */
.L_x_1203:
[----:B0-----:R0:W1:Y:S02]  /*14f80*/  SYNCS.PHASECHK.TRANS64.TRYWAIT P0, [R3+URZ+0x60], R2 ;  /* 0x00006002030075a7 */ /* 0x001064000800017f */
[----:B-1----:R-:W-:Y:S05]  /*14f90*/  @!P0 NANOSLEEP.SYNCS 0x989680 ;  /* 0x009896800000895d */ /* 0x002fea0003900000 */
[----:B------:R-:W1:Y:S02]  /*14fa0*/  @!P0 SYNCS.PHASECHK.TRANS64 P0, [R3+URZ+0x60], R2 ;  /* 0x00006002030085a7 */ /* 0x000e64000800007f */
[----:B-1----:R-:W-:Y:S05]  /*14fb0*/  @!P0 BRA `(.L_x_1203) ;  /* 0xfffffffc00f08947 */ /* 0x002fea000383ffff */
[----:B------:R-:W-:Y:S05]  /*14fc0*/  BRA `(.L_x_1263) ;  /* 0xffffffd000947947 */ /* 0x000fea000383ffff */
.L_x_1208:
[----:B-1----:R1:W2:Y:S02]  /*14fd0*/  SYNCS.PHASECHK.TRANS64.TRYWAIT P0, [R2+URZ+0x28840], R3 ;  /* 0x02884003020075a7 */ /* 0x0022a4000800017f */
[----:B--2---:R-:W-:Y:S05]  /*14fe0*/  @!P0 NANOSLEEP.SYNCS 0x989680 ;  /* 0x009896800000895d */ /* 0x004fea0003900000 */
[----:B------:R-:W2:Y:S02]  /*14ff0*/  @!P0 SYNCS.PHASECHK.TRANS64 P0, [R2+URZ+0x28840], R3 ;  /* 0x02884003020085a7 */ /* 0x000ea4000800007f */
[----:B--2---:R-:W-:Y:S05]  /*15000*/  @!P0 BRA `(.L_x_1208) ;  /* 0xfffffffc00f08947 */ /* 0x004fea000383ffff */
[----:B------:R-:W-:Y:S05]  /*15010*/  BRA `(.L_x_1264) ;  /* 0xffffffd400fc7947 */ /* 0x000fea000383ffff */
.L_x_1210:
[----:B0-----:R0:W1:Y:S02]  /*15020*/  SYNCS.PHASECHK.TRANS64.TRYWAIT P1, [R2+URZ+0x60], R3 ;  /* 0x00006003020075a7 */ /* 0x001064000802017f */
[----:B-1----:R-:W-:Y:S05]  /*15030*/  @!P1 NANOSLEEP.SYNCS 0x989680 ;  /* 0x009896800000995d */ /* 0x002fea0003900000 */
[----:B------:R-:W1:Y:S02]  /*15040*/  @!P1 SYNCS.PHASECHK.TRANS64 P1, [R2+URZ+0x60], R3 ;  /* 0x00006003020095a7 */ /* 0x000e64000802007f */
[----:B-1----:R-:W-:Y:S05]  /*15050*/  @!P1 BRA `(.L_x_1210) ;  /* 0xfffffffc00f09947 */ /* 0x002fea000383ffff */
[----:B------:R-:W-:Y:S05]  /*15060*/  BRA `(.L_x_1265) ;  /* 0xffffffd800987947 */ /* 0x000fea000383ffff */
.L_x_1215:
[----:B--2---:R2:W3:Y:S02]  /*15070*/  SYNCS.PHASECHK.TRANS64.TRYWAIT P0, [R2+URZ+0x28840], R3 ;  /* 0x02884003020075a7 */ /* 0x0044e4000800017f */
[----:B---3--:R-:W-:Y:S05]  /*15080*/  @!P0 NANOSLEEP.SYNCS 0x989680 ;  /* 0x009896800000895d */ /* 0x008fea0003900000 */
[----:B------:R-:W3:Y:S02]  /*15090*/  @!P0 SYNCS.PHASECHK.TRANS64 P0, [R2+URZ+0x28840], R3 ;  /* 0x02884003020085a7 */ /* 0x000ee4000800007f */
[----:B---3--:R-:W-:Y:S05]  /*150a0*/  @!P0 BRA `(.L_x_1215) ;  /* 0xfffffffc00f08947 */ /* 0x008fea000383ffff */
[----:B------:R-:W-:Y:S05]  /*150b0*/  BRA `(.L_x_1266) ;  /* 0xffffffdc00b87947 */ /* 0x000fea000383ffff */
.L_x_1217:
[----:B0-----:R0:W1:Y:S02]  /*150c0*/  SYNCS.PHASECHK.TRANS64.TRYWAIT P1, [R2+URZ+0x60], R9 ;  /* 0x00006009020075a7 */ /* 0x001064000802017f */
[----:B-1----:R-:W-:Y:S05]  /*150d0*/  @!P1 NANOSLEEP.SYNCS 0x989680 ;  /* 0x009896800000995d */ /* 0x002fea0003900000 */
[----:B------:R-:W1:Y:S02]  /*150e0*/  @!P1 SYNCS.PHASECHK.TRANS64 P1, [R2+URZ+0x60], R9 ;  /* 0x00006009020095a7 */ /* 0x000e64000802007f */
[----:B-1----:R-:W-:Y:S05]  /*150f0*/  @!P1 BRA `(.L_x_1217) ;  /* 0xfffffffc00f09947 */ /* 0x002fea000383ffff */
[----:B------:R-:W-:Y:S05]  /*15100*/  BRA `(.L_x_1267) ;  /* 0xffffffe000547947 */ /* 0x000fea000383ffff */
.L_x_1224:
[----:B-1----:R1:W2:Y:S02]  /*15110*/  SYNCS.PHASECHK.TRANS64.TRYWAIT P0, [R3+URZ+0x28860], R0 ;  /* 0x02886000030075a7 */ /* 0x0022a4000800017f */
[----:B--2---:R-:W-:Y:S05]  /*15120*/  @!P0 NANOSLEEP.SYNCS 0x989680 ;  /* 0x009896800000895d */ /* 0x004fea0003900000 */
[----:B------:R-:W2:Y:S02]  /*15130*/  @!P0 SYNCS.PHASECHK.TRANS64 P0, [R3+URZ+0x28860], R0 ;  /* 0x02886000030085a7 */ /* 0x000ea4000800007f */
[----:B--2---:R-:W-:Y:S05]  /*15140*/  @!P0 BRA `(.L_x_1224) ;  /* 0xfffffffc00f08947 */ /* 0x004fea000383ffff */
[----:B------:R-:W-:Y:S05]  /*15150*/  BRA `(.L_x_1268) ;  /* 0xffffffe4005c7947 */ /* 0x000fea000383ffff */
.L_x_1226:
        /* <DEDUP_REMOVED lines=8> */
.L_x_1270:
[----:B------:R-:W-:Y:S05]  /*151e0*/  BSYNC B0 ;  /* 0x0000000000007941 */ /* 0x000fea0003800000 */
.L_x_1269:
        /* <DEDUP_REMOVED lines=8> */
.L_x_1271:
[----:B------:R-:W-:Y:S01]  /*15270*/  IMAD.MOV.U32 R7, RZ, RZ, R14 ;  /* 0x000000ffff077224 */ /* 0x000fe200078e000e */
[----:B------:R-:W-:Y:S06]  /*15280*/  BRA `(.L_x_1272) ;  /* 0xffffffe400e47947 */ /* 0x000fec000383ffff */
.L_x_1229:
[----:B------:R-:W-:Y:S01]  /*15290*/  BSSY B0, `(.L_x_1273) ;  /* 0x0000008000007945 */ /* 0x000fe20003800000 */
[----:B0----5:R-:W-:Y:S02]  /*152a0*/  IMAD.MOV.U32 R13, RZ, RZ, R17 ;  /* 0x000000ffff0d7224 */ /* 0x021fe400078e0011 */
[----:B------:R-:W-:Y:S02]  /*152b0*/  IMAD.MOV.U32 R12, RZ, RZ, 0x1 ;  /* 0x00000001ff0c7424 */ /* 0x000fe400078e00ff */
[----:B------:R-:W-:Y:S02]  /*152c0*/  IMAD.MOV.U32 R11, RZ, RZ, RZ ;  /* 0x000000ffff0b7224 */ /* 0x000fe400078e00ff */
[----:B------:R-:W-:-:S07]  /*152d0*/  IMAD.MOV.U32 R15, RZ, RZ, -0x1 ;  /* 0xffffffffff0f7424 */ /* 0x000fce00078e00ff */
[----:B-1234-:R-:W-:Y:S05]  /*152e0*/  WARPSYNC.COLLECTIVE R15, `(.L_x_1274) ;  /* 0x000000000f087348 */ /* 0x01efea0003c00000 */
[----:B------:R0:W0:Y:S02]  /*152f0*/  SHFL.UP P6, R14, R13, R12, R11 ;  /* 0x0400000c0d0e7389 */ /* 0x00002400000c000b */
[----:B01234-:R-:W-:Y:S01]  /*15300*/  ENDCOLLECTIVE ;  /* 0x000000000000791b */ /* 0x01ffe20003800000 */
.L_x_1274:
[----:B------:R-:W-:Y:S05]  /*15310*/  BSYNC B0 ;  /* 0x0000000000007941 */ /* 0x000fea0003800000 */
.L_x_1273:
        /* <DEDUP_REMOVED lines=10> */
.L_x_1275:
        /* <DEDUP_REMOVED lines=8> */
.L_x_1276:
        /* <DEDUP_REMOVED lines=8> */
.L_x_1277:
        /* <DEDUP_REMOVED lines=8> */
.L_x_1278:
        /* <DEDUP_REMOVED lines=8> */
.L_x_1279:
[----:B------:R-:W-:Y:S05]  /*155c0*/  BRA `(.L_x_1280) ;  /* 0xffffffe400a87947 */ /* 0x000fea000383ffff */
.L_x_1234:
[----:B------:R-:W-:Y:S01]  /*155d0*/  BSSY B0, `(.L_x_1281) ;  /* 0x0000008000007945 */ /* 0x000fe20003800000 */
[----:B-----5:R-:W-:Y:S02]  /*155e0*/  IMAD.MOV.U32 R13, RZ, RZ, R17 ;  /* 0x000000ffff0d7224 */ /* 0x020fe400078e0011 */
[----:B------:R-:W-:Y:S02]  /*155f0*/  IMAD.MOV.U32 R12, RZ, RZ, 0x1 ;  /* 0x00000001ff0c7424 */ /* 0x000fe400078e00ff */
[----:B------:R-:W-:Y:S02]  /*15600*/  IMAD.MOV.U32 R11, RZ, RZ, RZ ;  /* 0x000000ffff0b7224 */ /* 0x000fe400078e00ff */
[----:B------:R-:W-:-:S07]  /*15610*/  IMAD.MOV.U32 R15, RZ, RZ, -0x1 ;  /* 0xffffffffff0f7424 */ /* 0x000fce00078e00ff */
[----:B0-2---:R-:W-:Y:S05]  /*15620*/  WARPSYNC.COLLECTIVE R15, `(.L_x_1282) ;  /* 0x000000000f087348 */ /* 0x005fea0003c00000 */
[----:B------:R1:W3:Y:S02]  /*15630*/  SHFL.UP P6, R14, R13, R12, R11 ;  /* 0x0400000c0d0e7389 */ /* 0x0002e400000c000b */
[----:B0123--:R-:W-:Y:S01]  /*15640*/  ENDCOLLECTIVE ;  /* 0x000000000000791b */ /* 0x00ffe20003800000 */
.L_x_1282:
[----:B------:R-:W-:Y:S05]  /*15650*/  BSYNC B0 ;  /* 0x0000000000007941 */ /* 0x000fea0003800000 */
.L_x_1281:
        /* <DEDUP_REMOVED lines=10> */
.L_x_1283:
        /* <DEDUP_REMOVED lines=8> */
.L_x_1284:
        /* <DEDUP_REMOVED lines=8> */
.L_x_1285:
        /* <DEDUP_REMOVED lines=8> */
.L_x_1286:
        /* <DEDUP_REMOVED lines=8> */
.L_x_1287:
[----:B------:R-:W-:Y:S05]  /*15900*/  BRA `(.L_x_1288) ;  /* 0xffffffe4008c7947 */ /* 0x000fea000383ffff */
.L_x_1236:
[----:B------:R-:W-:Y:S01]  /*15910*/  BSSY B0, `(.L_x_1289) ;  /* 0x0000006000007945 */ /* 0x000fe20003800000 */
[----:B------:R-:W-:Y:S01]  /*15920*/  PLOP3.LUT P6, PT, P6, PT, PT, 0x8, 0x0 ;  /* 0x000000000000781c */ /* 0x000fe200037ce170 */
[----:B------:R-:W-:-:S12]  /*15930*/  IMAD.MOV.U32 R15, RZ, RZ, -0x1 ;  /* 0xffffffffff0f7424 */ /* 0x000fd800078e00ff */
[----:B0-----:R-:W-:Y:S05]  /*15940*/  WARPSYNC.COLLECTIVE R15, `(.L_x_1290) ;  /* 0x000000000f087348 */ /* 0x001fea0003c00000 */
[----:B------:R-:W-:Y:S01]  /*15950*/  VOTE.ANY R14, PT, P6 ;  /* 0x00000000000e7806 */ /* 0x000fe200030e0100 */
[----:B0-----:R-:W-:Y:S06]  /*15960*/  ENDCOLLECTIVE ;  /* 0x000000000000791b */ /* 0x001fec0003800000 */
.L_x_1290:
[----:B------:R-:W-:Y:S05]  /*15970*/  BSYNC B0 ;  /* 0x0000000000007941 */ /* 0x000fea0003800000 */
.L_x_1289:
        /* <DEDUP_REMOVED lines=9> */
.L_x_1291:
[----:B------:R-:W-:Y:S01]  /*15a10*/  IMAD.MOV.U32 R17, RZ, RZ, R14 ;  /* 0x000000ffff117224 */ /* 0x000fe200078e000e */
[----:B------:R-:W-:Y:S06]  /*15a20*/  BRA `(.L_x_1292) ;  /* 0xffffffe4007c7947 */ /* 0x000fec000383ffff */
.L_x_1238:
[----:B------:R-:W-:Y:S01]  /*15a30*/  BSSY B0, `(.L_x_1293) ;  /* 0x0000007000007945 */ /* 0x000fe20003800000 */
[----:B------:R-:W-:Y:S02]  /*15a40*/  IMAD.MOV.U32 R13, RZ, RZ, R2 ;  /* 0x000000ffff0d7224 */ /* 0x000fe400078e0002 */
[----:B------:R-:W-:Y:S02]  /*15a50*/  IMAD.MOV.U32 R11, RZ, RZ, 0x1f ;  /* 0x0000001fff0b7424 */ /* 0x000fe400078e00ff */
[----:B------:R-:W-:-:S07]  /*15a60*/  IMAD.MOV.U32 R15, RZ, RZ, -0x1 ;  /* 0xffffffffff0f7424 */ /* 0x000fce00078e00ff */
[----:B012---:R-:W-:Y:S05]  /*15a70*/  WARPSYNC.COLLECTIVE R15, `(.L_x_1294) ;  /* 0x000000000f087348 */ /* 0x007fea0003c00000 */
[----:B------:R3:W4:Y:S02]  /*15a80*/  SHFL.IDX P6, R14, R13, R12, R11 ;  /* 0x0000000c0d0e7389 */ /* 0x00072400000c000b */
[----:B01234-:R-:W-:Y:S01]  /*15a90*/  ENDCOLLECTIVE ;  /* 0x000000000000791b */ /* 0x01ffe20003800000 */
.L_x_1294:
[----:B------:R-:W-:Y:S05]  /*15aa0*/  BSYNC B0 ;  /* 0x0000000000007941 */ /* 0x000fea0003800000 */
.L_x_1293:
[----:B------:R-:W-:Y:S01]  /*15ab0*/  IMAD.MOV.U32 R7, RZ, RZ, R14 ;  /* 0x000000ffff077224 */ /* 0x000fe200078e000e */
[----:B------:R-:W-:Y:S06]  /*15ac0*/  BRA `(.L_x_1237) ;  /* 0xffffffe400707947 */ /* 0x000fec000383ffff */
.L_x_1242:
[----:B-1----:R1:W2:Y:S02]  /*15ad0*/  SYNCS.PHASECHK.TRANS64.TRYWAIT P0, [R0+URZ+0x28820], R3 ;  /* 0x02882003000075a7 */ /* 0x0022a4000800017f */
[----:B--2---:R-:W-:Y:S05]  /*15ae0*/  @!P0 NANOSLEEP.SYNCS 0x989680 ;  /* 0x009896800000895d */ /* 0x004fea0003900000 */
[----:B------:R-:W2:Y:S02]  /*15af0*/  @!P0 SYNCS.PHASECHK.TRANS64 P0, [R0+URZ+0x28820], R3 ;  /* 0x02882003000085a7 */ /* 0x000ea4000800007f */
[----:B--2---:R-:W-:Y:S05]  /*15b00*/  @!P0 BRA `(.L_x_1242) ;  /* 0xfffffffc00f08947 */ /* 0x004fea000383ffff */
[----:B------:R-:W-:Y:S05]  /*15b10*/  BRA `(.L_x_1295) ;  /* 0xffffffe800e47947 */ /* 0x000fea000383ffff */
.L_x_1243:
[----:B------:R-:W2:Y:S01]  /*15b20*/  S2R R2, SR_TID.X ;  /* 0x0000000000027919 */ /* 0x000ea20000002100 */
[----:B------:R-:W-:Y:S01]  /*15b30*/  BSSY B0, `(.L_x_1296) ;  /* 0x000000a000007945 */ /* 0x000fe20003800000 */
[----:B------:R-:W-:Y:S02]  /*15b40*/  IMAD.MOV.U32 R12, RZ, RZ, RZ ;  /* 0x000000ffff0c7224 */ /* 0x000fe400078e00ff */
[----:B------:R-:W-:Y:S02]  /*15b50*/  IMAD.MOV.U32 R11, RZ, RZ, 0x1f ;  /* 0x0000001fff0b7424 */ /* 0x000fe400078e00ff */
[----:B------:R-:W-:Y:S01]  /*15b60*/  IMAD.MOV.U32 R15, RZ, RZ, -0x1 ;  /* 0xffffffffff0f7424 */ /* 0x000fe200078e00ff */
[----:B--2---:R-:W-:-:S04]  /*15b70*/  SHF.R.U32.HI R2, RZ, 0x5, R2 ;  /* 0x00000005ff027819 */ /* 0x004fc80000011602 */
[----:B------:R-:W-:-:S05]  /*15b80*/  LOP3.LUT R2, R2, 0x3, RZ, 0xc0, !PT ;  /* 0x0000000302027812 */ /* 0x000fca00078ec0ff */
[----:B0-----:R-:W-:-:S07]  /*15b90*/  IMAD.MOV.U32 R13, RZ, RZ, R2 ;  /* 0x000000ffff0d7224 */ /* 0x001fce00078e0002 */
[----:B-1----:R-:W-:Y:S05]  /*15ba0*/  WARPSYNC.COLLECTIVE R15, `(.L_x_1297) ;  /* 0x000000000f087348 */ /* 0x002fea0003c00000 */
[----:B------:R0:W2:Y:S02]  /*15bb0*/  SHFL.IDX P6, R14, R13, R12, R11 ;  /* 0x0000000c0d0e7389 */ /* 0x0000a400000c000b */
[----:B012---:R-:W-:Y:S01]  /*15bc0*/  ENDCOLLECTIVE ;  /* 0x000000000000791b */ /* 0x007fe20003800000 */
.L_x_1297:
[----:B------:R-:W-:Y:S05]  /*15bd0*/  BSYNC B0 ;  /* 0x0000000000007941 */ /* 0x000fea0003800000 */
.L_x_1296:
[----:B------:R-:W-:Y:S05]  /*15be0*/  BRA `(.L_x_1298) ;  /* 0xffffffe800cc7947 */ /* 0x000fea000383ffff */
.L_x_1246:
[----:B------:R-:W-:Y:S01]  /*15bf0*/  BSSY B1, `(.L_x_1299) ;  /* 0x0000006000017945 */ /* 0x000fe20003800000 */
[----:B------:R-:W-:-:S07]  /*15c00*/  IMAD.MOV.U32 R15, RZ, RZ, -0x1 ;  /* 0xffffffffff0f7424 */ /* 0x000fce00078e00ff */
[----:B012---:R-:W-:Y:S05]  /*15c10*/  WARPSYNC.COLLECTIVE R15, `(.L_x_1300) ;  /* 0x000000000f0c7348 */ /* 0x007fea0003c00000 */
[----:B------:R-:W-:Y:S02]  /*15c20*/  ELECT P6, UR62, PT ;  /* 0x00000000003e782f */ /* 0x000fe400038c0000 */
[----:B------:R-:W-:Y:S01]  /*15c30*/  MOV R14, UR62 ;  /* 0x0000003e000e7c02 */ /* 0x000fe20008000f00 */
[----:B012---:R-:W-:Y:S10]  /*15c40*/  ENDCOLLECTIVE ;  /* 0x000000000000791b */ /* 0x007ff40003800000 */
.L_x_1300:
[----:B------:R-:W-:Y:S05]  /*15c50*/  BSYNC B1 ;  /* 0x0000000000017941 */ /* 0x000fea0003800000 */
.L_x_1299:
[----:B------:R-:W-:Y:S05]  /*15c60*/  BRA `(.L_x_1301) ;  /* 0xffffffe800c47947 */ /* 0x000fea000383ffff */
.L_x_1248:
[----:B-1----:R1:W2:Y:S02]  /*15c70*/  SYNCS.PHASECHK.TRANS64.TRYWAIT P0, [R6+URZ], R5 ;  /* 0x00000005060075a7 */ /* 0x0022a4000800017f */
[----:B--2---:R-:W-:Y:S05]  /*15c80*/  @!P0 NANOSLEEP.SYNCS 0x989680 ;  /* 0x009896800000895d */ /* 0x004fea0003900000 */
[----:B------:R-:W2:Y:S02]  /*15c90*/  @!P0 SYNCS.PHASECHK.TRANS64 P0, [R6+URZ], R5 ;  /* 0x00000005060085a7 */ /* 0x000ea4000800007f */
[----:B--2---:R-:W-:Y:S05]  /*15ca0*/  @!P0 BRA `(.L_x_1248) ;  /* 0xfffffffc00f08947 */ /* 0x004fea000383ffff */
[----:B------:R-:W-:Y:S05]  /*15cb0*/  BRA `(.L_x_1302) ;  /* 0xffffffec00007947 */ /* 0x000fea000383ffff */
.L_x_1249:
[----:B--2---:R2:W3:Y:S02]  /*15cc0*/  SYNCS.PHASECHK.TRANS64.TRYWAIT P0, [R7+URZ], R2 ;  /* 0x00000002070075a7 */ /* 0x0044e4000800017f */
[----:B---3--:R-:W-:Y:S05]  /*15cd0*/  @!P0 NANOSLEEP.SYNCS 0x989680 ;  /* 0x009896800000895d */ /* 0x008fea0003900000 */
[----:B------:R-:W3:Y:S02]  /*15ce0*/  @!P0 SYNCS.PHASECHK.TRANS64 P0, [R7+URZ], R2 ;  /* 0x00000002070085a7 */ /* 0x000ee4000800007f */
[----:B---3--:R-:W-:Y:S05]  /*15cf0*/  @!P0 BRA `(.L_x_1249) ;  /* 0xfffffffc00f08947 */ /* 0x008fea000383ffff */
[----:B------:R-:W-:Y:S05]  /*15d00*/  BRA `(.L_x_1303) ;  /* 0xffffffe800f47947 */ /* 0x000fea000383ffff */
.L_x_1251:
[----:B---3--:R3:W4:Y:S02]  /*15d10*/  SYNCS.PHASECHK.TRANS64.TRYWAIT P0, [R4+URZ], R5 ;  /* 0x00000005040075a7 */ /* 0x008724000800017f */
[----:B----4-:R-:W-:Y:S05]  /*15d20*/  @!P0 NANOSLEEP.SYNCS 0x989680 ;  /* 0x009896800000895d */ /* 0x010fea0003900000 */
[----:B------:R-:W4:Y:S02]  /*15d30*/  @!P0 SYNCS.PHASECHK.TRANS64 P0, [R4+URZ], R5 ;  /* 0x00000005040085a7 */ /* 0x000f24000800007f */
[----:B----4-:R-:W-:Y:S05]  /*15d40*/  @!P0 BRA `(.L_x_1251) ;  /* 0xfffffffc00f08947 */ /* 0x010fea000383ffff */
[----:B------:R-:W-:Y:S05]  /*15d50*/  BRA `(.L_x_1304) ;  /* 0xffffffe800fc7947 */ /* 0x000fea000383ffff */
.L_x_1305:
        /* <DEDUP_REMOVED lines=10> */
.L_x_2731:


//--------------------- .text._ZN7cutlass13device_kernelIN5flash11enable_sm90INS1_16FlashAttnFwdSm90INS1_25CollectiveMainloopFwdSm90ILi2EN4cute5tupleIJNS5_1CILi1EEES8_S8_EEENS6_IJNS7_ILi128EEESA_SA_EEELi128ENS_6half_tEfNS_4arch4Sm90ELb0ELb1ELb0ELb1ELb0ELb1ELb0ELb1ELb1ELb0ELb0ELb0EEENS1_21CollectiveEpilogueFwdISB_S9_SC_SE_Li256ELb1ELb0ELb0ELb0EEENS1_36VarlenDynamicPersistentTileSchedulerILi128ELi128ELi256ELi32ELb0ELb0ELb1ELb1ELb0ELb1EEEEEEEEEvNT_6ParamsE --------------------------
	.section	.text._ZN7cutlass13device_kernelIN5flash11enable_sm90INS1_16FlashAttnFwdSm90INS1_25CollectiveMainloopFwdSm90ILi2EN4cute5tupleIJNS5_1CILi1EEES8_S8_EEENS6_IJNS7_ILi128EEESA_SA_EEELi128ENS_6half_tEfNS_4arch4Sm90ELb0ELb1ELb0ELb1ELb0ELb1ELb0ELb1ELb1ELb0ELb0ELb0EEENS1_21CollectiveEpilogueFwdISB_S9_SC_SE_Li256ELb1ELb0ELb0ELb0EEENS1_36VarlenDynamicPersistentTileSchedulerILi128ELi128ELi256ELi32ELb0ELb0ELb1ELb1ELb0ELb1EEEEEEEEEvNT_6ParamsE,"ax",@progbits
	.align	128
.text._ZN7cutlass13device_kernelIN5flash11enable_sm90INS1_16FlashAttnFwdSm90INS1_25CollectiveMainloopFwdSm90ILi2EN4cute5tupleIJNS5_1CILi1EEES8_S8_EEENS6_IJNS7_ILi128EEESA_SA_EEELi128ENS_6half_tEfNS_4arch4Sm90ELb0ELb1ELb0ELb1ELb0ELb1ELb0ELb1ELb1ELb0ELb0ELb0EEENS1_21CollectiveEpilogueFwdISB_S9_SC_SE_Li256ELb1ELb0ELb0ELb0EEENS1_36VarlenDynamicPersistentTileSchedulerILi128ELi128ELi256ELi32ELb0ELb0ELb1ELb1ELb0ELb1EEEEEEEEEvNT_6ParamsE:
        .type           _ZN7cutlass13device_kernelIN5flash11enable_sm90INS1_16FlashAttnFwdSm90INS1_25CollectiveMainloopFwdSm90ILi2EN4cute5tupleIJNS5_1CILi1EEES8_S8_EEENS6_IJNS7_ILi128EEESA_SA_EEELi128ENS_6half_tEfNS_4arch4Sm90ELb0ELb1ELb0ELb1ELb0ELb1ELb0ELb1ELb1ELb0ELb0ELb0EEENS1_21CollectiveEpilogueFwdISB_S9_SC_SE_Li256ELb1ELb0ELb0ELb0EEENS1_36VarlenDynamicPersistentTileSchedulerILi128ELi128ELi256ELi32ELb0ELb0ELb1ELb1ELb0ELb1EEEEEEEEEvNT_6ParamsE,@function
        .size           _ZN7cutlass13device_kernelIN5flash11enable_sm90INS1_16FlashAttnFwdSm90INS1_25CollectiveMainloopFwdSm90ILi2EN4cute5tupleIJNS5_1CILi1EEES8_S8_EEENS6_IJNS7_ILi128EEESA_SA_EEELi128ENS_6half_tEfNS_4arch4Sm90ELb0ELb1ELb0ELb1ELb0ELb1ELb0ELb1ELb1ELb0ELb0ELb0EEENS1_21CollectiveEpilogueFwdISB_S9_SC_SE_Li256ELb1ELb0ELb0ELb0EEENS1_36VarlenDynamicPersistentTileSchedulerILi128ELi128ELi256ELi32ELb0ELb0ELb1ELb1ELb0ELb1EEEEEEEEEvNT_6ParamsE,(.L_x_2732 - _ZN7cutlass13device_kernelIN5flash11enable_sm90INS1_16FlashAttnFwdSm90INS1_25CollectiveMainloopFwdSm90ILi2EN4cute5tupleIJNS5_1CILi1EEES8_S8_EEENS6_IJNS7_ILi128EEESA_SA_EEELi128ENS_6half_tEfNS_4arch4Sm90ELb0ELb1ELb0ELb1ELb0ELb1ELb0ELb1ELb1ELb0ELb0ELb0EEENS1_21CollectiveEpilogueFwdISB_S9_SC_SE_Li256ELb1ELb0ELb0ELb0EEENS1_36VarlenDynamicPersistentTileSchedulerILi128ELi128ELi256ELi32ELb0ELb0ELb1ELb1ELb0ELb1EEEEEEEEEvNT_6ParamsE)
        .other          _ZN7cutlass13device_kernelIN5flash11enable_sm90INS1_16FlashAttnFwdSm90INS1_25CollectiveMainloopFwdSm90ILi2EN4cute5tupleIJNS5_1CILi1EEES8_S8_EEENS6_IJNS7_ILi128EEESA_SA_EEELi128ENS_6half_tEfNS_4arch4Sm90ELb0ELb1ELb0ELb1ELb0ELb1ELb0ELb1ELb1ELb0ELb0ELb0EEENS1_21CollectiveEpilogueFwdISB_S9_SC_SE_Li256ELb1ELb0ELb0ELb0EEENS1_36VarlenDynamicPersistentTileSchedulerILi128ELi128ELi256ELi32ELb0ELb0ELb1ELb1ELb0ELb1EEEEEEEEEvNT_6ParamsE,@"STO_CUDA_ENTRY STV_DEFAULT"
_ZN7cutlass13device_kernelIN5flash11enable_sm90INS1_16FlashAttnFwdSm90INS1_25CollectiveMainloopFwdSm90ILi2EN4cute5tupleIJNS5_1CILi1EEES8_S8_EEENS6_IJNS7_ILi128EEESA_SA_EEELi128ENS_6half_tEfNS_4arch4Sm90ELb0ELb1ELb0ELb1ELb0ELb1ELb0ELb1ELb1ELb0ELb0ELb0EEENS1_21CollectiveEpilogueFwdISB_S9_SC_SE_Li256ELb1ELb0ELb0ELb0EEENS1_36VarlenDynamicPersistentTileSchedulerILi128ELi128ELi256ELi32ELb0ELb0ELb1ELb1ELb0ELb1EEEEEEEEEvNT_6ParamsE:
        /* <DEDUP_REMOVED lines=27> */
.L_x_1307:
[----:B------:R-:W-:Y:S05]  /*01b0*/  BSYNC B0 ;  /* 0x0000000000007941 */ /* 0x000fea0003800000 */
.L_x_1306:
        /* <DEDUP_REMOVED lines=41> */
.L_x_1308:
        /* <DEDUP_REMOVED lines=22> */
.L_x_1309:
        /* <DEDUP_REMOVED lines=18> */
.L_x_1310:
        /* <DEDUP_REMOVED lines=22> */
.L_x_1311:
        /* <DEDUP_REMOVED lines=22> */
.L_x_1312:
[----:B------:R-:W-:Y:S01]  /*0990*/  PLOP3.LUT P0, PT, PT, PT, UP0, 0x80, 0x0 ;  /* 0x000000000000781c */ /* 0x000fe20003f0f008 */
[----:B------:R-:W-:Y:S01]  /*09a0*/  UMOV UR36, 0x1 ;  /* 0x0000000100247882 */ /* 0x000fe20000000000 */
[----:B------:R-:W-:Y:S01]  /*09b0*/  NOP ;  /* 0x0000000000007918 */ /* 0x000fe20000000000 */
[----:B------:R-:W-:Y:S01]  /*09c0*/  USEL UR36, UR36, 0x2, !UP0 ;  /* 0x0000000224247887 */ /* 0x000fe2000c000000 */
[----:B------:R-:W-:Y:S01]  /*09d0*/  BSSY B7, `(.L_x_1313) ;  /* 0x00021d6000077945 */ /* 0x000fe20003800000 */
[----:B------:R-:W-:Y:S01]  /*09e0*/  ULDC.64 UR54, c[0x0][0x208] ;  /* 0x0000820000367ab9 */ /* 0x000fe20000000a00 */
[----:B012-4-:R-:W-:Y:S07]  /*09f0*/  BAR.SYNC.DEFER_BLOCKING 0x0 ;  /* 0x0000000000007b1d */ /* 0x017fee0000010000 */
[----:B------:R-:W-:Y:S05]  /*0a00*/  @!P0 BRA `(.L_x_1314) ;  /* 0x000001b800988947 */ /* 0x000fea0003800000 */
.L_x_1315:
[----:B------:R-:W-:-:S08]  /*0a10*/  NOP ;  /* 0x0000000000007918 */ /* 0x000fd00000000000 */
[----:B------:R-:W0:Y:S02]  /*0a20*/  USETMAXREG.TRY_ALLOC.CTAPOOL UP0, 0xf0 ;  /* 0x000000f0000079c8 */ /* 0x000e240008000600 */
[----:B0-----:R-:W-:-:S13]  /*0a30*/  PLOP3.LUT P0, PT, PT, PT, UP0, 0x80, 0x0 ;  /* 0x000000000000781c */ /* 0x001fda0003f0f008 */
[----:B------:R-:W-:Y:S05]  /*0a40*/  @!P0 BRA `(.L_x_1315) ;  /* 0xfffffffc00f08947 */ /* 0x000fea000383ffff */
[----:B------:R-:W-:Y:S01]  /*0a50*/  SHF.R.U32.HI R0, RZ, 0x7, R3 ;  /* 0x00000007ff007819 */ /* 0x000fe20000011603 */
[----:B------:R-:W0:Y:S08]  /*0a60*/  S2UR UR5, SR_CgaCtaId ;  /* 0x00000000000579c3 */ /* 0x000e300000008800 */
[----:B------:R-:W-:Y:S06]  /*0a70*/  BAR.ARV 0x8, 0x120 ;  /* 0x0204800000007b1d */ /* 0x000fec0000002000 */
[----:B------:R-:W-:Y:S01]  /*0a80*/  ISETP.NE.AND P0, PT, R0, 0x1, PT ;  /* 0x000000010000780c */ /* 0x000fe20003f05270 */
[----:B------:R-:W-:-:S12]  /*0a90*/  UMOV UR4, 0x400 ;  /* 0x0000040000047882 */ /* 0x000fd80000000000 */
[----:B------:R-:W-:Y:S06]  /*0aa0*/  @!P0 BAR.ARV 0x9, 0x100 ;  /* 0x0244000000008b1d */ /* 0x000fec0000002000 */
[----:B0-----:R-:W-:Y:S02]  /*0ab0*/  ULEA UR4, UR5, UR4, 0x18 ;  /* 0x0000000405047291 */ /* 0x001fe4000f8ec03f */
[----:B------:R-:W-:Y:S04]  /*0ac0*/  BAR.SYNC.DEFER_BLOCKING 0x5, 0x120 ;  /* 0x0144800000007b1d */ /* 0x000fe80000010000 */
[----:B------:R-:W-:-:S02]  /*0ad0*/  IMAD.U32 R2, RZ, RZ, UR4 ;  /* 0x00000004ff027e24 */ /* 0x000fc4000f8e00ff */
[----:B------:R-:W-:-:S03]  /*0ae0*/  ULDC UR4, c[0x0][0xc14] ;  /* 0x0003050000047ab9 */ /* 0x000fc60000000800 */
[----:B------:R-:W0:Y:S01]  /*0af0*/  LDS.128 R196, [R2+0x288d0] ;  /* 0x0288d00002c47984 */ /* 0x000e220000000c00 */
[----:B------:R-:W-:Y:S06]  /*0b00*/  BAR.ARV 0x4, 0x120 ;  /* 0x0104800000007b1d */ /* 0x000fec0000002000 */
[----:B0-----:R-:W-:-:S13]  /*0b10*/  ISETP.GE.AND P0, PT, R199, UR4, PT ;  /* 0x00000004c7007c0c */ /* 0x001fda000bf06270 */
[----:B------:R-:W-:Y:S05]  /*0b20*/  @P0 BRA `(.L_x_1316) ;  /* 0x0000021c00000947 */ /* 0x000fea0003800000 */
[----:B------:R-:W-:Y:S01]  /*0b30*/  VIADD R230, R3, 0xffffff80 ;  /* 0xffffff8003e67836 */ /* 0x000fe20000000000 */
[----:B------:R-:W-:Y:S01]  /*0b40*/  R2UR UR38, R2 ;  /* 0x00000000022672ca */ /* 0x000fe200000e0000 */
[----:B------:R-:W-:Y:S01]  /*0b50*/  IMAD.MOV.U32 R222, RZ, RZ, RZ ;  /* 0x000000ffffde7224 */ /* 0x000fe200078e00ff */
[----:B------:R-:W-:Y:S01]  /*0b60*/  CS2R R184, SRZ ;  /* 0x0000000000b87805 */ /* 0x000fe2000001ff00 */
[----:B------:R-:W-:Y:S01]  /*0b70*/  IMAD.MOV.U32 R194, RZ, RZ, RZ ;  /* 0x000000ffffc27224 */ /* 0x000fe200078e00ff */
[----:B------:R-:W-:Y:S01]  /*0b80*/  SHF.R.S32.HI R3, RZ, 0x1f, R230 ;  /* 0x0000001fff037819 */ /* 0x000fe200000114e6 */
[----:B------:R-:W-:Y:S01]  /*0b90*/  IMAD.MOV.U32 R186, RZ, RZ, RZ ;  /* 0x000000ffffba7224 */ /* 0x000fe200078e00ff */
[----:B------:R-:W-:Y:S02]  /*0ba0*/  ULOP3.LUT UR39, UR36, 0x1, URZ, 0xfc, !UPT ;  /* 0x0000000124277892 */ /* 0x000fe4000f8efc3f */
[CC--:B------:R-:W-:Y:S02]  /*0bb0*/  LEA.HI R5, R3.reuse, R230.reuse, RZ, 0x7 ;  /* 0x000000e603057211 */ /* 0x0c0fe400078f38ff */
[----:B------:R-:W-:-:S02]  /*0bc0*/  LEA.HI R4, R3, R230, RZ, 0x5 ;  /* 0x000000e603047211 */ /* 0x000fc400078f28ff */
[C---:B------:R-:W-:Y:S01]  /*0bd0*/  LOP3.LUT R7, R5.reuse, 0xffffff80, RZ, 0xc0, !PT ;  /* 0xffffff8005077812 */ /* 0x040fe200078ec0ff */
[----:B------:R-:W-:Y:S01]  /*0be0*/  UIADD3 UR38, UR38, 0x10400, URZ ;  /* 0x0001040026267890 */ /* 0x000fe2000fffe03f */
[----:B------:R-:W-:Y:S01]  /*0bf0*/  SHF.R.S32.HI R228, RZ, 0x7, R5 ;  /* 0x00000007ffe47819 */ /* 0x000fe20000011405 */
[----:B------:R-:W-:Y:S02]  /*0c00*/  IMAD.SHL.U32 R4, R4, 0x20, RZ ;  /* 0x0000002004047824 */ /* 0x000fe400078e00ff */
[----:B------:R-:W-:Y:S01]  /*0c10*/  IMAD.IADD R224, R230, 0x1, -R7 ;  /* 0x00000001e6e07824 */ /* 0x000fe200078e0a07 */
[----:B------:R-:W-:Y:S02]  /*0c20*/  LEA.HI R5, R5, R228, RZ, 0x1 ;  /* 0x000000e405057211 */ /* 0x000fe400078f08ff */
[----:B------:R-:W-:Y:S02]  /*0c30*/  LOP3.LUT R4, R4, 0xfffffc00, RZ, 0xc0, !PT ;  /* 0xfffffc0004047812 */ /* 0x000fe400078ec0ff */
[----:B------:R-:W-:-:S02]  /*0c40*/  SHF.R.S32.HI R11, RZ, 0x1f, R224 ;  /* 0x0000001fff0b7819 */ /* 0x000fc400000114e0 */
[----:B------:R-:W-:Y:S02]  /*0c50*/  LOP3.LUT R5, R5, 0x3fffffe, RZ, 0xc0, !PT ;  /* 0x03fffffe05057812 */ /* 0x000fe400078ec0ff */
[CC--:B------:R-:W-:Y:S02]  /*0c60*/  LEA.HI R6, R11.reuse, R224.reuse, RZ, 0x2 ;  /* 0x000000e00b067211 */ /* 0x0c0fe400078f10ff */
[----:B------:R-:W-:Y:S01]  /*0c70*/  LEA.HI R11, R11, R224, RZ, 0x5 ;  /* 0x000000e00b0b7211 */ /* 0x000fe200078f28ff */
[----:B------:R-:W-:Y:S01]  /*0c80*/  IMAD.IADD R5, R228, 0x1, -R5 ;  /* 0x00000001e4057824 */ /* 0x000fe200078e0a05 */
[--C-:B------:R-:W-:Y:S02]  /*0c90*/  SHF.R.S32.HI R7, RZ, 0x2, R6.reuse ;  /* 0x00000002ff077819 */ /* 0x100fe40000011406 */
[----:B------:R-:W-:Y:S02]  /*0ca0*/  SHF.R.S32.HI R0, RZ, 0x1f, R6 ;  /* 0x0000001fff007819 */ /* 0x000fe40000011406 */
[----:B------:R-:W-:-:S02]  /*0cb0*/  SHF.R.S32.HI R11, RZ, 0x5, R11 ;  /* 0x00000005ff0b7819 */ /* 0x000fc4000001140b */
[----:B------:R-:W-:Y:S02]  /*0cc0*/  LEA.HI R8, R0, R7, RZ, 0x3 ;  /* 0x0000000700087211 */ /* 0x000fe400078f18ff */
[----:B------:R-:W-:Y:S02]  /*0cd0*/  LEA.HI R0, R3, R230, RZ, 0x4 ;  /* 0x000000e603007211 */ /* 0x000fe400078f20ff */
[----:B------:R-:W-:Y:S02]  /*0ce0*/  LOP3.LUT R8, R8, 0xfffffff8, RZ, 0xc0, !PT ;  /* 0xfffffff808087812 */ /* 0x000fe400078ec0ff */
[----:B------:R-:W-:Y:S02]  /*0cf0*/  SHF.R.S32.HI R9, RZ, 0x4, R0 ;  /* 0x00000004ff097819 */ /* 0x000fe40000011400 */
[----:B------:R-:W-:Y:S01]  /*0d00*/  LOP3.LUT R191, R6, 0x7ffffffc, RZ, 0xc0, !PT ;  /* 0x7ffffffc06bf7812 */ /* 0x000fe200078ec0ff */
[----:B------:R-:W-:Y:S01]  /*0d10*/  IMAD.IADD R8, R7, 0x1, -R8 ;  /* 0x0000000107087824 */ /* 0x000fe200078e0a08 */
[----:B------:R-:W-:-:S02]  /*0d20*/  LOP3.LUT R7, R0, 0x3fffff0, RZ, 0xc0, !PT ;  /* 0x03fffff000077812 */ /* 0x000fc400078ec0ff */
[----:B------:R-:W-:Y:S01]  /*0d30*/  LEA.HI R0, R0, R9, RZ, 0x1 ;  /* 0x0000000900007211 */ /* 0x000fe200078f08ff */
[----:B------:R-:W-:Y:S02]  /*0d40*/  IMAD R8, R11, 0x10, R8 ;  /* 0x000000100b087824 */ /* 0x000fe400078e0208 */
[----:B------:R-:W-:Y:S01]  /*0d50*/  IMAD.IADD R7, R230, 0x1, -R7 ;  /* 0x00000001e6077824 */ /* 0x000fe200078e0a07 */
[----:B------:R-:W-:Y:S01]  /*0d60*/  LOP3.LUT R0, R0, 0x1ffffffe, RZ, 0xc0, !PT ;  /* 0x1ffffffe00007812 */ /* 0x000fe200078ec0ff */
[----:B------:R-:W-:Y:S02]  /*0d70*/  IMAD R204, R5, 0x40, R8 ;  /* 0x0000004005cc7824 */ /* 0x000fe400078e0208 */
[----:B------:R-:W-:Y:S02]  /*0d80*/  IMAD R7, R7, 0x40, R4 ;  /* 0x0000004007077824 */ /* 0x000fe400078e0204 */
[----:B------:R-:W-:Y:S02]  /*0d90*/  IMAD.IADD R0, R9, 0x1, -R0 ;  /* 0x0000000109007824 */ /* 0x000fe400078e0a00 */
[----:B------:R-:W-:-:S02]  /*0da0*/  IMAD.IADD R191, R224, 0x1, -R191 ;  /* 0x00000001e0bf7824 */ /* 0x000fc400078e0abf */
[----:B------:R-:W-:Y:S01]  /*0db0*/  IMAD R229, R0, 0x8, R7 ;  /* 0x0000000800e57824 */ /* 0x000fe200078e0207 */
[CC--:B------:R-:W-:Y:S02]  /*0dc0*/  LEA.HI R0, R3.reuse, R230.reuse, RZ, 0x6 ;  /* 0x000000e603007211 */ /* 0x0c0fe400078f30ff */
[----:B------:R-:W-:-:S03]  /*0dd0*/  LEA.HI R3, R3, R230, RZ, 0x3 ;  /* 0x000000e603037211 */ /* 0x000fc600078f18ff */
[----:B------:R-:W-:Y:S01]  /*0de0*/  IMAD.SHL.U32 R0, R0, 0x8, RZ ;  /* 0x0000000800007824 */ /* 0x000fe200078e00ff */
[----:B------:R-:W-:Y:S02]  /*0df0*/  SHF.R.S32.HI R18, RZ, 0x3, R3 ;  /* 0x00000003ff127819 */ /* 0x000fe40000011403 */
[----:B------:R-:W-:Y:S02]  /*0e00*/  LOP3.LUT R5, R3, 0xfffffff8, RZ, 0xc0, !PT ;  /* 0xfffffff803057812 */ /* 0x000fe400078ec0ff */
[----:B------:R-:W-:Y:S01]  /*0e10*/  LOP3.LUT R212, R0, 0xfffffe00, RZ, 0xc0, !PT ;  /* 0xfffffe0000d47812 */ /* 0x000fe200078ec0ff */
[C---:B------:R-:W-:Y:S01]  /*0e20*/  VIADD R189, R18.reuse, 0x20 ;  /* 0x0000002012bd7836 */ /* 0x040fe20000000000 */
[----:B------:R-:W-:Y:S01]  /*0e30*/  SHF.R.S32.HI R19, RZ, 0x1f, R18 ;  /* 0x0000001fff137819 */ /* 0x000fe20000011412 */
[C---:B------:R-:W-:Y:S02]  /*0e40*/  VIADD R188, R18.reuse, 0x40 ;  /* 0x0000004012bc7836 */ /* 0x040fe40000000000 */
[----:B------:R-:W-:Y:S01]  /*0e50*/  VIADD R190, R18, 0x60 ;  /* 0x0000006012be7836 */ /* 0x000fe20000000000 */
[----:B------:R-:W-:Y:S01]  /*0e60*/  SHF.R.S32.HI R0, RZ, 0x1f, R189 ;  /* 0x0000001fff007819 */ /* 0x000fe200000114bd */
[----:B------:R-:W-:Y:S01]  /*0e70*/  IMAD.IADD R220, R230, 0x1, -R5 ;  /* 0x00000001e6dc7824 */ /* 0x000fe200078e0a05 */
[----:B------:R-:W-:Y:S01]  /*0e80*/  SHF.R.S32.HI R5, RZ, 0x1f, R188 ;  /* 0x0000001fff057819 */ /* 0x000fe200000114bc */
[----:B------:R-:W-:Y:S01]  /*0e90*/  IMAD.SHL.U32 R203, R18, 0x40, RZ ;  /* 0x0000004012cb7824 */ /* 0x000fe200078e00ff */
[----:B------:R-:W-:Y:S01]  /*0ea0*/  SHF.R.S32.HI R7, RZ, 0x1f, R190 ;  /* 0x0000001fff077819 */ /* 0x000fe200000114be */
[----:B------:R-:W-:Y:S01]  /*0eb0*/  IMAD.SHL.U32 R202, R189, 0x40, RZ ;  /* 0x00000040bdca7824 */ /* 0x000fe200078e00ff */
[----:B------:R-:W-:Y:S01]  /*0ec0*/  LEA.HI R0, R0, R189, RZ, 0x3 ;  /* 0x000000bd00007211 */ /* 0x000fe200078f18ff */
[----:B------:R-:W-:Y:S01]  /*0ed0*/  IMAD.SHL.U32 R201, R188, 0x40, RZ ;  /* 0x00000040bcc97824 */ /* 0x000fe200078e00ff */
[----:B------:R-:W-:Y:S01]  /*0ee0*/  LEA.HI R5, R5, R188, RZ, 0x3 ;  /* 0x000000bc05057211 */ /* 0x000fe200078f18ff */
[----:B------:R-:W-:Y:S01]  /*0ef0*/  IMAD.SHL.U32 R200, R190, 0x40, RZ ;  /* 0x00000040bec87824 */ /* 0x000fe200078e00ff */
[----:B------:R-:W-:Y:S01]  /*0f00*/  LEA.HI R7, R7, R190, RZ, 0x3 ;  /* 0x000000be07077211 */ /* 0x000fe200078f18ff */
[----:B------:R-:W-:Y:S01]  /*0f10*/  IMAD.SHL.U32 R0, R0, 0x40, RZ ;  /* 0x0000004000007824 */ /* 0x000fe200078e00ff */
[----:B------:R-:W-:Y:S01]  /*0f20*/  SHF.L.U32 R16, R220, 0x3, RZ ;  /* 0x00000003dc107819 */ /* 0x000fe200000006ff */
[----:B------:R-:W-:Y:S01]  /*0f30*/  IMAD.SHL.U32 R5, R5, 0x40, RZ ;  /* 0x0000004005057824 */ /* 0x000fe200078e00ff */
[----:B------:R-:W-:Y:S01]  /*0f40*/  LOP3.LUT R3, R203, 0x1c0, RZ, 0xc0, !PT ;  /* 0x000001c0cb037812 */ /* 0x000fe200078ec0ff */
[----:B------:R-:W-:Y:S01]  /*0f50*/  IMAD.SHL.U32 R7, R7, 0x40, RZ ;  /* 0x0000004007077824 */ /* 0x000fe200078e00ff */
[----:B------:R-:W-:Y:S01]  /*0f60*/  LOP3.LUT R202, R202, 0x1c0, RZ, 0xc0, !PT ;  /* 0x000001c0caca7812 */ /* 0x000fe200078ec0ff */
[----:B------:R-:W-:Y:S01]  /*0f70*/  IMAD.SHL.U32 R22, R220, 0x4, RZ ;  /* 0x00000004dc167824 */ /* 0x000fe200078e00ff */
[----:B------:R-:W-:Y:S01]  /*0f80*/  LOP3.LUT R201, R201, 0x1c0, RZ, 0xc0, !PT ;  /* 0x000001c0c9c97812 */ /* 0x000fe200078ec0ff */
[----:B------:R-:W-:Y:S01]  /*0f90*/  VIADD R195, R16, 0x40 ;  /* 0x0000004010c37836 */ /* 0x000fe20000000000 */
[----:B------:R-:W-:Y:S01]  /*0fa0*/  LOP3.LUT R200, R200, 0x1c0, RZ, 0xc0, !PT ;  /* 0x000001c0c8c87812 */ /* 0x000fe200078ec0ff */
[----:B------:R-:W-:Y:S01]  /*0fb0*/  VIADD R187, R22, 0x20 ;  /* 0x0000002016bb7836 */ /* 0x000fe20000000000 */
[----:B------:R-:W-:-:S02]  /*0fc0*/  SHF.R.U32.HI R211, RZ, 0x3, R3 ;  /* 0x00000003ffd37819 */ /* 0x000fc40000011603 */
[----:B------:R-:W-:Y:S02]  /*0fd0*/  LOP3.LUT R214, R3, 0x38, R16, 0xf8, !PT ;  /* 0x0000003803d67812 */ /* 0x000fe400078ef810 */
[----:B------:R-:W-:Y:S02]  /*0fe0*/  SHF.R.U32.HI R209, RZ, 0x3, R202 ;  /* 0x00000003ffd17819 */ /* 0x000fe400000116ca */
[--C-:B------:R-:W-:Y:S02]  /*0ff0*/  LOP3.LUT R3, R202, 0x38, R16.reuse, 0xf8, !PT ;  /* 0x00000038ca037812 */ /* 0x100fe400078ef810 */
[----:B------:R-:W-:Y:S02]  /*1000*/  SHF.R.U32.HI R207, RZ, 0x3, R201 ;  /* 0x00000003ffcf7819 */ /* 0x000fe400000116c9 */
[----:B------:R-:W-:Y:S02]  /*1010*/  LOP3.LUT R4, R201, 0x38, R16, 0xf8, !PT ;  /* 0x00000038c9047812 */ /* 0x000fe400078ef810 */
[----:B------:R-:W-:-:S02]  /*1020*/  SHF.R.U32.HI R205, RZ, 0x3, R200 ;  /* 0x00000003ffcd7819 */ /* 0x000fc400000116c8 */
[----:B------:R-:W-:Y:S02]  /*1030*/  LOP3.LUT R6, R200, 0x38, R16, 0xf8, !PT ;  /* 0x00000038c8067812 */ /* 0x000fe400078ef810 */
[----:B------:R-:W-:Y:S02]  /*1040*/  LOP3.LUT R210, R0, 0xfffffe00, RZ, 0xc0, !PT ;  /* 0xfffffe0000d27812 */ /* 0x000fe400078ec0ff */
[----:B------:R-:W-:Y:S02]  /*1050*/  LOP3.LUT R208, R5, 0xfffffe00, RZ, 0xc0, !PT ;  /* 0xfffffe0005d07812 */ /* 0x000fe400078ec0ff */
[----:B------:R-:W-:Y:S02]  /*1060*/  LOP3.LUT R206, R7, 0xfffffe00, RZ, 0xc0, !PT ;  /* 0xfffffe0007ce7812 */ /* 0x000fe400078ec0ff */
[----:B------:R-:W-:Y:S02]  /*1070*/  LOP3.LUT R214, R212, R214, R211, 0xf6, !PT ;  /* 0x000000d6d4d67212 */ /* 0x000fe400078ef6d3 */
[----:B------:R-:W-:-:S02]  /*1080*/  LOP3.LUT R3, R210, R3, R209, 0xf6, !PT ;  /* 0x00000003d2037212 */ /* 0x000fc400078ef6d1 */
[----:B------:R-:W-:Y:S02]  /*1090*/  LOP3.LUT R4, R208, R4, R207, 0xf6, !PT ;  /* 0x00000004d0047212 */ /* 0x000fe400078ef6cf */
[----:B------:R-:W-:Y:S02]  /*10a0*/  LOP3.LUT R6, R206, R6, R205, 0xf6, !PT ;  /* 0x00000006ce067212 */ /* 0x000fe400078ef6cd */
[----:B------:R-:W-:Y:S02]  /*10b0*/  SHF.R.S32.HI R218, RZ, 0x1f, R189 ;  /* 0x0000001fffda7819 */ /* 0x000fe400000114bd */
[----:B------:R-:W-:Y:S02]  /*10c0*/  SHF.R.S32.HI R217, RZ, 0x1f, R188 ;  /* 0x0000001fffd97819 */ /* 0x000fe400000114bc */
[----:B------:R-:W-:Y:S02]  /*10d0*/  SHF.R.S32.HI R216, RZ, 0x1f, R190 ;  /* 0x0000001fffd87819 */ /* 0x000fe400000114be */
[----:B------:R-:W-:-:S02]  /*10e0*/  SHF.R.S32.HI R17, RZ, 0x1f, R16 ;  /* 0x0000001fff117819 */ /* 0x000fc40000011410 */
[----:B------:R-:W-:Y:S02]  /*10f0*/  LEA R213, R214, UR38, 0x1 ;  /* 0x00000026d6d57c11 */ /* 0x000fe4000f8e08ff */
[----:B------:R-:W-:Y:S02]  /*1100*/  LEA R227, R3, UR38, 0x1 ;  /* 0x0000002603e37c11 */ /* 0x000fe4000f8e08ff */
[----:B------:R-:W-:Y:S02]  /*1110*/  LEA R226, R4, UR38, 0x1 ;  /* 0x0000002604e27c11 */ /* 0x000fe4000f8e08ff */
[----:B------:R-:W-:-:S07]  /*1120*/  LEA R225, R6, UR38, 0x1 ;  /* 0x0000002606e17c11 */ /* 0x000fce000f8e08ff */
.L_x_1596:
[----:B------:R-:W-:Y:S05]  /*1130*/  YIELD ;  /* 0x0000000000007946 */ /* 0x000fea0003800000 */
[----:B------:R-:W-:Y:S01]  /*1140*/  ULDC.64 UR4, c[0x0][0xa28] ;  /* 0x00028a0000047ab9 */ /* 0x000fe20000000a00 */
[----:B0-2345:R-:W0:Y:S01]  /*1150*/  LDC.64 R6, c[0x0][0xa08] ;  /* 0x00028200ff067b82 */ /* 0x03de220000000a00 */
[----:B------:R-:W-:Y:S01]  /*1160*/  ISETP.NE.U32.AND P1, PT, RZ, UR4, PT ;  /* 0x00000004ff007c0c */ /* 0x000fe2000bf25070 */
[----:B------:R-:W-:Y:S02]  /*1170*/  IMAD.MOV.U32 R0, RZ, RZ, RZ ;  /* 0x000000ffff007224 */ /* 0x000fe400078e00ff */
[----:B------:R-:W-:Y:S01]  /*1180*/  IMAD.MOV.U32 R28, RZ, RZ, RZ ;  /* 0x000000ffff1c7224 */ /* 0x000fe200078e00ff */
[----:B------:R-:W-:Y:S01]  /*1190*/  ISETP.NE.AND.EX P1, PT, RZ, UR5, PT, P1 ;  /* 0x00000005ff007c0c */ /* 0x000fe2000bf25310 */
[----:B------:R-:W-:-:S02]  /*11a0*/  ULDC.64 UR4, c[0x0][0xa18] ;  /* 0x0002860000047ab9 */ /* 0x000fc40000000a00 */
[----:B------:R-:W-:-:S04]  /*11b0*/  ISETP.NE.U32.AND P2, PT, RZ, UR4, PT ;  /* 0x00000004ff007c0c */ /* 0x000fc8000bf45070 */
[----:B------:R-:W-:Y:S01]  /*11c0*/  ISETP.NE.AND.EX P2, PT, RZ, UR5, PT, P2 ;  /* 0x00000005ff007c0c */ /* 0x000fe2000bf45320 */
[----:B------:R-:W-:Y:S02]  /*11d0*/  ULDC.64 UR4, c[0x0][0xa08] ;  /* 0x0002820000047ab9 */ /* 0x000fe40000000a00 */
[----:B------:R-:W-:-:S03]  /*11e0*/  ISETP.NE.U32.AND P0, PT, RZ, UR4, PT ;  /* 0x00000004ff007c0c */ /* 0x000fc6000bf05070 */
[----:B------:R-:W1:Y:S01]  /*11f0*/  @P1 LDC.64 R4, c[0x0][0xa28] ;  /* 0x00028a00ff041b82 */ /* 0x000e620000000a00 */
[----:B------:R-:W-:Y:S01]  /*1200*/  ISETP.NE.AND.EX P0, PT, RZ, UR5, PT, P0 ;  /* 0x00000005ff007c0c */ /* 0x000fe2000bf05300 */
[----:B0-----:R-:W-:-:S06]  /*1210*/  IMAD.WIDE R10, R199, 0x4, R6 ;  /* 0x00000004c70a7825 */ /* 0x001fcc00078e0206 */
[----:B------:R-:W0:Y:S01]  /*1220*/  @P2 LDC.64 R8, c[0x0][0xa18] ;  /* 0x00028600ff082b82 */ /* 0x000e220000000a00 */
[----:B------:R-:W-:Y:S02]  /*1230*/  ULDC UR4, c[0x0][0x288] ;  /* 0x0000a20000047ab9 */ /* 0x000fe40000000800 */
[----:B------:R-:W-:Y:S01]  /*1240*/  IMAD.U32 R193, RZ, RZ, UR4 ;  /* 0x00000004ffc17e24 */ /* 0x000fe2000f8e00ff */
[----:B------:R-:W-:Y:S02]  /*1250*/  ULDC.64 UR4, c[0x0][0x3f8] ;  /* 0x0000fe0000047ab9 */ /* 0x000fe40000000a00 */
[----:B------:R2:W5:Y:S01]  /*1260*/  @P0 LDG.E R28, desc[UR54][R10.64] ;  /* 0x000000360a1c0981 */ /* 0x000562000c1e1900 */
[----:B-1----:R-:W-:-:S05]  /*1270*/  @P1 IMAD.WIDE R4, R199, 0x4, R4 ;  /* 0x00000004c7041825 */ /* 0x002fca00078e0204 */
[----:B------:R2:W5:Y:S01]  /*1280*/  @P1 LDG.E R0, desc[UR54][R4.64] ;  /* 0x0000003604001981 */ /* 0x000562000c1e1900 */
[----:B0-----:R-:W-:-:S05]  /*1290*/  @P2 IMAD.WIDE R6, R199, 0x4, R8 ;  /* 0x00000004c7062825 */ /* 0x001fca00078e0208 */
[----:B------:R2:W5:Y:S01]  /*12a0*/  @P2 LDG.E R193, desc[UR54][R6.64] ;  /* 0x0000003606c12981 */ /* 0x000562000c1e1900 */
[----:B------:R-:W-:-:S03]  /*12b0*/  UISETP.NE.U32.AND UP0, UPT, UR4, URZ, UPT ;  /* 0x0000003f0400728c */ /* 0x000fc6000bf05070 */
[----:B------:R-:W-:Y:S01]  /*12c0*/  ULDC UR4, c[0x0][0x404] ;  /* 0x0001010000047ab9 */ /* 0x000fe20000000800 */
[----:B------:R-:W-:-:S03]  /*12d0*/  UISETP.NE.AND.EX UP0, UPT, UR5, URZ, UPT, UP0 ;  /* 0x0000003f0500728c */ /* 0x000fc6000bf05300 */
[----:B------:R-:W-:Y:S01]  /*12e0*/  ULDC UR5, c[0x0][0x2e0] ;  /* 0x0000b80000057ab9 */ /* 0x000fe20000000800 */
[----:B------:R-:W-:-:S04]  /*12f0*/  USEL UR4, UR4, 0x1, UP0 ;  /* 0x0000000104047887 */ /* 0x000fc80008000000 */
[----:B------:R-:W-:-:S03]  /*1300*/  UIMAD UR4, UR4, UR5, URZ ;  /* 0x00000005040472a4 */ /* 0x000fc6000f8e023f */
[----:B------:R-:W-:Y:S02]  /*1310*/  ULDC UR5, c[0x0][0x338] ;  /* 0x0000ce0000057ab9 */ /* 0x000fe40000000800 */
[----:B------:R-:W-:Y:S02]  /*1320*/  IMAD.U32 R24, RZ, RZ, UR5 ;  /* 0x00000005ff187e24 */ /* 0x000fe4000f8e00ff */
[----:B------:R-:W-:Y:S01]  /*1330*/  IMAD.U32 R27, RZ, RZ, UR4 ;  /* 0x00000004ff1b7e24 */ /* 0x000fe2000f8e00ff */
[----:B--2---:R-:W-:Y:S06]  /*1340*/  @P2 BRA `(.L_x_1317) ;  /* 0x0000000000242947 */ /* 0x004fec0003800000 */
[----:B------:R-:W-:Y:S02]  /*1350*/  ULDC.64 UR4, c[0x0][0xa00] ;  /* 0x0002800000047ab9 */ /* 0x000fe40000000a00 */
[----:B------:R-:W-:-:S04]  /*1360*/  ISETP.NE.U32.AND P1, PT, RZ, UR4, PT ;  /* 0x00000004ff007c0c */ /* 0x000fc8000bf25070 */
[----:B------:R-:W-:-:S13]  /*1370*/  ISETP.NE.AND.EX P1, PT, RZ, UR5, PT, P1 ;  /* 0x00000005ff007c0c */ /* 0x000fda000bf25310 */
[----:B------:R-:W-:Y:S05]  /*1380*/  @!P1 BRA `(.L_x_1317) ;  /* 0x0000000000149947 */ /* 0x000fea0003800000 */
[----:B------:R-:W0:Y:S02]  /*1390*/  LDC.64 R4, c[0x0][0xa00] ;  /* 0x00028000ff047b82 */ /* 0x000e240000000a00 */
[----:B0-----:R-:W-:-:S05]  /*13a0*/  IMAD.WIDE R4, R199, 0x4, R4 ;  /* 0x00000004c7047825 */ /* 0x001fca00078e0204 */
[----:B-----5:R-:W2:Y:S04]  /*13b0*/  LDG.E R193, desc[UR54][R4.64] ;  /* 0x0000003604c17981 */ /* 0x020ea8000c1e1900 */
[----:B------:R-:W2:Y:S02]  /*13c0*/  LDG.E R6, desc[UR54][R4.64+0x4] ;  /* 0x0000043604067981 */ /* 0x000ea4000c1e1900 */
[----:B--2---:R-:W-:-:S07]  /*13d0*/  IMAD.IADD R193, R6, 0x1, -R193 ;  /* 0x0000000106c17824 */ /* 0x004fce00078e0ac1 */
.L_x_1317:
[----:B------:R-:W-:Y:S01]  /*13e0*/  ULDC.64 UR4, c[0x0][0xa20] ;  /* 0x0002880000047ab9 */ /* 0x000fe20000000a00 */
[----:B------:R-:W-:Y:S01]  /*13f0*/  IMAD.MOV.U32 R223, RZ, RZ, R197 ;  /* 0x000000ffffdf7224 */ /* 0x000fe200078e00c5 */
[----:B------:R-:W-:Y:S01]  /*1400*/  ISETP.NE.U32.AND P1, PT, RZ, UR4, PT ;  /* 0x00000004ff007c0c */ /* 0x000fe2000bf25070 */
[----:B------:R-:W-:Y:S02]  /*1410*/  IMAD.MOV.U32 R219, RZ, RZ, R198 ;  /* 0x000000ffffdb7224 */ /* 0x000fe400078e00c6 */
[----:B------:R-:W-:Y:S01]  /*1420*/  IMAD.MOV.U32 R221, RZ, RZ, R199 ;  /* 0x000000ffffdd7224 */ /* 0x000fe200078e00c7 */
[----:B------:R-:W-:-:S13]  /*1430*/  ISETP.NE.AND.EX P1, PT, RZ, UR5, PT, P1 ;  /* 0x00000005ff007c0c */ /* 0x000fda000bf25310 */
[----:B------:R-:W-:Y:S05]  /*1440*/  @!P1 BRA `(.L_x_1318) ;  /* 0x0000000000109947 */ /* 0x000fea0003800000 */
[----:B------:R-:W0:Y:S02]  /*1450*/  LDC.64 R4, c[0x0][0xa20] ;  /* 0x00028800ff047b82 */ /* 0x000e240000000a00 */
[----:B0-----:R-:W-:-:S05]  /*1460*/  IMAD.WIDE R4, R199, 0x4, R4 ;  /* 0x00000004c7047825 */ /* 0x001fca00078e0204 */
[----:B------:R0:W5:Y:S01]  /*1470*/  LDG.E R27, desc[UR54][R4.64] ;  /* 0x00000036041b7981 */ /* 0x000162000c1e1900 */
[----:B------:R-:W-:Y:S05]  /*1480*/  BRA `(.L_x_1319) ;  /* 0x0000000000107947 */ /* 0x000fea0003800000 */
.L_x_1318:
[----:B------:R-:W-:Y:S05]  /*1490*/  @!P0 BRA `(.L_x_1319) ;  /* 0x00000000000c8947 */ /* 0x000fea0003800000 */
[----:B------:R-:W2:Y:S04]  /*14a0*/  LDG.E R4, desc[UR54][R10.64] ;  /* 0x000000360a047981 */ /* 0x000ea8000c1e1900 */
[----:B------:R-:W2:Y:S02]  /*14b0*/  LDG.E R27, desc[UR54][R10.64+0x4] ;  /* 0x000004360a1b7981 */ /* 0x000ea4000c1e1900 */
[----:B--2---:R-:W-:-:S07]  /*14c0*/  IMAD.IADD R27, R27, 0x1, -R4 ;  /* 0x000000011b1b7824 */ /* 0x004fce00078e0a04 */
.L_x_1319:
[----:B------:R-:W-:Y:S01]  /*14d0*/  ULDC.64 UR4, c[0x0][0xa10] ;  /* 0x0002840000047ab9 */ /* 0x000fe20000000a00 */
[----:B------:R-:W1:Y:S01]  /*14e0*/  LDC.64 R10, c[0x0][0x9e0] ;  /* 0x00027800ff0a7b82 */ /* 0x000e620000000a00 */
[----:B------:R-:W-:-:S04]  /*14f0*/  ISETP.NE.U32.AND P0, PT, RZ, UR4, PT ;  /* 0x00000004ff007c0c */ /* 0x000fc8000bf05070 */
[----:B------:R-:W-:Y:S01]  /*1500*/  ISETP.NE.AND.EX P0, PT, RZ, UR5, PT, P0 ;  /* 0x00000005ff007c0c */ /* 0x000fe2000bf05300 */
[----:B------:R-:W-:Y:S02]  /*1510*/  ULDC.64 UR4, c[0x0][0xa30] ;  /* 0x00028c0000047ab9 */ /* 0x000fe40000000a00 */
[----:B------:R-:W-:-:S04]  /*1520*/  ISETP.NE.U32.AND P1, PT, RZ, UR4, PT ;  /* 0x00000004ff007c0c */ /* 0x000fc8000bf25070 */
[----:B------:R-:W-:-:S06]  /*1530*/  ISETP.NE.AND.EX P1, PT, RZ, UR5, PT, P1 ;  /* 0x00000005ff007c0c */ /* 0x000fcc000bf25310 */
[----:B0-----:R-:W0:Y:S08]  /*1540*/  @P0 LDC.64 R4, c[0x0][0xa10] ;  /* 0x00028400ff040b82 */ /* 0x001e300000000a00 */
[----:B------:R-:W2:Y:S01]  /*1550*/  @P1 LDC.64 R6, c[0x0][0xa30] ;  /* 0x00028c00ff061b82 */ /* 0x000ea20000000a00 */
[----:B0-----:R-:W-:-:S05]  /*1560*/  @P0 IMAD.WIDE R4, R199, 0x4, R4 ;  /* 0x00000004c7040825 */ /* 0x001fca00078e0204 */
[----:B------:R-:W3:Y:S04]  /*1570*/  @P0 LDG.E R3, desc[UR54][R4.64] ;  /* 0x0000003604030981 */ /* 0x000ee8000c1e1900 */
[----:B------:R-:W3:Y:S01]  /*1580*/  @P0 LDG.E R8, desc[UR54][R4.64+0x4] ;  /* 0x0000043604080981 */ /* 0x000ee2000c1e1900 */
[----:B-----5:R-:W-:Y:S01]  /*1590*/  IMAD.MOV.U32 R117, RZ, RZ, R27 ;  /* 0x000000ffff757224 */ /* 0x020fe200078e001b */
[----:B------:R-:W-:Y:S01]  /*15a0*/  IADD3 R9, -R0, R27, RZ ;  /* 0x0000001b00097210 */ /* 0x000fe20007ffe1ff */
[----:B--2---:R-:W-:-:S05]  /*15b0*/  @P1 IMAD.WIDE R6, R199, 0x4, R6 ;  /* 0x00000004c7061825 */ /* 0x004fca00078e0206 */
[----:B------:R0:W5:Y:S01]  /*15c0*/  @P1 LDG.E R117, desc[UR54][R6.64] ;  /* 0x0000003606751981 */ /* 0x000162000c1e1900 */
[----:B-1----:R-:W-:Y:S02]  /*15d0*/  ISETP.GE.AND P1, PT, R11, 0x1, PT ;  /* 0x000000010b00780c */ /* 0x002fe40003f26270 */
[----:B------:R-:W-:Y:S01]  /*15e0*/  LEA R119, R197, 0x80, 0x7 ;  /* 0x00000080c5777811 */ /* 0x000fe200078e38ff */
[----:B---3--:R-:W-:-:S04]  /*15f0*/  @P0 IMAD.IADD R24, R8, 0x1, -R3 ;  /* 0x0000000108180824 */ /* 0x008fc800078e0a03 */
[----:B------:R-:W-:-:S04]  /*1600*/  IMAD.IADD R192, R9, 0x1, R24 ;  /* 0x0000000109c07824 */ /* 0x000fc800078e0218 */
[C---:B------:R-:W-:Y:S01]  /*1610*/  VIADD R0, R192.reuse, 0x7f ;  /* 0x0000007fc0007836 */ /* 0x040fe20000000000 */
[----:B------:R-:W-:-:S04]  /*1620*/  IADD3 R119, R192, R119, -R193 ;  /* 0x00000077c0777210 */ /* 0x000fc80007ffe8c1 */
[----:B------:R-:W-:-:S04]  /*1630*/  SHF.R.S32.HI R3, RZ, 0x1f, R0 ;  /* 0x0000001fff037819 */ /* 0x000fc80000011400 */
[----:B------:R-:W-:Y:S01]  /*1640*/  LEA.HI R3, R3, R0, RZ, 0x7 ;  /* 0x0000000003037211 */ /* 0x000fe200078f38ff */
[----:B------:R-:W-:-:S03]  /*1650*/  IMAD.IADD R0, R119, 0x1, R10 ;  /* 0x0000000177007824 */ /* 0x000fc600078e020a */
[----:B------:R-:W-:Y:S01]  /*1660*/  SHF.R.S32.HI R129, RZ, 0x7, R3 ;  /* 0x00000007ff817819 */ /* 0x000fe20000011403 */
[----:B0-----:R-:W-:Y:S06]  /*1670*/  @!P1 BRA `(.L_x_1320) ;  /* 0x0000000000489947 */ /* 0x001fec0003800000 */
[C---:B------:R-:W-:Y:S01]  /*1680*/  ISETP.GT.AND P0, PT, R119.reuse, RZ, PT ;  /* 0x000000ff7700720c */ /* 0x040fe20003f04270 */
[----:B------:R-:W-:Y:S01]  /*1690*/  BSSY B0, `(.L_x_1321) ;  /* 0x000000e000007945 */ /* 0x000fe20003800000 */
[----:B------:R-:W-:-:S11]  /*16a0*/  VIADD R3, R119, 0xffffffff ;  /* 0xffffffff77037836 */ /* 0x000fd60000000000 */
        /* <DEDUP_REMOVED lines=8> */
.L_x_1322:
[----:B------:R-:W-:-:S13]  /*1730*/  ISETP.NE.AND P0, PT, R11, 0x1, PT ;  /* 0x000000010b00780c */ /* 0x000fda0003f05270 */
[----:B------:R-:W0:Y:S02]  /*1740*/  @P0 LDC.64 R4, c[0x0][0x9e8] ;  /* 0x00027a00ff040b82 */ /* 0x000e240000000a00 */
[----:B0-----:R-:W-:-:S05]  /*1750*/  @P0 IMAD.HI.U32 R4, R3, R4, RZ ;  /* 0x0000000403040227 */ /* 0x001fca00078e00ff */
[----:B------:R-:W-:-:S07]  /*1760*/  @P0 SHF.R.U32.HI R3, RZ, R5, R4 ;  /* 0x00000005ff030219 */ /* 0x000fce0000011604 */
.L_x_1323:
[----:B------:R-:W-:Y:S05]  /*1770*/  BSYNC B0 ;  /* 0x0000000000007941 */ /* 0x000fea0003800000 */
.L_x_1321:
[----:B------:R-:W-:-:S05]  /*1780*/  IMAD R3, R3, R11, R11 ;  /* 0x0000000b03037224 */ /* 0x000fca00078e020b */
[----:B------:R-:W-:-:S07]  /*1790*/  VIMNMX R0, R0, R3, PT ;  /* 0x0000000300007248 */ /* 0x000fce0003fe0100 */
.L_x_1320:
[----:B------:R-:W-:Y:S01]  /*17a0*/  IMAD R3, R197, 0x80, -R193 ;  /* 0x00000080c5037824 */ /* 0x000fe200078e0ac1 */
[----:B------:R-:W-:-:S03]  /*17b0*/  ULDC UR4, c[0x0][0x9dc] ;  /* 0x0002770000047ab9 */ /* 0x000fc60000000800 */
[----:B------:R-:W-:-:S04]  /*17c0*/  IMAD.IADD R118, R192, 0x1, R3 ;  /* 0x00000001c0767824 */ /* 0x000fc800078e0203 */
[----:B------:R-:W-:Y:S01]  /*17d0*/  VIADD R3, R118, -UR4 ;  /* 0x8000000476037c36 */ /* 0x000fe20008000000 */
[----:B------:R-:W-:Y:S06]  /*17e0*/  @!P1 BRA `(.L_x_1324) ;  /* 0x0000000000489947 */ /* 0x000fec0003800000 */
[----:B------:R-:W-:Y:S01]  /*17f0*/  ISETP.GT.AND P0, PT, R118, -0x1, PT ;  /* 0xffffffff7600780c */ /* 0x000fe20003f04270 */
[----:B------:R-:W-:-:S12]  /*1800*/  BSSY B0, `(.L_x_1325) ;  /* 0x000000e000007945 */ /* 0x000fd80003800000 */
        /* <DEDUP_REMOVED lines=8> */
.L_x_1326:
[----:B------:R-:W-:Y:S01]  /*1890*/  ISETP.NE.AND P0, PT, R11, 0x1, PT ;  /* 0x000000010b00780c */ /* 0x000fe20003f05270 */
[----:B------:R-:W-:-:S12]  /*18a0*/  IMAD.MOV.U32 R4, RZ, RZ, R118 ;  /* 0x000000ffff047224 */ /* 0x000fd800078e0076 */
[----:B------:R-:W0:Y:S02]  /*18b0*/  @P0 LDC.64 R6, c[0x0][0x9e8] ;  /* 0x00027a00ff060b82 */ /* 0x000e240000000a00 */
[----:B0-----:R-:W-:-:S05]  /*18c0*/  @P0 IMAD.HI.U32 R6, R118, R6, RZ ;  /* 0x0000000676060227 */ /* 0x001fca00078e00ff */
[----:B------:R-:W-:-:S07]  /*18d0*/  @P0 SHF.R.U32.HI R4, RZ, R7, R6 ;  /* 0x00000007ff040219 */ /* 0x000fce0000011606 */
.L_x_1327:
[----:B------:R-:W-:Y:S05]  /*18e0*/  BSYNC B0 ;  /* 0x0000000000007941 */ /* 0x000fea0003800000 */
.L_x_1325:
[----:B------:R-:W-:-:S05]  /*18f0*/  IMAD R4, R4, R11, RZ ;  /* 0x0000000b04047224 */ /* 0x000fca00078e02ff */
[----:B------:R-:W-:-:S07]  /*1900*/  VIMNMX R3, R3, R4, !PT ;  /* 0x0000000403037248 */ /* 0x000fce0007fe0100 */
.L_x_1324:
[----:B------:R-:W-:Y:S01]  /*1910*/  VIADD R0, R0, 0x7f ;  /* 0x0000007f00007836 */ /* 0x000fe20000000000 */
[----:B------:R-:W-:-:S04]  /*1920*/  SHF.R.S32.HI R4, RZ, 0x1f, R3 ;  /* 0x0000001fff047819 */ /* 0x000fc80000011403 */
[----:B------:R-:W-:Y:S02]  /*1930*/  SHF.R.S32.HI R5, RZ, 0x1f, R0 ;  /* 0x0000001fff057819 */ /* 0x000fe40000011400 */
[----:B------:R-:W-:Y:S02]  /*1940*/  LEA.HI R4, R4, R3, RZ, 0x7 ;  /* 0x0000000304047211 */ /* 0x000fe400078f38ff */
[----:B------:R-:W-:Y:S02]  /*1950*/  LEA.HI R5, R5, R0, RZ, 0x7 ;  /* 0x0000000005057211 */ /* 0x000fe400078f38ff */
[----:B------:R-:W-:Y:S02]  /*1960*/  SHF.R.S32.HI R4, RZ, 0x7, R4 ;  /* 0x00000007ff047819 */ /* 0x000fe40000011404 */
[----:B------:R-:W-:Y:S02]  /*1970*/  SHF.R.S32.HI R0, RZ, 0x7, R5 ;  /* 0x00000007ff007819 */ /* 0x000fe40000011405 */
[----:B------:R-:W-:-:S02]  /*1980*/  VIMNMX R4, RZ, R4, !PT ;  /* 0x00000004ff047248 */ /* 0x000fc40007fe0100 */
[----:B------:R-:W-:-:S03]  /*1990*/  VIMNMX R0, R129, R0, PT ;  /* 0x0000000081007248 */ /* 0x000fc60003fe0100 */
[--C-:B------:R-:W-:Y:S02]  /*19a0*/  IMAD R4, R4, 0x80, -R9.reuse ;  /* 0x0000008004047824 */ /* 0x100fe400078e0a09 */
[----:B------:R-:W-:-:S03]  /*19b0*/  IMAD R3, R0, 0x80, -R9 ;  /* 0x0000008000037824 */ /* 0x000fc600078e0a09 */
[----:B------:R-:W-:Y:S02]  /*19c0*/  VIMNMX R4, RZ, R4, !PT ;  /* 0x00000004ff047248 */ /* 0x000fe40007fe0100 */
[----:B------:R-:W-:Y:S02]  /*19d0*/  VIMNMX R3, R3, R24, PT ;  /* 0x0000001803037248 */ /* 0x000fe40003fe0100 */
[----:B------:R-:W-:Y:S02]  /*19e0*/  SHF.R.U32.HI R25, RZ, 0x7, R4 ;  /* 0x00000007ff197819 */ /* 0x000fe40000011604 */
[----:B------:R-:W-:-:S03]  /*19f0*/  ISETP.GT.AND P0, PT, R3, R4, PT ;  /* 0x000000040300720c */ /* 0x000fc60003f04270 */
[----:B------:R-:W-:-:S10]  /*1a00*/  IMAD.MOV.U32 R26, RZ, RZ, R25 ;  /* 0x000000ffff1a7224 */ /* 0x000fd400078e0019 */
[----:B------:R-:W-:-:S05]  /*1a10*/  @P0 VIADD R0, R3, 0x7f ;  /* 0x0000007f03000836 */ /* 0x000fca0000000000 */
[----:B------:R-:W-:-:S04]  /*1a20*/  @P0 SHF.R.S32.HI R3, RZ, 0x1f, R0 ;  /* 0x0000001fff030819 */ /* 0x000fc80000011400 */
[----:B------:R-:W-:-:S04]  /*1a30*/  @P0 LEA.HI R3, R3, R0, RZ, 0x7 ;  /* 0x0000000003030211 */ /* 0x000fc800078f38ff */
[----:B------:R-:W-:Y:S02]  /*1a40*/  @P0 SHF.R.S32.HI R26, RZ, 0x7, R3 ;  /* 0x00000007ff1a0819 */ /* 0x000fe40000011403 */
[----:B------:R-:W-:Y:S02]  /*1a50*/  PLOP3.LUT P0, PT, PT, PT, PT, 0x80, 0x0 ;  /* 0x000000000000781c */ /* 0x000fe40003f0f070 */
[----:B------:R-:W-:-:S13]  /*1a60*/  ISETP.GT.AND P1, PT, R26, R25, PT ;  /* 0x000000191a00720c */ /* 0x000fda0003f24270 */
[----:B------:R-:W-:Y:S05]  /*1a70*/  @!P1 BRA `(.L_x_1328) ;  /* 0x0000006c00289947 */ /* 0x000fea0003800000 */
        /* <DEDUP_REMOVED lines=20> */
.L_x_1330:
[----:B------:R-:W-:Y:S05]  /*1bc0*/  BSYNC B6 ;  /* 0x0000000000067941 */ /* 0x000fea0003800000 */
.L_x_1329:
        /* <DEDUP_REMOVED lines=19> */
[----:B-1---5:R-:W-:Y:S05]  /*1d00*/  CALL.ABS.NOINC R14 ;  /* 0x000000000e007343 */ /* 0x022fea0003c00000 */
.L_x_1332:
[----:B------:R-:W-:Y:S05]  /*1d10*/  BSYNC B6 ;  /* 0x0000000000067941 */ /* 0x000fea0003800000 */
.L_x_1331:
[----:B------:R-:W-:Y:S01]  /*1d20*/  ULDC.64 UR4, c[0x0][0x9f8] ;  /* 0x00027e0000047ab9 */ /* 0x000fe20000000a00 */
[----:B------:R-:W0:Y:S01]  /*1d30*/  LDC R0, c[0x0][0x428] ;  /* 0x00010a00ff007b82 */ /* 0x000e220000000800 */
[----:B------:R-:W-:-:S07]  /*1d40*/  ISETP.NE.U32.AND P0, PT, RZ, UR4, PT ;  /* 0x00000004ff007c0c */ /* 0x000fce000bf05070 */
[----:B------:R-:W1:Y:S01]  /*1d50*/  LDC.64 R38, c[0x0][0x2f0] ;  /* 0x0000bc00ff267b82 */ /* 0x000e620000000a00 */
[----:B------:R-:W-:Y:S01]  /*1d60*/  ISETP.NE.AND.EX P0, PT, RZ, UR5, PT, P0 ;  /* 0x00000005ff007c0c */ /* 0x000fe2000bf05300 */
[----:B------:R-:W2:Y:S01]  /*1d70*/  S2R R30, SR_TID.X ;  /* 0x00000000001e7919 */ /* 0x000ea20000002100 */
[----:B------:R-:W-:Y:S01]  /*1d80*/  IMAD.IADD R43, R28, 0x1, R27 ;  /* 0x000000011c2b7824 */ /* 0x000fe200078e021b */
[----:B------:R-:W-:Y:S01]  /*1d90*/  ULDC.64 UR6, c[0x0][0xa08] ;  /* 0x0002820000067ab9 */ /* 0x000fe20000000a00 */
[----:B------:R-:W-:-:S03]  /*1da0*/  ULDC.64 UR4, c[0x0][0x2f8] ;  /* 0x0000be0000047ab9 */ /* 0x000fc60000000a00 */
[----:B------:R-:W3:Y:S08]  /*1db0*/  LDC.64 R32, c[0x0][0x3d8] ;  /* 0x0000f600ff207b82 */ /* 0x000ef00000000a00 */
[----:B------:R-:W4:Y:S08]  /*1dc0*/  @P0 LDC.64 R4, c[0x0][0x9f8] ;  /* 0x00027e00ff040b82 */ /* 0x000f300000000a00 */
[----:B------:R-:W1:Y:S01]  /*1dd0*/  LDC R27, c[0x0][0x3d4] ;  /* 0x0000f500ff1b7b82 */ /* 0x000e620000000800 */
[----:B----4-:R-:W-:-:S05]  /*1de0*/  @P0 IMAD.WIDE R4, R199, 0x4, R4 ;  /* 0x00000004c7040825 */ /* 0x010fca00078e0204 */
[----:B------:R4:W4:Y:S01]  /*1df0*/  @P0 LDG.E R199, desc[UR54][R4.64] ;  /* 0x0000003604c70981 */ /* 0x000922000c1e1900 */
[----:B0-----:R-:W-:Y:S01]  /*1e00*/  ISETP.NE.AND P0, PT, R0, 0x1, PT ;  /* 0x000000010000780c */ /* 0x001fe20003f05270 */
[----:B---3--:R-:W-:Y:S01]  /*1e10*/  IMAD.WIDE.U32 R10, R18, R32, R16 ;  /* 0x00000020120a7225 */ /* 0x008fe200078e0010 */
[----:B------:R-:W-:Y:S02]  /*1e20*/  SHF.R.S32.HI R35, RZ, 0x1f, R43 ;  /* 0x0000001fff237819 */ /* 0x000fe4000001142b */
[----:B--2---:R-:W-:Y:S01]  /*1e30*/  SHF.R.U32.HI R30, RZ, 0x7, R30 ;  /* 0x00000007ff1e7819 */ /* 0x004fe2000001161e */
[----:B-1----:R-:W-:Y:S01]  /*1e40*/  IMAD.SHL.U32 R90, R38, 0x20, RZ ;  /* 0x00000020265a7824 */ /* 0x002fe200078e00ff */
[----:B------:R-:W-:Y:S01]  /*1e50*/  ISETP.GE.AND P1, PT, R16, R27, PT ;  /* 0x0000001b1000720c */ /* 0x000fe20003f26270 */
[-C--:B------:R-:W-:Y:S01]  /*1e60*/  IMAD R6, R35, R38.reuse, RZ ;  /* 0x0000002623067224 */ /* 0x080fe200078e02ff */
[----:B------:R-:W-:Y:S01]  /*1e70*/  ISETP.NE.AND P6, PT, R30, 0x1, PT ;  /* 0x000000011e00780c */ /* 0x000fe20003fc5270 */
[----:B----4-:R-:W-:Y:S01]  /*1e80*/  IMAD.WIDE.U32 R4, R43, R38, RZ ;  /* 0x000000262b047225 */ /* 0x010fe200078e00ff */
[----:B------:R-:W-:-:S02]  /*1e90*/  SHF.R.S32.HI R23, RZ, 0x1f, R22 ;  /* 0x0000001fff177819 */ /* 0x000fc40000011416 */
[----:B------:R-:W-:Y:S01]  /*1ea0*/  SHF.L.U64.HI R91, R38, 0x5, R39 ;  /* 0x00000005265b7819 */ /* 0x000fe20000010227 */
[----:B------:R-:W0:Y:S01]  /*1eb0*/  @P0 LDC R3, c[0x0][0x42c] ;  /* 0x00010b00ff030b82 */ /* 0x000e220000000800 */
[-C--:B------:R-:W-:Y:S01]  /*1ec0*/  IMAD.WIDE.U32 R40, R18, R38.reuse, R16 ;  /* 0x0000002612287225 */ /* 0x080fe200078e0010 */
[C-C-:B------:R-:W-:Y:S02]  /*1ed0*/  SHF.L.U64.HI R15, R32.reuse, 0x5, R33.reuse ;  /* 0x00000005200f7819 */ /* 0x140fe40000010221 */
[----:B------:R-:W-:Y:S01]  /*1ee0*/  SHF.L.U64.HI R110, R32, 0x7, R33 ;  /* 0x00000007206e7819 */ /* 0x000fe20000010221 */
[----:B------:R-:W-:Y:S01]  /*1ef0*/  IMAD.WIDE.U32 R88, R18, R38, R90 ;  /* 0x0000002612587225 */ /* 0x000fe200078e005a */
[----:B------:R-:W-:Y:S02]  /*1f00*/  SHF.L.U64.HI R105, R38, 0x6, R39 ;  /* 0x0000000626697819 */ /* 0x000fe40000010227 */
[----:B------:R-:W1:Y:S01]  /*1f10*/  @P0 LDC R7, c[0x0][0x430] ;  /* 0x00010c00ff070b82 */ /* 0x000e620000000800 */
[----:B------:R-:W-:-:S02]  /*1f20*/  VIADD R125, R30, 0x8 ;  /* 0x000000081e7d7836 */ /* 0x000fc40000000000 */
[----:B------:R-:W-:Y:S02]  /*1f30*/  IMAD.SHL.U32 R116, R27, 0x2, RZ ;  /* 0x000000021b747824 */ /* 0x000fe400078e00ff */
[----:B------:R-:W-:Y:S02]  /*1f40*/  IMAD.SHL.U32 R128, R38, 0x80, RZ ;  /* 0x0000008026807824 */ /* 0x000fe400078e00ff */
[----:B0-----:R-:W-:-:S04]  /*1f50*/  @P0 IMAD.HI.U32 R0, R198, R3, RZ ;  /* 0x00000003c6000227 */ /* 0x001fc800078e00ff */
[----:B------:R-:W-:Y:S01]  /*1f60*/  IMAD R3, R43, R39, R6 ;  /* 0x000000272b037224 */ /* 0x000fe200078e0206 */
[----:B-1----:R-:W-:-:S03]  /*1f70*/  @P0 SHF.R.U32.HI R198, RZ, R7, R0 ;  /* 0x00000007ffc60219 */ /* 0x002fc60000011600 */
[----:B------:R-:W-:Y:S01]  /*1f80*/  IMAD.IADD R5, R5, 0x1, R3 ;  /* 0x0000000105057824 */ /* 0x000fe200078e0203 */
[----:B------:R-:W-:Y:S01]  /*1f90*/  ISETP.NE.U32.AND P0, PT, RZ, UR6, PT ;  /* 0x00000006ff007c0c */ /* 0x000fe2000bf05070 */
[----:B------:R-:W0:Y:S01]  /*1fa0*/  LDC.64 R6, c[0x0][0x3e8] ;  /* 0x0000fa00ff067b82 */ /* 0x000e220000000a00 */
[----:B------:R-:W-:Y:S01]  /*1fb0*/  SHF.R.S32.HI R8, RZ, 0x1f, R198 ;  /* 0x0000001fff087819 */ /* 0x000fe200000114c6 */
[----:B------:R-:W-:Y:S01]  /*1fc0*/  IMAD.WIDE.U32 R4, R198, UR4, R4 ;  /* 0x00000004c6047c25 */ /* 0x000fe2000f8e0004 */
[----:B------:R-:W-:-:S03]  /*1fd0*/  ISETP.NE.AND.EX P0, PT, RZ, UR7, PT, P0 ;  /* 0x00000007ff007c0c */ /* 0x000fc6000bf05300 */
[----:B------:R-:W-:-:S04]  /*1fe0*/  IMAD R3, R8, UR4, RZ ;  /* 0x0000000408037c24 */ /* 0x000fc8000f8e02ff */
[----:B------:R-:W-:Y:S01]  /*1ff0*/  IMAD R3, R198, UR5, R3 ;  /* 0x00000005c6037c24 */ /* 0x000fe2000f8e0203 */
[----:B------:R-:W-:-:S03]  /*2000*/  ULDC.64 UR4, c[0x0][0x300] ;  /* 0x0000c00000047ab9 */ /* 0x000fc60000000a00 */
[----:B------:R-:W-:Y:S02]  /*2010*/  IMAD.IADD R5, R5, 0x1, R3 ;  /* 0x0000000105057824 */ /* 0x000fe400078e0203 */
[----:B0-----:R-:W-:Y:S01]  /*2020*/  IMAD R12, R19, R6, RZ ;  /* 0x00000006130c7224 */ /* 0x001fe200078e02ff */
[----:B------:R-:W-:-:S03]  /*2030*/  SHF.L.U64.HI R109, R6, 0x7, R7 ;  /* 0x00000007066d7819 */ /* 0x000fc60000010207 */
[----:B------:R-:W-:Y:S01]  /*2040*/  IMAD R85, R18, R7, R12 ;  /* 0x0000000712557224 */ /* 0x000fe200078e020c */
[----:B------:R-:W-:Y:S02]  /*2050*/  SHF.R.S32.HI R0, RZ, 0x1f, R199 ;  /* 0x0000001fff007819 */ /* 0x000fe400000114c7 */
[----:B------:R-:W-:Y:S02]  /*2060*/  SEL R97, R199, RZ, !P0 ;  /* 0x000000ffc7617207 */ /* 0x000fe40004000000 */
[----:B------:R-:W-:Y:S02]  /*2070*/  SEL R9, R0, RZ, !P0 ;  /* 0x000000ff00097207 */ /* 0x000fe40004000000 */
[----:B------:R-:W-:Y:S01]  /*2080*/  IADD3 R42, P0, R18, R43, RZ ;  /* 0x0000002b122a7210 */ /* 0x000fe20007f1e0ff */
[----:B------:R-:W-:-:S04]  /*2090*/  IMAD.WIDE.U32 R98, R97, UR4, R4 ;  /* 0x0000000461627c25 */ /* 0x000fc8000f8e0004 */
[----:B------:R-:W-:Y:S02]  /*20a0*/  IMAD R0, R9, UR4, RZ ;  /* 0x0000000409007c24 */ /* 0x000fe4000f8e02ff */
[----:B------:R-:W-:Y:S02]  /*20b0*/  IMAD.X R43, R19, 0x1, R35, P0 ;  /* 0x00000001132b7824 */ /* 0x000fe400000e0623 */
[----:B------:R-:W-:Y:S01]  /*20c0*/  IMAD R31, R97, UR5, R0 ;  /* 0x00000005611f7c24 */ /* 0x000fe2000f8e0200 */
[----:B------:R-:W-:Y:S05]  /*20d0*/  @!P6 WARPSYNC.ALL ;  /* 0x000000000000e948 */ /* 0x000fea0003800000 */
[----:B------:R-:W-:Y:S01]  /*20e0*/  ULDC.64 UR4, c[0x0][0x320] ;  /* 0x0000c80000047ab9 */ /* 0x000fe20000000a00 */
[----:B------:R-:W-:-:S02]  /*20f0*/  IMAD R0, R19, R32, RZ ;  /* 0x0000002013007224 */ /* 0x000fc400078e02ff */
[----:B------:R-:W-:Y:S02]  /*2100*/  IMAD R3, R8, UR4, RZ ;  /* 0x0000000408037c24 */ /* 0x000fe4000f8e02ff */
[----:B------:R-:W-:-:S04]  /*2110*/  IMAD.WIDE.U32 R4, R198, UR4, R16 ;  /* 0x00000004c6047c25 */ /* 0x000fc8000f8e0010 */
[----:B------:R-:W-:Y:S01]  /*2120*/  IMAD R3, R198, UR5, R3 ;  /* 0x00000005c6037c24 */ /* 0x000fe2000f8e0203 */
[----:B------:R-:W-:Y:S01]  /*2130*/  ULDC.64 UR4, c[0x0][0x328] ;  /* 0x0000ca0000047ab9 */ /* 0x000fe20000000a00 */
[C---:B------:R-:W-:Y:S01]  /*2140*/  IMAD R13, R18.reuse, R33, R0 ;  /* 0x00000021120d7224 */ /* 0x040fe200078e0200 */
[----:B------:R-:W-:Y:S01]  /*2150*/  P2R R0, PR, RZ, 0x2 ;  /* 0x00000002ff007803 */ /* 0x000fe20000000000 */
[----:B------:R-:W-:Y:S02]  /*2160*/  IMAD.IADD R5, R5, 0x1, R3 ;  /* 0x0000000105057824 */ /* 0x000fe400078e0203 */
[----:B------:R-:W-:Y:S02]  /*2170*/  IMAD R3, R9, UR4, RZ ;  /* 0x0000000409037c24 */ /* 0x000fe4000f8e02ff */
[----:B------:R-:W-:-:S04]  /*2180*/  IMAD.WIDE.U32 R8, R18, R6, R22 ;  /* 0x0000000612087225 */ /* 0x000fc800078e0016 */
[----:B------:R-:W-:Y:S01]  /*2190*/  IMAD R47, R97, UR5, R3 ;  /* 0x00000005612f7c24 */ /* 0x000fe2000f8e0203 */
[----:B------:R-:W-:Y:S01]  /*21a0*/  SEL R3, R27, RZ, P1 ;  /* 0x000000ff1b037207 */ /* 0x000fe20000800000 */
[----:B------:R-:W-:Y:S01]  /*21b0*/  IMAD.WIDE.U32 R96, R97, UR4, R4 ;  /* 0x0000000461607c25 */ /* 0x000fe2000f8e0004 */
[----:B------:R-:W-:Y:S02]  /*21c0*/  ULDC UR4, c[0x0][0x2e4] ;  /* 0x0000b90000047ab9 */ /* 0x000fe40000000800 */
[C---:B------:R-:W-:Y:S01]  /*21d0*/  ISETP.GE.AND P2, PT, R16.reuse, UR4, PT ;  /* 0x0000000410007c0c */ /* 0x040fe2000bf46270 */
[----:B------:R-:W-:Y:S02]  /*21e0*/  IMAD.IADD R3, R16, 0x1, R3 ;  /* 0x0000000110037824 */ /* 0x000fe400078e0203 */
[----:B------:R-:W-:-:S03]  /*21f0*/  IMAD.WIDE.U32 R4, R18, R32, R22 ;  /* 0x0000002012047225 */ /* 0x000fc600078e0016 */
[----:B------:R-:W-:Y:S01]  /*2200*/  SHF.R.S32.HI R14, RZ, 0x1f, R3 ;  /* 0x0000001fff0e7819 */ /* 0x000fe20000011403 */
[----:B------:R-:W-:Y:S02]  /*2210*/  IMAD.MOV.U32 R86, RZ, RZ, R8 ;  /* 0x000000ffff567224 */ /* 0x000fe400078e0008 */
[----:B------:R-:W-:Y:S01]  /*2220*/  IMAD.IADD R5, R5, 0x1, R13 ;  /* 0x0000000105057824 */ /* 0x000fe200078e020d */
[CC--:B------:R-:W-:Y:S01]  /*2230*/  LEA.HI R8, R14.reuse, R3.reuse, RZ, 0x6 ;  /* 0x000000030e087211 */ /* 0x0c0fe200078f30ff */
[----:B------:R-:W-:Y:S01]  /*2240*/  IMAD.IADD R11, R13, 0x1, R11 ;  /* 0x000000010d0b7824 */ /* 0x000fe200078e020b */
[----:B------:R-:W-:Y:S01]  /*2250*/  LEA.HI R37, R14, R3, RZ, 0x3 ;  /* 0x000000030e257211 */ /* 0x000fe200078f18ff */
[----:B------:R-:W-:Y:S01]  /*2260*/  IMAD.WIDE.U32 R12, R18, R6, R16 ;  /* 0x00000006120c7225 */ /* 0x000fe200078e0010 */
[----:B------:R-:W-:Y:S02]  /*2270*/  SHF.L.U32 R3, R8, 0x7, RZ ;  /* 0x0000000708037819 */ /* 0x000fe400000006ff */
[----:B------:R-:W-:Y:S01]  /*2280*/  LOP3.LUT R8, R37, 0x38, RZ, 0xc0, !PT ;  /* 0x0000003825087812 */ /* 0x000fe200078ec0ff */
[----:B------:R-:W-:Y:S01]  /*2290*/  IMAD.MOV.U32 R84, RZ, RZ, R12 ;  /* 0x000000ffff547224 */ /* 0x000fe200078e000c */
[----:B------:R-:W-:Y:S01]  /*22a0*/  LOP3.LUT R12, R202, 0x38, R37, 0xf8, !PT ;  /* 0x00000038ca0c7812 */ /* 0x000fe200078ef825 */
[----:B------:R-:W-:Y:S01]  /*22b0*/  IMAD.IADD R87, R9, 0x1, R85 ;  /* 0x0000000109577824 */ /* 0x000fe200078e0255 */
[----:B------:R-:W-:Y:S01]  /*22c0*/  LOP3.LUT R14, R201, 0x38, R37, 0xf8, !PT ;  /* 0x00000038c90e7812 */ /* 0x000fe200078ef825 */
[----:B-----5:R-:W-:Y:S01]  /*22d0*/  IMAD.WIDE.U32 R94, R117, R32, R4 ;  /* 0x00000020755e7225 */ /* 0x020fe200078e0004 */
[----:B------:R-:W-:-:S02]  /*22e0*/  LOP3.LUT R20, R200, 0x38, R37, 0xf8, !PT ;  /* 0x00000038c8147812 */ /* 0x000fc400078ef825 */
[----:B------:R-:W-:Y:S01]  /*22f0*/  LOP3.LUT R8, R8, 0x1c0, R203, 0xf8, !PT ;  /* 0x000001c008087812 */ /* 0x000fe200078ef8cb */
[----:B------:R-:W-:Y:S01]  /*2300*/  IMAD.IADD R30, R99, 0x1, R31 ;  /* 0x00000001631e7824 */ /* 0x000fe200078e021f */
[----:B------:R-:W-:Y:S01]  /*2310*/  LOP3.LUT R3, R3, 0xffffe000, RZ, 0xc0, !PT ;  /* 0xffffe00003037812 */ /* 0x000fe200078ec0ff */
[----:B------:R-:W-:Y:S01]  /*2320*/  IMAD.IADD R85, R85, 0x1, R13 ;  /* 0x0000000155557824 */ /* 0x000fe200078e020d */
[----:B------:R-:W-:Y:S01]  /*2330*/  LOP3.LUT R12, R12, R209, RZ, 0x3c, !PT ;  /* 0x000000d10c0c7212 */ /* 0x000fe200078e3cff */
[C---:B------:R-:W-:Y:S01]  /*2340*/  IMAD.WIDE.U32 R92, R117.reuse, R32, R10 ;  /* 0x00000020755c7225 */ /* 0x040fe200078e000a */
[----:B------:R-:W-:Y:S02]  /*2350*/  LOP3.LUT R14, R14, R207, RZ, 0x3c, !PT ;  /* 0x000000cf0e0e7212 */ /* 0x000fe400078e3cff */
[----:B------:R-:W-:Y:S01]  /*2360*/  LOP3.LUT R20, R20, R205, RZ, 0x3c, !PT ;  /* 0x000000cd14147212 */ /* 0x000fe200078e3cff */
[----:B------:R-:W-:Y:S01]  /*2370*/  IMAD.SHL.U32 R13, R32, 0x20, RZ ;  /* 0x00000020200d7824 */ /* 0x000fe200078e00ff */
[----:B------:R-:W-:Y:S01]  /*2380*/  LOP3.LUT R8, R8, R211, RZ, 0x3c, !PT ;  /* 0x000000d308087212 */ /* 0x000fe200078e3cff */
[----:B------:R-:W-:Y:S01]  /*2390*/  IMAD.SHL.U32 R11, R32, 0x80, RZ ;  /* 0x00000080200b7824 */ /* 0x000fe200078e00ff */
[----:B------:R-:W-:Y:S01]  /*23a0*/  SHF.R.S32.HI R9, RZ, 0x1f, R117 ;  /* 0x0000001fff097819 */ /* 0x000fe20000011475 */
[----:B------:R-:W-:Y:S01]  /*23b0*/  IMAD.WIDE.U32 R86, R117, R6, R86 ;  /* 0x0000000675567225 */ /* 0x000fe200078e0056 */
[----:B------:R-:W-:-:S02]  /*23c0*/  IADD3 R114, R12, R3, R210 ;  /* 0x000000030c727210 */ /* 0x000fc40007ffe0d2 */
[-C--:B------:R-:W-:Y:S01]  /*23d0*/  IADD3 R113, R14, R3.reuse, R208 ;  /* 0x000000030e717210 */ /* 0x080fe20007ffe0d0 */
[C---:B------:R-:W-:Y:S01]  /*23e0*/  IMAD R4, R9.reuse, R6, RZ ;  /* 0x0000000609047224 */ /* 0x040fe200078e02ff */
[-C--:B------:R-:W-:Y:S01]  /*23f0*/  IADD3 R111, R20, R3.reuse, R206 ;  /* 0x00000003146f7210 */ /* 0x080fe20007ffe0ce */
[----:B------:R-:W-:Y:S01]  /*2400*/  IMAD R28, R9, R32, RZ ;  /* 0x00000020091c7224 */ /* 0x000fe200078e02ff */
[----:B------:R-:W-:Y:S01]  /*2410*/  IADD3 R115, R8, R3, R212 ;  /* 0x0000000308737210 */ /* 0x000fe20007ffe0d4 */
[----:B------:R-:W-:Y:S01]  /*2420*/  IMAD R3, R19, R38, RZ ;  /* 0x0000002613037224 */ /* 0x000fe200078e02ff */
[----:B------:R-:W-:Y:S01]  /*2430*/  IADD3 R31, P0, R98, R40, RZ ;  /* 0x00000028621f7210 */ /* 0x000fe20007f1e0ff */
[C---:B------:R-:W-:Y:S01]  /*2440*/  IMAD R45, R117.reuse, R7, R4 ;  /* 0x00000007752d7224 */ /* 0x040fe200078e0204 */
[----:B------:R-:W-:Y:S01]  /*2450*/  IADD3 R4, P1, R90, R88, RZ ;  /* 0x000000585a047210 */ /* 0x000fe20007f3e0ff */
[----:B------:R-:W-:Y:S01]  /*2460*/  IMAD R21, R18, R39, R3 ;  /* 0x0000002712157224 */ /* 0x000fe200078e0203 */
[----:B------:R-:W-:Y:S01]  /*2470*/  SHF.L.U64.HI R14, R32, 0x6, R33 ;  /* 0x00000006200e7819 */ /* 0x000fe20000010221 */
[----:B------:R-:W-:Y:S01]  /*2480*/  IMAD R29, R117, R33, R28 ;  /* 0x00000021751d7224 */ /* 0x000fe200078e021c */
[----:B------:R-:W-:Y:S01]  /*2490*/  IADD3 R33, P3, R98, 0x40, RZ ;  /* 0x0000004062217810 */ /* 0x000fe20007f7e0ff */
[----:B------:R-:W-:Y:S01]  /*24a0*/  IMAD.IADD R5, R21, 0x1, R89 ;  /* 0x0000000115057824 */ /* 0x000fe200078e0259 */
[C---:B------:R-:W-:Y:S01]  /*24b0*/  SHF.L.U64.HI R10, R6.reuse, 0x5, R7 ;  /* 0x00000005060a7819 */ /* 0x040fe20000010207 */
[----:B------:R-:W-:Y:S01]  /*24c0*/  IMAD.IADD R21, R41, 0x1, R21 ;  /* 0x0000000129157824 */ /* 0x000fe200078e0215 */
[----:B------:R-:W-:Y:S01]  /*24d0*/  SHF.L.U64.HI R9, R6, 0x6, R7 ;  /* 0x0000000606097819 */ /* 0x000fe20000010207 */
[----:B------:R-:W-:Y:S01]  /*24e0*/  IMAD.X R20, R5, 0x1, R91, P1 ;  /* 0x0000000105147824 */ /* 0x000fe200008e065b */
[----:B------:R-:W-:Y:S01]  /*24f0*/  IADD3 R107, P1, R4, R90, RZ ;  /* 0x0000005a046b7210 */ /* 0x000fe20007f3e0ff */
[----:B------:R-:W-:Y:S01]  /*2500*/  IMAD.SHL.U32 R12, R32, 0x40, RZ ;  /* 0x00000040200c7824 */ /* 0x000fe200078e00ff */
[----:B------:R-:W-:Y:S01]  /*2510*/  LOP3.LUT R32, R37, 0xfffffff8, RZ, 0xc0, !PT ;  /* 0xfffffff825207812 */ /* 0x000fe200078ec0ff */
[----:B------:R-:W-:Y:S01]  /*2520*/  IMAD.X R34, R21, 0x1, R30, P0 ;  /* 0x0000000115227824 */ /* 0x000fe200000e061e */
[----:B------:R-:W-:Y:S01]  /*2530*/  IADD3 R35, P0, R31, 0x40, RZ ;  /* 0x000000401f237810 */ /* 0x000fe20007f1e0ff */
[----:B------:R-:W-:Y:S01]  /*2540*/  IMAD.WIDE.U32 R84, R117, R6, R84 ;  /* 0x0000000675547225 */ /* 0x000fe200078e0054 */
[----:B------:R-:W-:-:S02]  /*2550*/  SHF.L.U64.HI R3, R38, 0x7, R39 ;  /* 0x0000000726037819 */ /* 0x000fc40000010227 */
[----:B------:R-:W-:Y:S01]  /*2560*/  SHF.R.S32.HI R37, RZ, 0x3, R37 ;  /* 0x00000003ff257819 */ /* 0x000fe20000011425 */
[C---:B------:R-:W-:Y:S01]  /*2570*/  IMAD.SHL.U32 R8, R6.reuse, 0x20, RZ ;  /* 0x0000002006087824 */ /* 0x040fe200078e00ff */
[----:B------:R-:W-:Y:S01]  /*2580*/  SHF.R.S32.HI R39, RZ, 0x1f, R32 ;  /* 0x0000001fff277819 */ /* 0x000fe20000011420 */
[----:B------:R-:W-:Y:S01]  /*2590*/  IMAD.SHL.U32 R7, R6, 0x40, RZ ;  /* 0x0000004006077824 */ /* 0x000fe200078e00ff */
[----:B------:R-:W-:Y:S01]  /*25a0*/  IADD3.X R101, RZ, R34, RZ, P0, !PT ;  /* 0x00000022ff657210 */ /* 0x000fe200007fe4ff */
[----:B------:R-:W-:Y:S01]  /*25b0*/  IMAD.X R106, R20, 0x1, R91, P1 ;  /* 0x00000001146a7824 */ /* 0x000fe200008e065b */
[----:B------:R-:W-:Y:S01]  /*25c0*/  @!P6 BAR.SYNC.DEFER_BLOCKING 0x9, 0x100 ;  /* 0x024400000000eb1d */ /* 0x000fe20000010000 */
[----:B------:R-:W-:Y:S01]  /*25d0*/  IMAD.IADD R27, R95, 0x1, R29 ;  /* 0x000000015f1b7824 */ /* 0x000fe200078e021d */
[----:B------:R-:W-:Y:S01]  /*25e0*/  ISETP.GE.AND P1, PT, R195, UR4, PT ;  /* 0x00000004c3007c0c */ /* 0x000fe2000bf26270 */
[----:B------:R-:W-:Y:S02]  /*25f0*/  IMAD.IADD R28, R29, 0x1, R93 ;  /* 0x000000011d1c7824 */ /* 0x000fe400078e025d */
[----:B------:R-:W-:-:S02]  /*2600*/  IMAD.SHL.U32 R6, R6, 0x80, RZ ;  /* 0x0000008006067824 */ /* 0x000fc400078e00ff */
[----:B------:R-:W-:Y:S02]  /*2610*/  IMAD.IADD R29, R87, 0x1, R45 ;  /* 0x00000001571d7824 */ /* 0x000fe400078e022d */
[----:B------:R-:W-:Y:S02]  /*2620*/  IMAD.IADD R36, R45, 0x1, R85 ;  /* 0x000000012d247824 */ /* 0x000fe400078e0255 */
[----:B------:R-:W-:Y:S02]  /*2630*/  IMAD.X R100, RZ, RZ, R30, P3 ;  /* 0x000000ffff647224 */ /* 0x000fe400018e061e */
[----:B------:R-:W-:-:S07]  /*2640*/  IMAD.IADD R102, R97, 0x1, R47 ;  /* 0x0000000161667824 */ /* 0x000fce00078e022f */
.L_x_1418:
[----:B0-----:R-:W0:Y:S01]  /*2650*/  LDC R123, c[0x0][0x3d4] ;  /* 0x0000f500ff7b7b82 */ /* 0x001e220000000800 */
[----:B------:R-:W-:Y:S01]  /*2660*/  VIADD R26, R26, 0xffffffff ;  /* 0xffffffff1a1a7836 */ /* 0x000fe20000000000 */
[----:B------:R-:W-:Y:S05]  /*2670*/  YIELD ;  /* 0x0000000000007946 */ /* 0x000fea0003800000 */
[----:B------:R-:W-:Y:S01]  /*2680*/  IMAD R45, R185, 0x4000, R214 ;  /* 0x00004000b92d7824 */ /* 0x000fe200078e02d6 */
[----:B------:R-:W-:Y:S01]  /*2690*/  ISETP.GT.AND P3, PT, R26, R25, PT ;  /* 0x000000191a00720c */ /* 0x000fe20003f64270 */
[----:B------:R-:W-:Y:S02]  /*26a0*/  BSSY B0, `(.L_x_1333) ;  /* 0x0000589000007945 */ /* 0x000fe40003800000 */
[----:B------:R-:W-:Y:S01]  /*26b0*/  IMAD R108, R45, 0x2, R2 ;  /* 0x000000022d6c7824 */ /* 0x000fe200078e0202 */
[----:B------:R-:W-:-:S02]  /*26c0*/  P2R R104, PR, RZ, 0x8 ;  /* 0x00000008ff687803 */ /* 0x000fc40000000000 */
[----:B0-----:R-:W-:-:S13]  /*26d0*/  ISETP.GE.AND P0, PT, R123, 0x1, PT ;  /* 0x000000017b00780c */ /* 0x001fda0003f06270 */
[----:B------:R-:W-:Y:S05]  /*26e0*/  @!P0 BRA `(.L_x_1334) ;  /* 0x0000005000908947 */ /* 0x000fea0003800000 */
[----:B------:R-:W-:Y:S01]  /*26f0*/  ULDC.U8 UR4, c[0x0][0x3f0] ;  /* 0x0000fc0000047ab9 */ /* 0x000fe20000000000 */
[----:B------:R-:W-:Y:S01]  /*2700*/  SHF.R.S32.HI R45, RZ, 0x1f, R26 ;  /* 0x0000001fff2d7819 */ /* 0x000fe2000001141a */
[-C--:B------:R-:W-:Y:S01]  /*2710*/  IMAD R44, R3, R26.reuse, RZ ;  /* 0x0000001a032c7224 */ /* 0x080fe200078e02ff */
[----:B------:R-:W-:Y:S01]  /*2720*/  ISETP.NE.AND P0, PT, RZ, UR4, PT ;  /* 0x00000004ff007c0c */ /* 0x000fe2000bf05270 */
[-C--:B------:R-:W-:Y:S02]  /*2730*/  IMAD R46, R110, R26.reuse, RZ ;  /* 0x0000001a6e2e7224 */ /* 0x080fe400078e02ff */
[----:B------:R-:W-:Y:S02]  /*2740*/  IMAD R48, R109, R26, RZ ;  /* 0x0000001a6d307224 */ /* 0x000fe400078e02ff */
[----:B------:R-:W-:Y:S02]  /*2750*/  IMAD R112, R26, -0x80, R24 ;  /* 0xffffff801a707824 */ /* 0x000fe400078e0218 */
[----:B------:R-:W-:-:S02]  /*2760*/  IMAD R47, R45, R128, R44 ;  /* 0x000000802d2f7224 */ /* 0x000fc400078e022c */
[C---:B------:R-:W-:Y:S01]  /*2770*/  IMAD R49, R45.reuse, R11, R46 ;  /* 0x0000000b2d317224 */ /* 0x040fe200078e022e */
[----:B------:R-:W-:Y:S01]  /*2780*/  VIMNMX R112, R112, 0x80, PT ;  /* 0x0000008070707848 */ /* 0x000fe20003fe0100 */
[----:B------:R-:W-:Y:S02]  /*2790*/  IMAD R103, R45, R6, R48 ;  /* 0x000000062d677224 */ /* 0x000fe400078e0230 */
[----:B------:R-:W-:-:S04]  /*27a0*/  IMAD.WIDE.U32 R120, R128, R26, RZ ;  /* 0x0000001a80787225 */ /* 0x000fc800078e00ff */
[----:B------:R-:W-:-:S04]  /*27b0*/  IMAD.WIDE.U32 R78, R11, R26, RZ ;  /* 0x0000001a0b4e7225 */ /* 0x000fc800078e00ff */
[----:B------:R-:W-:-:S04]  /*27c0*/  IMAD.WIDE.U32 R76, R6, R26, RZ ;  /* 0x0000001a064c7225 */ /* 0x000fc800078e00ff */
[----:B------:R-:W-:Y:S02]  /*27d0*/  IMAD.IADD R122, R121, 0x1, R47 ;  /* 0x00000001797a7824 */ /* 0x000fe400078e022f */
        /* <DEDUP_REMOVED lines=31> */
.L_x_1337:
[----:B------:R-:W-:Y:S05]  /*29d0*/  BSYNC B1 ;  /* 0x0000000000017941 */ /* 0x000fea0003800000 */
.L_x_1336:
[----:B------:R-:W-:Y:S01]  /*29e0*/  ISETP.GE.AND P4, PT, R189, R112, PT ;  /* 0x00000070bd00720c */ /* 0x000fe20003f86270 */
[----:B0----5:R-:W-:Y:S01]  /*29f0*/  IMAD.MOV.U32 R44, RZ, RZ, R72 ;  /* 0x000000ffff2c7224 */ /* 0x021fe200078e0048 */
[----:B------:R-:W-:Y:S01]  /*2a00*/  BSSY B1, `(.L_x_1338) ;  /* 0x0000026000017945 */ /* 0x000fe20003800000 */
[----:B------:R-:W-:Y:S01]  /*2a10*/  IMAD.MOV.U32 R45, RZ, RZ, R73 ;  /* 0x000000ffff2d7224 */ /* 0x000fe200078e0049 */
[----:B------:R-:W-:Y:S01]  /*2a20*/  CS2R R68, SRZ ;  /* 0x0000000000447805 */ /* 0x000fe2000001ff00 */
[----:B------:R-:W-:Y:S01]  /*2a30*/  IMAD.MOV.U32 R46, RZ, RZ, R80 ;  /* 0x000000ffff2e7224 */ /* 0x000fe200078e0050 */
[----:B------:R-:W-:Y:S01]  /*2a40*/  CS2R R66, SRZ ;  /* 0x0000000000427805 */ /* 0x000fe2000001ff00 */
[----:B------:R-:W-:Y:S01]  /*2a50*/  IMAD.MOV.U32 R47, RZ, RZ, R81 ;  /* 0x000000ffff2f7224 */ /* 0x000fe200078e0051 */
[----:B------:R-:W-:Y:S01]  /*2a60*/  PRMT R134, R44, 0x5410, R45 ;  /* 0x000054102c867816 */ /* 0x000fe2000000002d */
[----:B------:R-:W-:Y:S01]  /*2a70*/  IMAD.MOV.U32 R44, RZ, RZ, R74 ;  /* 0x000000ffff2c7224 */ /* 0x000fe200078e004a */
[----:B------:R-:W-:Y:S01]  /*2a80*/  PRMT R142, R142, 0x5410, R46 ;  /* 0x000054108e8e7816 */ /* 0x000fe2000000002e */
[----:B------:R-:W-:Y:S01]  /*2a90*/  IMAD.MOV.U32 R45, RZ, RZ, R75 ;  /* 0x000000ffff2d7224 */ /* 0x000fe200078e004b */
[----:B------:R-:W-:Y:S01]  /*2aa0*/  PRMT R139, R47, 0x7610, R139 ;  /* 0x000076102f8b7816 */ /* 0x000fe2000000008b */
[----:B------:R-:W-:Y:S01]  /*2ab0*/  IMAD.MOV.U32 R46, RZ, RZ, R82 ;  /* 0x000000ffff2e7224 */ /* 0x000fe200078e0052 */
[----:B------:R-:W-:Y:S01]  /*2ac0*/  CS2R R70, SRZ ;  /* 0x0000000000467805 */ /* 0x000fe2000001ff00 */
[----:B------:R-:W-:Y:S01]  /*2ad0*/  IMAD.MOV.U32 R47, RZ, RZ, R83 ;  /* 0x000000ffff2f7224 */ /* 0x000fe200078e0053 */
[----:B------:R-:W-:-:S02]  /*2ae0*/  PRMT R135, R44, 0x5410, R45 ;  /* 0x000054102c877816 */ /* 0x000fc4000000002d */
[----:B------:R-:W-:Y:S02]  /*2af0*/  PRMT R142, R46, 0x7610, R142 ;  /* 0x000076102e8e7816 */ /* 0x000fe4000000008e */
[----:B------:R-:W-:Y:S01]  /*2b00*/  PRMT R141, R141, 0x5410, R47 ;  /* 0x000054108d8d7816 */ /* 0x000fe2000000002f */
[----:B------:R-:W-:Y:S06]  /*2b10*/  @P4 BRA `(.L_x_1339) ;  /* 0x0000000000504947 */ /* 0x000fec0003800000 */
[----:B------:R-:W-:Y:S01]  /*2b20*/  IADD3 R45, P0, P5, R94, R78, R13 ;  /* 0x0000004e5e2d7210 */ /* 0x000fe20007d1e00d */
[----:B------:R-:W-:Y:S01]  /*2b30*/  ULDC.64 UR4, c[0x0][0x3c8] ;  /* 0x0000f20000047ab9 */ /* 0x000fe20000000a00 */
[----:B------:R-:W-:Y:S02]  /*2b40*/  CS2R R68, SRZ ;  /* 0x0000000000447805 */ /* 0x000fe4000001ff00 */
[----:B------:R-:W-:Y:S02]  /*2b50*/  CS2R R70, SRZ ;  /* 0x0000000000467805 */ /* 0x000fe4000001ff00 */
[----:B------:R-:W-:Y:S02]  /*2b60*/  IADD3.X R46, R27, R124, R15, P0, P5 ;  /* 0x0000007c1b2e7210 */ /* 0x000fe400007ea40f */
        /* <DEDUP_REMOVED lines=15> */
.L_x_1339:
[----:B------:R-:W-:Y:S05]  /*2c60*/  BSYNC B1 ;  /* 0x0000000000017941 */ /* 0x000fea0003800000 */
.L_x_1338:
        /* <DEDUP_REMOVED lines=10> */
[----:B------:R-:W-:-:S02]  /*2d10*/  MOV R45, R67 ;  /* 0x00000043002d7202 */ /* 0x000fc40000000f00 */
[----:B------:R-:W-:Y:S02]  /*2d20*/  CS2R R60, SRZ ;  /* 0x00000000003c7805 */ /* 0x000fe4000001ff00 */
[----:B------:R-:W-:Y:S01]  /*2d30*/  PRMT R130, R46, 0x5410, R47 ;  /* 0x000054102e827816 */ /* 0x000fe2000000002f */
[----:B------:R-:W-:Y:S01]  /*2d40*/  IMAD.MOV.U32 R46, RZ, RZ, R70 ;  /* 0x000000ffff2e7224 */ /* 0x000fe200078e0046 */
[----:B------:R-:W-:Y:S01]  /*2d50*/  PRMT R126, R45, 0x5410, R44 ;  /* 0x000054102d7e7816 */ /* 0x000fe2000000002c */
[----:B------:R-:W-:Y:S01]  /*2d60*/  IMAD.MOV.U32 R47, RZ, RZ, R71 ;  /* 0x000000ffff2f7224 */ /* 0x000fe200078e0047 */
[----:B------:R-:W-:Y:S02]  /*2d70*/  CS2R R58, SRZ ;  /* 0x00000000003a7805 */ /* 0x000fe4000001ff00 */
[----:B------:R-:W-:Y:S02]  /*2d80*/  CS2R R62, SRZ ;  /* 0x00000000003e7805 */ /* 0x000fe4000001ff00 */
[----:B------:R-:W-:-:S02]  /*2d90*/  CS2R R52, SRZ ;  /* 0x0000000000347805 */ /* 0x000fc4000001ff00 */
[----:B------:R-:W-:Y:S02]  /*2da0*/  CS2R R50, SRZ ;  /* 0x0000000000327805 */ /* 0x000fe4000001ff00 */
[----:B------:R-:W-:Y:S02]  /*2db0*/  PRMT R131, R46, 0x5410, R47 ;  /* 0x000054102e837816 */ /* 0x000fe4000000002f */
[----:B------:R-:W-:Y:S02]  /*2dc0*/  CS2R R54, SRZ ;  /* 0x0000000000367805 */ /* 0x000fe4000001ff00 */
[----:B------:R-:W-:Y:S01]  /*2dd0*/  P2R R137, PR, RZ, 0x1 ;  /* 0x00000001ff897803 */ /* 0x000fe20000000000 */
        /* <DEDUP_REMOVED lines=21> */
.L_x_1341:
[----:B------:R-:W-:Y:S05]  /*2f30*/  BSYNC B1 ;  /* 0x0000000000017941 */ /* 0x000fea0003800000 */
.L_x_1340:
[----:B------:R-:W-:Y:S01]  /*2f40*/  ISETP.GE.AND P5, PT, R190, R112, PT ;  /* 0x00000070be00720c */ /* 0x000fe20003fa6270 */
[----:B------:R-:W-:-:S12]  /*2f50*/  BSSY B1, `(.L_x_1342) ;  /* 0x000001e000017945 */ /* 0x000fd80003800000 */
[----:B------:R-:W-:Y:S05]  /*2f60*/  @P5 BRA `(.L_x_1343) ;  /* 0x0000000000705947 */ /* 0x000fea0003800000 */
[----:B0-----:R-:W0:Y:S01]  /*2f70*/  LDC.64 R44, c[0x0][0x3d8] ;  /* 0x0000f600ff2c7b82 */ /* 0x001e220000000a00 */
[----:B------:R-:W-:Y:S01]  /*2f80*/  IMAD.MOV.U32 R79, RZ, RZ, R124 ;  /* 0x000000ffff4f7224 */ /* 0x000fe200078e007c */
[----:B------:R-:W-:Y:S01]  /*2f90*/  ULDC.64 UR4, c[0x0][0x3c8] ;  /* 0x0000f20000047ab9 */ /* 0x000fe20000000a00 */
[----:B------:R-:W-:Y:S01]  /*2fa0*/  IMAD.MOV.U32 R77, RZ, RZ, R103 ;  /* 0x000000ffff4d7224 */ /* 0x000fe200078e0067 */
[----:B------:R-:W-:Y:S02]  /*2fb0*/  CS2R R52, SRZ ;  /* 0x0000000000347805 */ /* 0x000fe4000001ff00 */
[----:B------:R-:W-:Y:S01]  /*2fc0*/  CS2R R54, SRZ ;  /* 0x0000000000367805 */ /* 0x000fe2000001ff00 */
        /* <DEDUP_REMOVED lines=22> */
.L_x_1343:
[----:B------:R-:W-:Y:S05]  /*3130*/  BSYNC B1 ;  /* 0x0000000000017941 */ /* 0x000fea0003800000 */
.L_x_1342:
[----:B01---5:R-:W-:Y:S01]  /*3140*/  IMAD.MOV.U32 R44, RZ, RZ, R56 ;  /* 0x000000ffff2c7224 */ /* 0x023fe200078e0038 */
[----:B------:R-:W-:Y:S01]  /*3150*/  UISETP.NE.AND UP0, UPT, UR39, 0x3, UPT ;  /* 0x000000032700788c */ /* 0x000fe2000bf05270 */
[----:B------:R-:W-:Y:S02]  /*3160*/  IMAD.MOV.U32 R45, RZ, RZ, R57 ;  /* 0x000000ffff2d7224 */ /* 0x000fe400078e0039 */
[----:B------:R-:W-:Y:S02]  /*3170*/  IMAD.MOV.U32 R46, RZ, RZ, R60 ;  /* 0x000000ffff2e7224 */ /* 0x000fe400078e003c */
        /* <DEDUP_REMOVED lines=17> */
[----:B------:R-:W-:Y:S02]  /*3290*/  IMAD.MOV.U32 R44, RZ, RZ, R50 ;  /* 0x000000ffff2c7224 */ /* 0x000fe400078e0032 */
[----:B------:R-:W-:Y:S01]  /*32a0*/  IMAD.MOV.U32 R45, RZ, RZ, R51 ;  /* 0x000000ffff2d7224 */ /* 0x000fe200078e0033 */
[----:B------:R-:W-:Y:S01]  /*32b0*/  PRMT R132, R46, 0x5410, R47 ;  /* 0x000054102e847816 */ /* 0x000fe2000000002f */
[----:B------:R-:W-:Y:S02]  /*32c0*/  IMAD.MOV.U32 R46, RZ, RZ, R54 ;  /* 0x000000ffff2e7224 */ /* 0x000fe400078e0036 */
[----:B------:R-:W-:Y:S01]  /*32d0*/  IMAD.MOV.U32 R47, RZ, RZ, R55 ;  /* 0x000000ffff2f7224 */ /* 0x000fe200078e0037 */
[----:B------:R-:W-:-:S04]  /*32e0*/  PRMT R78, R45, 0x5410, R44 ;  /* 0x000054102d4e7816 */ /* 0x000fc8000000002c */
[----:B------:R-:W-:Y:S01]  /*32f0*/  PRMT R133, R46, 0x5410, R47 ;  /* 0x000054102e857816 */ /* 0x000fe2000000002f */
[----:B------:R-:W-:Y:S06]  /*3300*/  @!P0 BRA `(.L_x_1344) ;  /* 0x0000000000048947 */ /* 0x000fec0003800000 */
[----:B------:R-:W-:Y:S01]  /*3310*/  BPT.TRAP 0x1 ;  /* 0x000000040000795c */ /* 0x000fe20000300000 */
.L_x_1344:
[----:B------:R-:W-:Y:S01]  /*3320*/  IMAD R103, R185, 0x8, R2 ;  /* 0x00000008b9677824 */ /* 0x000fe200078e0202 */
[----:B------:R-:W-:Y:S01]  /*3330*/  SHF.L.U32 R124, R194, 0x1f, RZ ;  /* 0x0000001fc27c7819 */ /* 0x000fe200000006ff */
[----:B------:R-:W-:Y:S03]  /*3340*/  BSSY B1, `(.L_x_1345) ;  /* 0x0000003000017945 */ /* 0x000fe60003800000 */
[----:B------:R-:W0:Y:S02]  /*3350*/  SYNCS.PHASECHK.TRANS64.TRYWAIT P6, [R103+URZ+0x28890], R124 ;  /* 0x0288907c670075a7 */ /* 0x000e2400080c017f */
[----:B0-----:R-:W-:Y:S05]  /*3360*/  @!P6 BRA `(.L_x_1346) ;  /* 0x000001f000f8e947 */ /* 0x001fea0003800000 */
.L_x_1716:
[----:B------:R-:W-:Y:S05]  /*3370*/  BSYNC B1 ;  /* 0x0000000000017941 */ /* 0x000fea0003800000 */
.L_x_1345:
        /* <DEDUP_REMOVED lines=15> */
[--C-:B------:R-:W-:Y:S01]  /*3470*/  HADD2.F32 R46, -RZ, R45.reuse.H1_H1 ;  /* 0x3000002dff2e7230 */ /* 0x100fe20000004100 */
[----:B------:R-:W-:Y:S01]  /*3480*/  SHF.R.U32.HI R145, RZ, 0x10, R83 ;  /* 0x00000010ff917819 */ /* 0x000fe20000011653 */
[----:B------:R-:W-:Y:S01]  /*3490*/  HADD2.F32 R45, -RZ, R45.H0_H0 ;  /* 0x2000002dff2d7230 */ /* 0x000fe20000004100 */
[----:B------:R-:W-:Y:S01]  /*34a0*/  SHF.R.U32.HI R147, RZ, 0x10, R81 ;  /* 0x00000010ff937819 */ /* 0x000fe20000011651 */
[----:B------:R-:W-:Y:S02]  /*34b0*/  HADD2.F32 R83, -RZ, R80.H0_H0 ;  /* 0x20000050ff537230 */ /* 0x000fe40000004100 */
[----:B------:R-:W-:Y:S02]  /*34c0*/  HADD2.F32 R145, -RZ, R145.H0_H0 ;  /* 0x20000091ff917230 */ /* 0x000fe40000004100 */
[----:B------:R-:W-:-:S02]  /*34d0*/  HADD2.F32 R80, -RZ, R47.H1_H1 ;  /* 0x3000002fff507230 */ /* 0x000fc40000004100 */
[----:B------:R-:W-:Y:S02]  /*34e0*/  HADD2.F32 R81, -RZ, R148.H0_H0 ;  /* 0x20000094ff517230 */ /* 0x000fe40000004100 */
[----:B------:R-:W-:Y:S01]  /*34f0*/  FMUL.FTZ R148, R46, R83 ;  /* 0x000000532e947220 */ /* 0x000fe20000410000 */
[----:B------:R-:W-:Y:S02]  /*3500*/  HADD2.F32 R47, -RZ, R47.H0_H0 ;  /* 0x2000002fff2f7230 */ /* 0x000fe40000004100 */
[----:B------:R-:W-:Y:S01]  /*3510*/  FMUL.FTZ R150, R80, R145 ;  /* 0x0000009150967220 */ /* 0x000fe20000410000 */
[----:B------:R-:W-:Y:S02]  /*3520*/  HADD2.F32 R82, -RZ, R147.H0_H0 ;  /* 0x20000093ff527230 */ /* 0x000fe40000004100 */
[C---:B------:R-:W-:Y:S01]  /*3530*/  FMUL.FTZ R83, R45.reuse, R83 ;  /* 0x000000532d537220 */ /* 0x040fe20000410000 */
[----:B------:R-:W-:Y:S01]  /*3540*/  FFMA.FTZ R148, R45, R81, -R148 ;  /* 0x000000512d947223 */ /* 0x000fe20000010894 */
[----:B------:R-:W-:Y:S01]  /*3550*/  FMUL.FTZ R145, R47, R145 ;  /* 0x000000912f917220 */ /* 0x000fe20000410000 */
[----:B------:R-:W-:-:S02]  /*3560*/  HADD2.F32 R45, -RZ, R44.H1_H1 ;  /* 0x3000002cff2d7230 */ /* 0x000fc40000004100 */
[-C--:B------:R-:W-:Y:S01]  /*3570*/  FFMA.FTZ R150, R47, R82.reuse, -R150 ;  /* 0x000000522f967223 */ /* 0x080fe20000010896 */
[----:B------:R-:W-:Y:S01]  /*3580*/  FFMA.FTZ R147, R46, R81, R83 ;  /* 0x000000512e937223 */ /* 0x000fe20000010053 */
[--C-:B------:R-:W-:Y:S02]  /*3590*/  HADD2.F32 R47, -RZ, R142.reuse.H1_H1 ;  /* 0x3000008eff2f7230 */ /* 0x100fe40000004100 */
[----:B------:R-:W-:Y:S01]  /*35a0*/  FFMA.FTZ R151, R80, R82, R145 ;  /* 0x0000005250977223 */ /* 0x000fe20000010091 */
[----:B------:R-:W-:Y:S02]  /*35b0*/  HADD2.F32 R142, -RZ, R142.H0_H0 ;  /* 0x2000008eff8e7230 */ /* 0x000fe40000004100 */
[----:B------:R-:W-:Y:S02]  /*35c0*/  HADD2.F32 R83, -RZ, R141.H1_H1 ;  /* 0x3000008dff537230 */ /* 0x000fe40000004100 */
[----:B------:R-:W-:Y:S02]  /*35d0*/  HADD2.F32 R46, -RZ, R76.H1_H1 ;  /* 0x3000004cff2e7230 */ /* 0x000fe40000004100 */
[----:B------:R-:W-:Y:S01]  /*35e0*/  FMUL.FTZ R145, R45, R142 ;  /* 0x0000008e2d917220 */ /* 0x000fe20000410000 */
[----:B------:R-:W-:-:S02]  /*35f0*/  HADD2.F32 R44, -RZ, R44.H0_H0 ;  /* 0x2000002cff2c7230 */ /* 0x000fc40000004100 */
[----:B------:R-:W-:Y:S02]  /*3600*/  HADD2.F32 R76, -RZ, R76.H0_H0 ;  /* 0x2000004cff4c7230 */ /* 0x000fe40000004100 */
[----:B------:R-:W-:Y:S01]  /*3610*/  FMUL.FTZ R149, R46, R83 ;  /* 0x000000532e957220 */ /* 0x000fe20000410000 */
[----:B------:R-:W-:Y:S02]  /*3620*/  HADD2.F32 R81, -RZ, R139.H0_H0 ;  /* 0x2000008bff517230 */ /* 0x000fe40000004100 */
[C---:B------:R-:W-:Y:S01]  /*3630*/  FMUL.FTZ R142, R44.reuse, R142 ;  /* 0x0000008e2c8e7220 */ /* 0x040fe20000410000 */
[----:B------:R-:W-:Y:S01]  /*3640*/  FFMA.FTZ R145, R44, R47, -R145 ;  /* 0x0000002f2c917223 */ /* 0x000fe20000010891 */
[C---:B------:R-:W-:Y:S02]  /*3650*/  FMUL.FTZ R83, R76.reuse, R83 ;  /* 0x000000534c537220 */ /* 0x040fe40000410000 */
[----:B------:R-:W-:Y:S01]  /*3660*/  FFMA.FTZ R142, R45, R47, R142 ;  /* 0x0000002f2d8e7223 */ /* 0x000fe2000001008e */
[-C--:B------:R-:W-:Y:S01]  /*3670*/  FFMA.FTZ R149, R76, R81.reuse, -R149 ;  /* 0x000000514c957223 */ /* 0x080fe20000010895 */
[----:B------:R-:W-:Y:S01]  /*3680*/  FFMA.FTZ R46, R46, R81, R83 ;  /* 0x000000512e2e7223 */ /* 0x000fe20000010053 */
[----:B------:R-:W-:-:S02]  /*3690*/  F2FP.F16.F32.PACK_AB R45, R147, R148 ;  /* 0x00000094932d723e */ /* 0x000fc400000000ff */
[----:B------:R-:W-:Y:S02]  /*36a0*/  F2FP.F16.F32.PACK_AB R47, R151, R150 ;  /* 0x00000096972f723e */ /* 0x000fe400000000ff */
[----:B------:R-:W-:Y:S02]  /*36b0*/  F2FP.F16.F32.PACK_AB R44, R142, R145 ;  /* 0x000000918e2c723e */ /* 0x000fe400000000ff */
[----:B------:R-:W-:-:S07]  /*36c0*/  F2FP.F16.F32.PACK_AB R46, R46, R149 ;  /* 0x000000952e2e723e */ /* 0x000fce00000000ff */
.L_x_1352:
[----:B------:R-:W-:Y:S05]  /*36d0*/  BSYNC B3 ;  /* 0x0000000000037941 */ /* 0x000fea0003800000 */
.L_x_1351:
[----:B------:R-:W-:Y:S02]  /*36e0*/  ULDC.64 UR4, c[0x0][0x2d8] ;  /* 0x0000b60000047ab9 */ /* 0x000fe40000000a00 */
[----:B------:R-:W-:-:S04]  /*36f0*/  LEA R76, P3, R77, UR4, 0x1 ;  /* 0x000000044d4c7c11 */ /* 0x000fc8000f8608ff */
[----:B------:R-:W-:-:S05]  /*3700*/  LEA.HI.X R77, R77, UR5, R146, 0x1, P3 ;  /* 0x000000054d4d7c11 */ /* 0x000fca00098f0c92 */
[----:B--2---:R1:W-:Y:S04]  /*3710*/  STG.E.128 desc[UR54][R76.64], R44 ;  /* 0x0000002c4c007986 */ /* 0x0043e8000c101d36 */
.L_x_1350:
[----:B------:R-:W-:Y:S05]  /*3720*/  BSYNC B2 ;  /* 0x0000000000027941 */ /* 0x000fea0003800000 */
.L_x_1349:
[----:B------:R-:W-:Y:S05]  /*3730*/  @P1 BRA `(.L_x_1348) ;  /* 0x0000000000d01947 */ /* 0x000fea0003800000 */
[----:B-1----:R1:W2:Y:S01]  /*3740*/  LDS.128 R44, [R108+0x1c400] ;  /* 0x01c400006c2c7984 */ /* 0x0022a20000000c00 */
        /* <DEDUP_REMOVED lines=46> */
.L_x_1354:
[----:B------:R-:W-:Y:S05]  /*3a30*/  BSYNC B2 ;  /* 0x0000000000027941 */ /* 0x000fea0003800000 */
.L_x_1353:
[----:B------:R-:W-:Y:S02]  /*3a40*/  ULDC.64 UR4, c[0x0][0x2d8] ;  /* 0x0000b60000047ab9 */ /* 0x000fe40000000a00 */
[----:B------:R-:W-:-:S04]  /*3a50*/  LEA R72, P3, R144, UR4, 0x1 ;  /* 0x0000000490487c11 */ /* 0x000fc8000f8608ff */
[----:B------:R-:W-:-:S05]  /*3a60*/  LEA.HI.X R73, R144, UR5, R143, 0x1, P3 ;  /* 0x0000000590497c11 */ /* 0x000fca00098f0c8f */
[----:B--2---:R2:W-:Y:S04]  /*3a70*/  STG.E.128 desc[UR54][R72.64], R44 ;  /* 0x0000002c48007986 */ /* 0x0045e8000c101d36 */
.L_x_1348:
[----:B------:R-:W-:Y:S05]  /*3a80*/  BSYNC B1 ;  /* 0x0000000000017941 */ /* 0x000fea0003800000 */
.L_x_1347:
[----:B------:R-:W-:Y:S04]  /*3a90*/  BSSY B1, `(.L_x_1355) ;  /* 0x0000070000017945 */ /* 0x000fe80003800000 */
[----:B------:R-:W-:Y:S05]  /*3aa0*/  @P4 BRA `(.L_x_1356) ;  /* 0x0000000400b84947 */ /* 0x000fea0003800000 */
[----:B------:R-:W-:Y:S01]  /*3ab0*/  IADD3 R83, P3, P4, R88, R120, R16 ;  /* 0x0000007858537210 */ /* 0x000fe20007c7e010 */
        /* <DEDUP_REMOVED lines=50> */
.L_x_1360:
[----:B------:R-:W-:Y:S05]  /*3de0*/  BSYNC B3 ;  /* 0x0000000000037941 */ /* 0x000fea0003800000 */
.L_x_1359:
[----:B------:R-:W-:Y:S02]  /*3df0*/  ULDC.64 UR4, c[0x0][0x2d8] ;  /* 0x0000b60000047ab9 */ /* 0x000fe40000000a00 */
[----:B------:R-:W-:-:S04]  /*3e00*/  LEA R68, P3, R81, UR4, 0x1 ;  /* 0x0000000451447c11 */ /* 0x000fc8000f8608ff */
[----:B------:R-:W-:-:S05]  /*3e10*/  LEA.HI.X R69, R81, UR5, R82, 0x1, P3 ;  /* 0x0000000551457c11 */ /* 0x000fca00098f0c52 */
[----:B--2---:R3:W-:Y:S04]  /*3e20*/  STG.E.128 desc[UR54][R68.64], R44 ;  /* 0x0000002c44007986 */ /* 0x0047e8000c101d36 */
.L_x_1358:
[----:B------:R-:W-:Y:S05]  /*3e30*/  BSYNC B2 ;  /* 0x0000000000027941 */ /* 0x000fea0003800000 */
.L_x_1357:
[----:B------:R-:W-:Y:S05]  /*3e40*/  @P1 BRA `(.L_x_1356) ;  /* 0x0000000000d01947 */ /* 0x000fea0003800000 */
        /* <DEDUP_REMOVED lines=28> */
[--C-:B------:R-:W-:Y:S02]  /*4010*/  HADD2.F32 R65, -RZ, R126.reuse.H1_H1 ;  /* 0x3000007eff417230 */ /* 0x100fe40000004100 */
[----:B------:R-:W-:Y:S01]  /*4020*/  FFMA.FTZ R74, R47, R68, -R74 ;  /* 0x000000442f4a7223 */ /* 0x000fe2000001084a */
[----:B------:R-:W-:Y:S02]  /*4030*/  HADD2.F32 R67, -RZ, R126.H0_H0 ;  /* 0x2000007eff437230 */ /* 0x000fe40000004100 */
[--C-:B------:R-:W-:Y:S02]  /*4040*/  HADD2.F32 R46, -RZ, R64.reuse.H1_H1 ;  /* 0x30000040ff2e7230 */ /* 0x100fe40000004100 */
[----:B------:R-:W-:Y:S01]  /*4050*/  FMUL.FTZ R69, R45, R65 ;  /* 0x000000412d457220 */ /* 0x000fe20000410000 */
[----:B------:R-:W-:-:S02]  /*4060*/  HADD2.F32 R64, -RZ, R64.H0_H0 ;  /* 0x20000040ff407230 */ /* 0x000fc40000004100 */
[----:B------:R-:W-:Y:S01]  /*4070*/  FMUL.FTZ R66, R44, R65 ;  /* 0x000000412c427220 */ /* 0x000fe20000410000 */
        /* <DEDUP_REMOVED lines=12> */
.L_x_1362:
[----:B------:R-:W-:Y:S05]  /*4140*/  BSYNC B2 ;  /* 0x0000000000027941 */ /* 0x000fea0003800000 */
.L_x_1361:
[----:B------:R-:W-:Y:S02]  /*4150*/  ULDC.64 UR4, c[0x0][0x2d8] ;  /* 0x0000b60000047ab9 */ /* 0x000fe40000000a00 */
[----:B------:R-:W-:-:S04]  /*4160*/  LEA R64, P3, R75, UR4, 0x1 ;  /* 0x000000044b407c11 */ /* 0x000fc8000f8608ff */
[----:B------:R-:W-:-:S05]  /*4170*/  LEA.HI.X R65, R75, UR5, R76, 0x1, P3 ;  /* 0x000000054b417c11 */ /* 0x000fca00098f0c4c */
[----:B--2---:R4:W-:Y:S04]  /*4180*/  STG.E.128 desc[UR54][R64.64], R44 ;  /* 0x0000002c40007986 */ /* 0x0049e8000c101d36 */
.L_x_1356:
[----:B------:R-:W-:Y:S05]  /*4190*/  BSYNC B1 ;  /* 0x0000000000017941 */ /* 0x000fea0003800000 */
.L_x_1355:
[----:B------:R-:W-:Y:S01]  /*41a0*/  ISETP.NE.AND P3, PT, R137, RZ, PT ;  /* 0x000000ff8900720c */ /* 0x000fe20003f65270 */
[----:B------:R-:W-:-:S12]  /*41b0*/  BSSY B1, `(.L_x_1363) ;  /* 0x0000070000017945 */ /* 0x000fd80003800000 */
[----:B------:R-:W-:Y:S05]  /*41c0*/  @P3 BRA `(.L_x_1364) ;  /* 0x0000000400b83947 */ /* 0x000fea0003800000 */
[----:B------:R-:W-:Y:S01]  /*41d0*/  IADD3 R71, P3, P4, R4, R120, R16 ;  /* 0x0000007804477210 */ /* 0x000fe20007c7e010 */
[----:B------:R-:W-:Y:S03]  /*41e0*/  BSSY B2, `(.L_x_1365) ;  /* 0x0000037000027945 */ /* 0x000fe60003800000 */
[----:B--2---:R-:W-:Y:S01]  /*41f0*/  IADD3.X R73, R20, R122, R17, P3, P4 ;  /* 0x0000007a14497210 */ /* 0x004fe20001fe8411 */
[----:B------:R-:W-:Y:S08]  /*4200*/  @P2 BRA `(.L_x_1366) ;  /* 0x0000000000d02947 */ /* 0x000ff00003800000 */
[----:B-1-34-:R1:W2:Y:S01]  /*4210*/  LDS.128 R44, [R108+0x1a400] ;  /* 0x01a400006c2c7984 */ /* 0x01a2a20000000c00 */
        /* <DEDUP_REMOVED lines=27> */
[----:B------:R-:W-:Y:S02]  /*43d0*/  HADD2.F32 R61, -RZ, R140.H1_H1 ;  /* 0x3000008cff3d7230 */ /* 0x000fe40000004100 */
[----:B------:R-:W-:Y:S01]  /*43e0*/  FFMA.FTZ R70, R47, R64, -R70 ;  /* 0x000000402f467223 */ /* 0x000fe20000010846 */
[----:B------:R-:W-:Y:S02]  /*43f0*/  HADD2.F32 R141, -RZ, R141.H0_H0 ;  /* 0x2000008dff8d7230 */ /* 0x000fe40000004100 */
[--C-:B------:R-:W-:Y:S02]  /*4400*/  HADD2.F32 R46, -RZ, R60.reuse.H1_H1 ;  /* 0x3000003cff2e7230 */ /* 0x100fe40000004100 */
[----:B------:R-:W-:Y:S01]  /*4410*/  FMUL.FTZ R63, R45, R61 ;  /* 0x0000003d2d3f7220 */ /* 0x000fe20000410000 */
[----:B------:R-:W-:-:S02]  /*4420*/  HADD2.F32 R60, -RZ, R60.H0_H0 ;  /* 0x2000003cff3c7230 */ /* 0x000fc40000004100 */
[----:B------:R-:W-:Y:S01]  /*4430*/  FMUL.FTZ R62, R44, R61 ;  /* 0x0000003d2c3e7220 */ /* 0x000fe20000410000 */
[----:B------:R-:W-:Y:S02]  /*4440*/  HADD2.F32 R139, -RZ, R139.H1_H1 ;  /* 0x3000008bff8b7230 */ /* 0x000fe40000004100 */
        /* <DEDUP_REMOVED lines=11> */
.L_x_1368:
[----:B------:R-:W-:Y:S05]  /*4500*/  BSYNC B3 ;  /* 0x0000000000037941 */ /* 0x000fea0003800000 */
.L_x_1367:
[----:B------:R-:W-:Y:S02]  /*4510*/  ULDC.64 UR4, c[0x0][0x2d8] ;  /* 0x0000b60000047ab9 */ /* 0x000fe40000000a00 */
[----:B------:R-:W-:-:S04]  /*4520*/  LEA R60, P3, R69, UR4, 0x1 ;  /* 0x00000004453c7c11 */ /* 0x000fc8000f8608ff */
[----:B------:R-:W-:-:S05]  /*4530*/  LEA.HI.X R61, R69, UR5, R72, 0x1, P3 ;  /* 0x00000005453d7c11 */ /* 0x000fca00098f0c48 */
[----:B--2---:R2:W-:Y:S04]  /*4540*/  STG.E.128 desc[UR54][R60.64], R44 ;  /* 0x0000002c3c007986 */ /* 0x0045e8000c101d36 */
.L_x_1366:
[----:B------:R-:W-:Y:S05]  /*4550*/  BSYNC B2 ;  /* 0x0000000000027941 */ /* 0x000fea0003800000 */
.L_x_1365:
        /* <DEDUP_REMOVED lines=19> */
[----:B------:R-:W-:Y:S02]  /*4690*/  HADD2.F32 R47, -RZ, R47.H0_H0 ;  /* 0x2000002fff2f7230 */ /* 0x000fe40000004100 */
[----:B------:R-:W-:Y:S01]  /*46a0*/  FMUL.FTZ R59, R45, R59 ;  /* 0x0000003b2d3b7220 */ /* 0x000fe20000410000 */
[----:B------:R-:W-:Y:S02]  /*46b0*/  HADD2.F32 R60, -RZ, R60.H0_H0 ;  /* 0x2000003cff3c7230 */ /* 0x000fe40000004100 */
[----:B------:R-:W-:Y:S01]  /*46c0*/  FMUL.FTZ R66, R57, R62 ;  /* 0x0000003e39427220 */ /* 0x000fe20000410000 */
[-C--:B------:R-:W-:Y:S01]  /*46d0*/  FFMA.FTZ R64, R45, R58.reuse, -R64 ;  /* 0x0000003a2d407223 */ /* 0x080fe20000010840 */
[----:B------:R-:W-:Y:S01]  /*46e0*/  FFMA.FTZ R63, R46, R58, R59 ;  /* 0x0000003a2e3f7223 */ /* 0x000fe2000001003b */
[----:B------:R-:W-:Y:S01]  /*46f0*/  FMUL.FTZ R62, R47, R62 ;  /* 0x0000003e2f3e7220 */ /* 0x000fe20000410000 */
[----:B------:R-:W-:-:S02]  /*4700*/  HADD2.F32 R58, -RZ, R138.H0_H0 ;  /* 0x2000008aff3a7230 */ /* 0x000fc40000004100 */
[-C--:B------:R-:W-:Y:S01]  /*4710*/  FFMA.FTZ R66, R47, R60.reuse, -R66 ;  /* 0x0000003c2f427223 */ /* 0x080fe20000010842 */
[----:B------:R-:W-:Y:S02]  /*4720*/  HADD2.F32 R59, -RZ, R138.H1_H1 ;  /* 0x3000008aff3b7230 */ /* 0x000fe40000004100 */
[----:B------:R-:W-:Y:S01]  /*4730*/  FFMA.FTZ R67, R57, R60, R62 ;  /* 0x0000003c39437223 */ /* 0x000fe2000001003e */
[----:B------:R-:W-:Y:S02]  /*4740*/  HADD2.F32 R45, -RZ, R44.H1_H1 ;  /* 0x3000002cff2d7230 */ /* 0x000fe40000004100 */
        /* <DEDUP_REMOVED lines=17> */
.L_x_1370:
[----:B------:R-:W-:Y:S05]  /*4860*/  BSYNC B2 ;  /* 0x0000000000027941 */ /* 0x000fea0003800000 */
.L_x_1369:
[----:B------:R-:W-:Y:S02]  /*4870*/  ULDC.64 UR4, c[0x0][0x2d8] ;  /* 0x0000b60000047ab9 */ /* 0x000fe40000000a00 */
[----:B------:R-:W-:-:S04]  /*4880*/  LEA R56, P3, R68, UR4, 0x1 ;  /* 0x0000000444387c11 */ /* 0x000fc8000f8608ff */
[----:B------:R-:W-:-:S05]  /*4890*/  LEA.HI.X R57, R68, UR5, R69, 0x1, P3 ;  /* 0x0000000544397c11 */ /* 0x000fca00098f0c45 */
[----:B--2---:R1:W-:Y:S04]  /*48a0*/  STG.E.128 desc[UR54][R56.64], R44 ;  /* 0x0000002c38007986 */ /* 0x0043e8000c101d36 */
.L_x_1364:
[----:B------:R-:W-:Y:S05]  /*48b0*/  BSYNC B1 ;  /* 0x0000000000017941 */ /* 0x000fea0003800000 */
.L_x_1363:
[----:B------:R-:W-:Y:S05]  /*48c0*/  @P5 BRA `(.L_x_1371) ;  /* 0x0000003400985947 */ /* 0x000fea0003800000 */
[----:B------:R-:W-:Y:S01]  /*48d0*/  IADD3 R120, P3, P4, R107, R120, R16 ;  /* 0x000000786b787210 */ /* 0x000fe20007c7e010 */
[----:B------:R-:W-:Y:S03]  /*48e0*/  BSSY B1, `(.L_x_1372) ;  /* 0x0000037000017945 */ /* 0x000fe60003800000 */
[----:B-1----:R-:W-:Y:S01]  /*48f0*/  IADD3.X R57, R106, R122, R17, P3, P4 ;  /* 0x0000007a6a397210 */ /* 0x002fe20001fe8411 */
[----:B------:R-:W-:Y:S08]  /*4900*/  @P2 BRA `(.L_x_1373) ;  /* 0x0000000000d02947 */ /* 0x000ff00003800000 */
[----:B--234-:R1:W2:Y:S01]  /*4910*/  LDS.128 R44, [R108+0x1b400] ;  /* 0x01b400006c2c7984 */ /* 0x01c2a20000000c00 */
        /* <DEDUP_REMOVED lines=45> */
.L_x_1375:
[----:B------:R-:W-:Y:S05]  /*4bf0*/  BSYNC B2 ;  /* 0x0000000000027941 */ /* 0x000fea0003800000 */
.L_x_1374:
[----:B------:R-:W-:Y:S01]  /*4c00*/  ULDC.64 UR4, c[0x0][0x2d8] ;  /* 0x0000b60000047ab9 */ /* 0x000fe20000000a00 */
[----:B------:R-:W-:Y:S01]  /*4c10*/  IMAD.X R53, R57, 0x1, R30, P3 ;  /* 0x0000000139357824 */ /* 0x000fe200018e061e */
[----:B------:R-:W-:-:S04]  /*4c20*/  LEA R52, P3, R64, UR4, 0x1 ;  /* 0x0000000440347c11 */ /* 0x000fc8000f8608ff */
[----:B------:R-:W-:-:S05]  /*4c30*/  LEA.HI.X R53, R64, UR5, R53, 0x1, P3 ;  /* 0x0000000540357c11 */ /* 0x000fca00098f0c35 */
[----:B--2---:R1:W-:Y:S04]  /*4c40*/  STG.E.128 desc[UR54][R52.64], R44 ;  /* 0x0000002c34007986 */ /* 0x0043e8000c101d36 */
.L_x_1373:
[----:B------:R-:W-:Y:S05]  /*4c50*/  BSYNC B1 ;  /* 0x0000000000017941 */ /* 0x000fea0003800000 */
.L_x_1372:
        /* <DEDUP_REMOVED lines=47> */
.L_x_1377:
[----:B------:R-:W-:Y:S05]  /*4f50*/  BSYNC B1 ;  /* 0x0000000000017941 */ /* 0x000fea0003800000 */
.L_x_1376:
[----:B------:R-:W-:Y:S01]  /*4f60*/  ULDC.64 UR4, c[0x0][0x2d8] ;  /* 0x0000b60000047ab9 */ /* 0x000fe20000000a00 */
[----:B------:R-:W-:Y:S01]  /*4f70*/  IMAD.X R57, R57, 0x1, R100, P3 ;  /* 0x0000000139397824 */ /* 0x000fe200018e0664 */
[----:B------:R-:W-:-:S04]  /*4f80*/  LEA R48, P3, R60, UR4, 0x1 ;  /* 0x000000043c307c11 */ /* 0x000fc8000f8608ff */
[----:B------:R-:W-:-:S05]  /*4f90*/  LEA.HI.X R49, R60, UR5, R57, 0x1, P3 ;  /* 0x000000053c317c11 */ /* 0x000fca00098f0c39 */
[----:B--2---:R1:W-:Y:S01]  /*4fa0*/  STG.E.128 desc[UR54][R48.64], R44 ;  /* 0x0000002c30007986 */ /* 0x0043e2000c101d36 */
[----:B------:R-:W-:Y:S05]  /*4fb0*/  BRA `(.L_x_1371) ;  /* 0x0000002c00dc7947 */ /* 0x000fea0003800000 */
.L_x_1335:
[----:B------:R-:W-:Y:S02]  /*4fc0*/  ISETP.GE.AND P3, PT, R189, R112, PT ;  /* 0x00000070bd00720c */ /* 0x000fe40003f66270 */
[----:B------:R-:W-:Y:S02]  /*4fd0*/  CS2R R50, SRZ ;  /* 0x0000000000327805 */ /* 0x000fe4000001ff00 */
        /* <DEDUP_REMOVED lines=17> */
[----:B------:R-:W4:Y:S01]  /*50f0*/  @!P4 LDC.64 R52, c[0x0][0x3c8] ;  /* 0x0000f200ff34cb82 */ /* 0x000f220000000a00 */
[----:B------:R-:W-:-:S05]  /*5100*/  @!P4 IADD3 R48, P5, R92, R78, RZ ;  /* 0x0000004e5c30c210 */ /* 0x000fca0007fbe0ff */
[----:B------:R-:W-:Y:S02]  /*5110*/  @!P4 IMAD.X R49, R124, 0x1, R28, P5 ;  /* 0x000000017c31c824 */ /* 0x000fe400028e061c */
[----:B------:R-:W0:Y:S01]  /*5120*/  @!P4 LDC.64 R54, c[0x0][0x3e0] ;  /* 0x0000f800ff36cb82 */ /* 0x000e220000000a00 */
[----:B----4-:R-:W-:-:S04]  /*5130*/  @!P4 LEA R52, P5, R48, R52, 0x1 ;  /* 0x000000343034c211 */ /* 0x010fc800078a08ff */
[----:B------:R-:W-:Y:S02]  /*5140*/  @!P4 LEA.HI.X R53, R48, R53, R49, 0x1, P5 ;  /* 0x000000353035c211 */ /* 0x000fe400028f0c31 */
[----:B------:R-:W-:-:S05]  /*5150*/  @!P4 IADD3 R48, P5, R84, R76, RZ ;  /* 0x0000004c5430c210 */ /* 0x000fca0007fbe0ff */
[----:B------:R-:W-:Y:S01]  /*5160*/  @!P4 IMAD.X R49, R103, 0x1, R36, P5 ;  /* 0x000000016731c824 */ /* 0x000fe200028e0624 */
[----:B0-----:R-:W-:-:S04]  /*5170*/  @!P4 LEA R54, P5, R48, R54, 0x1 ;  /* 0x000000363036c211 */ /* 0x001fc800078a08ff */
[----:B------:R-:W-:Y:S02]  /*5180*/  @!P4 LEA.HI.X R55, R48, R55, R49, 0x1, P5 ;  /* 0x000000373037c211 */ /* 0x000fe400028f0c31 */
[----:B------:R-:W-:Y:S02]  /*5190*/  CS2R R48, SRZ ;  /* 0x0000000000307805 */ /* 0x000fe4000001ff00 */
[----:B------:R-:W-:-:S04]  /*51a0*/  @!P3 LEA R60, P5, R46, R60, 0x1 ;  /* 0x0000003c2e3cb211 */ /* 0x000fc800078a08ff */
[----:B------:R-:W-:Y:S02]  /*51b0*/  @!P3 LEA.HI.X R61, R46, R61, R47, 0x1, P5 ;  /* 0x0000003d2e3db211 */ /* 0x000fe400028f0c2f */
[----:B------:R-:W-:Y:S02]  /*51c0*/  CS2R R46, SRZ ;  /* 0x00000000002e7805 */ /* 0x000fe4000001ff00 */
[C---:B-1----:R-:W-:Y:S01]  /*51d0*/  @!P3 LEA R62, P5, R44.reuse, R62, 0x1 ;  /* 0x0000003e2c3eb211 */ /* 0x042fe200078a08ff */
[----:B------:R0:W5:Y:S03]  /*51e0*/  @!P4 LDG.E.128 R48, desc[UR54][R54.64] ;  /* 0x000000363630c981 */ /* 0x000166000c1e1d00 */
[----:B------:R-:W-:Y:S02]  /*51f0*/  @!P3 LEA.HI.X R63, R44, R63, R45, 0x1, P5 ;  /* 0x0000003f2c3fb211 */ /* 0x000fe400028f0c2d */
[----:B------:R-:W-:-:S02]  /*5200*/  CS2R R44, SRZ ;  /* 0x00000000002c7805 */ /* 0x000fc4000001ff00 */
[----:B------:R-:W-:Y:S02]  /*5210*/  CS2R R58, SRZ ;  /* 0x00000000003a7805 */ /* 0x000fe4000001ff00 */
[----:B------:R-:W-:Y:S02]  /*5220*/  CS2R R56, SRZ ;  /* 0x0000000000387805 */ /* 0x000fe4000001ff00 */
[----:B------:R1:W5:Y:S01]  /*5230*/  @!P4 LDG.E.128 R44, desc[UR54][R52.64] ;  /* 0x00000036342cc981 */ /* 0x000362000c1e1d00 */
[----:B0-----:R-:W-:-:S03]  /*5240*/  CS2R R54, SRZ ;  /* 0x0000000000367805 */ /* 0x001fc6000001ff00 */
[----:B------:R0:W5:Y:S01]  /*5250*/  @!P3 LDG.E.128 R56, desc[UR54][R62.64] ;  /* 0x000000363e38b981 */ /* 0x000162000c1e1d00 */
[----:B-1----:R-:W-:-:S06]  /*5260*/  CS2R R52, SRZ ;  /* 0x0000000000347805 */ /* 0x002fcc000001ff00 */
[----:B------:R1:W5:Y:S01]  /*5270*/  @!P3 LDG.E.128 R52, desc[UR54][R60.64] ;  /* 0x000000363c34b981 */ /* 0x000362000c1e1d00 */
[----:B--2---:R-:W-:-:S04]  /*5280*/  @!P0 LEA R68, P3, R66, R68, 0x1 ;  /* 0x0000004442448211 */ /* 0x004fc800078608ff */
[----:B------:R-:W-:Y:S02]  /*5290*/  @!P0 LEA.HI.X R69, R66, R69, R67, 0x1, P3 ;  /* 0x0000004542458211 */ /* 0x000fe400018f0c43 */
[C---:B---3--:R-:W-:Y:S02]  /*52a0*/  @!P0 LEA R70, P3, R64.reuse, R70, 0x1 ;  /* 0x0000004640468211 */ /* 0x048fe400078608ff */
[----:B0-----:R-:W-:Y:S02]  /*52b0*/  CS2R R62, SRZ ;  /* 0x00000000003e7805 */ /* 0x001fe4000001ff00 */
[----:B------:R-:W-:Y:S02]  /*52c0*/  CS2R R66, SRZ ;  /* 0x0000000000427805 */ /* 0x000fe4000001ff00 */
[----:B-1----:R-:W-:Y:S02]  /*52d0*/  CS2R R60, SRZ ;  /* 0x00000000003c7805 */ /* 0x002fe4000001ff00 */
[----:B------:R-:W-:-:S02]  /*52e0*/  @!P0 LEA.HI.X R71, R64, R71, R65, 0x1, P3 ;  /* 0x0000004740478211 */ /* 0x000fc400018f0c41 */
[----:B------:R-:W-:Y:S02]  /*52f0*/  CS2R R64, SRZ ;  /* 0x0000000000407805 */ /* 0x000fe4000001ff00 */
[----:B------:R0:W5:Y:S04]  /*5300*/  @!P0 LDG.E.128 R60, desc[UR54][R68.64] ;  /* 0x00000036443c8981 */ /* 0x000168000c1e1d00 */
[----:B------:R1:W5:Y:S01]  /*5310*/  @!P0 LDG.E.128 R64, desc[UR54][R70.64] ;  /* 0x0000003646408981 */ /* 0x000362000c1e1d00 */
[----:B------:R-:W-:-:S04]  /*5320*/  ISETP.GE.AND P0, PT, R190, R112, PT ;  /* 0x00000070be00720c */ /* 0x000fc80003f06270 */
[CC--:B------:R-:W-:Y:S01]  /*5330*/  ISETP.GE.OR P0, PT, R16.reuse, R123.reuse, P0 ;  /* 0x0000007b1000720c */ /* 0x0c0fe20000706670 */
[----:B------:R-:W-:Y:S01]  /*5340*/  BSSY B1, `(.L_x_1378) ;  /* 0x000001c000017945 */ /* 0x000fe20003800000 */
[----:B------:R-:W-:Y:S02]  /*5350*/  ISETP.GE.AND P3, PT, R16, R123, PT ;  /* 0x0000007b1000720c */ /* 0x000fe40003f66270 */
[----:B0-----:R-:W-:Y:S02]  /*5360*/  CS2R R68, SRZ ;  /* 0x0000000000447805 */ /* 0x001fe4000001ff00 */
[----:B------:R-:W-:Y:S02]  /*5370*/  CS2R R74, SRZ ;  /* 0x00000000004a7805 */ /* 0x000fe4000001ff00 */
[----:B-1----:R-:W-:Y:S02]  /*5380*/  CS2R R70, SRZ ;  /* 0x0000000000467805 */ /* 0x002fe4000001ff00 */
[----:B------:R-:W-:-:S03]  /*5390*/  CS2R R72, SRZ ;  /* 0x0000000000487805 */ /* 0x000fc6000001ff00 */
[----:B------:R-:W-:Y:S05]  /*53a0*/  @P0 BRA `(.L_x_1379) ;  /* 0x0000000000540947 */ /* 0x000fea0003800000 */
[----:B------:R-:W0:Y:S01]  /*53b0*/  LDC.64 R68, c[0x0][0x3d8] ;  /* 0x0000f600ff447b82 */ /* 0x000e220000000a00 */
[----:B------:R-:W-:Y:S01]  /*53c0*/  IMAD.MOV.U32 R72, RZ, RZ, R78 ;  /* 0x000000ffff487224 */ /* 0x000fe200078e004e */
[----:B------:R-:W-:Y:S01]  /*53d0*/  ULDC.64 UR4, c[0x0][0x3c8] ;  /* 0x0000f20000047ab9 */ /* 0x000fe20000000a00 */
[----:B------:R-:W-:Y:S01]  /*53e0*/  IMAD.MOV.U32 R73, RZ, RZ, R124 ;  /* 0x000000ffff497224 */ /* 0x000fe200078e007c */
[----:B------:R-:W-:Y:S01]  /*53f0*/  ULDC.64 UR6, c[0x0][0x3e0] ;  /* 0x0000f80000067ab9 */ /* 0x000fe20000000a00 */
[----:B------:R-:W-:-:S03]  /*5400*/  IMAD.MOV.U32 R77, RZ, RZ, R103 ;  /* 0x000000ffff4d7224 */ /* 0x000fc600078e0067 */
        /* <DEDUP_REMOVED lines=15> */
.L_x_1379:
[----:B------:R-:W-:Y:S05]  /*5500*/  BSYNC B1 ;  /* 0x0000000000017941 */ /* 0x000fea0003800000 */
.L_x_1378:
[----:B-----5:R-:W-:Y:S01]  /*5510*/  IMAD.MOV.U32 R76, RZ, RZ, R70 ;  /* 0x000000ffff4c7224 */ /* 0x020fe200078e0046 */
[----:B------:R-:W-:Y:S01]  /*5520*/  MOV R78, R68 ;  /* 0x00000044004e7202 */ /* 0x000fe20000000f00 */
[----:B------:R-:W-:Y:S01]  /*5530*/  IMAD.MOV.U32 R77, RZ, RZ, R71 ;  /* 0x000000ffff4d7224 */ /* 0x000fe200078e0047 */
[----:B------:R-:W-:Y:S01]  /*5540*/  UISETP.NE.AND UP0, UPT, UR39, 0x3, UPT ;  /* 0x000000032700788c */ /* 0x000fe2000bf05270 */
[----:B------:R-:W-:-:S03]  /*5550*/  IMAD.MOV.U32 R79, RZ, RZ, R69 ;  /* 0x000000ffff4f7224 */ /* 0x000fc600078e0045 */
[----:B------:R-:W-:Y:S01]  /*5560*/  PRMT R134, R77, 0x5410, R76 ;  /* 0x000054104d867816 */ /* 0x000fe2000000004c */
[----:B------:R-:W-:Y:S01]  /*5570*/  IMAD.MOV.U32 R76, RZ, RZ, R74 ;  /* 0x000000ffff4c7224 */ /* 0x000fe200078e004a */
[----:B------:R-:W-:Y:S01]  /*5580*/  PRMT R133, R79, 0x5410, R78 ;  /* 0x000054104f857816 */ /* 0x000fe2000000004e */
[----:B------:R-:W-:Y:S01]  /*5590*/  IMAD.MOV.U32 R77, RZ, RZ, R75 ;  /* 0x000000ffff4d7224 */ /* 0x000fe200078e004b */
[----:B------:R-:W-:Y:S01]  /*55a0*/  PLOP3.LUT P0, PT, PT, PT, UP0, 0x80, 0x0 ;  /* 0x000000000000781c */ /* 0x000fe20003f0f008 */
[----:B------:R-:W-:Y:S02]  /*55b0*/  IMAD.MOV.U32 R78, RZ, RZ, R72 ;  /* 0x000000ffff4e7224 */ /* 0x000fe400078e0048 */
[----:B------:R-:W-:Y:S01]  /*55c0*/  IMAD.MOV.U32 R79, RZ, RZ, R73 ;  /* 0x000000ffff4f7224 */ /* 0x000fe200078e0049 */
[----:B------:R-:W-:Y:S01]  /*55d0*/  PRMT R132, R77, 0x5410, R76 ;  /* 0x000054104d847816 */ /* 0x000fe2000000004c */
[----:B------:R-:W-:Y:S02]  /*55e0*/  IMAD.MOV.U32 R76, RZ, RZ, R46 ;  /* 0x000000ffff4c7224 */ /* 0x000fe400078e002e */
        /* <DEDUP_REMOVED lines=11> */
[----:B------:R-:W-:Y:S02]  /*56a0*/  IMAD.MOV.U32 R79, RZ, RZ, R49 ;  /* 0x000000ffff4f7224 */ /* 0x000fe400078e0031 */
        /* <DEDUP_REMOVED lines=12> */
[----:B------:R-:W-:Y:S01]  /*5770*/  PRMT R141, R77, 0x5410, R76 ;  /* 0x000054104d8d7816 */ /* 0x000fe2000000004c */
[----:B------:R-:W-:Y:S01]  /*5780*/  IMAD.MOV.U32 R76, RZ, RZ, R62 ;  /* 0x000000ffff4c7224 */ /* 0x000fe200078e003e */
[----:B------:R-:W-:-:S02]  /*5790*/  MOV R77, R63 ;  /* 0x0000003f004d7202 */ /* 0x000fc40000000f00 */
[----:B------:R-:W-:Y:S01]  /*57a0*/  PRMT R140, R79, 0x5410, R78 ;  /* 0x000054104f8c7816 */ /* 0x000fe2000000004e */
[----:B------:R-:W-:Y:S01]  /*57b0*/  IMAD.MOV.U32 R78, RZ, RZ, R60 ;  /* 0x000000ffff4e7224 */ /* 0x000fe200078e003c */
[----:B------:R-:W-:Y:S01]  /*57c0*/  PRMT R136, R76, 0x5410, R77 ;  /* 0x000054104c887816 */ /* 0x000fe2000000004d */
[----:B------:R-:W-:Y:S02]  /*57d0*/  IMAD.MOV.U32 R79, RZ, RZ, R61 ;  /* 0x000000ffff4f7224 */ /* 0x000fe400078e003d */
        /* <DEDUP_REMOVED lines=9> */
.L_x_1380:
[----:B------:R-:W-:Y:S01]  /*5870*/  IMAD R103, R185, 0x8, R2 ;  /* 0x00000008b9677824 */ /* 0x000fe200078e0202 */
[----:B------:R-:W-:Y:S01]  /*5880*/  SHF.L.U32 R124, R194, 0x1f, RZ ;  /* 0x0000001fc27c7819 */ /* 0x000fe200000006ff */
[----:B------:R-:W0:Y:S01]  /*5890*/  LDC R131, c[0x0][0x2e4] ;  /* 0x0000b900ff837b82 */ /* 0x000e220000000800 */
[----:B------:R-:W-:Y:S01]  /*58a0*/  IMAD.MOV.U32 R121, RZ, RZ, R122 ;  /* 0x000000ffff797224 */ /* 0x000fe200078e007a */
[----:B------:R-:W-:Y:S01]  /*58b0*/  BSSY B1, `(.L_x_1381) ;  /* 0x0000005000017945 */ /* 0x000fe20003800000 */
[----:B------:R-:W1:Y:S05]  /*58c0*/  SYNCS.PHASECHK.TRANS64.TRYWAIT P4, [R103+URZ+0x28890], R124 ;  /* 0x0288907c670075a7 */ /* 0x000e6a000808017f */
[----:B------:R-:W2:Y:S01]  /*58d0*/  LDC.64 R122, c[0x0][0x2f0] ;  /* 0x0000bc00ff7a7b82 */ /* 0x000ea20000000a00 */
[----:B0-----:R-:W-:Y:S01]  /*58e0*/  IMAD.IADD R135, R131, 0x1, -R116 ;  /* 0x0000000183877824 */ /* 0x001fe200078e0a74 */
[----:B-1----:R-:W-:Y:S06]  /*58f0*/  @!P4 BRA `(.L_x_1382) ;  /* 0x000001cc00a8c947 */ /* 0x002fec0003800000 */
.L_x_1717:
[----:B------:R-:W-:Y:S05]  /*5900*/  BSYNC B1 ;  /* 0x0000000000017941 */ /* 0x000fea0003800000 */
.L_x_1381:
[----:B------:R-:W-:Y:S01]  /*5910*/  ISETP.GE.OR P4, PT, R18, R112, P2 ;  /* 0x000000701200720c */ /* 0x000fe20001786670 */
[----:B------:R-:W-:-:S12]  /*5920*/  BSSY B1, `(.L_x_1383) ;  /* 0x000007c000017945 */ /* 0x000fd80003800000 */
[----:B------:R-:W-:Y:S05]  /*5930*/  @P4 BRA `(.L_x_1384) ;  /* 0x0000000400e84947 */ /* 0x000fea0003800000 */
[-C--:B--2---:R-:W-:Y:S01]  /*5940*/  IMAD R76, R19, R122.reuse, RZ ;  /* 0x0000007a134c7224 */ /* 0x084fe200078e02ff */
[----:B------:R-:W-:Y:S01]  /*5950*/  ISETP.NE.AND P6, PT, R0, RZ, PT ;  /* 0x000000ff0000720c */ /* 0x000fe20003fc5270 */
[C---:B------:R-:W-:Y:S01]  /*5960*/  IMAD.WIDE.U32 R126, R18.reuse, R122, R120 ;  /* 0x0000007a127e7225 */ /* 0x040fe200078e0078 */
[----:B------:R-:W-:Y:S03]  /*5970*/  BSSY B2, `(.L_x_1385) ;  /* 0x000006b000027945 */ /* 0x000fe60003800000 */
[----:B------:R-:W-:Y:S01]  /*5980*/  IMAD R147, R18, R123, R76 ;  /* 0x0000007b12937224 */ /* 0x000fe200078e024c */
[----:B------:R-:W-:Y:S02]  /*5990*/  SEL R76, R116, R135, !P6 ;  /* 0x00000087744c7207 */ /* 0x000fe40007000000 */
[----:B------:R-:W-:Y:S01]  /*59a0*/  IADD3 R144, P4, P5, R98, R126, R32 ;  /* 0x0000007e62907210 */ /* 0x000fe20007d9e020 */
[----:B------:R-:W-:Y:S01]  /*59b0*/  IMAD.IADD R147, R147, 0x1, R127 ;  /* 0x0000000193937824 */ /* 0x000fe200078e027f */
[----:B------:R-:W-:-:S04]  /*59c0*/  SHF.R.S32.HI R77, RZ, 0x1f, R76 ;  /* 0x0000001fff4d7819 */ /* 0x000fc8000001144c */
[----:B------:R-:W-:Y:S02]  /*59d0*/  LEA.HI R76, R77, R76, RZ, 0x4 ;  /* 0x0000004c4d4c7211 */ /* 0x000fe400078f20ff */
[----:B------:R-:W-:Y:S02]  /*59e0*/  IADD3.X R145, R30, R147, R39, P4, P5 ;  /* 0x000000931e917210 */ /* 0x000fe400027ea427 */
[----:B------:R-:W-:-:S04]  /*59f0*/  LEA.HI.SX32 R76, R76, R37, 0x1c ;  /* 0x000000254c4c7211 */ /* 0x000fc800078fe2ff */
[----:B------:R-:W-:Y:S01]  /*5a00*/  SHF.R.S32.HI R77, RZ, 0x1f, R76 ;  /* 0x0000001fff4d7819 */ /* 0x000fe2000001144c */
[----:B------:R-:W-:-:S03]  /*5a10*/  IMAD.SHL.U32 R149, R76, 0x8, RZ ;  /* 0x000000084c957824 */ /* 0x000fc600078e00ff */
[----:B------:R-:W-:Y:S02]  /*5a20*/  LEA.HI R77, R77, R76, RZ, 0x3 ;  /* 0x0000004c4d4d7211 */ /* 0x000fe400078f18ff */
[----:B------:R-:W-:-:S03]  /*5a30*/  LOP3.LUT R76, R149, 0x38, RZ, 0xc0, !PT ;  /* 0x00000038954c7812 */ /* 0x000fc600078ec0ff */
[----:B------:R-:W-:Y:S01]  /*5a40*/  IMAD.SHL.U32 R77, R77, 0x400, RZ ;  /* 0x000004004d4d7824 */ /* 0x000fe200078e00ff */
[----:B------:R-:W-:-:S04]  /*5a50*/  LOP3.LUT R76, R76, 0x1c0, R203, 0xf8, !PT ;  /* 0x000001c04c4c7812 */ /* 0x000fc800078ef8cb */
[----:B------:R-:W-:Y:S02]  /*5a60*/  LOP3.LUT R77, R77, 0x7fffe000, RZ, 0xc0, !PT ;  /* 0x7fffe0004d4d7812 */ /* 0x000fe400078ec0ff */
[----:B------:R-:W-:-:S04]  /*5a70*/  LOP3.LUT R76, R76, R211, RZ, 0x3c, !PT ;  /* 0x000000d34c4c7212 */ /* 0x000fc800078e3cff */
[----:B------:R-:W-:Y:S01]  /*5a80*/  IADD3 R76, R76, R77, R212 ;  /* 0x0000004d4c4c7210 */ /* 0x000fe20007ffe0d4 */
[----:B------:R-:W-:-:S04]  /*5a90*/  IMAD R77, R185, 0x4000, R115 ;  /* 0x00004000b94d7824 */ /* 0x000fc800078e0273 */
[----:B------:R-:W-:Y:S02]  /*5aa0*/  IMAD R79, R185, 0x4000, R76 ;  /* 0x00004000b94f7824 */ /* 0x000fe400078e024c */
[--C-:B------:R-:W-:Y:S02]  /*5ab0*/  IMAD R77, R77, 0x2, R2.reuse ;  /* 0x000000024d4d7824 */ /* 0x100fe400078e0202 */
[----:B------:R-:W-:-:S04]  /*5ac0*/  IMAD R80, R79, 0x2, R2 ;  /* 0x000000024f507824 */ /* 0x000fc800078e0202 */
[----:B------:R-:W1:Y:S04]  /*5ad0*/  LDS.128 R76, [R77+0x18400] ;  /* 0x018400004d4c7984 */ /* 0x000e680000000c00 */
[----:B------:R-:W2:Y:S01]  /*5ae0*/  LDS.128 R80, [R80+0x18400] ;  /* 0x0184000050507984 */ /* 0x000ea20000000c00 */
[----:B------:R-:W-:Y:S05]  /*5af0*/  @P3 BRA `(.L_x_1386) ;  /* 0x0000000400483947 */ /* 0x000fea0003800000 */
[----:B------:R-:W-:Y:S01]  /*5b00*/  SHF.R.U32.HI R153, RZ, 0x10, R49 ;  /* 0x00000010ff997819 */ /* 0x000fe20000011631 */
[--C-:B------:R-:W-:Y:S01]  /*5b10*/  HADD2.F32 R156, -RZ, R152.reuse.H0_H0 ;  /* 0x20000098ff9c7230 */ /* 0x100fe20000004100 */
[--C-:B------:R-:W-:Y:S01]  /*5b20*/  SHF.R.U64 R44, R44, 0x10, R45.reuse ;  /* 0x000000102c2c7819 */ /* 0x100fe2000000122d */
[----:B------:R-:W-:Y:S01]  /*5b30*/  HADD2.F32 R154, -RZ, R152.H1_H1 ;  /* 0x30000098ff9a7230 */ /* 0x000fe20000004100 */
[----:B------:R-:W-:Y:S01]  /*5b40*/  SHF.R.U32.HI R155, RZ, 0x10, R45 ;  /* 0x00000010ff9b7819 */ /* 0x000fe2000001162d */
[----:B------:R-:W-:Y:S01]  /*5b50*/  HADD2.F32 R153, -RZ, R153.H0_H0 ;  /* 0x20000099ff997230 */ /* 0x000fe20000004100 */
[----:B------:R-:W-:Y:S01]  /*5b60*/  SHF.R.U64 R48, R48, 0x10, R49 ;  /* 0x0000001030307819 */ /* 0x000fe20000001231 */
[--C-:B--2---:R-:W-:Y:S01]  /*5b70*/  HADD2.F32 R49, -RZ, R81.reuse.H0_H0 ;  /* 0x20000051ff317230 */ /* 0x104fe20000004100 */
[--C-:B------:R-:W-:Y:S01]  /*5b80*/  SHF.R.U64 R45, R46, 0x10, R47.reuse ;  /* 0x000000102e2d7819 */ /* 0x100fe2000000122f */
[----:B------:R-:W-:Y:S01]  /*5b90*/  HADD2.F32 R81, -RZ, R81.H1_H1 ;  /* 0x30000051ff517230 */ /* 0x000fe20000004100 */
[----:B------:R-:W-:Y:S01]  /*5ba0*/  SHF.R.U32.HI R151, RZ, 0x10, R47 ;  /* 0x00000010ff977819 */ /* 0x000fe2000001162f */
[--C-:B-1----:R-:W-:Y:S01]  /*5bb0*/  HADD2.F32 R47, -RZ, R77.reuse.H0_H0 ;  /* 0x2000004dff2f7230 */ /* 0x102fe20000004100 */
[----:B------:R-:W-:Y:S01]  /*5bc0*/  SHF.R.U64 R46, R50, 0x10, R51 ;  /* 0x00000010322e7819 */ /* 0x000fe20000001233 */
[----:B------:R-:W-:-:S02]  /*5bd0*/  HADD2.F32 R50, -RZ, R77.H1_H1 ;  /* 0x3000004dff327230 */ /* 0x000fc40000004100 */
[-C--:B------:R-:W-:Y:S01]  /*5be0*/  FMUL.FTZ R158, R49, R156.reuse ;  /* 0x0000009c319e7220 */ /* 0x080fe20000410000 */
[----:B------:R-:W-:Y:S02]  /*5bf0*/  HADD2.F32 R152, -RZ, R155.H0_H0 ;  /* 0x2000009bff987230 */ /* 0x000fe40000004100 */
[----:B------:R-:W-:Y:S01]  /*5c00*/  FMUL.FTZ R156, R47, R156 ;  /* 0x0000009c2f9c7220 */ /* 0x000fe20000410000 */
[-C--:B------:R-:W-:Y:S01]  /*5c10*/  FMUL.FTZ R77, R81, R153.reuse ;  /* 0x00000099514d7220 */ /* 0x080fe20000410000 */
[C---:B------:R-:W-:Y:S01]  /*5c20*/  FMUL.FTZ R160, R50.reuse, R153 ;  /* 0x0000009932a07220 */ /* 0x040fe20000410000 */
[----:B------:R-:W-:Y:S01]  /*5c30*/  SHF.R.U32.HI R51, RZ, 0x10, R51 ;  /* 0x00000010ff337819 */ /* 0x000fe20000011633 */
[-C--:B------:R-:W-:Y:S01]  /*5c40*/  FFMA.FTZ R47, R47, R154.reuse, -R158 ;  /* 0x0000009a2f2f7223 */ /* 0x080fe2000001089e */
[----:B------:R-:W-:Y:S01]  /*5c50*/  FFMA.FTZ R49, R49, R154, R156 ;  /* 0x0000009a31317223 */ /* 0x000fe2000001009c */
[-C--:B------:R-:W-:Y:S01]  /*5c60*/  FFMA.FTZ R50, R50, R152.reuse, -R77 ;  /* 0x0000009832327223 */ /* 0x080fe2000001084d */
[----:B------:R-:W-:Y:S01]  /*5c70*/  FFMA.FTZ R152, R81, R152, R160 ;  /* 0x0000009851987223 */ /* 0x000fe200000100a0 */
[----:B------:R-:W-:-:S02]  /*5c80*/  HADD2.F32 R154, -RZ, R150.H0_H0 ;  /* 0x20000096ff9a7230 */ /* 0x000fc40000004100 */
[----:B------:R-:W-:Y:S01]  /*5c90*/  HADD2.F32 R150, -RZ, R150.H1_H1 ;  /* 0x30000096ff967230 */ /* 0x000fe20000004100 */
[----:B------:R-:W-:Y:S01]  /*5ca0*/  F2FP.F16.F32.PACK_AB R47, R50, R47 ;  /* 0x0000002f322f723e */ /* 0x000fe200000000ff */
[----:B------:R-:W-:Y:S01]  /*5cb0*/  HADD2.F32 R81, -RZ, R83.H0_H0 ;  /* 0x20000053ff517230 */ /* 0x000fe20000004100 */
[----:B------:R-:W-:Y:S01]  /*5cc0*/  F2FP.F16.F32.PACK_AB R49, R152, R49 ;  /* 0x000000319831723e */ /* 0x000fe200000000ff */
[----:B------:R-:W-:Y:S02]  /*5cd0*/  HADD2.F32 R77, -RZ, R79.H0_H0 ;  /* 0x2000004fff4d7230 */ /* 0x000fe40000004100 */
[----:B------:R-:W-:Y:S02]  /*5ce0*/  HADD2.F32 R83, -RZ, R83.H1_H1 ;  /* 0x30000053ff537230 */ /* 0x000fe40000004100 */
[-C--:B------:R-:W-:Y:S01]  /*5cf0*/  FMUL.FTZ R160, R81, R150.reuse ;  /* 0x0000009651a07220 */ /* 0x080fe20000410000 */
[----:B------:R-:W-:Y:S02]  /*5d00*/  HADD2.F32 R158, -RZ, R51.H0_H0 ;  /* 0x20000033ff9e7230 */ /* 0x000fe40000004100 */
[----:B------:R-:W-:Y:S01]  /*5d10*/  FMUL.FTZ R150, R77, R150 ;  /* 0x000000964d967220 */ /* 0x000fe20000410000 */
[----:B------:R-:W-:-:S02]  /*5d20*/  HADD2.F32 R79, -RZ, R79.H1_H1 ;  /* 0x3000004fff4f7230 */ /* 0x000fc40000004100 */
[----:B------:R-:W-:Y:S01]  /*5d30*/  FFMA.FTZ R51, R77, R154, -R160 ;  /* 0x0000009a4d337223 */ /* 0x000fe200000108a0 */
[----:B------:R-:W-:Y:S02]  /*5d40*/  HADD2.F32 R156, -RZ, R151.H0_H0 ;  /* 0x20000097ff9c7230 */ /* 0x000fe40000004100 */
[----:B------:R-:W-:Y:S01]  /*5d50*/  FMUL.FTZ R162, R83, R158 ;  /* 0x0000009e53a27220 */ /* 0x000fe20000410000 */
[----:B------:R-:W-:Y:S01]  /*5d60*/  FFMA.FTZ R77, R81, R154, R150 ;  /* 0x0000009a514d7223 */ /* 0x000fe20000010096 */
[C---:B------:R-:W-:Y:S01]  /*5d70*/  FMUL.FTZ R158, R79.reuse, R158 ;  /* 0x0000009e4f9e7220 */ /* 0x040fe20000410000 */
[----:B------:R-:W-:Y:S02]  /*5d80*/  HADD2.F32 R153, -RZ, R48.H0_H0 ;  /* 0x20000030ff997230 */ /* 0x000fe40000004100 */
[-C--:B------:R-:W-:Y:S01]  /*5d90*/  FFMA.FTZ R150, R79, R156.reuse, -R162 ;  /* 0x0000009c4f967223 */ /* 0x080fe200000108a2 */
[----:B------:R-:W-:Y:S02]  /*5da0*/  HADD2.F32 R151, -RZ, R148.H1_H1 ;  /* 0x30000094ff977230 */ /* 0x000fe40000004100 */
[----:B------:R-:W-:Y:S01]  /*5db0*/  FFMA.FTZ R154, R83, R156, R158 ;  /* 0x0000009c539a7223 */ /* 0x000fe2000001009e */
[----:B------:R-:W-:-:S02]  /*5dc0*/  HADD2.F32 R79, -RZ, R80.H0_H0 ;  /* 0x20000050ff4f7230 */ /* 0x000fc40000004100 */
[----:B------:R-:W-:Y:S02]  /*5dd0*/  HADD2.F32 R48, -RZ, R76.H0_H0 ;  /* 0x2000004cff307230 */ /* 0x000fe40000004100 */
[----:B------:R-:W-:Y:S02]  /*5de0*/  HADD2.F32 R80, -RZ, R80.H1_H1 ;  /* 0x30000050ff507230 */ /* 0x000fe40000004100 */
[-C--:B------:R-:W-:Y:S01]  /*5df0*/  FMUL.FTZ R155, R79, R151.reuse ;  /* 0x000000974f9b7220 */ /* 0x080fe20000410000 */
[----:B------:R-:W-:Y:S02]  /*5e00*/  HADD2.F32 R76, -RZ, R76.H1_H1 ;  /* 0x3000004cff4c7230 */ /* 0x000fe40000004100 */
[----:B------:R-:W-:Y:S02]  /*5e10*/  HADD2.F32 R83, -RZ, R44.H0_H0 ;  /* 0x2000002cff537230 */ /* 0x000fe40000004100 */
[----:B------:R-:W-:Y:S01]  /*5e20*/  FMUL.FTZ R44, R48, R151 ;  /* 0x00000097302c7220 */ /* 0x000fe20000410000 */
[----:B------:R-:W-:Y:S01]  /*5e30*/  FMUL.FTZ R151, R80, R153 ;  /* 0x0000009950977220 */ /* 0x000fe20000410000 */
[----:B------:R-:W-:-:S02]  /*5e40*/  HADD2.F32 R81, -RZ, R146.H0_H0 ;  /* 0x20000092ff517230 */ /* 0x000fc40000004100 */
[C---:B------:R-:W-:Y:S01]  /*5e50*/  FMUL.FTZ R153, R76.reuse, R153 ;  /* 0x000000994c997220 */ /* 0x040fe20000410000 */
[----:B------:R-:W-:Y:S02]  /*5e60*/  HADD2.F32 R45, -RZ, R45.H0_H0 ;  /* 0x2000002dff2d7230 */ /* 0x000fe40000004100 */
[-C--:B------:R-:W-:Y:S01]  /*5e70*/  FFMA.FTZ R76, R76, R83.reuse, -R151 ;  /* 0x000000534c4c7223 */ /* 0x080fe20000010897 */
[----:B------:R-:W-:Y:S01]  /*5e80*/  FFMA.FTZ R153, R80, R83, R153 ;  /* 0x0000005350997223 */ /* 0x000fe20000010099 */
[-C--:B------:R-:W-:Y:S01]  /*5e90*/  FFMA.FTZ R155, R48, R81.reuse, -R155 ;  /* 0x00000051309b7223 */ /* 0x080fe2000001089b */
[----:B------:R-:W-:Y:S02]  /*5ea0*/  HADD2.F32 R83, -RZ, R46.H0_H0 ;  /* 0x2000002eff537230 */ /* 0x000fe40000004100 */
[----:B------:R-:W-:Y:S01]  /*5eb0*/  FFMA.FTZ R48, R79, R81, R44 ;  /* 0x000000514f307223 */ /* 0x000fe2000001002c */
[----:B------:R-:W-:Y:S02]  /*5ec0*/  HADD2.F32 R46, -RZ, R82.H0_H0 ;  /* 0x20000052ff2e7230 */ /* 0x000fe40000004100 */
[----:B------:R-:W-:Y:S01]  /*5ed0*/  HADD2.F32 R81, -RZ, R148.H0_H0 ;  /* 0x20000094ff517230 */ /* 0x000fe20000004100 */
[----:B------:R-:W-:Y:S01]  /*5ee0*/  F2FP.F16.F32.PACK_AB R76, R76, R155 ;  /* 0x0000009b4c4c723e */ /* 0x000fe200000000ff */
[----:B------:R-:W-:Y:S01]  /*5ef0*/  HADD2.F32 R44, -RZ, R78.H0_H0 ;  /* 0x2000004eff2c7230 */ /* 0x000fe20000004100 */
[----:B------:R-:W-:Y:S01]  /*5f00*/  F2FP.F16.F32.PACK_AB R80, R153, R48 ;  /* 0x000000309950723e */ /* 0x000fe200000000ff */
[----:B------:R-:W-:-:S02]  /*5f10*/  HADD2.F32 R82, -RZ, R82.H1_H1 ;  /* 0x30000052ff527230 */ /* 0x000fc40000004100 */
[-C--:B------:R-:W-:Y:S01]  /*5f20*/  FMUL.FTZ R151, R46, R81.reuse ;  /* 0x000000512e977220 */ /* 0x080fe20000410000 */
[----:B------:R-:W-:Y:S02]  /*5f30*/  HADD2.F32 R78, -RZ, R78.H1_H1 ;  /* 0x3000004eff4e7230 */ /* 0x000fe40000004100 */
[----:B------:R-:W-:Y:S01]  /*5f40*/  FMUL.FTZ R81, R44, R81 ;  /* 0x000000512c517220 */ /* 0x000fe20000410000 */
[----:B------:R-:W-:Y:S02]  /*5f50*/  HADD2.F32 R79, -RZ, R146.H1_H1 ;  /* 0x30000092ff4f7230 */ /* 0x000fe40000004100 */
[-C--:B------:R-:W-:Y:S01]  /*5f60*/  FMUL.FTZ R157, R82, R83.reuse ;  /* 0x00000053529d7220 */ /* 0x080fe20000410000 */
[----:B------:R-:W-:Y:S02]  /*5f70*/  FMUL.FTZ R83, R78, R83 ;  /* 0x000000534e537220 */ /* 0x000fe40000410000 */
[-C--:B------:R-:W-:Y:S01]  /*5f80*/  FFMA.FTZ R81, R46, R79.reuse, R81 ;  /* 0x0000004f2e517223 */ /* 0x080fe20000010051 */
[----:B------:R-:W-:Y:S01]  /*5f90*/  FFMA.FTZ R151, R44, R79, -R151 ;  /* 0x0000004f2c977223 */ /* 0x000fe20000010897 */
[-C--:B------:R-:W-:Y:S01]  /*5fa0*/  FFMA.FTZ R82, R82, R45.reuse, R83 ;  /* 0x0000002d52527223 */ /* 0x080fe20000010053 */
[----:B------:R-:W-:Y:S01]  /*5fb0*/  FFMA.FTZ R78, R78, R45, -R157 ;  /* 0x0000002d4e4e7223 */ /* 0x000fe2000001089d */
[----:B------:R-:W-:Y:S01]  /*5fc0*/  F2FP.F16.F32.PACK_AB R83, R154, R77 ;  /* 0x0000004d9a53723e */ /* 0x000fe200000000ff */
[----:B------:R-:W-:Y:S01]  /*5fd0*/  IMAD.MOV.U32 R77, RZ, RZ, R47 ;  /* 0x000000ffff4d7224 */ /* 0x000fe200078e002f */
[----:B------:R-:W-:-:S02]  /*5fe0*/  F2FP.F16.F32.PACK_AB R79, R150, R51 ;  /* 0x00000033964f723e */ /* 0x000fc400000000ff */
[----:B------:R-:W-:Y:S01]  /*5ff0*/  F2FP.F16.F32.PACK_AB R82, R82, R81 ;  /* 0x000000515252723e */ /* 0x000fe200000000ff */
[----:B------:R-:W-:Y:S01]  /*6000*/  IMAD.MOV.U32 R81, RZ, RZ, R49 ;  /* 0x000000ffff517224 */ /* 0x000fe200078e0031 */
[----:B------:R-:W-:-:S07]  /*6010*/  F2FP.F16.F32.PACK_AB R78, R78, R151 ;  /* 0x000000974e4e723e */ /* 0x000fce00000000ff */
.L_x_1386:
[----:B------:R-:W-:Y:S05]  /*6020*/  BSYNC B2 ;  /* 0x0000000000027941 */ /* 0x000fea0003800000 */
.L_x_1385:
[----:B------:R-:W-:Y:S01]  /*6030*/  ISETP.GE.AND P4, PT, R149, R131, PT ;  /* 0x000000839500720c */ /* 0x000fe20003f86270 */
[----:B------:R-:W-:-:S12]  /*6040*/  ULDC.64 UR4, c[0x0][0x2d8] ;  /* 0x0000b60000047ab9 */ /* 0x000fd80000000a00 */
        /* <DEDUP_REMOVED lines=9> */
.L_x_1384:
[----:B------:R-:W-:Y:S05]  /*60e0*/  BSYNC B1 ;  /* 0x0000000000017941 */ /* 0x000fea0003800000 */
.L_x_1383:
[----:B------:R-:W-:Y:S01]  /*60f0*/  ISETP.GE.OR P4, PT, R189, R112, P2 ;  /* 0x00000070bd00720c */ /* 0x000fe20001786670 */
[----:B------:R-:W-:-:S12]  /*6100*/  BSSY B1, `(.L_x_1387) ;  /* 0x0000080000017945 */ /* 0x000fd80003800000 */
[----:B------:R-:W-:Y:S05]  /*6110*/  @P4 BRA `(.L_x_1388) ;  /* 0x0000000400f84947 */ /* 0x000fea0003800000 */
[-C--:B-12---:R-:W-:Y:S01]  /*6120*/  IMAD R44, R218, R122.reuse, RZ ;  /* 0x0000007ada2c7224 */ /* 0x086fe200078e02ff */
        /* <DEDUP_REMOVED lines=14> */
[----:B------:R-:W-:-:S03]  /*6210*/  LOP3.LUT R44, R202, 0x38, R83, 0xf8, !PT ;  /* 0x00000038ca2c7812 */ /* 0x000fc600078ef853 */
[----:B------:R-:W-:Y:S01]  /*6220*/  IMAD.SHL.U32 R46, R45, 0x400, RZ ;  /* 0x000004002d2e7824 */ /* 0x000fe200078e00ff */
[----:B------:R-:W-:-:S04]  /*6230*/  LOP3.LUT R45, R44, R209, RZ, 0x3c, !PT ;  /* 0x000000d12c2d7212 */ /* 0x000fc800078e3cff */
[----:B------:R-:W-:-:S04]  /*6240*/  LOP3.LUT R44, R46, 0x7fffe000, RZ, 0xc0, !PT ;  /* 0x7fffe0002e2c7812 */ /* 0x000fc800078ec0ff */
[----:B------:R-:W-:Y:S01]  /*6250*/  IADD3 R44, R45, R44, R210 ;  /* 0x0000002c2d2c7210 */ /* 0x000fe20007ffe0d2 */
[----:B------:R-:W-:-:S03]  /*6260*/  IMAD R45, R185, 0x4000, R114 ;  /* 0x00004000b92d7824 */ /* 0x000fc600078e0272 */
[----:B------:R-:W-:Y:S01]  /*6270*/  LEA R47, R185, R44, 0xe ;  /* 0x0000002cb92f7211 */ /* 0x000fe200078e70ff */
[----:B------:R-:W-:-:S04]  /*6280*/  IMAD R45, R45, 0x2, R2 ;  /* 0x000000022d2d7824 */ /* 0x000fc800078e0202 */
[----:B------:R-:W-:Y:S02]  /*6290*/  IMAD R48, R47, 0x2, R2 ;  /* 0x000000022f307824 */ /* 0x000fe400078e0202 */
[----:B------:R-:W1:Y:S04]  /*62a0*/  LDS.128 R44, [R45+0x18400] ;  /* 0x018400002d2c7984 */ /* 0x000e680000000c00 */
[----:B------:R-:W2:Y:S01]  /*62b0*/  LDS.128 R48, [R48+0x18400] ;  /* 0x0184000030307984 */ /* 0x000ea20000000c00 */
[----:B------:R-:W-:Y:S05]  /*62c0*/  @P3 BRA `(.L_x_1390) ;  /* 0x00000004005c3947 */ /* 0x000fea0003800000 */
[----:B------:R-:W-:Y:S01]  /*62d0*/  SHF.R.U64 R80, R52, 0x10, R53 ;  /* 0x0000001034507819 */ /* 0x000fe20000001235 */
[----:B------:R-:W-:Y:S01]  /*62e0*/  HADD2.F32 R127, -RZ, R140.H0_H0 ;  /* 0x2000008cff7f7230 */ /* 0x000fe20000004100 */
[----:B------:R-:W-:Y:S01]  /*62f0*/  SHF.R.U64 R52, R54, 0x10, R55 ;  /* 0x0000001036347819 */ /* 0x000fe20000001237 */
[----:B-1----:R-:W-:Y:S01]  /*6300*/  IMAD.MOV.U32 R54, RZ, RZ, R44 ;  /* 0x000000ffff367224 */ /* 0x002fe200078e002c */
[----:B------:R-:W-:Y:S01]  /*6310*/  SHF.R.U32.HI R82, RZ, 0x10, R57 ;  /* 0x00000010ff527819 */ /* 0x000fe20000011639 */
[----:B--2---:R-:W-:Y:S01]  /*6320*/  IMAD.MOV.U32 R44, RZ, RZ, R49 ;  /* 0x000000ffff2c7224 */ /* 0x004fe200078e0031 */
[----:B------:R-:W-:Y:S01]  /*6330*/  SHF.R.U64 R56, R56, 0x10, R57 ;  /* 0x0000001038387819 */ /* 0x000fe20000001239 */
[----:B------:R-:W-:Y:S01]  /*6340*/  IMAD.MOV.U32 R57, RZ, RZ, R51 ;  /* 0x000000ffff397224 */ /* 0x000fe200078e0033 */
[----:B------:R-:W-:Y:S01]  /*6350*/  SHF.R.U32.HI R145, RZ, 0x10, R55 ;  /* 0x00000010ff917819 */ /* 0x000fe20000011637 */
[----:B------:R-:W-:Y:S01]  /*6360*/  IMAD.MOV.U32 R55, RZ, RZ, R48 ;  /* 0x000000ffff377224 */ /* 0x000fe200078e0030 */
[----:B------:R-:W-:Y:S01]  /*6370*/  SHF.R.U32.HI R126, RZ, 0x10, R53 ;  /* 0x00000010ff7e7819 */ /* 0x000fe20000011635 */
[--C-:B------:R-:W-:Y:S01]  /*6380*/  HADD2.F32 R48, -RZ, R44.reuse.H0_H0 ;  /* 0x2000002cff307230 */ /* 0x100fe20000004100 */
[--C-:B------:R-:W-:Y:S01]  /*6390*/  SHF.R.U64 R53, R58, 0x10, R59.reuse ;  /* 0x000000103a357819 */ /* 0x100fe2000000123b */
[----:B------:R-:W-:Y:S01]  /*63a0*/  HADD2.F32 R51, -RZ, R44.H1_H1 ;  /* 0x3000002cff337230 */ /* 0x000fe20000004100 */
[----:B------:R-:W-:Y:S01]  /*63b0*/  SHF.R.U32.HI R144, RZ, 0x10, R59 ;  /* 0x00000010ff907819 */ /* 0x000fe2000001163b */
[----:B------:R-:W-:-:S02]  /*63c0*/  IMAD.MOV.U32 R49, RZ, RZ, R47 ;  /* 0x000000ffff317224 */ /* 0x000fc400078e002f */
[--C-:B------:R-:W-:Y:S02]  /*63d0*/  HADD2.F32 R44, -RZ, R45.reuse.H0_H0 ;  /* 0x2000002dff2c7230 */ /* 0x100fe40000004100 */
[----:B------:R-:W-:Y:S02]  /*63e0*/  HADD2.F32 R82, -RZ, R82.H0_H0 ;  /* 0x20000052ff527230 */ /* 0x000fe40000004100 */
[----:B------:R-:W-:Y:S02]  /*63f0*/  HADD2.F32 R47, -RZ, R45.H1_H1 ;  /* 0x3000002dff2f7230 */ /* 0x000fe40000004100 */
[-C--:B------:R-:W-:Y:S01]  /*6400*/  FMUL.FTZ R45, R48, R127.reuse ;  /* 0x0000007f302d7220 */ /* 0x080fe20000410000 */
[----:B------:R-:W-:Y:S02]  /*6410*/  HADD2.F32 R59, -RZ, R142.H0_H0 ;  /* 0x2000008eff3b7230 */ /* 0x000fe40000004100 */
[----:B------:R-:W-:Y:S01]  /*6420*/  FMUL.FTZ R127, R44, R127 ;  /* 0x0000007f2c7f7220 */ /* 0x000fe20000410000 */
[----:B------:R-:W-:-:S02]  /*6430*/  HADD2.F32 R58, -RZ, R126.H0_H0 ;  /* 0x2000007eff3a7230 */ /* 0x000fc40000004100 */
[-C--:B------:R-:W-:Y:S01]  /*6440*/  FMUL.FTZ R126, R51, R82.reuse ;  /* 0x00000052337e7220 */ /* 0x080fe20000410000 */
[C---:B------:R-:W-:Y:S01]  /*6450*/  FMUL.FTZ R82, R47.reuse, R82 ;  /* 0x000000522f527220 */ /* 0x040fe20000410000 */
[-C--:B------:R-:W-:Y:S01]  /*6460*/  FFMA.FTZ R44, R44, R59.reuse, -R45 ;  /* 0x0000003b2c2c7223 */ /* 0x080fe2000001082d */
[----:B------:R-:W-:Y:S01]  /*6470*/  FFMA.FTZ R45, R48, R59, R127 ;  /* 0x0000003b302d7223 */ /* 0x000fe2000001007f */
[-C--:B------:R-:W-:Y:S01]  /*6480*/  FFMA.FTZ R47, R47, R58.reuse, -R126 ;  /* 0x0000003a2f2f7223 */ /* 0x080fe2000001087e */
[----:B------:R-:W-:Y:S01]  /*6490*/  FFMA.FTZ R48, R51, R58, R82 ;  /* 0x0000003a33307223 */ /* 0x000fe20000010052 */
[----:B------:R-:W-:Y:S02]  /*64a0*/  HADD2.F32 R126, -RZ, R141.H0_H0 ;  /* 0x2000008dff7e7230 */ /* 0x000fe40000004100 */
[--C-:B------:R-:W-:Y:S01]  /*64b0*/  HADD2.F32 R58, -RZ, R57.reuse.H0_H0 ;  /* 0x20000039ff3a7230 */ /* 0x100fe20000004100 */
[----:B------:R-:W-:Y:S01]  /*64c0*/  F2FP.F16.F32.PACK_AB R47, R47, R44 ;  /* 0x0000002c2f2f723e */ /* 0x000fe200000000ff */
[----:B------:R-:W-:-:S02]  /*64d0*/  HADD2.F32 R57, -RZ, R57.H1_H1 ;  /* 0x30000039ff397230 */ /* 0x000fc40000004100 */
[----:B------:R-:W-:Y:S02]  /*64e0*/  HADD2.F32 R144, -RZ, R144.H0_H0 ;  /* 0x20000090ff907230 */ /* 0x000fe40000004100 */
[----:B------:R-:W-:Y:S01]  /*64f0*/  FMUL.FTZ R146, R58, R126 ;  /* 0x0000007e3a927220 */ /* 0x000fe20000410000 */
[----:B------:R-:W-:Y:S02]  /*6500*/  HADD2.F32 R59, -RZ, R143.H0_H0 ;  /* 0x2000008fff3b7230 */ /* 0x000fe40000004100 */
[--C-:B------:R-:W-:Y:S02]  /*6510*/  HADD2.F32 R51, -RZ, R49.reuse.H0_H0 ;  /* 0x20000031ff337230 */ /* 0x100fe40000004100 */
[----:B------:R-:W-:Y:S01]  /*6520*/  FMUL.FTZ R148, R57, R144 ;  /* 0x0000009039947220 */ /* 0x000fe20000410000 */
[----:B------:R-:W-:Y:S02]  /*6530*/  HADD2.F32 R49, -RZ, R49.H1_H1 ;  /* 0x30000031ff317230 */ /* 0x000fe40000004100 */
[----:B------:R-:W-:-:S02]  /*6540*/  HADD2.F32 R82, -RZ, R145.H0_H0 ;  /* 0x20000091ff527230 */ /* 0x000fc40000004100 */
[C---:B------:R-:W-:Y:S01]  /*6550*/  FMUL.FTZ R127, R51.reuse, R126 ;  /* 0x0000007e337f7220 */ /* 0x040fe20000410000 */
[-C--:B------:R-:W-:Y:S01]  /*6560*/  FFMA.FTZ R146, R51, R59.reuse, -R146 ;  /* 0x0000003b33927223 */ /* 0x080fe20000010892 */
[C---:B------:R-:W-:Y:S01]  /*6570*/  FMUL.FTZ R144, R49.reuse, R144 ;  /* 0x0000009031907220 */ /* 0x040fe20000410000 */
[----:B------:R-:W-:Y:S02]  /*6580*/  HADD2.F32 R140, -RZ, R140.H1_H1 ;  /* 0x3000008cff8c7230 */ /* 0x000fe40000004100 */
[-C--:B------:R-:W-:Y:S01]  /*6590*/  FFMA.FTZ R145, R49, R82.reuse, -R148 ;  /* 0x0000005231917223 */ /* 0x080fe20000010894 */
[----:B------:R-:W-:Y:S02]  /*65a0*/  HADD2.F32 R51, -RZ, R55.H0_H0 ;  /* 0x20000037ff337230 */ /* 0x000fe40000004100 */
[----:B------:R-:W-:Y:S01]  /*65b0*/  FFMA.FTZ R126, R58, R59, R127 ;  /* 0x0000003b3a7e7223 */ /* 0x000fe2000001007f */
[----:B------:R-:W-:Y:S02]  /*65c0*/  HADD2.F32 R56, -RZ, R56.H0_H0 ;  /* 0x20000038ff387230 */ /* 0x000fe40000004100 */
[----:B------:R-:W-:Y:S01]  /*65d0*/  FFMA.FTZ R147, R57, R82, R144 ;  /* 0x0000005239937223 */ /* 0x000fe20000010090 */
[----:B------:R-:W-:-:S02]  /*65e0*/  HADD2.F32 R49, -RZ, R54.H0_H0 ;  /* 0x20000036ff317230 */ /* 0x000fc40000004100 */
[----:B------:R-:W-:Y:S01]  /*65f0*/  FMUL.FTZ R58, R51, R140 ;  /* 0x0000008c333a7220 */ /* 0x000fe20000410000 */
[----:B------:R-:W-:Y:S01]  /*6600*/  HADD2.F32 R55, -RZ, R55.H1_H1 ;  /* 0x30000037ff377230 */ /* 0x000fe20000004100 */
[----:B------:R-:W-:Y:S01]  /*6610*/  F2FP.F16.F32.PACK_AB R145, R145, R146 ;  /* 0x000000929191723e */ /* 0x000fe200000000ff */
[----:B------:R-:W-:Y:S02]  /*6620*/  HADD2.F32 R54, -RZ, R54.H1_H1 ;  /* 0x30000036ff367230 */ /* 0x000fe40000004100 */
[----:B------:R-:W-:Y:S01]  /*6630*/  FMUL.FTZ R140, R49, R140 ;  /* 0x0000008c318c7220 */ /* 0x000fe20000410000 */
[----:B------:R-:W-:Y:S02]  /*6640*/  HADD2.F32 R142, -RZ, R142.H1_H1 ;  /* 0x3000008eff8e7230 */ /* 0x000fe40000004100 */
[-C--:B------:R-:W-:Y:S01]  /*6650*/  FMUL.FTZ R57, R55, R56.reuse ;  /* 0x0000003837397220 */ /* 0x080fe20000410000 */
[----:B------:R-:W-:Y:S02]  /*6660*/  HADD2.F32 R80, -RZ, R80.H0_H0 ;  /* 0x20000050ff507230 */ /* 0x000fe40000004100 */
[----:B------:R-:W-:Y:S01]  /*6670*/  FMUL.FTZ R56, R54, R56 ;  /* 0x0000003836387220 */ /* 0x000fe20000410000 */
[-C--:B------:R-:W-:Y:S01]  /*6680*/  FFMA.FTZ R140, R51, R142.reuse, R140 ;  /* 0x0000008e338c7223 */ /* 0x080fe2000001008c */
[----:B------:R-:W-:-:S02]  /*6690*/  FFMA.FTZ R58, R49, R142, -R58 ;  /* 0x0000008e313a7223 */ /* 0x000fc4000001083a */
[-C--:B------:R-:W-:Y:S01]  /*66a0*/  FFMA.FTZ R59, R55, R80.reuse, R56 ;  /* 0x00000050373b7223 */ /* 0x080fe20000010038 */
[----:B------:R-:W-:Y:S02]  /*66b0*/  HADD2.F32 R51, -RZ, R50.H0_H0 ;  /* 0x20000032ff337230 */ /* 0x000fe40000004100 */
[----:B------:R-:W-:Y:S01]  /*66c0*/  FFMA.FTZ R57, R54, R80, -R57 ;  /* 0x0000005036397223 */ /* 0x000fe20000010839 */
[----:B------:R-:W-:Y:S02]  /*66d0*/  HADD2.F32 R56, -RZ, R141.H1_H1 ;  /* 0x3000008dff387230 */ /* 0x000fe40000004100 */
[----:B------:R-:W-:Y:S02]  /*66e0*/  HADD2.F32 R55, -RZ, R53.H0_H0 ;  /* 0x20000035ff377230 */ /* 0x000fe40000004100 */
[----:B------:R-:W-:Y:S01]  /*66f0*/  HADD2.F32 R49, -RZ, R46.H0_H0 ;  /* 0x2000002eff317230 */ /* 0x000fe20000004100 */
[----:B------:R-:W-:Y:S01]  /*6700*/  F2FP.F16.F32.PACK_AB R44, R57, R58 ;  /* 0x0000003a392c723e */ /* 0x000fe200000000ff */
[----:B------:R-:W-:-:S02]  /*6710*/  HADD2.F32 R50, -RZ, R50.H1_H1 ;  /* 0x30000032ff327230 */ /* 0x000fc40000004100 */
[----:B------:R-:W-:Y:S02]  /*6720*/  HADD2.F32 R46, -RZ, R46.H1_H1 ;  /* 0x3000002eff2e7230 */ /* 0x000fe40000004100 */
[----:B------:R-:W-:Y:S02]  /*6730*/  HADD2.F32 R53, -RZ, R52.H0_H0 ;  /* 0x20000034ff357230 */ /* 0x000fe40000004100 */
[-C--:B------:R-:W-:Y:S01]  /*6740*/  FMUL.FTZ R52, R51, R56.reuse ;  /* 0x0000003833347220 */ /* 0x080fe20000410000 */
[----:B------:R-:W-:Y:S02]  /*6750*/  HADD2.F32 R54, -RZ, R143.H1_H1 ;  /* 0x3000008fff367230 */ /* 0x000fe40000004100 */
[-C--:B------:R-:W-:Y:S01]  /*6760*/  FMUL.FTZ R127, R50, R55.reuse ;  /* 0x00000037327f7220 */ /* 0x080fe20000410000 */
[C---:B------:R-:W-:Y:S01]  /*6770*/  FMUL.FTZ R56, R49.reuse, R56 ;  /* 0x0000003831387220 */ /* 0x040fe20000410000 */
[----:B------:R-:W-:Y:S01]  /*6780*/  FMUL.FTZ R55, R46, R55 ;  /* 0x000000372e377220 */ /* 0x000fe20000410000 */
[----:B------:R-:W-:-:S02]  /*6790*/  FFMA.FTZ R52, R49, R54, -R52 ;  /* 0x0000003631347223 */ /* 0x000fc40000010834 */
[----:B------:R-:W-:Y:S01]  /*67a0*/  FFMA.FTZ R56, R51, R54, R56 ;  /* 0x0000003633387223 */ /* 0x000fe20000010038 */
[-C--:B------:R-:W-:Y:S01]  /*67b0*/  FFMA.FTZ R127, R46, R53.reuse, -R127 ;  /* 0x000000352e7f7223 */ /* 0x080fe2000001087f */
[----:B------:R-:W-:Y:S01]  /*67c0*/  FFMA.FTZ R55, R50, R53, R55 ;  /* 0x0000003532377223 */ /* 0x000fe20000010037 */
[----:B------:R-:W-:Y:S01]  /*67d0*/  F2FP.F16.F32.PACK_AB R49, R48, R45 ;  /* 0x0000002d3031723e */ /* 0x000fe200000000ff */
[----:B------:R-:W-:Y:S01]  /*67e0*/  IMAD.MOV.U32 R45, RZ, RZ, R47 ;  /* 0x000000ffff2d7224 */ /* 0x000fe200078e002f */
[----:B------:R-:W-:Y:S01]  /*67f0*/  F2FP.F16.F32.PACK_AB R51, R147, R126 ;  /* 0x0000007e9333723e */ /* 0x000fe200000000ff */
[----:B------:R-:W-:Y:S01]  /*6800*/  IMAD.MOV.U32 R47, RZ, RZ, R145 ;  /* 0x000000ffff2f7224 */ /* 0x000fe200078e0091 */
[----:B------:R-:W-:Y:S02]  /*6810*/  F2FP.F16.F32.PACK_AB R48, R59, R140 ;  /* 0x0000008c3b30723e */ /* 0x000fe400000000ff */
[----:B------:R-:W-:Y:S02]  /*6820*/  F2FP.F16.F32.PACK_AB R46, R127, R52 ;  /* 0x000000347f2e723e */ /* 0x000fe400000000ff */
[----:B------:R-:W-:-:S07]  /*6830*/  F2FP.F16.F32.PACK_AB R50, R55, R56 ;  /* 0x000000383732723e */ /* 0x000fce00000000ff */
.L_x_1390:
[----:B------:R-:W-:Y:S05]  /*6840*/  BSYNC B2 ;  /* 0x0000000000027941 */ /* 0x000fea0003800000 */
.L_x_1389:
        /* <DEDUP_REMOVED lines=11> */
.L_x_1388:
[----:B------:R-:W-:Y:S05]  /*6900*/  BSYNC B1 ;  /* 0x0000000000017941 */ /* 0x000fea0003800000 */
.L_x_1387:
[----:B------:R-:W-:Y:S01]  /*6910*/  ISETP.GE.OR P4, PT, R188, R112, P2 ;  /* 0x00000070bc00720c */ /* 0x000fe20001786670 */
[----:B------:R-:W-:-:S12]  /*6920*/  BSSY B1, `(.L_x_1391) ;  /* 0x000007f000017945 */ /* 0x000fd80003800000 */
[----:B------:R-:W-:Y:S05]  /*6930*/  @P4 BRA `(.L_x_1392) ;  /* 0x0000000400f44947 */ /* 0x000fea0003800000 */
[-C--:B-123--:R-:W-:Y:S01]  /*6940*/  IMAD R44, R217, R122.reuse, RZ ;  /* 0x0000007ad92c7224 */ /* 0x08efe200078e02ff */
        /* <DEDUP_REMOVED lines=26> */
[--C-:B------:R-:W-:Y:S02]  /*6af0*/  SHF.R.U64 R79, R64, 0x10, R65.reuse ;  /* 0x00000010404f7819 */ /* 0x100fe40000001241 */
[----:B------:R-:W-:Y:S01]  /*6b00*/  SHF.R.U32.HI R64, RZ, 0x10, R65 ;  /* 0x00000010ff407819 */ /* 0x000fe20000011641 */
[----:B------:R-:W-:Y:S01]  /*6b10*/  HADD2.F32 R65, -RZ, R139.H1_H1 ;  /* 0x3000008bff417230 */ /* 0x000fe20000004100 */
[--C-:B------:R-:W-:Y:S01]  /*6b20*/  SHF.R.U64 R80, R60, 0x10, R61.reuse ;  /* 0x000000103c507819 */ /* 0x100fe2000000123d */
[----:B--2---:R-:W-:Y:S01]  /*6b30*/  IMAD.MOV.U32 R60, RZ, RZ, R48 ;  /* 0x000000ffff3c7224 */ /* 0x004fe200078e0030 */
[----:B------:R-:W-:Y:S01]  /*6b40*/  SHF.R.U32.HI R76, RZ, 0x10, R61 ;  /* 0x00000010ff4c7819 */ /* 0x000fe2000001163d */
[----:B------:R-:W-:Y:S01]  /*6b50*/  IMAD.MOV.U32 R61, RZ, RZ, R50 ;  /* 0x000000ffff3d7224 */ /* 0x000fe200078e0032 */
[----:B------:R-:W-:Y:S01]  /*6b60*/  SHF.R.U64 R58, R62, 0x10, R63 ;  /* 0x000000103e3a7819 */ /* 0x000fe2000000123f */
[----:B-1----:R-:W-:Y:S01]  /*6b70*/  IMAD.MOV.U32 R48, RZ, RZ, R46 ;  /* 0x000000ffff307224 */ /* 0x002fe200078e002e */
[----:B------:R-:W-:Y:S01]  /*6b80*/  SHF.R.U64 R59, R66, 0x10, R67 ;  /* 0x00000010423b7819 */ /* 0x000fe20000001243 */
[--C-:B------:R-:W-:Y:S01]  /*6b90*/  HADD2.F32 R50, -RZ, R49.reuse.H0_H0 ;  /* 0x20000031ff327230 */ /* 0x100fe20000004100 */
[----:B------:R-:W-:Y:S01]  /*6ba0*/  SHF.R.U32.HI R78, RZ, 0x10, R63 ;  /* 0x00000010ff4e7819 */ /* 0x000fe2000001163f */
[----:B------:R-:W-:Y:S01]  /*6bb0*/  HADD2.F32 R49, -RZ, R49.H1_H1 ;  /* 0x30000031ff317230 */ /* 0x000fe20000004100 */
[----:B------:R-:W-:Y:S01]  /*6bc0*/  SHF.R.U32.HI R77, RZ, 0x10, R67 ;  /* 0x00000010ff4d7819 */ /* 0x000fe20000011643 */
[----:B------:R-:W-:-:S02]  /*6bd0*/  HADD2.F32 R46, -RZ, R45.H0_H0 ;  /* 0x2000002dff2e7230 */ /* 0x000fc40000004100 */
[-C--:B------:R-:W-:Y:S01]  /*6be0*/  FMUL.FTZ R67, R50, R65.reuse ;  /* 0x0000004132437220 */ /* 0x080fe20000410000 */
[----:B------:R-:W-:Y:S02]  /*6bf0*/  HADD2.F32 R64, -RZ, R64.H0_H0 ;  /* 0x20000040ff407230 */ /* 0x000fe40000004100 */
[----:B------:R-:W-:Y:S02]  /*6c00*/  HADD2.F32 R45, -RZ, R45.H1_H1 ;  /* 0x3000002dff2d7230 */ /* 0x000fe40000004100 */
[----:B------:R-:W-:Y:S01]  /*6c10*/  FMUL.FTZ R65, R46, R65 ;  /* 0x000000412e417220 */ /* 0x000fe20000410000 */
[----:B------:R-:W-:Y:S02]  /*6c20*/  HADD2.F32 R62, -RZ, R76.H0_H0 ;  /* 0x2000004cff3e7230 */ /* 0x000fe40000004100 */
[-C--:B------:R-:W-:Y:S01]  /*6c30*/  FMUL.FTZ R66, R49, R64.reuse ;  /* 0x0000004031427220 */ /* 0x080fe20000410000 */
[----:B------:R-:W-:Y:S02]  /*6c40*/  HADD2.F32 R63, -RZ, R137.H1_H1 ;  /* 0x30000089ff3f7230 */ /* 0x000fe40000004100 */
[----:B------:R-:W-:Y:S01]  /*6c50*/  FMUL.FTZ R64, R45, R64 ;  /* 0x000000402d407220 */ /* 0x000fe20000410000 */
[----:B------:R-:W-:-:S02]  /*6c60*/  HADD2.F32 R139, -RZ, R139.H0_H0 ;  /* 0x2000008bff8b7230 */ /* 0x000fc40000004100 */
[-C--:B------:R-:W-:Y:S01]  /*6c70*/  FFMA.FTZ R66, R45, R62.reuse, -R66 ;  /* 0x0000003e2d427223 */ /* 0x080fe20000010842 */
[----:B------:R-:W-:Y:S02]  /*6c80*/  HADD2.F32 R45, -RZ, R47.H0_H0 ;  /* 0x2000002fff2d7230 */ /* 0x000fe40000004100 */
[----:B------:R-:W-:Y:S01]  /*6c90*/  FFMA.FTZ R76, R49, R62, R64 ;  /* 0x0000003e314c7223 */ /* 0x000fe20000010040 */
[-C--:B------:R-:W-:Y:S01]  /*6ca0*/  FFMA.FTZ R67, R46, R63.reuse, -R67 ;  /* 0x0000003f2e437223 */ /* 0x080fe20000010843 */
[----:B------:R-:W-:Y:S02]  /*6cb0*/  HADD2.F32 R62, -RZ, R138.H1_H1 ;  /* 0x3000008aff3e7230 */ /* 0x000fe40000004100 */
[----:B------:R-:W-:Y:S01]  /*6cc0*/  FFMA.FTZ R65, R50, R63, R65 ;  /* 0x0000003f32417223 */ /* 0x000fe20000010041 */
[----:B------:R-:W-:Y:S02]  /*6cd0*/  HADD2.F32 R46, -RZ, R51.H0_H0 ;  /* 0x20000033ff2e7230 */ /* 0x000fe40000004100 */
[----:B------:R-:W-:-:S02]  /*6ce0*/  HADD2.F32 R49, -RZ, R136.H1_H1 ;  /* 0x30000088ff317230 */ /* 0x000fc40000004100 */
[-C--:B------:R-:W-:Y:S01]  /*6cf0*/  FMUL.FTZ R63, R45, R62.reuse ;  /* 0x0000003e2d3f7220 */ /* 0x080fe20000410000 */
[----:B------:R-:W-:Y:S02]  /*6d00*/  HADD2.F32 R51, -RZ, R51.H1_H1 ;  /* 0x30000033ff337230 */ /* 0x000fe40000004100 */
[----:B------:R-:W-:Y:S02]  /*6d10*/  HADD2.F32 R64, -RZ, R77.H0_H0 ;  /* 0x2000004dff407230 */ /* 0x000fe40000004100 */
[C---:B------:R-:W-:Y:S01]  /*6d20*/  FFMA.FTZ R63, R46.reuse, R49, R63 ;  /* 0x000000312e3f7223 */ /* 0x040fe2000001003f */
[----:B------:R-:W-:Y:S02]  /*6d30*/  HADD2.F32 R47, -RZ, R47.H1_H1 ;  /* 0x3000002fff2f7230 */ /* 0x000fe40000004100 */
[----:B------:R-:W-:Y:S02]  /*6d40*/  HADD2.F32 R50, -RZ, R78.H0_H0 ;  /* 0x2000004eff327230 */ /* 0x000fe40000004100 */
[----:B------:R-:W-:Y:S01]  /*6d50*/  FMUL.FTZ R78, R46, R62 ;  /* 0x0000003e2e4e7220 */ /* 0x000fe20000410000 */
[-C--:B------:R-:W-:Y:S01]  /*6d60*/  FMUL.FTZ R62, R51, R64.reuse ;  /* 0x00000040333e7220 */ /* 0x080fe20000410000 */
[----:B------:R-:W-:Y:S01]  /*6d70*/  FMUL.FTZ R64, R47, R64 ;  /* 0x000000402f407220 */ /* 0x000fe20000410000 */
[----:B------:R-:W-:-:S02]  /*6d80*/  HADD2.F32 R46, -RZ, R60.H0_H0 ;  /* 0x2000003cff2e7230 */ /* 0x000fc40000004100 */
[----:B------:R-:W-:Y:S01]  /*6d90*/  FFMA.FTZ R78, R45, R49, -R78 ;  /* 0x000000312d4e7223 */ /* 0x000fe2000001084e */
[----:B------:R-:W-:Y:S02]  /*6da0*/  HADD2.F32 R49, -RZ, R79.H0_H0 ;  /* 0x2000004fff317230 */ /* 0x000fe40000004100 */
[-C--:B------:R-:W-:Y:S01]  /*6db0*/  FFMA.FTZ R77, R47, R50.reuse, -R62 ;  /* 0x000000322f4d7223 */ /* 0x080fe2000001083e */
[----:B------:R-:W-:Y:S02]  /*6dc0*/  HADD2.F32 R60, -RZ, R60.H1_H1 ;  /* 0x3000003cff3c7230 */ /* 0x000fe40000004100 */
[----:B------:R-:W-:Y:S01]  /*6dd0*/  FFMA.FTZ R64, R51, R50, R64 ;  /* 0x0000003233407223 */ /* 0x000fe20000010040 */
[----:B------:R-:W-:Y:S02]  /*6de0*/  HADD2.F32 R137, -RZ, R137.H0_H0 ;  /* 0x20000089ff897230 */ /* 0x000fe40000004100 */
[----:B------:R-:W-:Y:S01]  /*6df0*/  FMUL.FTZ R50, R46, R139 ;  /* 0x0000008b2e327220 */ /* 0x000fe20000410000 */
[----:B------:R-:W-:-:S02]  /*6e00*/  HADD2.F32 R45, -RZ, R44.H0_H0 ;  /* 0x2000002cff2d7230 */ /* 0x000fc40000004100 */
[----:B------:R-:W-:Y:S01]  /*6e10*/  FMUL.FTZ R51, R60, R49 ;  /* 0x000000313c337220 */ /* 0x000fe20000410000 */
[----:B------:R-:W-:Y:S01]  /*6e20*/  HADD2.F32 R44, -RZ, R44.H1_H1 ;  /* 0x3000002cff2c7230 */ /* 0x000fe20000004100 */
[----:B------:R-:W-:Y:S01]  /*6e30*/  F2FP.F16.F32.PACK_AB R77, R77, R78 ;  /* 0x0000004e4d4d723e */ /* 0x000fe200000000ff */
[----:B------:R-:W-:Y:S02]  /*6e40*/  HADD2.F32 R47, -RZ, R80.H0_H0 ;  /* 0x20000050ff2f7230 */ /* 0x000fe40000004100 */
[C---:B------:R-:W-:Y:S01]  /*6e50*/  FMUL.FTZ R139, R45.reuse, R139 ;  /* 0x0000008b2d8b7220 */ /* 0x040fe20000410000 */
[----:B------:R-:W-:Y:S01]  /*6e60*/  FFMA.FTZ R50, R45, R137, -R50 ;  /* 0x000000892d327223 */ /* 0x000fe20000010832 */
[C---:B------:R-:W-:Y:S01]  /*6e70*/  FMUL.FTZ R49, R44.reuse, R49 ;  /* 0x000000312c317220 */ /* 0x040fe20000410000 */
[----:B------:R-:W-:Y:S02]  /*6e80*/  HADD2.F32 R45, -RZ, R61.H0_H0 ;  /* 0x2000003dff2d7230 */ /* 0x000fe40000004100 */
[----:B------:R-:W-:Y:S01]  /*6e90*/  FFMA.FTZ R51, R44, R47, -R51 ;  /* 0x0000002f2c337223 */ /* 0x000fe20000010833 */
[----:B------:R-:W-:-:S02]  /*6ea0*/  HADD2.F32 R138, -RZ, R138.H0_H0 ;  /* 0x2000008aff8a7230 */ /* 0x000fc40000004100 */
[----:B------:R-:W-:Y:S01]  /*6eb0*/  FFMA.FTZ R60, R60, R47, R49 ;  /* 0x0000002f3c3c7223 */ /* 0x000fe20000010031 */
[----:B------:R-:W-:Y:S02]  /*6ec0*/  HADD2.F32 R59, -RZ, R59.H0_H0 ;  /* 0x2000003bff3b7230 */ /* 0x000fe40000004100 */
[----:B------:R-:W-:Y:S01]  /*6ed0*/  FFMA.FTZ R139, R46, R137, R139 ;  /* 0x000000892e8b7223 */ /* 0x000fe2000001008b */
[--C-:B------:R-:W-:Y:S02]  /*6ee0*/  HADD2.F32 R44, -RZ, R48.reuse.H0_H0 ;  /* 0x20000030ff2c7230 */ /* 0x100fe40000004100 */
[-C--:B------:R-:W-:Y:S01]  /*6ef0*/  FMUL.FTZ R47, R45, R138.reuse ;  /* 0x0000008a2d2f7220 */ /* 0x080fe20000410000 */
[----:B------:R-:W-:Y:S01]  /*6f00*/  HADD2.F32 R61, -RZ, R61.H1_H1 ;  /* 0x3000003dff3d7230 */ /* 0x000fe20000004100 */
[----:B------:R-:W-:Y:S01]  /*6f10*/  F2FP.F16.F32.PACK_AB R63, R64, R63 ;  /* 0x0000003f403f723e */ /* 0x000fe200000000ff */
[----:B------:R-:W-:Y:S02]  /*6f20*/  HADD2.F32 R48, -RZ, R48.H1_H1 ;  /* 0x30000030ff307230 */ /* 0x000fe40000004100 */
[----:B------:R-:W-:Y:S01]  /*6f30*/  FMUL.FTZ R138, R44, R138 ;  /* 0x0000008a2c8a7220 */ /* 0x000fe20000410000 */
[----:B------:R-:W-:-:S02]  /*6f40*/  HADD2.F32 R136, -RZ, R136.H0_H0 ;  /* 0x20000088ff887230 */ /* 0x000fc40000004100 */
        /* <DEDUP_REMOVED lines=13> */
[----:B------:R-:W-:Y:S01]  /*7020*/  F2FP.F16.F32.PACK_AB R49, R76, R65 ;  /* 0x000000414c31723e */ /* 0x000fe200000000ff */
[----:B------:R-:W-:Y:S01]  /*7030*/  IMAD.MOV.U32 R47, RZ, RZ, R77 ;  /* 0x000000ffff2f7224 */ /* 0x000fe200078e004d */
[----:B------:R-:W-:-:S07]  /*7040*/  F2FP.F16.F32.PACK_AB R50, R61, R138 ;  /* 0x0000008a3d32723e */ /* 0x000fce00000000ff */
.L_x_1394:
[----:B------:R-:W-:Y:S05]  /*7050*/  BSYNC B2 ;  /* 0x0000000000027941 */ /* 0x000fea0003800000 */
.L_x_1393:
        /* <DEDUP_REMOVED lines=11> */
.L_x_1392:
[----:B------:R-:W-:Y:S05]  /*7110*/  BSYNC B1 ;  /* 0x0000000000017941 */ /* 0x000fea0003800000 */
.L_x_1391:
[----:B------:R-:W-:Y:S01]  /*7120*/  ISETP.GE.OR P4, PT, R190, R112, P2 ;  /* 0x00000070be00720c */ /* 0x000fe20001786670 */
[-C--:B-1234-:R-:W-:Y:S02]  /*7130*/  IMAD R44, R216, R122.reuse, RZ ;  /* 0x0000007ad82c7224 */ /* 0x09efe400078e02ff */
[----:B------:R-:W-:-:S04]  /*7140*/  IMAD.WIDE.U32 R120, R190, R122, R120 ;  /* 0x0000007abe787225 */ /* 0x000fc800078e0078 */
[----:B------:R-:W-:-:S06]  /*7150*/  IMAD R57, R190, R123, R44 ;  /* 0x0000007bbe397224 */ /* 0x000fcc00078e022c */
[----:B------:R-:W-:Y:S05]  /*7160*/  @P4 BRA `(.L_x_1371) ;  /* 0x0000000c00704947 */ /* 0x000fea0003800000 */
[----:B------:R-:W1:Y:S01]  /*7170*/  LDC.64 R52, c[0x0][0x2d8] ;  /* 0x0000b600ff347b82 */ /* 0x000e620000000a00 */
[----:B------:R-:W-:Y:S01]  /*7180*/  IADD3 R57, R121, R57, RZ ;  /* 0x0000003979397210 */ /* 0x000fe20007ffe0ff */
[----:B------:R-:W-:Y:S01]  /*7190*/  BSSY B1, `(.L_x_1395) ;  /* 0x000006f000017945 */ /* 0x000fe20003800000 */
[----:B------:R-:W-:Y:S02]  /*71a0*/  IADD3 R44, P4, P5, R98, R120, R32 ;  /* 0x00000078622c7210 */ /* 0x000fe40007d9e020 */
[----:B------:R-:W-:Y:S02]  /*71b0*/  ISETP.NE.AND P6, PT, R0, RZ, PT ;  /* 0x000000ff0000720c */ /* 0x000fe40003fc5270 */
[----:B------:R-:W-:Y:S02]  /*71c0*/  IADD3.X R45, R30, R57, R39, P4, P5 ;  /* 0x000000391e2d7210 */ /* 0x000fe400027ea427 */
[----:B------:R-:W-:Y:S02]  /*71d0*/  SEL R135, R116, R135, !P6 ;  /* 0x0000008774877207 */ /* 0x000fe40007000000 */
[----:B-1----:R-:W-:-:S04]  /*71e0*/  LEA R54, P4, R44, R52, 0x1 ;  /* 0x000000342c367211 */ /* 0x002fc800078808ff */
[----:B------:R-:W-:Y:S02]  /*71f0*/  LEA.HI.X R55, R44, R53, R45, 0x1, P4 ;  /* 0x000000352c377211 */ /* 0x000fe400020f0c2d */
[----:B------:R-:W-:-:S04]  /*7200*/  SHF.R.S32.HI R44, RZ, 0x1f, R135 ;  /* 0x0000001fff2c7819 */ /* 0x000fc80000011487 */
[----:B------:R-:W-:-:S04]  /*7210*/  LEA.HI R44, R44, R135, RZ, 0x4 ;  /* 0x000000872c2c7211 */ /* 0x000fc800078f20ff */
        /* <DEDUP_REMOVED lines=23> */
[--C-:B------:R-:W-:Y:S01]  /*7390*/  HADD2.F32 R50, -RZ, R49.reuse.H0_H0 ;  /* 0x20000031ff327230 */ /* 0x100fe20000004100 */
[----:B------:R-:W-:Y:S01]  /*73a0*/  SHF.R.U64 R76, R68, 0x10, R69 ;  /* 0x00000010444c7819 */ /* 0x000fe20000001245 */
[----:B------:R-:W-:Y:S01]  /*73b0*/  HADD2.F32 R49, -RZ, R49.H1_H1 ;  /* 0x30000031ff317230 */ /* 0x000fe20000004100 */
[----:B------:R-:W-:Y:S01]  /*73c0*/  SHF.R.U64 R69, R72, 0x10, R73 ;  /* 0x0000001048457819 */ /* 0x000fe20000001249 */
[--C-:B------:R-:W-:Y:S01]  /*73d0*/  HADD2.F32 R46, -RZ, R45.reuse.H0_H0 ;  /* 0x2000002dff2e7230 */ /* 0x100fe20000004100 */
[--C-:B------:R-:W-:Y:S01]  /*73e0*/  SHF.R.U64 R72, R70, 0x10, R71.reuse ;  /* 0x0000001046487819 */ /* 0x100fe20000001247 */
[----:B------:R-:W-:Y:S01]  /*73f0*/  HADD2.F32 R62, -RZ, R62.H0_H0 ;  /* 0x2000003eff3e7230 */ /* 0x000fe20000004100 */
[----:B------:R-:W-:Y:S01]  /*7400*/  SHF.R.U32.HI R70, RZ, 0x10, R71 ;  /* 0x00000010ff467819 */ /* 0x000fe20000011647 */
[----:B------:R-:W-:-:S02]  /*7410*/  HADD2.F32 R45, -RZ, R45.H1_H1 ;  /* 0x3000002dff2d7230 */ /* 0x000fc40000004100 */
[----:B------:R-:W-:Y:S02]  /*7420*/  HADD2.F32 R63, -RZ, R130.H0_H0 ;  /* 0x20000082ff3f7230 */ /* 0x000fe40000004100 */
[-C--:B------:R-:W-:Y:S01]  /*7430*/  FMUL.FTZ R64, R49, R62.reuse ;  /* 0x0000003e31407220 */ /* 0x080fe20000410000 */
[----:B------:R-:W-:Y:S02]  /*7440*/  HADD2.F32 R60, -RZ, R60.H0_H0 ;  /* 0x2000003cff3c7230 */ /* 0x000fe40000004100 */
[C---:B------:R-:W-:Y:S01]  /*7450*/  FMUL.FTZ R62, R45.reuse, R62 ;  /* 0x0000003e2d3e7220 */ /* 0x040fe20000410000 */
[----:B------:R-:W-:Y:S02]  /*7460*/  HADD2.F32 R61, -RZ, R133.H0_H0 ;  /* 0x20000085ff3d7230 */ /* 0x000fe40000004100 */
[-C--:B------:R-:W-:Y:S01]  /*7470*/  FMUL.FTZ R65, R50, R63.reuse ;  /* 0x0000003f32417220 */ /* 0x080fe20000410000 */
[C---:B------:R-:W-:Y:S01]  /*7480*/  FMUL.FTZ R63, R46.reuse, R63 ;  /* 0x0000003f2e3f7220 */ /* 0x040fe20000410000 */
[-C--:B------:R-:W-:Y:S01]  /*7490*/  FFMA.FTZ R64, R45, R60.reuse, -R64 ;  /* 0x0000003c2d407223 */ /* 0x080fe20000010840 */
[----:B------:R-:W-:Y:S01]  /*74a0*/  FFMA.FTZ R66, R49, R60, R62 ;  /* 0x0000003c31427223 */ /* 0x000fe2000001003e */
[----:B------:R-:W-:Y:S01]  /*74b0*/  FFMA.FTZ R65, R46, R61, -R65 ;  /* 0x0000003d2e417223 */ /* 0x000fe20000010841 */
[----:B------:R-:W-:-:S02]  /*74c0*/  HADD2.F32 R60, -RZ, R132.H0_H0 ;  /* 0x20000084ff3c7230 */ /* 0x000fc40000004100 */
[----:B------:R-:W-:Y:S01]  /*74d0*/  FFMA.FTZ R63, R50, R61, R63 ;  /* 0x0000003d323f7223 */ /* 0x000fe2000001003f */
[----:B------:R-:W-:Y:S02]  /*74e0*/  HADD2.F32 R45, -RZ, R47.H0_H0 ;  /* 0x2000002fff2d7230 */ /* 0x000fe40000004100 */
[--C-:B------:R-:W-:Y:S02]  /*74f0*/  HADD2.F32 R46, -RZ, R51.reuse.H0_H0 ;  /* 0x20000033ff2e7230 */ /* 0x100fe40000004100 */
[----:B------:R-:W-:Y:S02]  /*7500*/  HADD2.F32 R49, -RZ, R134.H0_H0 ;  /* 0x20000086ff317230 */ /* 0x000fe40000004100 */
[-C--:B------:R-:W-:Y:S01]  /*7510*/  FMUL.FTZ R61, R45, R60.reuse ;  /* 0x0000003c2d3d7220 */ /* 0x080fe20000410000 */
[----:B------:R-:W-:Y:S02]  /*7520*/  HADD2.F32 R51, -RZ, R51.H1_H1 ;  /* 0x30000033ff337230 */ /* 0x000fe40000004100 */
[----:B------:R-:W-:Y:S01]  /*7530*/  FMUL.FTZ R68, R46, R60 ;  /* 0x0000003c2e447220 */ /* 0x000fe20000410000 */
[----:B------:R-:W-:-:S02]  /*7540*/  HADD2.F32 R62, -RZ, R74.H0_H0 ;  /* 0x2000004aff3e7230 */ /* 0x000fc40000004100 */
[-C--:B------:R-:W-:Y:S01]  /*7550*/  FFMA.FTZ R60, R46, R49.reuse, R61 ;  /* 0x000000312e3c7223 */ /* 0x080fe2000001003d */
[----:B------:R-:W-:Y:S02]  /*7560*/  HADD2.F32 R47, -RZ, R47.H1_H1 ;  /* 0x3000002fff2f7230 */ /* 0x000fe40000004100 */
[----:B------:R-:W-:Y:S01]  /*7570*/  FFMA.FTZ R68, R45, R49, -R68 ;  /* 0x000000312d447223 */ /* 0x000fe20000010844 */
[----:B------:R-:W-:Y:S02]  /*7580*/  HADD2.F32 R50, -RZ, R70.H0_H0 ;  /* 0x20000046ff327230 */ /* 0x000fe40000004100 */
[-C--:B------:R-:W-:Y:S01]  /*7590*/  FMUL.FTZ R70, R51, R62.reuse ;  /* 0x0000003e33467220 */ /* 0x080fe20000410000 */
[----:B------:R-:W-:Y:S02]  /*75a0*/  HADD2.F32 R46, -RZ, R56.H0_H0 ;  /* 0x20000038ff2e7230 */ /* 0x000fe40000004100 */
[----:B------:R-:W-:Y:S01]  /*75b0*/  FMUL.FTZ R62, R47, R62 ;  /* 0x0000003e2f3e7220 */ /* 0x000fe20000410000 */
[----:B------:R-:W-:-:S02]  /*75c0*/  HADD2.F32 R130, -RZ, R130.H1_H1 ;  /* 0x30000082ff827230 */ /* 0x000fc40000004100 */
[-C--:B------:R-:W-:Y:S01]  /*75d0*/  FFMA.FTZ R71, R47, R50.reuse, -R70 ;  /* 0x000000322f477223 */ /* 0x080fe20000010846 */
[----:B------:R-:W-:Y:S02]  /*75e0*/  HADD2.F32 R49, -RZ, R69.H0_H0 ;  /* 0x20000045ff317230 */ /* 0x000fe40000004100 */
[----:B------:R-:W-:Y:S01]  /*75f0*/  FFMA.FTZ R73, R51, R50, R62 ;  /* 0x0000003233497223 */ /* 0x000fe2000001003e */
[----:B------:R-:W-:Y:S02]  /*7600*/  HADD2.F32 R45, -RZ, R44.H0_H0 ;  /* 0x2000002cff2d7230 */ /* 0x000fe40000004100 */
[-C--:B------:R-:W-:Y:S01]  /*7610*/  FMUL.FTZ R50, R46, R130.reuse ;  /* 0x000000822e327220 */ /* 0x080fe20000410000 */
[----:B------:R-:W-:Y:S01]  /*7620*/  HADD2.F32 R56, -RZ, R56.H1_H1 ;  /* 0x30000038ff387230 */ /* 0x000fe20000004100 */
[----:B------:R-:W-:Y:S01]  /*7630*/  F2FP.F16.F32.PACK_AB R63, R66, R63 ;  /* 0x0000003f423f723e */ /* 0x000fe200000000ff */
[----:B------:R-:W-:Y:S02]  /*7640*/  HADD2.F32 R44, -RZ, R44.H1_H1 ;  /* 0x3000002cff2c7230 */ /* 0x000fe40000004100 */
[----:B------:R-:W-:Y:S01]  /*7650*/  FMUL.FTZ R51, R45, R130 ;  /* 0x000000822d337220 */ /* 0x000fe20000410000 */
[----:B------:R-:W-:-:S02]  /*7660*/  HADD2.F32 R133, -RZ, R133.H1_H1 ;  /* 0x30000085ff857230 */ /* 0x000fc40000004100 */
[-C--:B------:R-:W-:Y:S01]  /*7670*/  FMUL.FTZ R61, R56, R49.reuse ;  /* 0x00000031383d7220 */ /* 0x080fe20000410000 */
[----:B------:R-:W-:Y:S02]  /*7680*/  HADD2.F32 R47, -RZ, R76.H0_H0 ;  /* 0x2000004cff2f7230 */ /* 0x000fe40000004100 */
[C---:B------:R-:W-:Y:S01]  /*7690*/  FMUL.FTZ R49, R44.reuse, R49 ;  /* 0x000000312c317220 */ /* 0x040fe20000410000 */
[----:B------:R-:W-:Y:S02]  /*76a0*/  HADD2.F32 R132, -RZ, R132.H1_H1 ;  /* 0x30000084ff847230 */ /* 0x000fe40000004100 */
[----:B------:R-:W-:Y:S01]  /*76b0*/  FFMA.FTZ R50, R45, R133, -R50 ;  /* 0x000000852d327223 */ /* 0x000fe20000010832 */
[----:B------:R-:W-:Y:S02]  /*76c0*/  HADD2.F32 R45, -RZ, R58.H0_H0 ;  /* 0x2000003aff2d7230 */ /* 0x000fe40000004100 */
[-C--:B------:R-:W-:Y:S01]  /*76d0*/  FFMA.FTZ R61, R44, R47.reuse, -R61 ;  /* 0x0000002f2c3d7223 */ /* 0x080fe2000001083d */
[----:B------:R-:W-:Y:S01]  /*76e0*/  FFMA.FTZ R56, R56, R47, R49 ;  /* 0x0000002f38387223 */ /* 0x000fe20000010031 */
[----:B------:R-:W-:-:S02]  /*76f0*/  HADD2.F32 R49, -RZ, R67.H0_H0 ;  /* 0x20000043ff317230 */ /* 0x000fc40000004100 */
[----:B------:R-:W-:Y:S01]  /*7700*/  FFMA.FTZ R51, R46, R133, R51 ;  /* 0x000000852e337223 */ /* 0x000fe20000010033 */
[----:B------:R-:W-:Y:S02]  /*7710*/  HADD2.F32 R44, -RZ, R48.H0_H0 ;  /* 0x20000030ff2c7230 */ /* 0x000fe40000004100 */
[----:B------:R-:W-:Y:S01]  /*7720*/  FMUL.FTZ R67, R45, R132 ;  /* 0x000000842d437220 */ /* 0x000fe20000410000 */
[----:B------:R-:W-:Y:S01]  /*7730*/  HADD2.F32 R58, -RZ, R58.H1_H1 ;  /* 0x3000003aff3a7230 */ /* 0x000fe20000004100 */
[----:B------:R-:W-:Y:S01]  /*7740*/  F2FP.F16.F32.PACK_AB R60, R73, R60 ;  /* 0x0000003c493c723e */ /* 0x000fe200000000ff */
[----:B------:R-:W-:Y:S02]  /*7750*/  HADD2.F32 R48, -RZ, R48.H1_H1 ;  /* 0x30000030ff307230 */ /* 0x000fe40000004100 */
[----:B------:R-:W-:Y:S01]  /*7760*/  FMUL.FTZ R132, R44, R132 ;  /* 0x000000842c847220 */ /* 0x000fe20000410000 */
[----:B------:R-:W-:Y:S02]  /*7770*/  HADD2.F32 R134, -RZ, R134.H1_H1 ;  /* 0x30000086ff867230 */ /* 0x000fe40000004100 */
[----:B------:R-:W-:Y:S01]  /*7780*/  FMUL.FTZ R69, R58, R49 ;  /* 0x000000313a457220 */ /* 0x000fe20000410000 */
[----:B------:R-:W-:-:S02]  /*7790*/  HADD2.F32 R47, -RZ, R72.H0_H0 ;  /* 0x20000048ff2f7230 */ /* 0x000fc40000004100 */
        /* <DEDUP_REMOVED lines=8> */
[----:B------:R-:W-:Y:S02]  /*7820*/  F2FP.F16.F32.PACK_AB R45, R64, R65 ;  /* 0x00000041402d723e */ /* 0x000fe400000000ff */
[----:B------:R-:W-:Y:S01]  /*7830*/  F2FP.F16.F32.PACK_AB R46, R48, R67 ;  /* 0x00000043302e723e */ /* 0x000fe200000000ff */
[----:B------:R-:W-:Y:S01]  /*7840*/  IMAD.MOV.U32 R48, RZ, RZ, R62 ;  /* 0x000000ffff307224 */ /* 0x000fe200078e003e */
[----:B------:R-:W-:Y:S01]  /*7850*/  F2FP.F16.F32.PACK_AB R50, R49, R132 ;  /* 0x000000843132723e */ /* 0x000fe200000000ff */
[----:B------:R-:W-:Y:S01]  /*7860*/  IMAD.MOV.U32 R49, RZ, RZ, R63 ;  /* 0x000000ffff317224 */ /* 0x000fe200078e003f */
[----:B------:R-:W-:-:S07]  /*7870*/  F2FP.F16.F32.PACK_AB R47, R71, R68 ;  /* 0x00000044472f723e */ /* 0x000fce00000000ff */
.L_x_1396:
[----:B------:R-:W-:Y:S05]  /*7880*/  BSYNC B1 ;  /* 0x0000000000017941 */ /* 0x000fea0003800000 */
.L_x_1395:
[----:B-1----:R1:W-:Y:S01]  /*7890*/  STG.E.128 desc[UR54][R54.64], R44 ;  /* 0x0000002c36007986 */ /* 0x0023e2000c101d36 */
[----:B------:R-:W-:-:S13]  /*78a0*/  ISETP.GE.AND P3, PT, R59, R131, PT ;  /* 0x000000833b00720c */ /* 0x000fda0003f66270 */
[----:B------:R-:W-:Y:S05]  /*78b0*/  @P3 BRA `(.L_x_1371) ;  /* 0x00000004009c3947 */ /* 0x000fea0003800000 */
[--C-:B-1----:R-:W-:Y:S02]  /*78c0*/  SHF.R.S32.HI R44, RZ, 0x1f, R59.reuse ;  /* 0x0000001fff2c7819 */ /* 0x102fe4000001143b */
[----:B------:R-:W-:-:S04]  /*78d0*/  IADD3 R59, P3, P4, R98, R120, R59 ;  /* 0x00000078623b7210 */ /* 0x000fc80007c7e03b */
[----:B------:R-:W-:Y:S02]  /*78e0*/  IADD3.X R44, R30, R57, R44, P3, P4 ;  /* 0x000000391e2c7210 */ /* 0x000fe40001fe842c */
[----:B------:R-:W-:-:S04]  /*78f0*/  LEA R52, P3, R59, R52, 0x1 ;  /* 0x000000343b347211 */ /* 0x000fc800078608ff */
[----:B------:R-:W-:-:S05]  /*7900*/  LEA.HI.X R53, R59, R53, R44, 0x1, P3 ;  /* 0x000000353b357211 */ /* 0x000fca00018f0c2c */
[----:B--2---:R1:W-:Y:S01]  /*7910*/  STG.E.128 desc[UR54][R52.64], R48 ;  /* 0x0000003034007986 */ /* 0x0043e2000c101d36 */
[----:B------:R-:W-:Y:S05]  /*7920*/  BRA `(.L_x_1371) ;  /* 0x0000000400807947 */ /* 0x000fea0003800000 */
.L_x_1334:
[----:B------:R-:W-:-:S06]  /*7930*/  UISETP.NE.AND UP0, UPT, UR39, 0x3, UPT ;  /* 0x000000032700788c */ /* 0x000fcc000bf05270 */
[----:B------:R-:W-:-:S13]  /*7940*/  PLOP3.LUT P0, PT, PT, PT, UP0, 0x80, 0x0 ;  /* 0x000000000000781c */ /* 0x000fda0003f0f008 */
[----:B------:R-:W-:Y:S05]  /*7950*/  @!P0 BRA `(.L_x_1397) ;  /* 0x0000000000048947 */ /* 0x000fea0003800000 */
[----:B------:R-:W-:Y:S01]  /*7960*/  BPT.TRAP 0x1 ;  /* 0x000000040000795c */ /* 0x000fe20000300000 */
.L_x_1397:
[----:B------:R-:W-:Y:S01]  /*7970*/  IMAD R103, R185, 0x8, R2 ;  /* 0x00000008b9677824 */ /* 0x000fe200078e0202 */
[----:B------:R-:W-:Y:S01]  /*7980*/  SHF.L.U32 R124, R194, 0x1f, RZ ;  /* 0x0000001fc27c7819 */ /* 0x000fe200000006ff */
[----:B------:R-:W-:Y:S01]  /*7990*/  IMAD R112, R26, -0x80, R24 ;  /* 0xffffff801a707824 */ /* 0x000fe200078e0218 */
[----:B------:R-:W-:Y:S01]  /*79a0*/  BSSY B1, `(.L_x_1398) ;  /* 0x0000006000017945 */ /* 0x000fe20003800000 */
[----:B------:R-:W-:Y:S01]  /*79b0*/  SHF.R.S32.HI R45, RZ, 0x1f, R26 ;  /* 0x0000001fff2d7819 */ /* 0x000fe2000001141a */
[----:B------:R-:W0:Y:S01]  /*79c0*/  SYNCS.PHASECHK.TRANS64.TRYWAIT P3, [R103+URZ+0x28890], R124 ;  /* 0x0288907c670075a7 */ /* 0x000e22000806017f */
[----:B------:R-:W-:Y:S01]  /*79d0*/  IMAD R44, R3, R26, RZ ;  /* 0x0000001a032c7224 */ /* 0x000fe200078e02ff */
[----:B------:R-:W-:Y:S01]  /*79e0*/  VIMNMX R112, R112, 0x80, PT ;  /* 0x0000008070707848 */ /* 0x000fe20003fe0100 */
[----:B0-----:R-:W-:Y:S06]  /*79f0*/  @!P3 BRA `(.L_x_1399) ;  /* 0x000001ac007cb947 */ /* 0x001fec0003800000 */
.L_x_1718:
[----:B------:R-:W-:Y:S05]  /*7a00*/  BSYNC B1 ;  /* 0x0000000000017941 */ /* 0x000fea0003800000 */
.L_x_1398:
[----:B------:R-:W-:Y:S01]  /*7a10*/  ISETP.GE.AND P3, PT, R18, R112, PT ;  /* 0x000000701200720c */ /* 0x000fe20003f66270 */
[----:B------:R-:W-:Y:S01]  /*7a20*/  IMAD R45, R45, R128, R44 ;  /* 0x000000802d2d7224 */ /* 0x000fe200078e022c */
[----:B------:R-:W-:Y:S01]  /*7a30*/  BSSY B1, `(.L_x_1400) ;  /* 0x0000012000017945 */ /* 0x000fe20003800000 */
[----:B------:R-:W-:-:S04]  /*7a40*/  IMAD.WIDE.U32 R52, R128, R26, RZ ;  /* 0x0000001a80347225 */ /* 0x000fc800078e00ff */
[----:B------:R-:W-:-:S06]  /*7a50*/  IMAD.IADD R61, R45, 0x1, R53 ;  /* 0x000000012d3d7824 */ /* 0x000fcc00078e0235 */
[----:B------:R-:W-:Y:S05]  /*7a60*/  @P3 BRA `(.L_x_1401) ;  /* 0x0000000000383947 */ /* 0x000fea0003800000 */
[----:B------:R-:W1:Y:S01]  /*7a70*/  @!P2 LDC.64 R54, c[0x0][0x2d8] ;  /* 0x0000b600ff36ab82 */ /* 0x000e620000000a00 */
[----:B------:R-:W2:Y:S01]  /*7a80*/  @!P2 LDS.128 R44, [R108+0x18400] ;  /* 0x018400006c2ca984 */ /* 0x000ea20000000c00 */
[----:B------:R-:W-:-:S03]  /*7a90*/  @!P2 IADD3 R58, P3, R31, R52, RZ ;  /* 0x000000341f3aa210 */ /* 0x000fc60007f7e0ff */
        /* <DEDUP_REMOVED lines=11> */
.L_x_1401:
[----:B------:R-:W-:Y:S05]  /*7b50*/  BSYNC B1 ;  /* 0x0000000000017941 */ /* 0x000fea0003800000 */
.L_x_1400:
[----:B------:R-:W-:Y:S01]  /*7b60*/  ISETP.GE.AND P3, PT, R189, R112, PT ;  /* 0x00000070bd00720c */ /* 0x000fe20003f66270 */
[----:B------:R-:W-:-:S12]  /*7b70*/  BSSY B1, `(.L_x_1402) ;  /* 0x0000012000017945 */ /* 0x000fd80003800000 */
[----:B------:R-:W-:Y:S05]  /*7b80*/  @P3 BRA `(.L_x_1403) ;  /* 0x0000000000403947 */ /* 0x000fea0003800000 */
[----:B-1----:R-:W1:Y:S01]  /*7b90*/  @!P2 LDC.64 R54, c[0x0][0x2d8] ;  /* 0x0000b600ff36ab82 */ /* 0x002e620000000a00 */
[----:B------:R-:W2:Y:S01]  /*7ba0*/  @!P2 LDS.128 R44, [R108+0x19400] ;  /* 0x019400006c2ca984 */ /* 0x000ea20000000c00 */
[----:B------:R-:W-:-:S03]  /*7bb0*/  IADD3 R60, P3, R90, R52, RZ ;  /* 0x000000345a3c7210 */ /* 0x000fc60007f7e0ff */
        /* <DEDUP_REMOVED lines=13> */
.L_x_1403:
[----:B------:R-:W-:Y:S05]  /*7c90*/  BSYNC B1 ;  /* 0x0000000000017941 */ /* 0x000fea0003800000 */
.L_x_1402:
[----:B------:R-:W-:Y:S01]  /*7ca0*/  ISETP.GE.AND P3, PT, R188, R112, PT ;  /* 0x00000070bc00720c */ /* 0x000fe20003f66270 */
[----:B------:R-:W-:-:S12]  /*7cb0*/  BSSY B1, `(.L_x_1404) ;  /* 0x0000012000017945 */ /* 0x000fd80003800000 */
[----:B------:R-:W-:Y:S05]  /*7cc0*/  @P3 BRA `(.L_x_1405) ;  /* 0x0000000000403947 */ /* 0x000fea0003800000 */
[----:B-12---:R-:W1:Y:S01]  /*7cd0*/  @!P2 LDC.64 R54, c[0x0][0x2d8] ;  /* 0x0000b600ff36ab82 */ /* 0x006e620000000a00 */
[----:B------:R-:W2:Y:S01]  /*7ce0*/  @!P2 LDS.128 R44, [R108+0x1a400] ;  /* 0x01a400006c2ca984 */ /* 0x000ea20000000c00 */
[----:B------:R-:W-:-:S03]  /*7cf0*/  LEA R60, P3, R38, R52, 0x6 ;  /* 0x00000034263c7211 */ /* 0x000fc600078630ff */
        /* <DEDUP_REMOVED lines=13> */
.L_x_1405:
[----:B------:R-:W-:Y:S05]  /*7dd0*/  BSYNC B1 ;  /* 0x0000000000017941 */ /* 0x000fea0003800000 */
.L_x_1404:
[----:B------:R-:W-:-:S13]  /*7de0*/  ISETP.GE.AND P3, PT, R190, R112, PT ;  /* 0x00000070be00720c */ /* 0x000fda0003f66270 */
[----:B------:R-:W-:Y:S05]  /*7df0*/  @P3 BRA `(.L_x_1371) ;  /* 0x00000000004c3947 */ /* 0x000fea0003800000 */
[----:B------:R-:W3:Y:S01]  /*7e00*/  LDC.64 R58, c[0x0][0x2f0] ;  /* 0x0000bc00ff3a7b82 */ /* 0x000ee20000000a00 */
[----:B-12-4-:R-:W1:Y:S01]  /*7e10*/  @!P2 LDS.128 R44, [R108+0x1b400] ;  /* 0x01b400006c2ca984 */ /* 0x016e620000000c00 */
[----:B------:R-:W-:-:S03]  /*7e20*/  MOV R53, R61 ;  /* 0x0000003d00357202 */ /* 0x000fc60000000f00 */
[----:B------:R-:W2:Y:S03]  /*7e30*/  @!P1 LDS.128 R48, [R108+0x1f400] ;  /* 0x01f400006c309984 */ /* 0x000ea60000000c00 */
[----:B------:R-:W4:Y:S08]  /*7e40*/  @!P2 LDC.64 R54, c[0x0][0x2d8] ;  /* 0x0000b600ff36ab82 */ /* 0x000f300000000a00 */
[----:B------:R-:W5:Y:S01]  /*7e50*/  @!P1 LDC.64 R56, c[0x0][0x2d8] ;  /* 0x0000b600ff389b82 */ /* 0x000f620000000a00 */
[----:B---3--:R-:W-:-:S04]  /*7e60*/  IMAD.WIDE.U32 R52, R58, 0x60, R52 ;  /* 0x000000603a347825 */ /* 0x008fc800078e0034 */
[----:B------:R-:W-:-:S04]  /*7e70*/  IMAD R59, R59, 0x60, RZ ;  /* 0x000000603b3b7824 */ /* 0x000fc800078e02ff */
[----:B------:R-:W-:Y:S01]  /*7e80*/  IMAD.IADD R59, R53, 0x1, R59 ;  /* 0x00000001353b7824 */ /* 0x000fe200078e023b */
[----:B------:R-:W-:-:S05]  /*7e90*/  @!P2 IADD3 R53, P3, R31, R52, RZ ;  /* 0x000000341f35a210 */ /* 0x000fca0007f7e0ff */
        /* <DEDUP_REMOVED lines=9> */
.L_x_1371:
[----:B------:R-:W-:Y:S05]  /*7f30*/  BSYNC B0 ;  /* 0x0000000000007941 */ /* 0x000fea0003800000 */
.L_x_1333:
        /* <DEDUP_REMOVED lines=17> */
.L_x_1407:
[----:B------:R-:W-:Y:S05]  /*8050*/  BSYNC B0 ;  /* 0x0000000000007941 */ /* 0x000fea0003800000 */
.L_x_1406:
[----:B------:R-:W2:Y:S01]  /*8060*/  SYNCS.PHASECHK.TRANS64.TRYWAIT P0, [R103+URZ+0x288b0], R124 ;  /* 0x0288b07c670075a7 */ /* 0x000ea2000800017f */
[----:B------:R-:W-:Y:S01]  /*8070*/  ULDC UR37, c[0x0][0x2e4] ;  /* 0x0000b90000257ab9 */ /* 0x000fe20000000800 */
[----:B------:R-:W-:Y:S01]  /*8080*/  ULDC.64 UR40, c[0x0][0x318] ;  /* 0x0000c60000287ab9 */ /* 0x000fe20000000a00 */
[----:B------:R-:W-:Y:S01]  /*8090*/  ULDC.64 UR42, c[0x0][0x308] ;  /* 0x0000c200002a7ab9 */ /* 0x000fe20000000a00 */
[----:B------:R-:W-:Y:S04]  /*80a0*/  BSSY B0, `(.L_x_1408) ;  /* 0x0000002000007945 */ /* 0x000fe80003800000 */
[----:B--2---:R-:W-:Y:S05]  /*80b0*/  @!P0 BRA `(.L_x_1409) ;  /* 0x000001a400e08947 */ /* 0x004fea0003800000 */
.L_x_1719:
[----:B------:R-:W-:Y:S05]  /*80c0*/  BSYNC B0 ;  /* 0x0000000000007941 */ /* 0x000fea0003800000 */
.L_x_1408:
[----:B------:R-:W-:Y:S01]  /*80d0*/  ISETP.GE.AND P0, PT, R18, R112, PT ;  /* 0x000000701200720c */ /* 0x000fe20003f06270 */
[----:B------:R-:W-:Y:S01]  /*80e0*/  BSSY B0, `(.L_x_1410) ;  /* 0x0000011000007945 */ /* 0x000fe20003800000 */
[----:B------:R-:W-:-:S11]  /*80f0*/  IMAD.WIDE R48, R26, 0x80, R42 ;  /* 0x000000801a307825 */ /* 0x000fd600078e022a */
[----:B------:R-:W-:Y:S05]  /*8100*/  @P0 BRA `(.L_x_1411) ;  /* 0x0000000000380947 */ /* 0x000fea0003800000 */
[----:B------:R-:W-:Y:S02]  /*8110*/  IMAD R47, R49, UR40, RZ ;  /* 0x00000028312f7c24 */ /* 0x000fe4000f8e02ff */
        /* <DEDUP_REMOVED lines=13> */
.L_x_1411:
[----:B------:R-:W-:Y:S05]  /*81f0*/  BSYNC B0 ;  /* 0x0000000000007941 */ /* 0x000fea0003800000 */
.L_x_1410:
[----:B------:R-:W-:Y:S01]  /*8200*/  ISETP.GE.AND P0, PT, R189, R112, PT ;  /* 0x00000070bd00720c */ /* 0x000fe20003f06270 */
[----:B------:R-:W-:-:S12]  /*8210*/  BSSY B0, `(.L_x_1412) ;  /* 0x0000012000007945 */ /* 0x000fd80003800000 */
[----:B------:R-:W-:Y:S05]  /*8220*/  @P0 BRA `(.L_x_1413) ;  /* 0x0000000000400947 */ /* 0x000fea0003800000 */
[----:B---3--:R-:W-:Y:S01]  /*8230*/  IADD3 R47, P0, R48, 0x20, RZ ;  /* 0x00000020302f7810 */ /* 0x008fe20007f1e0ff */
[----:B------:R-:W-:-:S04]  /*8240*/  IMAD.MOV.U32 R45, RZ, RZ, R102 ;  /* 0x000000ffff2d7224 */ /* 0x000fc800078e0066 */
[----:B-1----:R-:W-:-:S04]  /*8250*/  IMAD.X R44, RZ, RZ, R49, P0 ;  /* 0x000000ffff2c7224 */ /* 0x002fc800000e0631 */
[----:B------:R-:W-:Y:S02]  /*8260*/  IMAD R46, R44, UR40, RZ ;  /* 0x000000282c2e7c24 */ /* 0x000fe4000f8e02ff */
[----:B------:R-:W-:-:S04]  /*8270*/  IMAD.MOV.U32 R44, RZ, RZ, R96 ;  /* 0x000000ffff2c7224 */ /* 0x000fc800078e0060 */
[----:B------:R-:W-:-:S04]  /*8280*/  IMAD.WIDE.U32 R44, R47, UR40, R44 ;  /* 0x000000282f2c7c25 */ /* 0x000fc8000f8e002c */
[----:B------:R-:W-:Y:S01]  /*8290*/  IMAD R47, R47, UR41, R46 ;  /* 0x000000292f2f7c24 */ /* 0x000fe2000f8e022e */
[----:B------:R-:W-:-:S03]  /*82a0*/  LEA R50, P0, R44, UR42, 0x1 ;  /* 0x0000002a2c327c11 */ /* 0x000fc6000f8008ff */
[----:B------:R-:W-:-:S05]  /*82b0*/  IMAD.IADD R45, R45, 0x1, R47 ;  /* 0x000000012d2d7824 */ /* 0x000fca00078e022f */
[----:B------:R-:W-:Y:S02]  /*82c0*/  LEA.HI.X R51, R44, UR43, R45, 0x1, P0 ;  /* 0x0000002b2c337c11 */ /* 0x000fe400080f0c2d */
[----:B------:R-:W-:-:S13]  /*82d0*/  ISETP.GE.AND P0, PT, R16, UR37, PT ;  /* 0x0000002510007c0c */ /* 0x000fda000bf06270 */
[----:B------:R-:W1:Y:S04]  /*82e0*/  @!P0 LDS.128 R44, [R108+0x1400] ;  /* 0x001400006c2c8984 */ /* 0x000e680000000c00 */
[----:B-1----:R-:W-:Y:S01]  /*82f0*/  @!P0 STG.E.128 desc[UR54][R50.64], R44 ;  /* 0x0000002c32008986 */ /* 0x002fe2000c101d36 */
[----:B------:R-:W-:-:S13]  /*8300*/  ISETP.GE.AND P0, PT, R195, UR37, PT ;  /* 0x00000025c3007c0c */ /* 0x000fda000bf06270 */
[----:B------:R-:W1:Y:S04]  /*8310*/  @!P0 LDS.128 R44, [R108+0x5400] ;  /* 0x005400006c2c8984 */ /* 0x000e680000000c00 */
[----:B-1----:R4:W-:Y:S02]  /*8320*/  @!P0 STG.E.128 desc[UR54][R50.64+0x80], R44 ;  /* 0x0000802c32008986 */ /* 0x0029e4000c101d36 */
.L_x_1413:
[----:B------:R-:W-:Y:S05]  /*8330*/  BSYNC B0 ;  /* 0x0000000000007941 */ /* 0x000fea0003800000 */
.L_x_1412:
[----:B------:R-:W-:Y:S01]  /*8340*/  ISETP.GE.AND P0, PT, R188, R112, PT ;  /* 0x00000070bc00720c */ /* 0x000fe20003f06270 */
[----:B------:R-:W-:-:S12]  /*8350*/  BSSY B0, `(.L_x_1414) ;  /* 0x0000012000007945 */ /* 0x000fd80003800000 */
[----:B------:R-:W-:Y:S05]  /*8360*/  @P0 BRA `(.L_x_1415) ;  /* 0x0000000000400947 */ /* 0x000fea0003800000 */
[----:B---34-:R-:W-:Y:S01]  /*8370*/  IADD3 R47, P0, R48, 0x40, RZ ;  /* 0x00000040302f7810 */ /* 0x018fe20007f1e0ff */
        /* <DEDUP_REMOVED lines=15> */
.L_x_1415:
[----:B------:R-:W-:Y:S05]  /*8470*/  BSYNC B0 ;  /* 0x0000000000007941 */ /* 0x000fea0003800000 */
.L_x_1414:
[----:B------:R-:W-:Y:S01]  /*8480*/  ISETP.GE.AND P0, PT, R190, R112, PT ;  /* 0x00000070be00720c */ /* 0x000fe20003f06270 */
[----:B------:R-:W-:-:S12]  /*8490*/  BSSY B0, `(.L_x_1416) ;  /* 0x0000012000007945 */ /* 0x000fd80003800000 */
[----:B------:R-:W-:Y:S05]  /*84a0*/  @P0 BRA `(.L_x_1417) ;  /* 0x0000000000400947 */ /* 0x000fea0003800000 */
[----:B-1-34-:R-:W-:Y:S01]  /*84b0*/  IADD3 R47, P0, R48, 0x60, RZ ;  /* 0x00000060302f7810 */ /* 0x01afe20007f1e0ff */
[----:B------:R-:W-:Y:S02]  /*84c0*/  IMAD.MOV.U32 R44, RZ, RZ, R96 ;  /* 0x000000ffff2c7224 */ /* 0x000fe400078e0060 */
        /* <DEDUP_REMOVED lines=14> */
.L_x_1417:
[----:B------:R-:W-:Y:S05]  /*85b0*/  BSYNC B0 ;  /* 0x0000000000007941 */ /* 0x000fea0003800000 */
.L_x_1416:
[----:B------:R-:W-:Y:S01]  /*85c0*/  @!PT LDS RZ, [RZ] ;  /* 0x00000000fffff984 */ /* 0x000fe20000000800 */
[----:B------:R-:W-:Y:S01]  /*85d0*/  @!PT LDS RZ, [RZ] ;  /* 0x00000000fffff984 */ /* 0x000fe20000000800 */
[----:B------:R-:W-:Y:S01]  /*85e0*/  @!PT LDS RZ, [RZ] ;  /* 0x00000000fffff984 */ /* 0x000fe20000000800 */
[----:B------:R-:W-:Y:S01]  /*85f0*/  @!PT LDS RZ, [RZ] ;  /* 0x00000000fffff984 */ /* 0x000fe20000000800 */
[----:B------:R5:W-:Y:S06]  /*8600*/  MEMBAR.ALL.CTA ;  /* 0x0000000000007992 */ /* 0x000bec0000008000 */
[----:B-----5:R-:W5:Y:S02]  /*8610*/  FENCE.VIEW.ASYNC.S ;  /* 0x00000000000073c6 */ /* 0x020f640000000000 */
[----:B-----5:R1:W-:Y:S01]  /*8620*/  BAR.SYNC.DEFER_BLOCKING R125, 0x80 ;  /* 0x0002007d0000751d */ /* 0x0203e20000010000 */
[----:B------:R-:W-:Y:S01]  /*8630*/  ISETP.NE.AND P4, PT, R104, RZ, PT ;  /* 0x000000ff6800720c */ /* 0x000fe20003f85270 */
[----:B------:R-:W-:-:S02]  /*8640*/  VIADD R185, R185, 0x1 ;  /* 0x00000001b9b97836 */ /* 0x000fc40000000000 */
[----:B0-2---:R-:W-:-:S03]  /*8650*/  @!P3 VIADD R103, R103, 0x288c0 ;  /* 0x000288c06767b836 */ /* 0x005fc60000000000 */
[C---:B------:R-:W-:Y:S02]  /*8660*/  ISETP.NE.AND P0, PT, R185.reuse, 0x2, PT ;  /* 0x00000002b900780c */ /* 0x040fe40003f05270 */
[----:B------:R-:W-:Y:S02]  /*8670*/  @!P3 PRMT R103, RZ, 0x654, R103 ;  /* 0x00000654ff67b816 */ /* 0x000fe40000000067 */
[----:B-1-34-:R-:W-:Y:S02]  /*8680*/  SEL R45, RZ, 0x1, P0 ;  /* 0x00000001ff2d7807 */ /* 0x01afe40000000000 */
[----:B------:R-:W-:Y:S02]  /*8690*/  SEL R185, R185, RZ, P0 ;  /* 0x000000ffb9b97207 */ /* 0x000fe40000000000 */
[----:B------:R-:W-:Y:S01]  /*86a0*/  LOP3.LUT R194, R194, R45, RZ, 0x3c, !PT ;  /* 0x0000002dc2c27212 */ /* 0x000fe200078e3cff */
[----:B------:R0:W-:Y:S01]  /*86b0*/  @!P3 SYNCS.ARRIVE.TRANS64.RED.A1T0 RZ, [R103+URZ], RZ ;  /* 0x000000ff67ffb9a7 */ /* 0x0001e2000810043f */
[----:B------:R-:W-:Y:S05]  /*86c0*/  @P4 BRA `(.L_x_1418) ;  /* 0xffffff9c00e04947 */ /* 0x000fea000383ffff */
[----:B------:R-:W1:Y:S01]  /*86d0*/  S2R R44, SR_TID.X ;  /* 0x00000000002c7919 */ /* 0x000e620000002100 */
[----:B------:R-:W-:Y:S02]  /*86e0*/  PLOP3.LUT P0, PT, PT, PT, PT, 0x8, 0x0 ;  /* 0x000000000000781c */ /* 0x000fe40003f0e170 */
[----:B-1----:R-:W-:-:S04]  /*86f0*/  SHF.R.U32.HI R44, RZ, 0x7, R44 ;  /* 0x00000007ff2c7819 */ /* 0x002fc8000001162c */
[----:B------:R-:W-:-:S13]  /*8700*/  ISETP.NE.AND P4, PT, R44, 0x1, PT ;  /* 0x000000012c00780c */ /* 0x000fda0003f85270 */
[----:B------:R-:W-:Y:S06]  /*8710*/  @!P4 BAR.ARV 0x9, 0x100 ;  /* 0x024400000000cb1d */ /* 0x000fec0000002000 */
.L_x_1328:
[----:B------:R-:W1:Y:S02]  /*8720*/  LDC.64 R4, c[0x0][0x9e0] ;  /* 0x00027800ff047b82 */ /* 0x000e640000000a00 */
[----:B-1----:R-:W-:Y:S01]  /*8730*/  ISETP.GE.AND P1, PT, R5, 0x1, PT ;  /* 0x000000010500780c */ /* 0x002fe20003f26270 */
[----:B------:R-:W-:-:S12]  /*8740*/  @P0 BRA `(.L_x_1419) ;  /* 0x00000000000c0947 */ /* 0x000fd80003800000 */
[----:B------:R-:W1:Y:S01]  /*8750*/  FENCE.VIEW.ASYNC.G ;  /* 0x00000000000073c6 */ /* 0x000e620000000100 */
[----:B------:R-:W-:Y:S05]  /*8760*/  WARPSYNC.ALL ;  /* 0x0000000000007948 */ /* 0x000fea0003800000 */
[----:B-1----:R-:W-:Y:S06]  /*8770*/  BAR.ARV 0xc, 0x120 ;  /* 0x0304800000007b1d */ /* 0x002fec0000002000 */
.L_x_1419:
[----:B------:R-:W-:Y:S01]  /*8780*/  IMAD.IADD R0, R119, 0x1, R4 ;  /* 0x0000000177007824 */ /* 0x000fe200078e0204 */
[----:B------:R-:W-:Y:S06]  /*8790*/  @!P1 BRA `(.L_x_1420) ;  /* 0x0000000000489947 */ /* 0x000fec0003800000 */
[C---:B------:R-:W-:Y:S01]  /*87a0*/  ISETP.GT.AND P0, PT, R119.reuse, RZ, PT ;  /* 0x000000ff7700720c */ /* 0x040fe20003f04270 */
[----:B------:R-:W-:Y:S01]  /*87b0*/  BSSY B0, `(.L_x_1421) ;  /* 0x000000e000007945 */ /* 0x000fe20003800000 */
[----:B------:R-:W-:-:S11]  /*87c0*/  IADD3 R3, R119, -0x1, RZ ;  /* 0xffffffff77037810 */ /* 0x000fd60007ffe0ff */
        /* <DEDUP_REMOVED lines=8> */
.L_x_1422:
[----:B------:R-:W-:-:S13]  /*8850*/  ISETP.NE.AND P0, PT, R5, 0x1, PT ;  /* 0x000000010500780c */ /* 0x000fda0003f05270 */
[----:B------:R-:W1:Y:S02]  /*8860*/  @P0 LDC.64 R6, c[0x0][0x9e8] ;  /* 0x00027a00ff060b82 */ /* 0x000e640000000a00 */
[----:B-1----:R-:W-:-:S05]  /*8870*/  @P0 IMAD.HI.U32 R4, R3, R6, RZ ;  /* 0x0000000603040227 */ /* 0x002fca00078e00ff */
[----:B------:R-:W-:-:S07]  /*8880*/  @P0 SHF.R.U32.HI R3, RZ, R7, R4 ;  /* 0x00000007ff030219 */ /* 0x000fce0000011604 */
.L_x_1423:
[----:B------:R-:W-:Y:S05]  /*8890*/  BSYNC B0 ;  /* 0x0000000000007941 */ /* 0x000fea0003800000 */
.L_x_1421:
[----:B------:R-:W-:-:S05]  /*88a0*/  IMAD R3, R3, R5, R5 ;  /* 0x0000000503037224 */ /* 0x000fca00078e0205 */
[----:B------:R-:W-:-:S07]  /*88b0*/  VIMNMX R0, R0, R3, PT ;  /* 0x0000000300007248 */ /* 0x000fce0003fe0100 */
.L_x_1420:
[----:B------:R-:W-:Y:S01]  /*88c0*/  VIADD R0, R0, 0x7f ;  /* 0x0000007f00007836 */ /* 0x000fe20000000000 */
[----:B------:R-:W-:Y:S02]  /*88d0*/  ULDC UR4, c[0x0][0x9dc] ;  /* 0x0002770000047ab9 */ /* 0x000fe40000000800 */
[----:B------:R-:W-:Y:S02]  /*88e0*/  VIADD R4, R118, -UR4 ;  /* 0x8000000476047c36 */ /* 0x000fe40008000000 */
[----:B------:R-:W-:-:S04]  /*88f0*/  SHF.R.S32.HI R3, RZ, 0x1f, R0 ;  /* 0x0000001fff037819 */ /* 0x000fc80000011400 */
[----:B------:R-:W-:-:S04]  /*8900*/  LEA.HI R3, R3, R0, RZ, 0x7 ;  /* 0x0000000003037211 */ /* 0x000fc800078f38ff */
[----:B------:R-:W-:-:S04]  /*8910*/  SHF.R.S32.HI R0, RZ, 0x7, R3 ;  /* 0x00000007ff007819 */ /* 0x000fc80000011403 */
[----:B------:R-:W-:Y:S01]  /*8920*/  VIMNMX R129, R129, R0, PT ;  /* 0x0000000081817248 */ /* 0x000fe20003fe0100 */
[----:B------:R-:W-:Y:S06]  /*8930*/  @!P1 BRA `(.L_x_1424) ;  /* 0x0000000000449947 */ /* 0x000fec0003800000 */
[----:B------:R-:W-:Y:S01]  /*8940*/  ISETP.GT.AND P0, PT, R118, -0x1, PT ;  /* 0xffffffff7600780c */ /* 0x000fe20003f04270 */
[----:B------:R-:W-:-:S12]  /*8950*/  BSSY B0, `(.L_x_1425) ;  /* 0x000000d000007945 */ /* 0x000fd80003800000 */
        /* <DEDUP_REMOVED lines=8> */
.L_x_1426:
[----:B------:R-:W-:-:S13]  /*89e0*/  ISETP.NE.AND P0, PT, R5, 0x1, PT ;  /* 0x000000010500780c */ /* 0x000fda0003f05270 */
[----:B------:R-:W1:Y:S02]  /*89f0*/  @P0 LDC.64 R6, c[0x0][0x9e8] ;  /* 0x00027a00ff060b82 */ /* 0x000e640000000a00 */
[----:B-1----:R-:W-:-:S05]  /*8a00*/  @P0 IMAD.HI.U32 R6, R118, R6, RZ ;  /* 0x0000000676060227 */ /* 0x002fca00078e00ff */
[----:B------:R-:W-:-:S07]  /*8a10*/  @P0 SHF.R.U32.HI R118, RZ, R7, R6 ;  /* 0x00000007ff760219 */ /* 0x000fce0000011606 */
.L_x_1427:
[----:B------:R-:W-:Y:S05]  /*8a20*/  BSYNC B0 ;  /* 0x0000000000007941 */ /* 0x000fea0003800000 */
.L_x_1425:
[----:B------:R-:W-:-:S05]  /*8a30*/  IMAD R3, R118, R5, RZ ;  /* 0x0000000576037224 */ /* 0x000fca00078e02ff */
[----:B------:R-:W-:-:S07]  /*8a40*/  VIMNMX R4, R4, R3, !PT ;  /* 0x0000000304047248 */ /* 0x000fce0007fe0100 */
.L_x_1424:
[----:B------:R-:W-:Y:S01]  /*8a50*/  SHF.R.S32.HI R5, RZ, 0x1f, R4 ;  /* 0x0000001fff057819 */ /* 0x000fe20000011404 */
[----:B------:R-:W-:Y:S01]  /*8a60*/  IMAD.MOV.U32 R3, RZ, RZ, RZ ;  /* 0x000000ffff037224 */ /* 0x000fe200078e00ff */
[----:B------:R-:W-:Y:S02]  /*8a70*/  PLOP3.LUT P0, PT, PT, PT, PT, 0x80, 0x0 ;  /* 0x000000000000781c */ /* 0x000fe40003f0f070 */
[----:B------:R-:W-:Y:S02]  /*8a80*/  CS2R R20, SRZ ;  /* 0x0000000000147805 */ /* 0x000fe4000001ff00 */
[----:B------:R-:W-:Y:S02]  /*8a90*/  LEA.HI R5, R5, R4, RZ, 0x7 ;  /* 0x0000000405057211 */ /* 0x000fe400078f38ff */
[----:B------:R-:W-:Y:S02]  /*8aa0*/  CS2R R150, SRZ ;  /* 0x0000000000967805 */ /* 0x000fe4000001ff00 */
[----:B------:R-:W-:-:S02]  /*8ab0*/  CS2R R148, SRZ ;  /* 0x0000000000947805 */ /* 0x000fc4000001ff00 */
[----:B------:R-:W-:Y:S02]  /*8ac0*/  CS2R R146, SRZ ;  /* 0x0000000000927805 */ /* 0x000fe4000001ff00 */
[----:B------:R-:W-:Y:S02]  /*8ad0*/  SHF.R.S32.HI R5, RZ, 0x7, R5 ;  /* 0x00000007ff057819 */ /* 0x000fe40000011405 */
[----:B------:R-:W-:Y:S02]  /*8ae0*/  CS2R R144, SRZ ;  /* 0x0000000000907805 */ /* 0x000fe4000001ff00 */
[----:B------:R-:W-:Y:S01]  /*8af0*/  CS2R R34, SRZ ;  /* 0x0000000000227805 */ /* 0x000fe2000001ff00 */
[----:B------:R-:W-:Y:S01]  /*8b00*/  IMAD.MOV.U32 R142, RZ, RZ, RZ ;  /* 0x000000ffff8e7224 */ /* 0x000fe200078e00ff */
[----:B------:R-:W-:Y:S01]  /*8b10*/  VIMNMX R198, RZ, R5, !PT ;  /* 0x00000005ffc67248 */ /* 0x000fe20007fe0100 */
[----:B------:R-:W-:Y:S01]  /*8b20*/  IMAD.MOV.U32 R141, RZ, RZ, RZ ;  /* 0x000000ffff8d7224 */ /* 0x000fe200078e00ff */
[----:B------:R-:W-:Y:S01]  /*8b30*/  CS2R R32, SRZ ;  /* 0x0000000000207805 */ /* 0x000fe2000001ff00 */
[----:B------:R-:W-:Y:S01]  /*8b40*/  IMAD.MOV.U32 R138, RZ, RZ, RZ ;  /* 0x000000ffff8a7224 */ /* 0x000fe200078e00ff */
[----:B------:R-:W-:Y:S01]  /*8b50*/  ISETP.GT.AND P1, PT, R129, R198, PT ;  /* 0x000000c68100720c */ /* 0x000fe20003f24270 */
[----:B------:R-:W-:Y:S01]  /*8b60*/  IMAD.MOV.U32 R137, RZ, RZ, RZ ;  /* 0x000000ffff897224 */ /* 0x000fe200078e00ff */
[----:B------:R-:W-:Y:S01]  /*8b70*/  CS2R R134, SRZ ;  /* 0x0000000000867805 */ /* 0x000fe2000001ff00 */
[----:B------:R-:W-:Y:S01]  /*8b80*/  IMAD.MOV.U32 R133, RZ, RZ, RZ ;  /* 0x000000ffff857224 */ /* 0x000fe200078e00ff */
[----:B------:R-:W-:-:S02]  /*8b90*/  CS2R R30, SRZ ;  /* 0x00000000001e7805 */ /* 0x000fc4000001ff00 */
[----:B------:R-:W-:Y:S01]  /*8ba0*/  CS2R R130, SRZ ;  /* 0x0000000000827805 */ /* 0x000fe2000001ff00 */
[----:B------:R-:W-:Y:S01]  /*8bb0*/  IMAD.MOV.U32 R128, RZ, RZ, RZ ;  /* 0x000000ffff807224 */ /* 0x000fe200078e00ff */
[----:B------:R-:W-:Y:S02]  /*8bc0*/  CS2R R126, SRZ ;  /* 0x00000000007e7805 */ /* 0x000fe4000001ff00 */
[----:B------:R-:W-:Y:S02]  /*8bd0*/  CS2R R124, SRZ ;  /* 0x00000000007c7805 */ /* 0x000fe4000001ff00 */
[----:B------:R-:W-:Y:S02]  /*8be0*/  CS2R R122, SRZ ;  /* 0x00000000007a7805 */ /* 0x000fe4000001ff00 */
[----:B------:R-:W-:Y:S02]  /*8bf0*/  CS2R R120, SRZ ;  /* 0x0000000000787805 */ /* 0x000fe4000001ff00 */
        /* <DEDUP_REMOVED lines=8> */
[----:B0-----:R-:W-:-:S02]  /*8c80*/  CS2R R102, SRZ ;  /* 0x0000000000667805 */ /* 0x001fc4000001ff00 */
[----:B------:R-:W-:Y:S02]  /*8c90*/  CS2R R100, SRZ ;  /* 0x0000000000647805 */ /* 0x000fe4000001ff00 */
[----:B------:R-:W-:Y:S02]  /*8ca0*/  CS2R R98, SRZ ;  /* 0x0000000000627805 */ /* 0x000fe4000001ff00 */
[----:B------:R-:W-:Y:S02]  /*8cb0*/  CS2R R96, SRZ ;  /* 0x0000000000607805 */ /* 0x000fe4000001ff00 */
[----:B------:R-:W-:Y:S01]  /*8cc0*/  CS2R R6, SRZ ;  /* 0x0000000000067805 */ /* 0x000fe2000001ff00 */
[----:B------:R-:W-:Y:S01]  /*8cd0*/  IMAD.MOV.U32 R94, RZ, RZ, RZ ;  /* 0x000000ffff5e7224 */ /* 0x000fe200078e00ff */
[----:B------:R-:W-:Y:S01]  /*8ce0*/  CS2R R90, SRZ ;  /* 0x00000000005a7805 */ /* 0x000fe2000001ff00 */
[----:B------:R-:W-:Y:S01]  /*8cf0*/  IMAD.MOV.U32 R39, RZ, RZ, RZ ;  /* 0x000000ffff277224 */ /* 0x000fe200078e00ff */
[----:B------:R-:W-:Y:S01]  /*8d00*/  CS2R R88, SRZ ;  /* 0x0000000000587805 */ /* 0x000fe2000001ff00 */
[----:B------:R-:W-:Y:S06]  /*8d10*/  @!P1 BRA `(.L_x_1428) ;  /* 0x00000118008c9947 */ /* 0x000fec0003800000 */
[----:B------:R-:W-:-:S03]  /*8d20*/  UMOV UR4, 0xffffffff ;  /* 0xffffffff00047882 */ /* 0x000fc60000000000 */
[----:B------:R-:W-:Y:S05]  /*8d30*/  BRA.DIV UR4, `(.L_x_1429) ;  /* 0x0000019a04d47947 */ /* 0x000fea000b800000 */
[----:B------:R0:W1:Y:S02]  /*8d40*/  SHFL.IDX PT, R196, R228, RZ, 0x1f ;  /* 0x00001fffe4c47589 */ /* 0x00006400000e0000 */
.L_x_1722:
[----:B-1----:R-:W-:-:S04]  /*8d50*/  LEA.HI R0, R196, R196, RZ, 0x1 ;  /* 0x000000c4c4007211 */ /* 0x002fc800078f08ff */
[----:B------:R-:W-:Y:S01]  /*8d60*/  LOP3.LUT R3, R0, 0x1e, RZ, 0xc0, !PT ;  /* 0x0000001e00037812 */ /* 0x000fe200078ec0ff */
[----:B------:R-:W-:-:S04]  /*8d70*/  IMAD.U32 R0, RZ, RZ, UR38 ;  /* 0x00000026ff007e24 */ /* 0x000fc8000f8e00ff */
[----:B------:R-:W-:Y:S01]  /*8d80*/  IMAD.IADD R3, R196, 0x1, -R3 ;  /* 0x00000001c4037824 */ /* 0x000fe200078e0a03 */
[----:B------:R-:W-:-:S04]  /*8d90*/  LOP3.LUT P0, RZ, R0, 0x3ff, RZ, 0xc0, !PT ;  /* 0x000003ff00ff7812 */ /* 0x000fc8000780c0ff */
[----:B------:R-:W-:Y:S02]  /*8da0*/  LEA R3, R3, UR38, 0xd ;  /* 0x0000002603037c11 */ /* 0x000fe4000f8e68ff */
[----:B------:R-:W-:Y:S02]  /*8db0*/  P2R R24, PR, RZ, 0x1 ;  /* 0x00000001ff187803 */ /* 0x000fe40000000000 */
[----:B------:R-:W-:-:S04]  /*8dc0*/  SHF.R.U32.HI R3, RZ, 0x4, R3 ;  /* 0x00000004ff037819 */ /* 0x000fc80000011603 */
[----:B------:R-:W-:Y:S01]  /*8dd0*/  LOP3.LUT R52, R3, 0x3fff, RZ, 0xc0, !PT ;  /* 0x00003fff03347812 */ /* 0x000fe200078ec0ff */
[----:B------:R-:W-:Y:S06]  /*8de0*/  @!P0 BRA `(.L_x_1430) ;  /* 0x0000000000408947 */ /* 0x000fec0003800000 */
[----:B------:R-:W-:Y:S01]  /*8df0*/  MOV R0, 0x0 ;  /* 0x0000000000007802 */ /* 0x000fe20000000f00 */
[----:B------:R-:W-:Y:S01]  /*8e00*/  ULDC.64 UR4, c[0x4][0xa0] ;  /* 0x0100280000047ab9 */ /* 0x000fe20000000a00 */
[----:B------:R-:W-:Y:S01]  /*8e10*/  ULDC.64 UR6, c[0x4][0xa8] ;  /* 0x01002a0000067ab9 */ /* 0x000fe20000000a00 */
[----:B------:R-:W-:Y:S01]  /*8e20*/  IMAD.U32 R4, RZ, RZ, UR4 ;  /* 0x00000004ff047e24 */ /* 0x000fe2000f8e00ff */
[----:B------:R1:W2:Y:S01]  /*8e30*/  LDC.64 R14, c[0x4][R0] ;  /* 0x01000000000e7b82 */ /* 0x0002a20000000a00 */
        /* <DEDUP_REMOVED lines=8> */
[----:B-1----:R-:W-:-:S07]  /*8ec0*/  IMAD.MOV.U32 R13, RZ, RZ, RZ ;  /* 0x000000ffff0d7224 */ /* 0x002fce00078e00ff */
[----:B------:R-:W-:-:S07]  /*8ed0*/  LEPC R20, `(.L_x_1430) ;  /* 0x000000001014794e */ /* 0x000fce0000000000 */
[----:B0-2--5:R-:W-:Y:S05]  /*8ee0*/  CALL.ABS.NOINC R14 ;  /* 0x000000000e007343 */ /* 0x025fea0003c00000 */
.L_x_1430:
[----:B------:R-:W-:Y:S02]  /*8ef0*/  ULDC UR4, c[0x0][0x3d4] ;  /* 0x0000f50000047ab9 */ /* 0x000fe40000000800 */
[----:B------:R-:W-:-:S13]  /*8f00*/  ISETP.LT.AND P0, PT, RZ, UR4, PT ;  /* 0x00000004ff007c0c */ /* 0x000fda000bf01270 */
[----:B------:R-:W-:Y:S05]  /*8f10*/  @P0 BRA `(.L_x_1431) ;  /* 0x00000000003c0947 */ /* 0x000fea0003800000 */
[----:B------:R-:W-:-:S04]  /*8f20*/  LEA.HI R0, R222, R222, RZ, 0x1 ;  /* 0x000000dede007211 */ /* 0x000fc800078f08ff */
        /* <DEDUP_REMOVED lines=8> */
.L_x_1434:
[----:B--2---:R2:W3:Y:S02]  /*8fb0*/  SYNCS.PHASECHK.TRANS64.TRYWAIT P0, [R2+URZ+0x28800], R3 ;  /* 0x02880003020075a7 */ /* 0x0044e4000800017f */
[----:B---3--:R-:W-:Y:S05]  /*8fc0*/  @!P0 NANOSLEEP.SYNCS 0x989680 ;  /* 0x009896800000895d */ /* 0x008fea0003900000 */
[----:B------:R-:W3:Y:S02]  /*8fd0*/  @!P0 SYNCS.PHASECHK.TRANS64 P0, [R2+URZ+0x28800], R3 ;  /* 0x02880003020085a7 */ /* 0x000ee4000800007f */
[----:B---3--:R-:W-:Y:S05]  /*8fe0*/  @!P0 BRA `(.L_x_1434) ;  /* 0xfffffffc00f08947 */ /* 0x008fea000383ffff */
.L_x_1433:
[----:B------:R-:W-:Y:S05]  /*8ff0*/  BSYNC B0 ;  /* 0x0000000000007941 */ /* 0x000fea0003800000 */
.L_x_1432:
[----:B------:R-:W-:Y:S05]  /*9000*/  BRA `(.L_x_1435) ;  /* 0x0000005000347947 */ /* 0x000fea0003800000 */
.L_x_1431:
[----:B------:R-:W1:Y:S01]  /*9010*/  LDC.64 R12, c[0x0][0x3d8] ;  /* 0x0000f600ff0c7b82 */ /* 0x000e620000000a00 */
[----:B-----5:R-:W-:Y:S01]  /*9020*/  SHF.R.S32.HI R3, RZ, 0x1f, R117 ;  /* 0x0000001fff037819 */ /* 0x020fe20000011475 */
[----:B------:R-:W-:Y:S01]  /*9030*/  IMAD.MOV.U32 R6, RZ, RZ, R16 ;  /* 0x000000ffff067224 */ /* 0x000fe200078e0010 */
[----:B------:R-:W-:Y:S01]  /*9040*/  ISETP.NE.AND P4, PT, R24, RZ, PT ;  /* 0x000000ff1800720c */ /* 0x000fe20003f85270 */
[----:B------:R-:W-:Y:S01]  /*9050*/  IMAD.MOV.U32 R7, RZ, RZ, R17 ;  /* 0x000000ffff077224 */ /* 0x000fe200078e0011 */
[--C-:B------:R-:W-:Y:S01]  /*9060*/  SHF.R.S32.HI R5, RZ, 0x1f, R22.reuse ;  /* 0x0000001fff057819 */ /* 0x100fe20000011416 */
[----:B------:R-:W-:Y:S02]  /*9070*/  IMAD.MOV.U32 R4, RZ, RZ, R22 ;  /* 0x000000ffff047224 */ /* 0x000fe400078e0016 */
[----:B------:R-:W2:Y:S01]  /*9080*/  LDC.64 R14, c[0x0][0x3e8] ;  /* 0x0000fa00ff0e7b82 */ /* 0x000ea20000000a00 */
[-C--:B-1----:R-:W-:Y:S01]  /*9090*/  IMAD R0, R3, R12.reuse, RZ ;  /* 0x0000000c03007224 */ /* 0x082fe200078e02ff */
[----:B------:R-:W-:Y:S01]  /*90a0*/  SHF.L.U64.HI R30, R12, 0x5, R13 ;  /* 0x000000050c1e7819 */ /* 0x000fe2000001020d */
[----:B------:R-:W-:-:S04]  /*90b0*/  IMAD.WIDE.U32 R8, R18, R12, R6 ;  /* 0x0000000c12087225 */ /* 0x000fc800078e0006 */
[----:B------:R-:W-:Y:S02]  /*90c0*/  IMAD R21, R19, R12, RZ ;  /* 0x0000000c13157224 */ /* 0x000fe400078e02ff */
[-C--:B--2---:R-:W-:Y:S01]  /*90d0*/  IMAD R20, R3, R14.reuse, RZ ;  /* 0x0000000e03147224 */ /* 0x084fe200078e02ff */
[----:B------:R-:W-:Y:S01]  /*90e0*/  SHF.L.U64.HI R28, R14, 0x5, R15 ;  /* 0x000000050e1c7819 */ /* 0x000fe2000001020f */
[----:B------:R-:W-:-:S04]  /*90f0*/  IMAD.WIDE.U32 R10, R18, R14, R6 ;  /* 0x0000000e120a7225 */ /* 0x000fc800078e0006 */
[----:B------:R-:W-:-:S04]  /*9100*/  IMAD.WIDE.U32 R6, R18, R12, R4 ;  /* 0x0000000c12067225 */ /* 0x000fc800078e0004 */
[----:B------:R-:W-:-:S04]  /*9110*/  IMAD.WIDE.U32 R54, R117, R12, RZ ;  /* 0x0000000c75367225 */ /* 0x000fc800078e00ff */
[----:B------:R-:W-:Y:S01]  /*9120*/  IMAD R3, R19, R14, RZ ;  /* 0x0000000e13037224 */ /* 0x000fe200078e02ff */
[-C--:B------:R-:W-:Y:S01]  /*9130*/  IADD3 R27, P2, R8, R54.reuse, RZ ;  /* 0x00000036081b7210 */ /* 0x080fe20007f5e0ff */
[C---:B------:R-:W-:Y:S01]  /*9140*/  IMAD R59, R117.reuse, R13, R0 ;  /* 0x0000000d753b7224 */ /* 0x040fe200078e0200 */
[----:B------:R-:W-:Y:S01]  /*9150*/  IADD3 R63, P0, R6, R54, RZ ;  /* 0x00000036063f7210 */ /* 0x000fe20007f1e0ff */
[C---:B------:R-:W-:Y:S02]  /*9160*/  IMAD R53, R117.reuse, R15, R20 ;  /* 0x0000000f75357224 */ /* 0x040fe400078e0214 */
[----:B------:R-:W-:-:S04]  /*9170*/  IMAD.WIDE.U32 R56, R117, R14, RZ ;  /* 0x0000000e75387225 */ /* 0x000fc800078e00ff */
[----:B------:R-:W-:Y:S01]  /*9180*/  IMAD.WIDE.U32 R4, R18, R14, R4 ;  /* 0x0000000e12047225 */ /* 0x000fe200078e0004 */
[----:B------:R-:W-:-:S03]  /*9190*/  IADD3 R33, P3, R10, R56, RZ ;  /* 0x000000380a217210 */ /* 0x000fc60007f7e0ff */
[----:B------:R-:W-:Y:S01]  /*91a0*/  IMAD R21, R18, R13, R21 ;  /* 0x0000000d12157224 */ /* 0x000fe200078e0215 */
[----:B------:R-:W-:Y:S01]  /*91b0*/  IADD3 R61, P1, R4, R56, RZ ;  /* 0x00000038043d7210 */ /* 0x000fe20007f3e0ff */
[----:B------:R-:W-:Y:S02]  /*91c0*/  IMAD R3, R18, R15, R3 ;  /* 0x0000000f12037224 */ /* 0x000fe400078e0203 */
[----:B------:R-:W-:Y:S02]  /*91d0*/  IMAD.IADD R59, R59, 0x1, R55 ;  /* 0x000000013b3b7824 */ /* 0x000fe400078e0237 */
[----:B------:R-:W-:Y:S02]  /*91e0*/  IMAD.IADD R53, R53, 0x1, R57 ;  /* 0x0000000135357824 */ /* 0x000fe400078e0239 */
[----:B------:R-:W-:Y:S01]  /*91f0*/  IMAD.SHL.U32 R29, R12, 0x20, RZ ;  /* 0x000000200c1d7824 */ /* 0x000fe200078e00ff */
[C---:B------:R-:W-:Y:S01]  /*9200*/  IADD3.X R65, R59.reuse, R7, R21, P0, !PT ;  /* 0x000000073b417210 */ /* 0x040fe200007fe415 */
[----:B------:R-:W-:Y:S01]  /*9210*/  IMAD.SHL.U32 R24, R14, 0x20, RZ ;  /* 0x000000200e187824 */ /* 0x000fe200078e00ff */
[----:B------:R-:W-:-:S02]  /*9220*/  IADD3.X R31, R59, R21, R9, P2, !PT ;  /* 0x000000153b1f7210 */ /* 0x000fc400017fe409 */
[C---:B------:R-:W-:Y:S02]  /*9230*/  IADD3.X R75, R53.reuse, R5, R3, P1, !PT ;  /* 0x00000005354b7210 */ /* 0x040fe40000ffe403 */
[----:B------:R-:W-:Y:S01]  /*9240*/  IADD3.X R35, R53, R3, R11, P3, !PT ;  /* 0x0000000335237210 */ /* 0x000fe20001ffe40b */
        /* <DEDUP_REMOVED lines=16> */
[----:B0-2---:R-:W-:Y:S05]  /*9350*/  CALL.ABS.NOINC R14 ;  /* 0x000000000e007343 */ /* 0x005fea0003c00000 */
.L_x_1436:
[----:B------:R-:W1:Y:S01]  /*9360*/  LDC.64 R12, c[0x0][0x3d8] ;  /* 0x0000f600ff0c7b82 */ /* 0x000e620000000a00 */
[----:B------:R-:W-:Y:S01]  /*9370*/  SHF.R.S32.HI R3, RZ, 0x1f, R197 ;  /* 0x0000001fff037819 */ /* 0x000fe200000114c5 */
[----:B------:R-:W-:Y:S01]  /*9380*/  ULDC.U8 UR4, c[0x0][0x3f0] ;  /* 0x0000fc0000047ab9 */ /* 0x000fe20000000000 */
[----:B------:R-:W-:Y:S01]  /*9390*/  BSSY B0, `(.L_x_1437) ;  /* 0x00004cc000007945 */ /* 0x000fe20003800000 */
[----:B------:R-:W-:-:S04]  /*93a0*/  ISETP.NE.AND P0, PT, RZ, UR4, PT ;  /* 0x00000004ff007c0c */ /* 0x000fc8000bf05270 */
[----:B------:R-:W2:Y:S01]  /*93b0*/  LDC.64 R10, c[0x0][0x3e8] ;  /* 0x0000fa00ff0a7b82 */ /* 0x000ea20000000a00 */
[-C--:B-1----:R-:W-:Y:S02]  /*93c0*/  IMAD R0, R3, R12.reuse, RZ ;  /* 0x0000000c03007224 */ /* 0x082fe400078e02ff */
[----:B------:R-:W-:-:S04]  /*93d0*/  IMAD.WIDE.U32 R4, R197, R12, RZ ;  /* 0x0000000cc5047225 */ /* 0x000fc800078e00ff */
[-C--:B--2---:R-:W-:Y:S02]  /*93e0*/  IMAD R6, R3, R10.reuse, RZ ;  /* 0x0000000a03067224 */ /* 0x084fe400078e02ff */
[C---:B------:R-:W-:Y:S02]  /*93f0*/  IMAD R3, R197.reuse, R13, R0 ;  /* 0x0000000dc5037224 */ /* 0x040fe400078e0200 */
[----:B------:R-:W-:-:S04]  /*9400*/  IMAD.WIDE.U32 R8, R197, R10, RZ ;  /* 0x0000000ac5087225 */ /* 0x000fc800078e00ff */
[----:B------:R-:W-:Y:S02]  /*9410*/  IMAD R7, R197, R11, R6 ;  /* 0x0000000bc5077224 */ /* 0x000fe400078e0206 */
[----:B------:R-:W-:Y:S02]  /*9420*/  IMAD.IADD R5, R5, 0x1, R3 ;  /* 0x0000000105057824 */ /* 0x000fe400078e0203 */
[----:B------:R-:W-:Y:S02]  /*9430*/  IMAD R0, R197, -0x80, R193 ;  /* 0xffffff80c5007824 */ /* 0x000fe400078e02c1 */
[----:B------:R-:W-:Y:S01]  /*9440*/  IMAD.IADD R3, R9, 0x1, R7 ;  /* 0x0000000109037824 */ /* 0x000fe200078e0207 */
[C---:B------:R-:W-:Y:S01]  /*9450*/  SHF.L.U64.HI R7, R4.reuse, 0x7, R5 ;  /* 0x0000000704077819 */ /* 0x040fe20000010205 */
[----:B------:R-:W-:Y:S01]  /*9460*/  IMAD.SHL.U32 R6, R4, 0x80, RZ ;  /* 0x0000008004067824 */ /* 0x000fe200078e00ff */
[----:B------:R-:W-:Y:S01]  /*9470*/  VIMNMX R73, R0, 0x80, PT ;  /* 0x0000008000497848 */ /* 0x000fe20003fe0100 */
[C---:B------:R-:W-:Y:S01]  /*9480*/  IMAD.SHL.U32 R4, R8.reuse, 0x80, RZ ;  /* 0x0000008008047824 */ /* 0x040fe200078e00ff */
[----:B------:R-:W-:Y:S01]  /*9490*/  SHF.L.U64.HI R5, R8, 0x7, R3 ;  /* 0x0000000708057819 */ /* 0x000fe20000010203 */
[----:B------:R-:W-:Y:S06]  /*94a0*/  @!P0 BRA `(.L_x_1438) ;  /* 0x0000002400b08947 */ /* 0x000fec0003800000 */
[----:B------:R-:W1:Y:S01]  /*94b0*/  LDC R0, c[0x0][0x428] ;  /* 0x00010a00ff007b82 */ /* 0x000e620000000800 */
[-C--:B------:R-:W-:Y:S01]  /*94c0*/  ISETP.GE.AND P0, PT, R18, R73.reuse, PT ;  /* 0x000000491200720c */ /* 0x080fe20003f06270 */
[----:B------:R-:W-:Y:S01]  /*94d0*/  BSSY B1, `(.L_x_1439) ;  /* 0x0000023000017945 */ /* 0x000fe20003800000 */
[----:B------:R-:W-:Y:S02]  /*94e0*/  ISETP.GE.AND P1, PT, R189, R73, PT ;  /* 0x00000049bd00720c */ /* 0x000fe40003f26270 */
        /* <DEDUP_REMOVED lines=8> */
[----:B-1----:R-:W-:-:S13]  /*9570*/  ISETP.NE.AND P4, PT, R0, 0x1, PT ;  /* 0x000000010000780c */ /* 0x002fda0003f85270 */
[----:B------:R-:W1:Y:S08]  /*9580*/  @P4 LDC R20, c[0x0][0x42c] ;  /* 0x00010b00ff144b82 */ /* 0x000e700000000800 */
[----:B------:R-:W2:Y:S01]  /*9590*/  @P4 LDC R21, c[0x0][0x430] ;  /* 0x00010c00ff154b82 */ /* 0x000ea20000000800 */
[----:B------:R-:W-:Y:S05]  /*95a0*/  @P0 BRA `(.L_x_1440) ;  /* 0x0000000000540947 */ /* 0x000fea0003800000 */
[----:B------:R-:W-:Y:S01]  /*95b0*/  IADD3 R3, P2, R6, R63, RZ ;  /* 0x0000003f06037210 */ /* 0x000fe20007f5e0ff */
[----:B------:R-:W-:Y:S01]  /*95c0*/  ULDC.64 UR4, c[0x0][0x3c8] ;  /* 0x0000f20000047ab9 */ /* 0x000fe20000000a00 */
[----:B------:R-:W-:Y:S01]  /*95d0*/  ULDC.64 UR6, c[0x0][0x3e0] ;  /* 0x0000f80000067ab9 */ /* 0x000fe20000000a00 */
[----:B------:R-:W-:Y:S02]  /*95e0*/  CS2R R50, SRZ ;  /* 0x0000000000327805 */ /* 0x000fe4000001ff00 */
[----:B------:R-:W-:Y:S02]  /*95f0*/  IADD3.X R14, R7, R65, RZ, P2, !PT ;  /* 0x00000041070e7210 */ /* 0x000fe400017fe4ff */
[----:B------:R-:W-:Y:S02]  /*9600*/  CS2R R44, SRZ ;  /* 0x00000000002c7805 */ /* 0x000fe4000001ff00 */
[----:B------:R-:W-:Y:S01]  /*9610*/  LEA R8, P3, R3, UR4, 0x1 ;  /* 0x0000000403087c11 */ /* 0x000fe2000f8608ff */
[----:B------:R-:W-:Y:S01]  /*9620*/  ULDC UR4, c[0x0][0x3d4] ;  /* 0x0000f50000047ab9 */ /* 0x000fe20000000800 */
[----:B------:R-:W-:-:S02]  /*9630*/  IADD3 R0, P2, R4, R61, RZ ;  /* 0x0000003d04007210 */ /* 0x000fc40007f5e0ff */
[----:B------:R-:W-:Y:S02]  /*9640*/  CS2R R48, SRZ ;  /* 0x0000000000307805 */ /* 0x000fe4000001ff00 */
[----:B------:R-:W-:Y:S02]  /*9650*/  LEA.HI.X R9, R3, UR5, R14, 0x1, P3 ;  /* 0x0000000503097c11 */ /* 0x000fe400098f0c0e */
[----:B------:R-:W-:Y:S02]  /*9660*/  CS2R R46, SRZ ;  /* 0x00000000002e7805 */ /* 0x000fe4000001ff00 */
[----:B------:R-:W-:Y:S01]  /*9670*/  ISETP.GE.AND P5, PT, R22, UR4, PT ;  /* 0x0000000416007c0c */ /* 0x000fe2000bfa6270 */
[----:B------:R-:W-:Y:S01]  /*9680*/  IMAD.X R3, R5, 0x1, R75, P2 ;  /* 0x0000000105037824 */ /* 0x000fe200010e064b */
[----:B------:R-:W-:Y:S02]  /*9690*/  ISETP.GE.AND P3, PT, R187, UR4, PT ;  /* 0x00000004bb007c0c */ /* 0x000fe4000bf66270 */
[----:B------:R-:W-:-:S04]  /*96a0*/  LEA R14, P2, R0, UR6, 0x1 ;  /* 0x00000006000e7c11 */ /* 0x000fc8000f8408ff */
[----:B------:R-:W-:-:S05]  /*96b0*/  LEA.HI.X R15, R0, UR7, R3, 0x1, P2 ;  /* 0x00000007000f7c11 */ /* 0x000fca00090f0c03 */
[----:B------:R3:W5:Y:S04]  /*96c0*/  @!P5 LDG.E.64 R50, desc[UR54][R8.64] ;  /* 0x000000360832d981 */ /* 0x000768000c1e1b00 */
[----:B------:R3:W5:Y:S04]  /*96d0*/  @!P3 LDG.E.64 R44, desc[UR54][R8.64+0x40] ;  /* 0x00004036082cb981 */ /* 0x000768000c1e1b00 */
[----:B------:R3:W5:Y:S04]  /*96e0*/  @!P5 LDG.E.64 R48, desc[UR54][R14.64] ;  /* 0x000000360e30d981 */ /* 0x000768000c1e1b00 */
[----:B------:R3:W5:Y:S02]  /*96f0*/  @!P3 LDG.E.64 R46, desc[UR54][R14.64+0x40] ;  /* 0x000040360e2eb981 */ /* 0x000764000c1e1b00 */
.L_x_1440:
[----:B------:R-:W-:Y:S05]  /*9700*/  BSYNC B1 ;  /* 0x0000000000017941 */ /* 0x000fea0003800000 */
.L_x_1439:
[----:B------:R-:W-:Y:S04]  /*9710*/  BSSY B1, `(.L_x_1441) ;  /* 0x0000017000017945 */ /* 0x000fe80003800000 */
[----:B------:R-:W-:Y:S05]  /*9720*/  @P1 BRA `(.L_x_1442) ;  /* 0x0000000000541947 */ /* 0x000fea0003800000 */
[----:B---3--:R-:W-:Y:S01]  /*9730*/  IADD3 R9, P2, P3, R63, R29, R6 ;  /* 0x0000001d3f097210 */ /* 0x008fe20007b5e006 */
[----:B------:R-:W-:Y:S01]  /*9740*/  ULDC.64 UR6, c[0x0][0x3c8] ;  /* 0x0000f20000067ab9 */ /* 0x000fe20000000a00 */
[----:B------:R-:W-:Y:S01]  /*9750*/  ULDC UR4, c[0x0][0x3d4] ;  /* 0x0000f50000047ab9 */ /* 0x000fe20000000800 */
[----:B------:R-:W-:Y:S01]  /*9760*/  ULDC.64 UR8, c[0x0][0x3e0] ;  /* 0x0000f80000087ab9 */ /* 0x000fe20000000a00 */
[----:B------:R-:W-:Y:S02]  /*9770*/  IADD3.X R14, R65, R30, R7, P2, P3 ;  /* 0x0000001e410e7210 */ /* 0x000fe400017e6407 */
[----:B------:R-:W-:Y:S02]  /*9780*/  CS2R R42, SRZ ;  /* 0x00000000002a7805 */ /* 0x000fe4000001ff00 */
[----:B------:R-:W-:Y:S02]  /*9790*/  IADD3 R0, P3, P5, R61, R24, R4 ;  /* 0x000000183d007210 */ /* 0x000fe40007d7e004 */
[----:B------:R-:W-:-:S02]  /*97a0*/  CS2R R36, SRZ ;  /* 0x0000000000247805 */ /* 0x000fc4000001ff00 */
[----:B------:R-:W-:Y:S02]  /*97b0*/  LEA R8, P2, R9, UR6, 0x1 ;  /* 0x0000000609087c11 */ /* 0x000fe4000f8408ff */
[----:B------:R-:W-:Y:S02]  /*97c0*/  CS2R R40, SRZ ;  /* 0x0000000000287805 */ /* 0x000fe4000001ff00 */
[----:B------:R-:W-:Y:S02]  /*97d0*/  IADD3.X R3, R75, R28, R5, P3, P5 ;  /* 0x0000001c4b037210 */ /* 0x000fe40001fea405 */
[----:B------:R-:W-:Y:S02]  /*97e0*/  CS2R R38, SRZ ;  /* 0x0000000000267805 */ /* 0x000fe4000001ff00 */
[----:B------:R-:W-:Y:S02]  /*97f0*/  ISETP.GE.AND P5, PT, R22, UR4, PT ;  /* 0x0000000416007c0c */ /* 0x000fe4000bfa6270 */
[----:B------:R-:W-:-:S02]  /*9800*/  ISETP.GE.AND P3, PT, R187, UR4, PT ;  /* 0x00000004bb007c0c */ /* 0x000fc4000bf66270 */
[----:B------:R-:W-:Y:S02]  /*9810*/  LEA.HI.X R9, R9, UR7, R14, 0x1, P2 ;  /* 0x0000000709097c11 */ /* 0x000fe400090f0c0e */
[----:B------:R-:W-:-:S04]  /*9820*/  LEA R14, P2, R0, UR8, 0x1 ;  /* 0x00000008000e7c11 */ /* 0x000fc8000f8408ff */
[----:B------:R-:W-:-:S03]  /*9830*/  LEA.HI.X R15, R0, UR9, R3, 0x1, P2 ;  /* 0x00000009000f7c11 */ /* 0x000fc600090f0c03 */
[----:B------:R4:W5:Y:S04]  /*9840*/  @!P5 LDG.E.64 R42, desc[UR54][R8.64] ;  /* 0x00000036082ad981 */ /* 0x000968000c1e1b00 */
[----:B------:R4:W5:Y:S04]  /*9850*/  @!P3 LDG.E.64 R36, desc[UR54][R8.64+0x40] ;  /* 0x000040360824b981 */ /* 0x000968000c1e1b00 */
[----:B------:R4:W5:Y:S04]  /*9860*/  @!P5 LDG.E.64 R40, desc[UR54][R14.64] ;  /* 0x000000360e28d981 */ /* 0x000968000c1e1b00 */
[----:B------:R4:W5:Y:S02]  /*9870*/  @!P3 LDG.E.64 R38, desc[UR54][R14.64+0x40] ;  /* 0x000040360e26b981 */ /* 0x000964000c1e1b00 */
.L_x_1442:
[----:B------:R-:W-:Y:S05]  /*9880*/  BSYNC B1 ;  /* 0x0000000000017941 */ /* 0x000fea0003800000 */
.L_x_1441:
[----:B-----5:R-:W-:Y:S01]  /*9890*/  IMAD.MOV.U32 R0, RZ, RZ, R48 ;  /* 0x000000ffff007224 */ /* 0x020fe200078e0030 */
[-C--:B------:R-:W-:Y:S01]  /*98a0*/  ISETP.GE.AND P2, PT, R188, R73.reuse, PT ;  /* 0x00000049bc00720c */ /* 0x080fe20003f46270 */
[----:B------:R-:W-:Y:S01]  /*98b0*/  IMAD R3, R197, 0x80, R18 ;  /* 0x00000080c5037824 */ /* 0x000fe200078e0212 */
[----:B------:R-:W-:Y:S01]  /*98c0*/  BSSY B1, `(.L_x_1443) ;  /* 0x0000047000017945 */ /* 0x000fe20003800000 */
[----:B---34-:R-:W-:Y:S01]  /*98d0*/  IMAD.MOV.U32 R15, RZ, RZ, R47 ;  /* 0x000000ffff0f7224 */ /* 0x018fe200078e002f */
[----:B------:R-:W-:Y:S01]  /*98e0*/  PRMT R62, R0, 0x7610, R62 ;  /* 0x00007610003e7816 */ /* 0x000fe2000000003e */
[----:B------:R-:W-:Y:S01]  /*98f0*/  IMAD.MOV.U32 R0, RZ, RZ, R49 ;  /* 0x000000ffff007224 */ /* 0x000fe200078e0031 */
[----:B------:R-:W-:Y:S01]  /*9900*/  ISETP.GE.AND P3, PT, R190, R73, PT ;  /* 0x00000049be00720c */ /* 0x000fe20003f66270 */
[----:B------:R-:W-:Y:S01]  /*9910*/  IMAD R3, R220, 0x20, R3 ;  /* 0x00000020dc037824 */ /* 0x000fe200078e0203 */
[----:B------:R-:W-:Y:S01]  /*9920*/  CS2R R26, SRZ ;  /* 0x00000000001a7805 */ /* 0x000fe2000001ff00 */
[----:B------:R-:W-:Y:S01]  /*9930*/  IMAD.MOV.U32 R14, RZ, RZ, R46 ;  /* 0x000000ffff0e7224 */ /* 0x000fe200078e002e */
[----:B------:R-:W-:Y:S01]  /*9940*/  PRMT R60, R60, 0x5410, R0 ;  /* 0x000054103c3c7816 */ /* 0x000fe20000000000 */
[----:B-1----:R-:W-:Y:S01]  /*9950*/  @P4 IMAD.HI.U32 R0, R3, R20, RZ ;  /* 0x0000001403004227 */ /* 0x002fe200078e00ff */
[----:B------:R-:W-:-:S02]  /*9960*/  CS2R R32, SRZ ;  /* 0x0000000000207805 */ /* 0x000fc4000001ff00 */
[----:B------:R-:W-:Y:S02]  /*9970*/  CS2R R30, SRZ ;  /* 0x00000000001e7805 */ /* 0x000fe4000001ff00 */
[----:B------:R-:W-:Y:S01]  /*9980*/  PRMT R57, R57, 0x5410, R14 ;  /* 0x0000541039397816 */ /* 0x000fe2000000000e */
[----:B------:R-:W-:Y:S01]  /*9990*/  IMAD.MOV.U32 R8, RZ, RZ, R56 ;  /* 0x000000ffff087224 */ /* 0x000fe200078e0038 */
[----:B------:R-:W-:Y:S01]  /*99a0*/  PRMT R56, R56, 0x5410, R15 ;  /* 0x0000541038387816 */ /* 0x000fe2000000000f */
[----:B------:R-:W-:Y:S01]  /*99b0*/  IMAD.MOV.U32 R20, RZ, RZ, R45 ;  /* 0x000000ffff147224 */ /* 0x000fe200078e002d */
[----:B--2---:R-:W-:Y:S01]  /*99c0*/  @P4 SHF.R.U32.HI R3, RZ, R21, R0 ;  /* 0x00000015ff034219 */ /* 0x004fe20000011600 */
[----:B------:R-:W-:Y:S01]  /*99d0*/  IMAD.MOV.U32 R15, RZ, RZ, R44 ;  /* 0x000000ffff0f7224 */ /* 0x000fe200078e002c */
[----:B------:R-:W-:Y:S01]  /*99e0*/  CS2R R34, SRZ ;  /* 0x0000000000227805 */ /* 0x000fe2000001ff00 */
[----:B------:R-:W-:Y:S01]  /*99f0*/  IMAD.MOV.U32 R14, RZ, RZ, R51 ;  /* 0x000000ffff0e7224 */ /* 0x000fe200078e0033 */
[----:B------:R-:W-:Y:S01]  /*9a00*/  PRMT R56, R20, 0x7610, R56 ;  /* 0x0000761014387816 */ /* 0x000fe20000000038 */
[----:B------:R-:W-:Y:S01]  /*9a10*/  IMAD.MOV.U32 R20, RZ, RZ, R38 ;  /* 0x000000ffff147224 */ /* 0x000fe200078e0026 */
[----:B------:R-:W-:Y:S01]  /*9a20*/  PRMT R60, R15, 0x7610, R60 ;  /* 0x000076100f3c7816 */ /* 0x000fe2000000003c */
[----:B------:R-:W-:Y:S01]  /*9a30*/  IMAD.MOV.U32 R21, RZ, RZ, R39 ;  /* 0x000000ffff157224 */ /* 0x000fe200078e0027 */
[----:B------:R-:W-:Y:S01]  /*9a40*/  SHF.R.S32.HI R15, RZ, 0x1f, R3 ;  /* 0x0000001fff0f7819 */ /* 0x000fe20000011403 */
[----:B------:R-:W-:Y:S01]  /*9a50*/  IMAD.MOV.U32 R0, RZ, RZ, R40 ;  /* 0x000000ffff007224 */ /* 0x000fe200078e0028 */
[----:B------:R-:W-:Y:S01]  /*9a60*/  PRMT R70, R14, 0x7610, R70 ;  /* 0x000076100e467816 */ /* 0x000fe20000000046 */
        /* <DEDUP_REMOVED lines=8> */
[----:B------:R-:W-:-:S02]  /*9af0*/  IMAD R20, R15, R10, RZ ;  /* 0x0000000a0f147224 */ /* 0x000fc400078e02ff */
[-C--:B------:R-:W-:Y:S01]  /*9b00*/  IMAD R0, R15, R12.reuse, RZ ;  /* 0x0000000c0f007224 */ /* 0x080fe200078e02ff */
[----:B------:R-:W-:Y:S01]  /*9b10*/  PRMT R62, R62, 0x5410, R24 ;  /* 0x000054103e3e7816 */ /* 0x000fe20000000018 */
[----:B------:R-:W-:Y:S01]  /*9b20*/  IMAD.WIDE.U32 R14, R3, R12, R58 ;  /* 0x0000000c030e7225 */ /* 0x000fe200078e003a */
[----:B------:R-:W-:-:S03]  /*9b30*/  CS2R R24, SRZ ;  /* 0x0000000000187805 */ /* 0x000fc6000001ff00 */
[----:B------:R-:W-:Y:S01]  /*9b40*/  IMAD.WIDE.U32 R58, R3, R10, R8 ;  /* 0x0000000a033a7225 */ /* 0x000fe200078e0008 */
[----:B------:R-:W-:-:S03]  /*9b50*/  CS2R R8, SRZ ;  /* 0x0000000000087805 */ /* 0x000fc6000001ff00 */
[C---:B------:R-:W-:Y:S01]  /*9b60*/  IMAD R73, R3.reuse, R11, R20 ;  /* 0x0000000b03497224 */ /* 0x040fe200078e0214 */
[----:B------:R-:W-:Y:S01]  /*9b70*/  CS2R R20, SRZ ;  /* 0x0000000000147805 */ /* 0x000fe2000001ff00 */
[----:B------:R-:W-:Y:S01]  /*9b80*/  IMAD R71, R3, R13, R0 ;  /* 0x0000000d03477224 */ /* 0x000fe200078e0200 */
[----:B------:R-:W-:Y:S06]  /*9b90*/  @P2 BRA `(.L_x_1444) ;  /* 0x0000000000642947 */ /* 0x000fec0003800000 */
[----:B------:R-:W-:Y:S01]  /*9ba0*/  LEA R28, P4, R12, R6, 0x6 ;  /* 0x000000060c1c7211 */ /* 0x000fe200078830ff */
[----:B------:R-:W-:Y:S01]  /*9bb0*/  ULDC.64 UR4, c[0x0][0x3c8] ;  /* 0x0000f20000047ab9 */ /* 0x000fe20000000a00 */
[----:B------:R-:W-:Y:S01]  /*9bc0*/  ULDC.64 UR6, c[0x0][0x3e0] ;  /* 0x0000f80000067ab9 */ /* 0x000fe20000000a00 */
[----:B------:R-:W-:Y:S02]  /*9bd0*/  CS2R R34, SRZ ;  /* 0x0000000000227805 */ /* 0x000fe4000001ff00 */
[----:B------:R-:W-:Y:S02]  /*9be0*/  IADD3 R28, P5, R28, R63, RZ ;  /* 0x0000003f1c1c7210 */ /* 0x000fe40007fbe0ff */
[----:B------:R-:W-:Y:S02]  /*9bf0*/  CS2R R32, SRZ ;  /* 0x0000000000207805 */ /* 0x000fe4000001ff00 */
[----:B------:R-:W-:Y:S02]  /*9c00*/  LEA.HI.X R30, R12, R7, R13, 0x6, P4 ;  /* 0x000000070c1e7211 */ /* 0x000fe400020f340d */
[----:B------:R-:W-:-:S03]  /*9c10*/  LEA R0, P4, R10, R4, 0x6 ;  /* 0x000000040a007211 */ /* 0x000fc600078830ff */
[----:B------:R-:W-:Y:S01]  /*9c20*/  IMAD.X R29, R30, 0x1, R65, P5 ;  /* 0x000000011e1d7824 */ /* 0x000fe200028e0641 */
[----:B------:R-:W-:Y:S02]  /*9c30*/  IADD3 R0, P5, R0, R61, RZ ;  /* 0x0000003d00007210 */ /* 0x000fe40007fbe0ff */
[----:B------:R-:W-:Y:S02]  /*9c40*/  CS2R R30, SRZ ;  /* 0x00000000001e7805 */ /* 0x000fe4000001ff00 */
[----:B------:R-:W-:Y:S02]  /*9c50*/  LEA.HI.X R3, R10, R5, R11, 0x6, P4 ;  /* 0x000000050a037211 */ /* 0x000fe400020f340b */
[----:B------:R-:W-:Y:S01]  /*9c60*/  LEA R66, P4, R28, UR4, 0x1 ;  /* 0x000000041c427c11 */ /* 0x000fe2000f8808ff */
[----:B------:R-:W-:Y:S02]  /*9c70*/  ULDC UR4, c[0x0][0x3d4] ;  /* 0x0000f50000047ab9 */ /* 0x000fe40000000800 */
[----:B------:R-:W-:Y:S01]  /*9c80*/  IMAD.X R3, R3, 0x1, R75, P5 ;  /* 0x0000000103037824 */ /* 0x000fe200028e064b */
[----:B------:R-:W-:-:S02]  /*9c90*/  LEA R68, P5, R0, UR6, 0x1 ;  /* 0x0000000600447c11 */ /* 0x000fc4000f8a08ff */
[----:B------:R-:W-:Y:S02]  /*9ca0*/  LEA.HI.X R67, R28, UR5, R29, 0x1, P4 ;  /* 0x000000051c437c11 */ /* 0x000fe4000a0f0c1d */
[----:B------:R-:W-:Y:S02]  /*9cb0*/  CS2R R28, SRZ ;  /* 0x00000000001c7805 */ /* 0x000fe4000001ff00 */
[----:B------:R-:W-:Y:S02]  /*9cc0*/  LEA.HI.X R69, R0, UR7, R3, 0x1, P5 ;  /* 0x0000000700457c11 */ /* 0x000fe4000a8f0c03 */
[----:B------:R-:W-:Y:S02]  /*9cd0*/  ISETP.GE.AND P4, PT, R22, UR4, PT ;  /* 0x0000000416007c0c */ /* 0x000fe4000bf86270 */
[----:B------:R-:W-:-:S11]  /*9ce0*/  ISETP.GE.AND P5, PT, R187, UR4, PT ;  /* 0x00000004bb007c0c */ /* 0x000fd6000bfa6270 */
[----:B------:R1:W5:Y:S04]  /*9cf0*/  @!P4 LDG.E.64 R34, desc[UR54][R66.64] ;  /* 0x000000364222c981 */ /* 0x000368000c1e1b00 */
[----:B------:R1:W5:Y:S04]  /*9d00*/  @!P5 LDG.E.64 R28, desc[UR54][R66.64+0x40] ;  /* 0x00004036421cd981 */ /* 0x000368000c1e1b00 */
[----:B------:R1:W5:Y:S04]  /*9d10*/  @!P4 LDG.E.64 R32, desc[UR54][R68.64] ;  /* 0x000000364420c981 */ /* 0x000368000c1e1b00 */
[----:B------:R1:W5:Y:S02]  /*9d20*/  @!P5 LDG.E.64 R30, desc[UR54][R68.64+0x40] ;  /* 0x00004036441ed981 */ /* 0x000364000c1e1b00 */
.L_x_1444:
[----:B------:R-:W-:Y:S05]  /*9d30*/  BSYNC B1 ;  /* 0x0000000000017941 */ /* 0x000fea0003800000 */
.L_x_1443:
[----:B------:R-:W-:Y:S04]  /*9d40*/  BSSY B1, `(.L_x_1445) ;  /* 0x000001b000017945 */ /* 0x000fe80003800000 */
[----:B------:R-:W-:Y:S05]  /*9d50*/  @P3 BRA `(.L_x_1446) ;  /* 0x0000000000643947 */ /* 0x000fea0003800000 */
[----:B------:R-:W-:Y:S01]  /*9d60*/  IMAD.WIDE.U32 R6, R12, 0x60, R6 ;  /* 0x000000600c067825 */ /* 0x000fe200078e0006 */
[----:B------:R-:W-:Y:S01]  /*9d70*/  ULDC.64 UR4, c[0x0][0x3c8] ;  /* 0x0000f20000047ab9 */ /* 0x000fe20000000a00 */
[----:B------:R-:W-:Y:S01]  /*9d80*/  ULDC.64 UR6, c[0x0][0x3e0] ;  /* 0x0000f80000067ab9 */ /* 0x000fe20000000a00 */
[----:B------:R-:W-:Y:S01]  /*9d90*/  CS2R R24, SRZ ;  /* 0x0000000000187805 */ /* 0x000fe2000001ff00 */
[----:B------:R-:W-:Y:S01]  /*9da0*/  IMAD.WIDE.U32 R4, R10, 0x60, R4 ;  /* 0x000000600a047825 */ /* 0x000fe200078e0004 */
[----:B------:R-:W-:Y:S02]  /*9db0*/  IADD3 R63, P4, R63, R6, RZ ;  /* 0x000000063f3f7210 */ /* 0x000fe40007f9e0ff */
[----:B------:R-:W-:Y:S02]  /*9dc0*/  CS2R R26, SRZ ;  /* 0x00000000001a7805 */ /* 0x000fe4000001ff00 */
[----:B------:R-:W-:Y:S01]  /*9dd0*/  CS2R R20, SRZ ;  /* 0x0000000000147805 */ /* 0x000fe2000001ff00 */
[----:B------:R-:W-:Y:S01]  /*9de0*/  IMAD R8, R13, 0x60, RZ ;  /* 0x000000600d087824 */ /* 0x000fe200078e02ff */
[----:B------:R-:W-:Y:S01]  /*9df0*/  IADD3 R61, P5, R61, R4, RZ ;  /* 0x000000043d3d7210 */ /* 0x000fe20007fbe0ff */
[----:B------:R-:W-:-:S03]  /*9e00*/  IMAD R0, R11, 0x60, RZ ;  /* 0x000000600b007824 */ /* 0x000fc600078e02ff */
[----:B------:R-:W-:Y:S02]  /*9e10*/  IADD3.X R8, R65, R8, R7, P4, !PT ;  /* 0x0000000841087210 */ /* 0x000fe400027fe407 */
[----:B------:R-:W-:Y:S02]  /*9e20*/  IADD3.X R0, R75, R0, R5, P5, !PT ;  /* 0x000000004b007210 */ /* 0x000fe40002ffe405 */
[----:B------:R-:W-:Y:S01]  /*9e30*/  LEA R4, P4, R63, UR4, 0x1 ;  /* 0x000000043f047c11 */ /* 0x000fe2000f8808ff */
[----:B------:R-:W-:Y:S01]  /*9e40*/  ULDC UR4, c[0x0][0x3d4] ;  /* 0x0000f50000047ab9 */ /* 0x000fe20000000800 */
[----:B------:R-:W-:Y:S02]  /*9e50*/  LEA R6, P5, R61, UR6, 0x1 ;  /* 0x000000063d067c11 */ /* 0x000fe4000f8a08ff */
[----:B------:R-:W-:Y:S02]  /*9e60*/  LEA.HI.X R5, R63, UR5, R8, 0x1, P4 ;  /* 0x000000053f057c11 */ /* 0x000fe4000a0f0c08 */
[----:B------:R-:W-:-:S02]  /*9e70*/  CS2R R8, SRZ ;  /* 0x0000000000087805 */ /* 0x000fc4000001ff00 */
[----:B------:R-:W-:Y:S02]  /*9e80*/  LEA.HI.X R7, R61, UR7, R0, 0x1, P5 ;  /* 0x000000073d077c11 */ /* 0x000fe4000a8f0c00 */
[----:B------:R-:W-:Y:S02]  /*9e90*/  ISETP.GE.AND P4, PT, R22, UR4, PT ;  /* 0x0000000416007c0c */ /* 0x000fe4000bf86270 */
[----:B------:R-:W-:-:S11]  /*9ea0*/  ISETP.GE.AND P5, PT, R187, UR4, PT ;  /* 0x00000004bb007c0c */ /* 0x000fd6000bfa6270 */
[----:B------:R2:W5:Y:S04]  /*9eb0*/  @!P4 LDG.E.64 R24, desc[UR54][R4.64] ;  /* 0x000000360418c981 */ /* 0x000568000c1e1b00 */
[----:B------:R2:W5:Y:S04]  /*9ec0*/  @!P5 LDG.E.64 R8, desc[UR54][R4.64+0x40] ;  /* 0x000040360408d981 */ /* 0x000568000c1e1b00 */
[----:B------:R2:W5:Y:S04]  /*9ed0*/  @!P4 LDG.E.64 R26, desc[UR54][R6.64] ;  /* 0x00000036061ac981 */ /* 0x000568000c1e1b00 */
[----:B------:R2:W5:Y:S02]  /*9ee0*/  @!P5 LDG.E.64 R20, desc[UR54][R6.64+0x40] ;  /* 0x000040360614d981 */ /* 0x000564000c1e1b00 */
.L_x_1446:
[----:B------:R-:W-:Y:S05]  /*9ef0*/  BSYNC B1 ;  /* 0x0000000000017941 */ /* 0x000fea0003800000 */
.L_x_1445:
[----:B------:R-:W-:Y:S01]  /*9f00*/  ULDC.64 UR4, c[0x0][0x3c8] ;  /* 0x0000f20000047ab9 */ /* 0x000fe20000000a00 */
[----:B------:R-:W-:Y:S01]  /*9f10*/  ULDC.64 UR6, c[0x0][0x3e0] ;  /* 0x0000f80000067ab9 */ /* 0x000fe20000000a00 */
[----:B------:R-:W-:Y:S01]  /*9f20*/  IMAD.IADD R3, R59, 0x1, R73 ;  /* 0x000000013b037824 */ /* 0x000fe200078e0249 */
[----:B--2---:R-:W-:Y:S01]  /*9f30*/  IADD3 R5, R15, R71, RZ ;  /* 0x000000470f057210 */ /* 0x004fe20007ffe0ff */
[----:B------:R-:W-:Y:S01]  /*9f40*/  IMAD.MOV.U32 R6, RZ, RZ, R42 ;  /* 0x000000ffff067224 */ /* 0x000fe200078e002a */
[----:B------:R-:W-:Y:S01]  /*9f50*/  LEA R4, P4, R14, UR4, 0x1 ;  /* 0x000000040e047c11 */ /* 0x000fe2000f8808ff */
[----:B------:R-:W-:Y:S01]  /*9f60*/  IMAD.MOV.U32 R7, RZ, RZ, R43 ;  /* 0x000000ffff077224 */ /* 0x000fe200078e002b */
[----:B------:R-:W-:Y:S01]  /*9f70*/  LEA R0, P5, R58, UR6, 0x1 ;  /* 0x000000063a007c11 */ /* 0x000fe2000f8a08ff */
[----:B------:R-:W-:Y:S01]  /*9f80*/  UMOV UR4, 0xffffffff ;  /* 0xffffffff00047882 */ /* 0x000fe20000000000 */
[----:B------:R-:W-:Y:S02]  /*9f90*/  LEA.HI.X R5, R14, UR5, R5, 0x1, P4 ;  /* 0x000000050e057c11 */ /* 0x000fe4000a0f0c05 */
[----:B------:R-:W-:-:S02]  /*9fa0*/  LEA.HI.X R3, R58, UR7, R3, 0x1, P5 ;  /* 0x000000073a037c11 */ /* 0x000fc4000a8f0c03 */
[----:B------:R-:W-:Y:S02]  /*9fb0*/  PRMT R59, R6, 0x7610, R59 ;  /* 0x00007610063b7816 */ /* 0x000fe4000000003b */
[----:B------:R-:W-:Y:S02]  /*9fc0*/  PRMT R57, R7, 0x7610, R57 ;  /* 0x0000761007397816 */ /* 0x000fe40000000039 */
[----:B------:R-:W-:Y:S01]  /*9fd0*/  LEA.HI R6, R222, R222, RZ, 0x1 ;  /* 0x000000dede067211 */ /* 0x000fe200078f08ff */
[----:B------:R-:W-:Y:S06]  /*9fe0*/  BRA.DIV UR4, `(.L_x_1447) ;  /* 0x0000018a04547947 */ /* 0x000fec000b800000 */
.L_x_1725:
[----:B------:R-:W-:-:S03]  /*9ff0*/  UMOV UR4, 0xffffffff ;  /* 0xffffffff00047882 */ /* 0x000fc60000000000 */
[----:B------:R-:W-:Y:S05]  /*a000*/  BRA.DIV UR4, `(.L_x_1448) ;  /* 0x0000018a04747947 */ /* 0x000fea000b800000 */
.L_x_1728:
[----:B------:R-:W-:-:S03]  /*a010*/  UMOV UR4, 0xffffffff ;  /* 0xffffffff00047882 */ /* 0x000fc60000000000 */
[----:B------:R-:W-:Y:S05]  /*a020*/  BRA.DIV UR4, `(.L_x_1449) ;  /* 0x0000018a04947947 */ /* 0x000fea000b800000 */
.L_x_1731:
[----:B------:R-:W-:-:S03]  /*a030*/  UMOV UR4, 0xffffffff ;  /* 0xffffffff00047882 */ /* 0x000fc60000000000 */
[----:B------:R-:W-:Y:S05]  /*a040*/  BRA.DIV UR4, `(.L_x_1450) ;  /* 0x0000018a04b47947 */ /* 0x000fea000b800000 */
.L_x_1734:
[----:B------:R-:W-:-:S03]  /*a050*/  UMOV UR4, 0xffffffff ;  /* 0xffffffff00047882 */ /* 0x000fc60000000000 */
[----:B------:R-:W-:Y:S05]  /*a060*/  BRA.DIV UR4, `(.L_x_1451) ;  /* 0x0000018a04d47947 */ /* 0x000fea000b800000 */
.L_x_1737:
[----:B------:R-:W-:-:S03]  /*a070*/  UMOV UR4, 0xffffffff ;  /* 0xffffffff00047882 */ /* 0x000fc60000000000 */
[----:B------:R-:W-:Y:S05]  /*a080*/  BRA.DIV UR4, `(.L_x_1452) ;  /* 0x0000018a04f47947 */ /* 0x000fea000b800000 */
.L_x_1740:
[----:B------:R-:W-:-:S03]  /*a090*/  UMOV UR4, 0xffffffff ;  /* 0xffffffff00047882 */ /* 0x000fc60000000000 */
[----:B------:R-:W-:Y:S05]  /*a0a0*/  BRA.DIV UR4, `(.L_x_1453) ;  /* 0x0000018e04147947 */ /* 0x000fea000b800000 */
.L_x_1743:
[----:B------:R-:W-:-:S03]  /*a0b0*/  UMOV UR4, 0xffffffff ;  /* 0xffffffff00047882 */ /* 0x000fc60000000000 */
[----:B------:R-:W-:Y:S05]  /*a0c0*/  BRA.DIV UR4, `(.L_x_1454) ;  /* 0x0000018e04347947 */ /* 0x000fea000b800000 */
.L_x_1746:
[----:B------:R-:W-:-:S03]  /*a0d0*/  UMOV UR4, 0xffffffff ;  /* 0xffffffff00047882 */ /* 0x000fc60000000000 */
[----:B------:R-:W-:Y:S05]  /*a0e0*/  BRA.DIV UR4, `(.L_x_1455) ;  /* 0x0000018e04547947 */ /* 0x000fea000b800000 */
.L_x_1749:
[----:B------:R-:W-:-:S03]  /*a0f0*/  UMOV UR4, 0xffffffff ;  /* 0xffffffff00047882 */ /* 0x000fc60000000000 */
[----:B------:R-:W-:Y:S05]  /*a100*/  BRA.DIV UR4, `(.L_x_1456) ;  /* 0x0000018e04747947 */ /* 0x000fea000b800000 */
.L_x_1752:
[----:B------:R-:W-:-:S03]  /*a110*/  UMOV UR4, 0xffffffff ;  /* 0xffffffff00047882 */ /* 0x000fc60000000000 */
[----:B------:R-:W-:Y:S05]  /*a120*/  BRA.DIV UR4, `(.L_x_1457) ;  /* 0x0000018e04947947 */ /* 0x000fea000b800000 */
.L_x_1755:
[----:B------:R-:W-:-:S03]  /*a130*/  UMOV UR4, 0xffffffff ;  /* 0xffffffff00047882 */ /* 0x000fc60000000000 */
[----:B------:R-:W-:Y:S05]  /*a140*/  BRA.DIV UR4, `(.L_x_1458) ;  /* 0x0000018e04b47947 */ /* 0x000fea000b800000 */
.L_x_1758:
[----:B------:R-:W-:-:S03]  /*a150*/  UMOV UR4, 0xffffffff ;  /* 0xffffffff00047882 */ /* 0x000fc60000000000 */
[----:B------:R-:W-:Y:S05]  /*a160*/  BRA.DIV UR4, `(.L_x_1459) ;  /* 0x0000018e04d47947 */ /* 0x000fea000b800000 */
.L_x_1761:
[----:B------:R-:W-:Y:S01]  /*a170*/  UMOV UR4, 0xffffffff ;  /* 0xffffffff00047882 */ /* 0x000fe20000000000 */
[----:B------:R-:W-:Y:S02]  /*a180*/  LOP3.LUT R5, R6, 0xfffffffe, RZ, 0xc0, !PT ;  /* 0xfffffffe06057812 */ /* 0x000fe400078ec0ff */
[----:B------:R-:W-:Y:S05]  /*a190*/  BRA.DIV UR4, `(.L_x_1460) ;  /* 0x0000018e04f07947 */ /* 0x000fea000b800000 */
.L_x_1764:
[----:B------:R-:W-:Y:S01]  /*a1a0*/  UMOV UR4, 0xffffffff ;  /* 0xffffffff00047882 */ /* 0x000fe20000000000 */
[----:B------:R-:W-:Y:S02]  /*a1b0*/  IMAD.IADD R5, R222, 0x1, -R5 ;  /* 0x00000001de057824 */ /* 0x000fe400078e0a05 */
[----:B------:R-:W-:Y:S05]  /*a1c0*/  BRA.DIV UR4, `(.L_x_1461) ;  /* 0x00000192040c7947 */ /* 0x000fea000b800000 */
.L_x_1767:
[----:B------:R-:W-:Y:S01]  /*a1d0*/  UMOV UR4, 0xffffffff ;  /* 0xffffffff00047882 */ /* 0x000fe20000000000 */
[----:B------:R-:W-:Y:S02]  /*a1e0*/  SHF.L.U32 R3, R5, 0x1f, RZ ;  /* 0x0000001f05037819 */ /* 0x000fe400000006ff */
[----:B------:R-:W-:Y:S05]  /*a1f0*/  BRA.DIV UR4, `(.L_x_1462) ;  /* 0x0000019204287947 */ /* 0x000fea000b800000 */
.L_x_1770:
[----:B------:R-:W2:Y:S01]  /*a200*/  SYNCS.PHASECHK.TRANS64.TRYWAIT P4, [R2+URZ+0x28800], R3 ;  /* 0x02880003020075a7 */ /* 0x000ea2000808017f */
[----:B------:R-:W-:Y:S01]  /*a210*/  IMAD.MOV.U32 R0, RZ, RZ, R36 ;  /* 0x000000ffff007224 */ /* 0x000fe200078e0024 */
[----:B------:R-:W-:Y:S01]  /*a220*/  BSSY B1, `(.L_x_1463) ;  /* 0x000001c000017945 */ /* 0x000fe20003800000 */
[----:B------:R-:W-:Y:S02]  /*a230*/  IMAD.MOV.U32 R4, RZ, RZ, R37 ;  /* 0x000000ffff047224 */ /* 0x000fe400078e0025 */
[----:B-----5:R-:W-:Y:S01]  /*a240*/  IMAD.MOV.U32 R5, RZ, RZ, R32 ;  /* 0x000000ffff057224 */ /* 0x020fe200078e0020 */
[----:B------:R-:W-:Y:S01]  /*a250*/  PRMT R55, R0, 0x7610, R55 ;  /* 0x0000761000377816 */ /* 0x000fe20000000037 */
        /* <DEDUP_REMOVED lines=20> */
[----:B------:R-:W-:-:S03]  /*a3a0*/  IMAD.MOV.U32 R4, RZ, RZ, R8 ;  /* 0x000000ffff047224 */ /* 0x000fc600078e0008 */
[----:B------:R-:W-:Y:S01]  /*a3b0*/  PRMT R11, R5, 0x5410, R6 ;  /* 0x00005410050b7816 */ /* 0x000fe20000000006 */
[----:B------:R-:W-:Y:S01]  /*a3c0*/  IMAD.MOV.U32 R5, RZ, RZ, R9 ;  /* 0x000000ffff057224 */ /* 0x000fe200078e0009 */
[----:B--2---:R-:W-:Y:S06]  /*a3d0*/  @!P4 BRA `(.L_x_1464) ;  /* 0x0000018c00d8c947 */ /* 0x004fec0003800000 */
.L_x_1771:
[----:B------:R-:W-:Y:S05]  /*a3e0*/  BSYNC B1 ;  /* 0x0000000000017941 */ /* 0x000fea0003800000 */
.L_x_1463:
[----:B------:R-:W-:Y:S01]  /*a3f0*/  BSSY B1, `(.L_x_1465) ;  /* 0x000005e000017945 */ /* 0x000fe20003800000 */
[----:B--2---:R-:W-:-:S03]  /*a400*/  PRMT R3, R4, 0x5410, R5 ;  /* 0x0000541004037816 */ /* 0x004fc60000000005 */
[----:B------:R-:W-:Y:S05]  /*a410*/  @P0 BRA `(.L_x_1466) ;  /* 0x00000004006c0947 */ /* 0x000fea0003800000 */
[----:B------:R-:W2:Y:S01]  /*a420*/  LDC R4, c[0x0][0x3d4] ;  /* 0x0000f500ff047b82 */ /* 0x000ea20000000800 */
[----:B------:R-:W-:Y:S01]  /*a430*/  BSSY B2, `(.L_x_1467) ;  /* 0x000002e000027945 */ /* 0x000fe20003800000 */
[-C--:B--2---:R-:W-:Y:S02]  /*a440*/  ISETP.GE.AND P0, PT, R22, R4.reuse, PT ;  /* 0x000000041600720c */ /* 0x084fe40003f06270 */
[----:B------:R-:W-:-:S11]  /*a450*/  ISETP.GE.AND P4, PT, R187, R4, PT ;  /* 0x00000004bb00720c */ /* 0x000fd60003f86270 */
[----:B------:R-:W-:Y:S05]  /*a460*/  @P0 BRA `(.L_x_1468) ;  /* 0x0000000000a80947 */ /* 0x000fea0003800000 */
[----:B------:R-:W2:Y:S01]  /*a470*/  LDS.128 R4, [R213] ;  /* 0x00000000d5047984 */ /* 0x000ea20000000c00 */
[----:B------:R-:W-:Y:S01]  /*a480*/  SHF.R.U32.HI R61, RZ, 0x10, R51 ;  /* 0x00000010ff3d7819 */ /* 0x000fe20000011633 */
[--C-:B------:R-:W-:Y:S01]  /*a490*/  HADD2.F32 R58, -RZ, R62.reuse.H1_H1 ;  /* 0x3000003eff3a7230 */ /* 0x100fe20000004100 */
[----:B------:R-:W-:Y:S01]  /*a4a0*/  SHF.R.U32.HI R63, RZ, 0x10, R49 ;  /* 0x00000010ff3f7819 */ /* 0x000fe20000011631 */
[----:B------:R-:W-:Y:S01]  /*a4b0*/  HADD2.F32 R62, -RZ, R62.H0_H0 ;  /* 0x2000003eff3e7230 */ /* 0x000fe20000004100 */
[----:B-1----:R-:W-:Y:S01]  /*a4c0*/  SHF.R.U64 R69, R50, 0x10, R51 ;  /* 0x0000001032457819 */ /* 0x002fe20000001233 */
[----:B------:R-:W-:Y:S01]  /*a4d0*/  HADD2.F32 R61, -RZ, R61.H0_H0 ;  /* 0x2000003dff3d7230 */ /* 0x000fe20000004100 */
[----:B------:R-:W-:Y:S01]  /*a4e0*/  SHF.R.U64 R67, R48, 0x10, R49 ;  /* 0x0000001030437819 */ /* 0x000fe20000001231 */
[----:B------:R-:W-:Y:S02]  /*a4f0*/  HADD2.F32 R63, -RZ, R63.H0_H0 ;  /* 0x2000003fff3f7230 */ /* 0x000fe40000004100 */
[----:B--2---:R-:W-:-:S02]  /*a500*/  HADD2.F32 R50, -RZ, R7.H0_H0 ;  /* 0x20000007ff327230 */ /* 0x004fc40000004100 */
[----:B------:R-:W-:Y:S02]  /*a510*/  HADD2.F32 R51, -RZ, R7.H1_H1 ;  /* 0x30000007ff337230 */ /* 0x000fe40000004100 */
[--C-:B------:R-:W-:Y:S02]  /*a520*/  HADD2.F32 R7, -RZ, R4.reuse.H0_H0 ;  /* 0x20000004ff077230 */ /* 0x100fe40000004100 */
[----:B------:R-:W-:Y:S02]  /*a530*/  HADD2.F32 R4, -RZ, R4.H1_H1 ;  /* 0x30000004ff047230 */ /* 0x000fe40000004100 */
[C---:B------:R-:W-:Y:S01]  /*a540*/  FMUL.FTZ R66, R51.reuse, R61 ;  /* 0x0000003d33427220 */ /* 0x040fe20000410000 */
[-C--:B------:R-:W-:Y:S01]  /*a550*/  FMUL.FTZ R65, R51, R63.reuse ;  /* 0x0000003f33417220 */ /* 0x080fe20000410000 */
[--C-:B------:R-:W-:Y:S02]  /*a560*/  HADD2.F32 R48, -RZ, R6.reuse.H0_H0 ;  /* 0x20000006ff307230 */ /* 0x100fe40000004100 */
[----:B------:R-:W-:Y:S01]  /*a570*/  FMUL.FTZ R64, R4, R62 ;  /* 0x0000003e04407220 */ /* 0x000fe20000410000 */
[----:B------:R-:W-:Y:S01]  /*a580*/  FFMA.FTZ R68, R50, R63, R66 ;  /* 0x0000003f32447223 */ /* 0x000fe20000010042 */
[----:B------:R-:W-:-:S02]  /*a590*/  HADD2.F32 R49, -RZ, R6.H1_H1 ;  /* 0x30000006ff317230 */ /* 0x000fc40000004100 */
[-C--:B------:R-:W-:Y:S01]  /*a5a0*/  FMUL.FTZ R66, R4, R58.reuse ;  /* 0x0000003a04427220 */ /* 0x080fe20000410000 */
[C---:B------:R-:W-:Y:S01]  /*a5b0*/  FFMA.FTZ R64, R7.reuse, R58, -R64 ;  /* 0x0000003a07407223 */ /* 0x040fe20000010840 */
[--C-:B------:R-:W-:Y:S02]  /*a5c0*/  HADD2.F32 R6, -RZ, R5.reuse.H0_H0 ;  /* 0x20000005ff067230 */ /* 0x100fe40000004100 */
[----:B------:R-:W-:Y:S01]  /*a5d0*/  FFMA.FTZ R65, R50, R61, -R65 ;  /* 0x0000003d32417223 */ /* 0x000fe20000010841 */
[----:B------:R-:W-:Y:S02]  /*a5e0*/  HADD2.F32 R58, -RZ, R60.H1_H1 ;  /* 0x3000003cff3a7230 */ /* 0x000fe40000004100 */
[----:B------:R-:W-:Y:S01]  /*a5f0*/  FFMA.FTZ R61, R7, R62, R66 ;  /* 0x0000003e073d7223 */ /* 0x000fe20000010042 */
[----:B------:R-:W-:Y:S02]  /*a600*/  HADD2.F32 R5, -RZ, R5.H1_H1 ;  /* 0x30000005ff057230 */ /* 0x000fe40000004100 */
[----:B------:R-:W-:-:S02]  /*a610*/  HADD2.F32 R50, -RZ, R70.H0_H0 ;  /* 0x20000046ff327230 */ /* 0x000fc40000004100 */
[C---:B------:R-:W-:Y:S01]  /*a620*/  FMUL.FTZ R63, R49.reuse, R58 ;  /* 0x0000003a313f7220 */ /* 0x040fe20000410000 */
[----:B------:R-:W-:Y:S02]  /*a630*/  HADD2.F32 R51, -RZ, R67.H0_H0 ;  /* 0x20000043ff337230 */ /* 0x000fe40000004100 */
[----:B------:R-:W-:Y:S02]  /*a640*/  HADD2.F32 R4, -RZ, R69.H0_H0 ;  /* 0x20000045ff047230 */ /* 0x000fe40000004100 */
[-C--:B------:R-:W-:Y:S01]  /*a650*/  FMUL.FTZ R49, R49, R50.reuse ;  /* 0x0000003231317220 */ /* 0x080fe20000410000 */
[C---:B------:R-:W-:Y:S01]  /*a660*/  FFMA.FTZ R63, R48.reuse, R50, -R63 ;  /* 0x00000032303f7223 */ /* 0x040fe2000001083f */
[C---:B------:R-:W-:Y:S01]  /*a670*/  FMUL.FTZ R7, R5.reuse, R51 ;  /* 0x0000003305077220 */ /* 0x040fe20000410000 */
[----:B------:R-:W-:Y:S01]  /*a680*/  FMUL.FTZ R62, R5, R4 ;  /* 0x00000004053e7220 */ /* 0x000fe20000410000 */
[----:B------:R-:W-:Y:S02]  /*a690*/  FFMA.FTZ R48, R48, R58, R49 ;  /* 0x0000003a30307223 */ /* 0x000fe40000010031 */
[----:B------:R-:W-:Y:S01]  /*a6a0*/  FFMA.FTZ R5, R6, R4, -R7 ;  /* 0x0000000406057223 */ /* 0x000fe20000010807 */
[----:B------:R-:W-:Y:S01]  /*a6b0*/  F2FP.F16.F32.PACK_AB R7, R68, R65 ;  /* 0x000000414407723e */ /* 0x000fe200000000ff */
[----:B------:R-:W-:Y:S01]  /*a6c0*/  FFMA.FTZ R62, R6, R51, R62 ;  /* 0x00000033063e7223 */ /* 0x000fe2000001003e */
[----:B------:R-:W-:-:S02]  /*a6d0*/  F2FP.F16.F32.PACK_AB R4, R61, R64 ;  /* 0x000000403d04723e */ /* 0x000fc400000000ff */
[----:B------:R-:W-:Y:S02]  /*a6e0*/  F2FP.F16.F32.PACK_AB R6, R48, R63 ;  /* 0x0000003f3006723e */ /* 0x000fe400000000ff */
[----:B------:R-:W-:-:S05]  /*a6f0*/  F2FP.F16.F32.PACK_AB R5, R62, R5 ;  /* 0x000000053e05723e */ /* 0x000fca00000000ff */
[----:B------:R2:W-:Y:S02]  /*a700*/  STS.128 [R213], R4 ;  /* 0x00000004d5007388 */ /* 0x0005e40000000c00 */
.L_x_1468:
[----:B------:R-:W-:Y:S05]  /*a710*/  BSYNC B2 ;  /* 0x0000000000027941 */ /* 0x000fea0003800000 */
.L_x_1467:
[----:B------:R-:W-:Y:S05]  /*a720*/  @P4 BRA `(.L_x_1466) ;  /* 0x0000000000a84947 */ /* 0x000fea0003800000 */
[----:B--2---:R-:W2:Y:S01]  /*a730*/  LDS.128 R4, [R213+0x4000] ;  /* 0x00400000d5047984 */ /* 0x004ea20000000c00 */
[----:B------:R-:W-:Y:S01]  /*a740*/  SHF.R.U32.HI R50, RZ, 0x10, R47 ;  /* 0x00000010ff327819 */ /* 0x000fe2000001162f */
[----:B------:R-:W-:Y:S01]  /*a750*/  HADD2.F32 R60, -RZ, R60.H0_H0 ;  /* 0x2000003cff3c7230 */ /* 0x000fe20000004100 */
[----:B------:R-:W-:Y:S01]  /*a760*/  SHF.R.U32.HI R48, RZ, 0x10, R45 ;  /* 0x00000010ff307819 */ /* 0x000fe2000001162d */
[----:B------:R-:W-:Y:S01]  /*a770*/  HADD2.F32 R49, -RZ, R57.H1_H1 ;  /* 0x30000039ff317230 */ /* 0x000fe20000004100 */
[----:B------:R-:W-:Y:S01]  /*a780*/  SHF.R.U64 R62, R46, 0x10, R47 ;  /* 0x000000102e3e7819 */ /* 0x000fe2000000122f */
[----:B------:R-:W-:Y:S01]  /*a790*/  HADD2.F32 R50, -RZ, R50.H0_H0 ;  /* 0x20000032ff327230 */ /* 0x000fe20000004100 */
[----:B------:R-:W-:Y:S01]  /*a7a0*/  SHF.R.U64 R63, R44, 0x10, R45 ;  /* 0x000000102c3f7819 */ /* 0x000fe2000000122d */
[----:B------:R-:W-:Y:S02]  /*a7b0*/  HADD2.F32 R48, -RZ, R48.H0_H0 ;  /* 0x20000030ff307230 */ /* 0x000fe40000004100 */
[----:B--2---:R-:W-:-:S02]  /*a7c0*/  HADD2.F32 R47, -RZ, R7.H1_H1 ;  /* 0x30000007ff2f7230 */ /* 0x004fc40000004100 */
[----:B------:R-:W-:Y:S02]  /*a7d0*/  HADD2.F32 R46, -RZ, R7.H0_H0 ;  /* 0x20000007ff2e7230 */ /* 0x000fe40000004100 */
[--C-:B------:R-:W-:Y:S02]  /*a7e0*/  HADD2.F32 R7, -RZ, R4.reuse.H0_H0 ;  /* 0x20000004ff077230 */ /* 0x100fe40000004100 */
[C---:B------:R-:W-:Y:S01]  /*a7f0*/  FMUL.FTZ R51, R47.reuse, R50 ;  /* 0x000000322f337220 */ /* 0x040fe20000410000 */
[----:B------:R-:W-:Y:S01]  /*a800*/  FMUL.FTZ R47, R47, R48 ;  /* 0x000000302f2f7220 */ /* 0x000fe20000410000 */
[----:B------:R-:W-:Y:S02]  /*a810*/  HADD2.F32 R4, -RZ, R4.H1_H1 ;  /* 0x30000004ff047230 */ /* 0x000fe40000004100 */
[--C-:B------:R-:W-:Y:S02]  /*a820*/  HADD2.F32 R44, -RZ, R6.reuse.H0_H0 ;  /* 0x20000006ff2c7230 */ /* 0x100fe40000004100 */
[----:B------:R-:W-:Y:S01]  /*a830*/  FFMA.FTZ R50, R46, R50, R47 ;  /* 0x000000322e327223 */ /* 0x000fe2000001002f */
[----:B------:R-:W-:-:S02]  /*a840*/  HADD2.F32 R45, -RZ, R6.H1_H1 ;  /* 0x30000006ff2d7230 */ /* 0x000fc40000004100 */
[----:B------:R-:W-:Y:S01]  /*a850*/  FFMA.FTZ R61, R46, R48, -R51 ;  /* 0x000000302e3d7223 */ /* 0x000fe20000010833 */
[--C-:B------:R-:W-:Y:S02]  /*a860*/  HADD2.F32 R47, -RZ, R56.reuse.H1_H1 ;  /* 0x30000038ff2f7230 */ /* 0x100fe40000004100 */
[C---:B------:R-:W-:Y:S01]  /*a870*/  FMUL.FTZ R58, R4.reuse, R49 ;  /* 0x00000031043a7220 */ /* 0x040fe20000410000 */
[--C-:B------:R-:W-:Y:S02]  /*a880*/  HADD2.F32 R6, -RZ, R5.reuse.H0_H0 ;  /* 0x20000005ff067230 */ /* 0x100fe40000004100 */
[-C--:B------:R-:W-:Y:S01]  /*a890*/  FMUL.FTZ R48, R4, R60.reuse ;  /* 0x0000003c04307220 */ /* 0x080fe20000410000 */
[----:B------:R-:W-:Y:S02]  /*a8a0*/  HADD2.F32 R56, -RZ, R56.H0_H0 ;  /* 0x20000038ff387230 */ /* 0x000fe40000004100 */
[----:B------:R-:W-:Y:S01]  /*a8b0*/  FFMA.FTZ R58, R7, R60, -R58 ;  /* 0x0000003c073a7223 */ /* 0x000fe2000001083a */
[----:B------:R-:W-:-:S02]  /*a8c0*/  HADD2.F32 R5, -RZ, R5.H1_H1 ;  /* 0x30000005ff057230 */ /* 0x000fc40000004100 */
[----:B------:R-:W-:Y:S01]  /*a8d0*/  FFMA.FTZ R49, R7, R49, R48 ;  /* 0x0000003107317223 */ /* 0x000fe20000010030 */
[----:B------:R-:W-:Y:S02]  /*a8e0*/  HADD2.F32 R46, -RZ, R62.H0_H0 ;  /* 0x2000003eff2e7230 */ /* 0x000fe40000004100 */
[CC--:B------:R-:W-:Y:S01]  /*a8f0*/  FMUL.FTZ R51, R45.reuse, R47.reuse ;  /* 0x0000002f2d337220 */ /* 0x0c0fe20000410000 */
[----:B------:R-:W-:Y:S02]  /*a900*/  HADD2.F32 R4, -RZ, R63.H0_H0 ;  /* 0x2000003fff047230 */ /* 0x000fe40000004100 */
[----:B------:R-:W-:Y:S01]  /*a910*/  FMUL.FTZ R48, R45, R56 ;  /* 0x000000382d307220 */ /* 0x000fe20000410000 */
[C---:B------:R-:W-:Y:S01]  /*a920*/  FMUL.FTZ R7, R5.reuse, R46 ;  /* 0x0000002e05077220 */ /* 0x040fe20000410000 */
[C---:B------:R-:W-:Y:S01]  /*a930*/  FFMA.FTZ R51, R44.reuse, R56, -R51 ;  /* 0x000000382c337223 */ /* 0x040fe20000010833 */
[-C--:B------:R-:W-:Y:S01]  /*a940*/  FMUL.FTZ R45, R5, R4.reuse ;  /* 0x00000004052d7220 */ /* 0x080fe20000410000 */
[----:B------:R-:W-:Y:S01]  /*a950*/  FFMA.FTZ R48, R44, R47, R48 ;  /* 0x0000002f2c307223 */ /* 0x000fe20000010030 */
[----:B------:R-:W-:Y:S01]  /*a960*/  FFMA.FTZ R5, R6, R4, -R7 ;  /* 0x0000000406057223 */ /* 0x000fe20000010807 */
[----:B------:R-:W-:Y:S01]  /*a970*/  F2FP.F16.F32.PACK_AB R7, R50, R61 ;  /* 0x0000003d3207723e */ /* 0x000fe200000000ff */
[----:B------:R-:W-:Y:S01]  /*a980*/  FFMA.FTZ R46, R6, R46, R45 ;  /* 0x0000002e062e7223 */ /* 0x000fe2000001002d */
[----:B------:R-:W-:-:S02]  /*a990*/  F2FP.F16.F32.PACK_AB R4, R49, R58 ;  /* 0x0000003a3104723e */ /* 0x000fc400000000ff */
[----:B------:R-:W-:Y:S02]  /*a9a0*/  F2FP.F16.F32.PACK_AB R6, R48, R51 ;  /* 0x000000333006723e */ /* 0x000fe400000000ff */
[----:B------:R-:W-:-:S05]  /*a9b0*/  F2FP.F16.F32.PACK_AB R5, R46, R5 ;  /* 0x000000052e05723e */ /* 0x000fca00000000ff */
[----:B------:R3:W-:Y:S02]  /*a9c0*/  STS.128 [R213+0x4000], R4 ;  /* 0x00400004d5007388 */ /* 0x0007e40000000c00 */
.L_x_1466:
[----:B------:R-:W-:Y:S05]  /*a9d0*/  BSYNC B1 ;  /* 0x0000000000017941 */ /* 0x000fea0003800000 */
.L_x_1465:
[----:B------:R-:W-:Y:S04]  /*a9e0*/  BSSY B1, `(.L_x_1469) ;  /* 0x000005d000017945 */ /* 0x000fe80003800000 */
[----:B------:R-:W-:Y:S05]  /*a9f0*/  @P1 BRA `(.L_x_1470) ;  /* 0x00000004006c1947 */ /* 0x000fea0003800000 */
[----:B--23--:R-:W2:Y:S01]  /*aa00*/  LDC R4, c[0x0][0x3d4] ;  /* 0x0000f500ff047b82 */ /* 0x00cea20000000800 */
[----:B------:R-:W-:Y:S01]  /*aa10*/  BSSY B2, `(.L_x_1471) ;  /* 0x000002e000027945 */ /* 0x000fe20003800000 */
[-C--:B--2---:R-:W-:Y:S02]  /*aa20*/  ISETP.GE.AND P0, PT, R22, R4.reuse, PT ;  /* 0x000000041600720c */ /* 0x084fe40003f06270 */
[----:B------:R-:W-:-:S11]  /*aa30*/  ISETP.GE.AND P1, PT, R187, R4, PT ;  /* 0x00000004bb00720c */ /* 0x000fd60003f26270 */
[----:B------:R-:W-:Y:S05]  /*aa40*/  @P0 BRA `(.L_x_1472) ;  /* 0x0000000000a80947 */ /* 0x000fea0003800000 */
[----:B------:R-:W2:Y:S01]  /*aa50*/  LDS.128 R4, [R213+0x1000] ;  /* 0x00100000d5047984 */ /* 0x000ea20000000c00 */
[----:B------:R-:W-:Y:S01]  /*aa60*/  SHF.R.U32.HI R46, RZ, 0x10, R41 ;  /* 0x00000010ff2e7819 */ /* 0x000fe20000011629 */
[----:B------:R-:W-:Y:S01]  /*aa70*/  HADD2.F32 R59, -RZ, R59.H0_H0 ;  /* 0x2000003bff3b7230 */ /* 0x000fe20000004100 */
[--C-:B------:R-:W-:Y:S01]  /*aa80*/  SHF.R.U32.HI R44, RZ, 0x10, R43.reuse ;  /* 0x00000010ff2c7819 */ /* 0x100fe2000001162b */
[----:B------:R-:W-:Y:S01]  /*aa90*/  HADD2.F32 R45, -RZ, R55.H1_H1 ;  /* 0x30000037ff2d7230 */ /* 0x000fe20000004100 */
[----:B------:R-:W-:Y:S01]  /*aaa0*/  SHF.R.U64 R51, R42, 0x10, R43 ;  /* 0x000000102a337819 */ /* 0x000fe2000000122b */
[----:B------:R-:W-:Y:S01]  /*aab0*/  HADD2.F32 R46, -RZ, R46.H0_H0 ;  /* 0x2000002eff2e7230 */ /* 0x000fe20000004100 */
[----:B------:R-:W-:Y:S01]  /*aac0*/  SHF.R.U64 R50, R40, 0x10, R41 ;  /* 0x0000001028327819 */ /* 0x000fe20000001229 */
[----:B------:R-:W-:Y:S02]  /*aad0*/  HADD2.F32 R44, -RZ, R44.H0_H0 ;  /* 0x2000002cff2c7230 */ /* 0x000fe40000004100 */
[----:B------:R-:W-:-:S02]  /*aae0*/  HADD2.F32 R57, -RZ, R57.H0_H0 ;  /* 0x20000039ff397230 */ /* 0x000fc40000004100 */
[--C-:B--2---:R-:W-:Y:S02]  /*aaf0*/  HADD2.F32 R43, -RZ, R7.reuse.H1_H1 ;  /* 0x30000007ff2b7230 */ /* 0x104fe40000004100 */
[----:B------:R-:W-:Y:S02]  /*ab00*/  HADD2.F32 R42, -RZ, R7.H0_H0 ;  /* 0x20000007ff2a7230 */ /* 0x000fe40000004100 */
[--C-:B------:R-:W-:Y:S02]  /*ab10*/  HADD2.F32 R7, -RZ, R4.reuse.H0_H0 ;  /* 0x20000004ff077230 */ /* 0x100fe40000004100 */
[C---:B------:R-:W-:Y:S01]  /*ab20*/  FMUL.FTZ R47, R43.reuse, R46 ;  /* 0x0000002e2b2f7220 */ /* 0x040fe20000410000 */
[----:B------:R-:W-:Y:S02]  /*ab30*/  HADD2.F32 R4, -RZ, R4.H1_H1 ;  /* 0x30000004ff047230 */ /* 0x000fe40000004100 */
[----:B------:R-:W-:Y:S01]  /*ab40*/  FMUL.FTZ R43, R43, R44 ;  /* 0x0000002c2b2b7220 */ /* 0x000fe20000410000 */
[----:B------:R-:W-:-:S02]  /*ab50*/  HADD2.F32 R40, -RZ, R6.H0_H0 ;  /* 0x20000006ff287230 */ /* 0x000fc40000004100 */
[C---:B------:R-:W-:Y:S01]  /*ab60*/  FFMA.FTZ R49, R42.reuse, R44, -R47 ;  /* 0x0000002c2a317223 */ /* 0x040fe2000001082f */
[----:B------:R-:W-:Y:S02]  /*ab70*/  HADD2.F32 R41, -RZ, R6.H1_H1 ;  /* 0x30000006ff297230 */ /* 0x000fe40000004100 */
[----:B------:R-:W-:Y:S01]  /*ab80*/  FFMA.FTZ R46, R42, R46, R43 ;  /* 0x0000002e2a2e7223 */ /* 0x000fe2000001002b */
[--C-:B------:R-:W-:Y:S02]  /*ab90*/  HADD2.F32 R6, -RZ, R5.reuse.H0_H0 ;  /* 0x20000005ff067230 */ /* 0x100fe40000004100 */
[C---:B------:R-:W-:Y:S01]  /*aba0*/  FMUL.FTZ R48, R4.reuse, R45 ;  /* 0x0000002d04307220 */ /* 0x040fe20000410000 */
[----:B------:R-:W-:Y:S01]  /*abb0*/  FMUL.FTZ R44, R4, R59 ;  /* 0x0000003b042c7220 */ /* 0x000fe20000410000 */
[----:B------:R-:W-:Y:S02]  /*abc0*/  HADD2.F32 R43, -RZ, R54.H0_H0 ;  /* 0x20000036ff2b7230 */ /* 0x000fe40000004100 */
[----:B------:R-:W-:-:S02]  /*abd0*/  HADD2.F32 R5, -RZ, R5.H1_H1 ;  /* 0x30000005ff057230 */ /* 0x000fc40000004100 */
[C---:B------:R-:W-:Y:S01]  /*abe0*/  FFMA.FTZ R45, R7.reuse, R45, R44 ;  /* 0x0000002d072d7223 */ /* 0x040fe2000001002c */
[----:B------:R-:W-:Y:S02]  /*abf0*/  HADD2.F32 R42, -RZ, R50.H0_H0 ;  /* 0x20000032ff2a7230 */ /* 0x000fe40000004100 */
[----:B------:R-:W-:Y:S01]  /*ac00*/  FFMA.FTZ R48, R7, R59, -R48 ;  /* 0x0000003b07307223 */ /* 0x000fe20000010830 */
[----:B------:R-:W-:Y:S02]  /*ac10*/  HADD2.F32 R4, -RZ, R51.H0_H0 ;  /* 0x20000033ff047230 */ /* 0x000fe40000004100 */
[C---:B------:R-:W-:Y:S01]  /*ac20*/  FMUL.FTZ R47, R41.reuse, R43 ;  /* 0x0000002b292f7220 */ /* 0x040fe20000410000 */
[-C--:B------:R-:W-:Y:S01]  /*ac30*/  FMUL.FTZ R44, R41, R57.reuse ;  /* 0x00000039292c7220 */ /* 0x080fe20000410000 */
[C---:B------:R-:W-:Y:S01]  /*ac40*/  FMUL.FTZ R7, R5.reuse, R42 ;  /* 0x0000002a05077220 */ /* 0x040fe20000410000 */
[-C--:B------:R-:W-:Y:S01]  /*ac50*/  FMUL.FTZ R41, R5, R4.reuse ;  /* 0x0000000405297220 */ /* 0x080fe20000410000 */
[C---:B------:R-:W-:Y:S01]  /*ac60*/  FFMA.FTZ R47, R40.reuse, R57, -R47 ;  /* 0x00000039282f7223 */ /* 0x040fe2000001082f */
[----:B------:R-:W-:Y:S01]  /*ac70*/  FFMA.FTZ R44, R40, R43, R44 ;  /* 0x0000002b282c7223 */ /* 0x000fe2000001002c */
[C---:B------:R-:W-:Y:S01]  /*ac80*/  FFMA.FTZ R5, R6.reuse, R4, -R7 ;  /* 0x0000000406057223 */ /* 0x040fe20000010807 */
[----:B------:R-:W-:Y:S01]  /*ac90*/  FFMA.FTZ R42, R6, R42, R41 ;  /* 0x0000002a062a7223 */ /* 0x000fe20000010029 */
[----:B------:R-:W-:-:S02]  /*aca0*/  F2FP.F16.F32.PACK_AB R7, R46, R49 ;  /* 0x000000312e07723e */ /* 0x000fc400000000ff */
[----:B------:R-:W-:Y:S02]  /*acb0*/  F2FP.F16.F32.PACK_AB R6, R44, R47 ;  /* 0x0000002f2c06723e */ /* 0x000fe400000000ff */
[----:B------:R-:W-:Y:S02]  /*acc0*/  F2FP.F16.F32.PACK_AB R4, R45, R48 ;  /* 0x000000302d04723e */ /* 0x000fe400000000ff */
[----:B------:R-:W-:-:S05]  /*acd0*/  F2FP.F16.F32.PACK_AB R5, R42, R5 ;  /* 0x000000052a05723e */ /* 0x000fca00000000ff */
[----:B------:R2:W-:Y:S02]  /*ace0*/  STS.128 [R213+0x1000], R4 ;  /* 0x00100004d5007388 */ /* 0x0005e40000000c00 */
.L_x_1472:
[----:B------:R-:W-:Y:S05]  /*acf0*/  BSYNC B2 ;  /* 0x0000000000027941 */ /* 0x000fea0003800000 */
.L_x_1471:
[----:B------:R-:W-:Y:S05]  /*ad00*/  @P1 BRA `(.L_x_1470) ;  /* 0x0000000000a81947 */ /* 0x000fea0003800000 */
[----:B--2---:R-:W2:Y:S01]  /*ad10*/  LDS.128 R4, [R213+0x5000] ;  /* 0x00500000d5047984 */ /* 0x004ea20000000c00 */
[----:B------:R-:W-:Y:S01]  /*ad20*/  SHF.R.U32.HI R42, RZ, 0x10, R39 ;  /* 0x00000010ff2a7819 */ /* 0x000fe20000011627 */
[----:B------:R-:W-:Y:S01]  /*ad30*/  HADD2.F32 R55, -RZ, R55.H0_H0 ;  /* 0x20000037ff377230 */ /* 0x000fe20000004100 */
[----:B------:R-:W-:Y:S01]  /*ad40*/  SHF.R.U32.HI R40, RZ, 0x10, R37 ;  /* 0x00000010ff287819 */ /* 0x000fe20000011625 */
[--C-:B------:R-:W-:Y:S01]  /*ad50*/  HADD2.F32 R41, -RZ, R53.reuse.H0_H0 ;  /* 0x20000035ff297230 */ /* 0x100fe20000004100 */
[----:B------:R-:W-:Y:S01]  /*ad60*/  SHF.R.U64 R45, R38, 0x10, R39 ;  /* 0x00000010262d7819 */ /* 0x000fe20000001227 */
[----:B------:R-:W-:Y:S01]  /*ad70*/  HADD2.F32 R42, -RZ, R42.H0_H0 ;  /* 0x2000002aff2a7230 */ /* 0x000fe20000004100 */
[----:B------:R-:W-:Y:S01]  /*ad80*/  SHF.R.U64 R46, R36, 0x10, R37 ;  /* 0x00000010242e7819 */ /* 0x000fe20000001225 */
[----:B------:R-:W-:Y:S02]  /*ad90*/  HADD2.F32 R40, -RZ, R40.H0_H0 ;  /* 0x20000028ff287230 */ /* 0x000fe40000004100 */
[----:B------:R-:W-:-:S02]  /*ada0*/  HADD2.F32 R53, -RZ, R53.H1_H1 ;  /* 0x30000035ff357230 */ /* 0x000fc40000004100 */
[----:B------:R-:W-:Y:S02]  /*adb0*/  HADD2.F32 R54, -RZ, R54.H1_H1 ;  /* 0x30000036ff367230 */ /* 0x000fe40000004100 */
[--C-:B--2---:R-:W-:Y:S02]  /*adc0*/  HADD2.F32 R39, -RZ, R7.reuse.H1_H1 ;  /* 0x30000007ff277230 */ /* 0x104fe40000004100 */
[----:B------:R-:W-:Y:S02]  /*add0*/  HADD2.F32 R38, -RZ, R7.H0_H0 ;  /* 0x20000007ff267230 */ /* 0x000fe40000004100 */
[--C-:B------:R-:W-:Y:S02]  /*ade0*/  HADD2.F32 R7, -RZ, R4.reuse.H0_H0 ;  /* 0x20000004ff077230 */ /* 0x100fe40000004100 */
[C---:B------:R-:W-:Y:S01]  /*adf0*/  FMUL.FTZ R43, R39.reuse, R42 ;  /* 0x0000002a272b7220 */ /* 0x040fe20000410000 */
[----:B------:R-:W-:Y:S02]  /*ae00*/  HADD2.F32 R4, -RZ, R4.H1_H1 ;  /* 0x30000004ff047230 */ /* 0x000fe40000004100 */
[----:B------:R-:W-:Y:S01]  /*ae10*/  FMUL.FTZ R39, R39, R40 ;  /* 0x0000002827277220 */ /* 0x000fe20000410000 */
[----:B------:R-:W-:-:S02]  /*ae20*/  HADD2.F32 R36, -RZ, R6.H0_H0 ;  /* 0x20000006ff247230 */ /* 0x000fc40000004100 */
[----:B------:R-:W-:Y:S01]  /*ae30*/  FFMA.FTZ R43, R38, R40, -R43 ;  /* 0x00000028262b7223 */ /* 0x000fe2000001082b */
[----:B------:R-:W-:Y:S02]  /*ae40*/  HADD2.F32 R37, -RZ, R6.H1_H1 ;  /* 0x30000006ff257230 */ /* 0x000fe40000004100 */
[----:B------:R-:W-:Y:S01]  /*ae50*/  FMUL.FTZ R44, R4, R41 ;  /* 0x00000029042c7220 */ /* 0x000fe20000410000 */
[--C-:B------:R-:W-:Y:S02]  /*ae60*/  HADD2.F32 R6, -RZ, R5.reuse.H0_H0 ;  /* 0x20000005ff067230 */ /* 0x100fe40000004100 */
[----:B------:R-:W-:Y:S01]  /*ae70*/  FFMA.FTZ R42, R38, R42, R39 ;  /* 0x0000002a262a7223 */ /* 0x000fe20000010027 */
[-C--:B------:R-:W-:Y:S01]  /*ae80*/  FMUL.FTZ R40, R4, R55.reuse ;  /* 0x0000003704287220 */ /* 0x080fe20000410000 */
[----:B------:R-:W-:Y:S02]  /*ae90*/  HADD2.F32 R5, -RZ, R5.H1_H1 ;  /* 0x30000005ff057230 */ /* 0x000fe40000004100 */
[----:B------:R-:W-:Y:S01]  /*aea0*/  FFMA.FTZ R44, R7, R55, -R44 ;  /* 0x00000037072c7223 */ /* 0x000fe2000001082c */
[----:B------:R-:W-:-:S02]  /*aeb0*/  HADD2.F32 R38, -RZ, R45.H0_H0 ;  /* 0x2000002dff267230 */ /* 0x000fc40000004100 */
[----:B------:R-:W-:Y:S01]  /*aec0*/  FFMA.FTZ R41, R7, R41, R40 ;  /* 0x0000002907297223 */ /* 0x000fe20000010028 */
[----:B------:R-:W-:Y:S02]  /*aed0*/  HADD2.F32 R4, -RZ, R46.H0_H0 ;  /* 0x2000002eff047230 */ /* 0x000fe40000004100 */
[CC--:B------:R-:W-:Y:S01]  /*aee0*/  FMUL.FTZ R39, R37.reuse, R53.reuse ;  /* 0x0000003525277220 */ /* 0x0c0fe20000410000 */
[----:B------:R-:W-:Y:S01]  /*aef0*/  FMUL.FTZ R40, R37, R54 ;  /* 0x0000003625287220 */ /* 0x000fe20000410000 */
[C---:B------:R-:W-:Y:S01]  /*af00*/  FMUL.FTZ R7, R5.reuse, R38 ;  /* 0x0000002605077220 */ /* 0x040fe20000410000 */
[----:B------:R-:W-:Y:S01]  /*af10*/  FMUL.FTZ R37, R5, R4 ;  /* 0x0000000405257220 */ /* 0x000fe20000410000 */
        /* <DEDUP_REMOVED lines=9> */
.L_x_1470:
[----:B------:R-:W-:Y:S05]  /*afb0*/  BSYNC B1 ;  /* 0x0000000000017941 */ /* 0x000fea0003800000 */
.L_x_1469:
[----:B------:R-:W-:Y:S04]  /*afc0*/  BSSY B1, `(.L_x_1473) ;  /* 0x000005d000017945 */ /* 0x000fe80003800000 */
[----:B------:R-:W-:Y:S05]  /*afd0*/  @P2 BRA `(.L_x_1474) ;  /* 0x00000004006c2947 */ /* 0x000fea0003800000 */
[----:B--234-:R-:W2:Y:S01]  /*afe0*/  LDC R4, c[0x0][0x3d4] ;  /* 0x0000f500ff047b82 */ /* 0x01cea20000000800 */
[----:B------:R-:W-:Y:S01]  /*aff0*/  BSSY B2, `(.L_x_1475) ;  /* 0x000002e000027945 */ /* 0x000fe20003800000 */
[-C--:B--2---:R-:W-:Y:S02]  /*b000*/  ISETP.GE.AND P0, PT, R22, R4.reuse, PT ;  /* 0x000000041600720c */ /* 0x084fe40003f06270 */
[----:B------:R-:W-:-:S11]  /*b010*/  ISETP.GE.AND P1, PT, R187, R4, PT ;  /* 0x00000004bb00720c */ /* 0x000fd60003f26270 */
[----:B------:R-:W-:Y:S05]  /*b020*/  @P0 BRA `(.L_x_1476) ;  /* 0x0000000000a80947 */ /* 0x000fea0003800000 */
[----:B------:R-:W2:Y:S01]  /*b030*/  LDS.128 R4, [R213+0x2000] ;  /* 0x00200000d5047984 */ /* 0x000ea20000000c00 */
[----:B------:R-:W-:Y:S01]  /*b040*/  SHF.R.U32.HI R37, RZ, 0x10, R35 ;  /* 0x00000010ff257819 */ /* 0x000fe20000011623 */
[----:B------:R-:W-:Y:S01]  /*b050*/  HADD2.F32 R36, -RZ, R15.H0_H0 ;  /* 0x2000000fff247230 */ /* 0x000fe20000004100 */
[----:B------:R-:W-:Y:S01]  /*b060*/  SHF.R.U32.HI R39, RZ, 0x10, R33 ;  /* 0x00000010ff277819 */ /* 0x000fe20000011621 */
[----:B------:R-:W-:Y:S01]  /*b070*/  HADD2.F32 R38, -RZ, R14.H0_H0 ;  /* 0x2000000eff267230 */ /* 0x000fe20000004100 */
[----:B------:R-:W-:Y:S01]  /*b080*/  SHF.R.U64 R45, R34, 0x10, R35 ;  /* 0x00000010222d7819 */ /* 0x000fe20000001223 */
[----:B------:R-:W-:Y:S01]  /*b090*/  HADD2.F32 R37, -RZ, R37.H0_H0 ;  /* 0x20000025ff257230 */ /* 0x000fe20000004100 */
[----:B------:R-:W-:Y:S01]  /*b0a0*/  SHF.R.U64 R43, R32, 0x10, R33 ;  /* 0x00000010202b7819 */ /* 0x000fe20000001221 */
[----:B------:R-:W-:Y:S02]  /*b0b0*/  HADD2.F32 R39, -RZ, R39.H0_H0 ;  /* 0x20000027ff277230 */ /* 0x000fe40000004100 */
[----:B------:R-:W-:-:S02]  /*b0c0*/  HADD2.F32 R15, -RZ, R15.H1_H1 ;  /* 0x3000000fff0f7230 */ /* 0x000fc40000004100 */
        /* <DEDUP_REMOVED lines=13> */
[----:B------:R-:W-:Y:S02]  /*b1a0*/  HADD2.F32 R34, -RZ, R14.H1_H1 ;  /* 0x3000000eff227230 */ /* 0x000fe40000004100 */
[----:B------:R-:W-:Y:S01]  /*b1b0*/  FMUL.FTZ R39, R33, R15 ;  /* 0x0000000f21277220 */ /* 0x000fe20000410000 */
[----:B------:R-:W-:-:S02]  /*b1c0*/  HADD2.F32 R5, -RZ, R5.H1_H1 ;  /* 0x30000005ff057230 */ /* 0x000fc40000004100 */
[C---:B------:R-:W-:Y:S01]  /*b1d0*/  FFMA.FTZ R40, R7.reuse, R36, -R40 ;  /* 0x0000002407287223 */ /* 0x040fe20000010828 */
[----:B------:R-:W-:Y:S02]  /*b1e0*/  HADD2.F32 R14, -RZ, R43.H0_H0 ;  /* 0x2000002bff0e7230 */ /* 0x000fe40000004100 */
[----:B------:R-:W-:Y:S01]  /*b1f0*/  FFMA.FTZ R35, R7, R38, R42 ;  /* 0x0000002607237223 */ /* 0x000fe2000001002a */
[----:B------:R-:W-:Y:S02]  /*b200*/  HADD2.F32 R4, -RZ, R45.H0_H0 ;  /* 0x2000002dff047230 */ /* 0x000fe40000004100 */
[----:B------:R-:W-:Y:S01]  /*b210*/  FMUL.FTZ R37, R33, R34 ;  /* 0x0000002221257220 */ /* 0x000fe20000410000 */
[C---:B------:R-:W-:Y:S02]  /*b220*/  FMUL.FTZ R7, R5.reuse, R14 ;  /* 0x0000000e05077220 */ /* 0x040fe40000410000 */
        /* <DEDUP_REMOVED lines=10> */
.L_x_1476:
[----:B------:R-:W-:Y:S05]  /*b2d0*/  BSYNC B2 ;  /* 0x0000000000027941 */ /* 0x000fea0003800000 */
.L_x_1475:
[----:B------:R-:W-:Y:S05]  /*b2e0*/  @P1 BRA `(.L_x_1474) ;  /* 0x0000000000a81947 */ /* 0x000fea0003800000 */
[----:B--2---:R-:W2:Y:S01]  /*b2f0*/  LDS.128 R4, [R213+0x6000] ;  /* 0x00600000d5047984 */ /* 0x004ea20000000c00 */
[----:B------:R-:W-:Y:S01]  /*b300*/  SHF.R.U32.HI R14, RZ, 0x10, R29 ;  /* 0x00000010ff0e7819 */ /* 0x000fe2000001161d */
[----:B------:R-:W-:Y:S01]  /*b310*/  HADD2.F32 R32, -RZ, R12.H0_H0 ;  /* 0x2000000cff207230 */ /* 0x000fe20000004100 */
[----:B------:R-:W-:Y:S02]  /*b320*/  SHF.R.U32.HI R33, RZ, 0x10, R31 ;  /* 0x00000010ff217819 */ /* 0x000fe4000001161f */
[----:B------:R-:W-:Y:S02]  /*b330*/  SHF.R.U64 R39, R28, 0x10, R29 ;  /* 0x000000101c277819 */ /* 0x000fe4000000121d */
[----:B------:R-:W-:Y:S01]  /*b340*/  SHF.R.U64 R37, R30, 0x10, R31 ;  /* 0x000000101e257819 */ /* 0x000fe2000000121f */
[----:B------:R-:W-:Y:S02]  /*b350*/  HADD2.F32 R33, -RZ, R33.H0_H0 ;  /* 0x20000021ff217230 */ /* 0x000fe40000004100 */
[----:B------:R-:W-:-:S02]  /*b360*/  HADD2.F32 R31, -RZ, R14.H0_H0 ;  /* 0x2000000eff1f7230 */ /* 0x000fc40000004100 */
[--C-:B------:R-:W-:Y:S02]  /*b370*/  HADD2.F32 R30, -RZ, R13.reuse.H0_H0 ;  /* 0x2000000dff1e7230 */ /* 0x100fe40000004100 */
[----:B------:R-:W-:Y:S02]  /*b380*/  HADD2.F32 R13, -RZ, R13.H1_H1 ;  /* 0x3000000dff0d7230 */ /* 0x000fe40000004100 */
[--C-:B--2---:R-:W-:Y:S02]  /*b390*/  HADD2.F32 R29, -RZ, R7.reuse.H1_H1 ;  /* 0x30000007ff1d7230 */ /* 0x104fe40000004100 */
[----:B------:R-:W-:Y:S02]  /*b3a0*/  HADD2.F32 R28, -RZ, R7.H0_H0 ;  /* 0x20000007ff1c7230 */ /* 0x000fe40000004100 */
[--C-:B------:R-:W-:Y:S02]  /*b3b0*/  HADD2.F32 R7, -RZ, R4.reuse.H0_H0 ;  /* 0x20000004ff077230 */ /* 0x100fe40000004100 */
[----:B------:R-:W-:Y:S01]  /*b3c0*/  FMUL.FTZ R35, R29, R33 ;  /* 0x000000211d237220 */ /* 0x000fe20000410000 */
[----:B------:R-:W-:-:S02]  /*b3d0*/  HADD2.F32 R4, -RZ, R4.H1_H1 ;  /* 0x30000004ff047230 */ /* 0x000fc40000004100 */
[-C--:B------:R-:W-:Y:S01]  /*b3e0*/  FMUL.FTZ R36, R29, R31.reuse ;  /* 0x0000001f1d247220 */ /* 0x080fe20000410000 */
[--C-:B------:R-:W-:Y:S02]  /*b3f0*/  HADD2.F32 R14, -RZ, R6.reuse.H0_H0 ;  /* 0x20000006ff0e7230 */ /* 0x100fe40000004100 */
[C---:B------:R-:W-:Y:S01]  /*b400*/  FFMA.FTZ R35, R28.reuse, R31, -R35 ;  /* 0x0000001f1c237223 */ /* 0x040fe20000010823 */
[----:B------:R-:W-:Y:S02]  /*b410*/  HADD2.F32 R15, -RZ, R6.H1_H1 ;  /* 0x30000006ff0f7230 */ /* 0x000fe40000004100 */
[----:B------:R-:W-:Y:S01]  /*b420*/  FFMA.FTZ R38, R28, R33, R36 ;  /* 0x000000211c267223 */ /* 0x000fe20000010024 */
[----:B------:R-:W-:Y:S02]  /*b430*/  HADD2.F32 R6, -RZ, R5.H0_H0 ;  /* 0x20000005ff067230 */ /* 0x000fe40000004100 */
[C---:B------:R-:W-:Y:S01]  /*b440*/  FMUL.FTZ R34, R4.reuse, R32 ;  /* 0x0000002004227220 */ /* 0x040fe20000410000 */
[----:B------:R-:W-:Y:S01]  /*b450*/  FMUL.FTZ R36, R4, R30 ;  /* 0x0000001e04247220 */ /* 0x000fe20000410000 */
[----:B------:R-:W-:-:S02]  /*b460*/  HADD2.F32 R28, -RZ, R12.H1_H1 ;  /* 0x3000000cff1c7230 */ /* 0x000fc40000004100 */
[----:B------:R-:W-:Y:S01]  /*b470*/  FMUL.FTZ R33, R15, R13 ;  /* 0x0000000d0f217220 */ /* 0x000fe20000410000 */
[----:B------:R-:W-:Y:S02]  /*b480*/  HADD2.F32 R5, -RZ, R5.H1_H1 ;  /* 0x30000005ff057230 */ /* 0x000fe40000004100 */
[C---:B------:R-:W-:Y:S01]  /*b490*/  FFMA.FTZ R34, R7.reuse, R30, -R34 ;  /* 0x0000001e07227223 */ /* 0x040fe20000010822 */
[----:B------:R-:W-:Y:S02]  /*b4a0*/  HADD2.F32 R12, -RZ, R37.H0_H0 ;  /* 0x20000025ff0c7230 */ /* 0x000fe40000004100 */
[----:B------:R-:W-:Y:S01]  /*b4b0*/  FFMA.FTZ R29, R7, R32, R36 ;  /* 0x00000020071d7223 */ /* 0x000fe20000010024 */
[----:B------:R-:W-:Y:S02]  /*b4c0*/  HADD2.F32 R4, -RZ, R39.H0_H0 ;  /* 0x20000027ff047230 */ /* 0x000fe40000004100 */
[----:B------:R-:W-:Y:S01]  /*b4d0*/  FMUL.FTZ R31, R15, R28 ;  /* 0x0000001c0f1f7220 */ /* 0x000fe20000410000 */
[----:B------:R-:W-:-:S02]  /*b4e0*/  FMUL.FTZ R7, R5, R12 ;  /* 0x0000000c05077220 */ /* 0x000fc40000410000 */
[----:B------:R-:W-:Y:S01]  /*b4f0*/  FMUL.FTZ R15, R5, R4 ;  /* 0x00000004050f7220 */ /* 0x000fe20000410000 */
[C---:B------:R-:W-:Y:S01]  /*b500*/  FFMA.FTZ R31, R14.reuse, R13, -R31 ;  /* 0x0000000d0e1f7223 */ /* 0x040fe2000001081f */
[----:B------:R-:W-:Y:S01]  /*b510*/  FFMA.FTZ R14, R14, R28, R33 ;  /* 0x0000001c0e0e7223 */ /* 0x000fe20000010021 */
[C---:B------:R-:W-:Y:S01]  /*b520*/  FFMA.FTZ R5, R6.reuse, R4, -R7 ;  /* 0x0000000406057223 */ /* 0x040fe20000010807 */
[----:B------:R-:W-:Y:S01]  /*b530*/  FFMA.FTZ R12, R6, R12, R15 ;  /* 0x0000000c060c7223 */ /* 0x000fe2000001000f */
[----:B------:R-:W-:Y:S02]  /*b540*/  F2FP.F16.F32.PACK_AB R7, R38, R35 ;  /* 0x000000232607723e */ /* 0x000fe400000000ff */
[----:B------:R-:W-:Y:S02]  /*b550*/  F2FP.F16.F32.PACK_AB R6, R14, R31 ;  /* 0x0000001f0e06723e */ /* 0x000fe400000000ff */
[----:B------:R-:W-:Y:S02]  /*b560*/  F2FP.F16.F32.PACK_AB R4, R29, R34 ;  /* 0x000000221d04723e */ /* 0x000fe400000000ff */
[----:B------:R-:W-:-:S05]  /*b570*/  F2FP.F16.F32.PACK_AB R5, R12, R5 ;  /* 0x000000050c05723e */ /* 0x000fca00000000ff */
[----:B------:R2:W-:Y:S02]  /*b580*/  STS.128 [R213+0x6000], R4 ;  /* 0x00600004d5007388 */ /* 0x0005e40000000c00 */
.L_x_1474:
[----:B------:R-:W-:Y:S05]  /*b590*/  BSYNC B1 ;  /* 0x0000000000017941 */ /* 0x000fea0003800000 */
.L_x_1473:
[----:B------:R-:W-:Y:S05]  /*b5a0*/  @P3 BRA `(.L_x_1477) ;  /* 0x0000002800a83947 */ /* 0x000fea0003800000 */
[----:B--234-:R-:W2:Y:S01]  /*b5b0*/  LDC R4, c[0x0][0x3d4] ;  /* 0x0000f500ff047b82 */ /* 0x01cea20000000800 */
[----:B------:R-:W-:Y:S01]  /*b5c0*/  BSSY B1, `(.L_x_1478) ;  /* 0x000002e000017945 */ /* 0x000fe20003800000 */
[-C--:B--2---:R-:W-:Y:S02]  /*b5d0*/  ISETP.GE.AND P0, PT, R22, R4.reuse, PT ;  /* 0x000000041600720c */ /* 0x084fe40003f06270 */
[----:B------:R-:W-:-:S11]  /*b5e0*/  ISETP.GE.AND P1, PT, R187, R4, PT ;  /* 0x00000004bb00720c */ /* 0x000fd60003f26270 */
[----:B------:R-:W-:Y:S05]  /*b5f0*/  @P0 BRA `(.L_x_1479) ;  /* 0x0000000000a80947 */ /* 0x000fea0003800000 */
[----:B------:R-:W2:Y:S01]  /*b600*/  LDS.128 R4, [R213+0x3000] ;  /* 0x00300000d5047984 */ /* 0x000ea20000000c00 */
[----:B------:R-:W-:Y:S01]  /*b610*/  SHF.R.U64 R33, R24, 0x10, R25 ;  /* 0x0000001018217819 */ /* 0x000fe20000001219 */
[--C-:B------:R-:W-:Y:S01]  /*b620*/  HADD2.F32 R24, -RZ, R11.reuse.H0_H0 ;  /* 0x2000000bff187230 */ /* 0x100fe20000004100 */
[----:B------:R-:W-:Y:S01]  /*b630*/  SHF.R.U64 R31, R26, 0x10, R27 ;  /* 0x000000101a1f7819 */ /* 0x000fe2000000121b */
[----:B------:R-:W-:Y:S01]  /*b640*/  HADD2.F32 R26, -RZ, R10.H0_H0 ;  /* 0x2000000aff1a7230 */ /* 0x000fe20000004100 */
[----:B------:R-:W-:Y:S01]  /*b650*/  SHF.R.U32.HI R25, RZ, 0x10, R25 ;  /* 0x00000010ff197819 */ /* 0x000fe20000011619 */
[----:B------:R-:W-:Y:S01]  /*b660*/  HADD2.F32 R11, -RZ, R11.H1_H1 ;  /* 0x3000000bff0b7230 */ /* 0x000fe20000004100 */
[----:B------:R-:W-:-:S03]  /*b670*/  SHF.R.U32.HI R27, RZ, 0x10, R27 ;  /* 0x00000010ff1b7819 */ /* 0x000fc6000001161b */
[----:B------:R-:W-:Y:S02]  /*b680*/  HADD2.F32 R25, -RZ, R25.H0_H0 ;  /* 0x20000019ff197230 */ /* 0x000fe40000004100 */
[----:B------:R-:W-:Y:S02]  /*b690*/  HADD2.F32 R27, -RZ, R27.H0_H0 ;  /* 0x2000001bff1b7230 */ /* 0x000fe40000004100 */
        /* <DEDUP_REMOVED lines=32> */
.L_x_1479:
[----:B------:R-:W-:Y:S05]  /*b8a0*/  BSYNC B1 ;  /* 0x0000000000017941 */ /* 0x000fea0003800000 */
.L_x_1478:
[----:B------:R-:W-:Y:S05]  /*b8b0*/  @P1 BRA `(.L_x_1477) ;  /* 0x0000002400e41947 */ /* 0x000fea0003800000 */
[----:B--2---:R-:W2:Y:S01]  /*b8c0*/  LDS.128 R4, [R213+0x7000] ;  /* 0x00700000d5047984 */ /* 0x004ea20000000c00 */
[----:B------:R-:W-:Y:S01]  /*b8d0*/  SHF.R.U32.HI R13, RZ, 0x10, R9 ;  /* 0x00000010ff0d7819 */ /* 0x000fe20000011609 */
[----:B------:R-:W-:Y:S01]  /*b8e0*/  HADD2.F32 R12, -RZ, R3.H0_H0 ;  /* 0x20000003ff0c7230 */ /* 0x000fe20000004100 */
[--C-:B------:R-:W-:Y:S01]  /*b8f0*/  SHF.R.U32.HI R15, RZ, 0x10, R21.reuse ;  /* 0x00000010ff0f7819 */ /* 0x100fe20000011615 */
        /* <DEDUP_REMOVED lines=13> */
[----:B------:R-:W-:Y:S01]  /*b9d0*/  FFMA.FTZ R26, R10, R15, R24 ;  /* 0x0000000f0a1a7223 */ /* 0x000fe20000010018 */
[----:B------:R-:W-:Y:S02]  /*b9e0*/  HADD2.F32 R9, -RZ, R6.H1_H1 ;  /* 0x30000006ff097230 */ /* 0x000fe40000004100 */
[----:B------:R-:W-:Y:S01]  /*b9f0*/  FMUL.FTZ R20, R4, R14 ;  /* 0x0000000e04147220 */ /* 0x000fe20000410000 */
[--C-:B------:R-:W-:Y:S02]  /*ba00*/  HADD2.F32 R6, -RZ, R5.reuse.H0_H0 ;  /* 0x20000005ff067230 */ /* 0x100fe40000004100 */
[----:B------:R-:W-:Y:S01]  /*ba10*/  FFMA.FTZ R21, R10, R13, -R21 ;  /* 0x0000000d0a157223 */ /* 0x000fe20000010815 */
[-C--:B------:R-:W-:Y:S01]  /*ba20*/  FMUL.FTZ R24, R4, R12.reuse ;  /* 0x0000000c04187220 */ /* 0x080fe20000410000 */
[----:B------:R-:W-:Y:S02]  /*ba30*/  HADD2.F32 R5, -RZ, R5.H1_H1 ;  /* 0x30000005ff057230 */ /* 0x000fe40000004100 */
[----:B------:R-:W-:Y:S01]  /*ba40*/  FFMA.FTZ R20, R7, R12, -R20 ;  /* 0x0000000c07147223 */ /* 0x000fe20000010814 */
[----:B------:R-:W-:-:S02]  /*ba50*/  HADD2.F32 R10, -RZ, R0.H1_H1 ;  /* 0x30000000ff0a7230 */ /* 0x000fc40000004100 */
[----:B------:R-:W-:Y:S01]  /*ba60*/  FFMA.FTZ R11, R7, R14, R24 ;  /* 0x0000000e070b7223 */ /* 0x000fe20000010018 */
[----:B------:R-:W-:Y:S02]  /*ba70*/  HADD2.F32 R4, -RZ, R25.H0_H0 ;  /* 0x20000019ff047230 */ /* 0x000fe40000004100 */
[CC--:B------:R-:W-:Y:S01]  /*ba80*/  FMUL.FTZ R15, R9.reuse, R3.reuse ;  /* 0x00000003090f7220 */ /* 0x0c0fe20000410000 */
[----:B------:R-:W-:Y:S02]  /*ba90*/  HADD2.F32 R0, -RZ, R27.H0_H0 ;  /* 0x2000001bff007230 */ /* 0x000fe40000004100 */
[----:B------:R-:W-:Y:S01]  /*baa0*/  FMUL.FTZ R13, R9, R10 ;  /* 0x0000000a090d7220 */ /* 0x000fe20000410000 */
[C---:B------:R-:W-:Y:S02]  /*bab0*/  FMUL.FTZ R7, R5.reuse, R4 ;  /* 0x0000000405077220 */ /* 0x040fe40000410000 */
[-C--:B------:R-:W-:Y:S01]  /*bac0*/  FMUL.FTZ R9, R5, R0.reuse ;  /* 0x0000000005097220 */ /* 0x080fe20000410000 */
[----:B------:R-:W-:Y:S01]  /*bad0*/  FFMA.FTZ R13, R8, R3, -R13 ;  /* 0x00000003080d7223 */ /* 0x000fe2000001080d */
[----:B------:R-:W-:Y:S01]  /*bae0*/  FFMA.FTZ R5, R6, R0, -R7 ;  /* 0x0000000006057223 */ /* 0x000fe20000010807 */
[----:B------:R-:W-:Y:S01]  /*baf0*/  FFMA.FTZ R8, R8, R10, R15 ;  /* 0x0000000a08087223 */ /* 0x000fe2000001000f */
[----:B------:R-:W-:Y:S01]  /*bb00*/  FFMA.FTZ R0, R6, R4, R9 ;  /* 0x0000000406007223 */ /* 0x000fe20000010009 */
[----:B------:R-:W-:-:S02]  /*bb10*/  F2FP.F16.F32.PACK_AB R7, R26, R21 ;  /* 0x000000151a07723e */ /* 0x000fc400000000ff */
[----:B------:R-:W-:Y:S02]  /*bb20*/  F2FP.F16.F32.PACK_AB R4, R11, R20 ;  /* 0x000000140b04723e */ /* 0x000fe400000000ff */
[----:B------:R-:W-:Y:S02]  /*bb30*/  F2FP.F16.F32.PACK_AB R6, R8, R13 ;  /* 0x0000000d0806723e */ /* 0x000fe400000000ff */
[----:B------:R-:W-:-:S05]  /*bb40*/  F2FP.F16.F32.PACK_AB R5, R0, R5 ;  /* 0x000000050005723e */ /* 0x000fca00000000ff */
[----:B------:R2:W-:Y:S01]  /*bb50*/  STS.128 [R213+0x7000], R4 ;  /* 0x00700004d5007388 */ /* 0x0005e20000000c00 */
[----:B------:R-:W-:Y:S05]  /*bb60*/  BRA `(.L_x_1477) ;  /* 0x0000002400387947 */ /* 0x000fea0003800000 */
.L_x_1438:
[----:B------:R-:W1:Y:S01]  /*bb70*/  LDC R21, c[0x0][0x3d4] ;  /* 0x0000f500ff157b82 */ /* 0x000e620000000800 */
[-C--:B------:R-:W-:Y:S01]  /*bb80*/  ISETP.GE.AND P0, PT, R189, R73.reuse, PT ;  /* 0x00000049bd00720c */ /* 0x080fe20003f06270 */
[----:B------:R-:W-:Y:S01]  /*bb90*/  ULDC.64 UR4, c[0x0][0x3c8] ;  /* 0x0000f20000047ab9 */ /* 0x000fe20000000a00 */
[-C--:B------:R-:W-:Y:S01]  /*bba0*/  ISETP.GE.AND P1, PT, R188, R73.reuse, PT ;  /* 0x00000049bc00720c */ /* 0x080fe20003f26270 */
[----:B------:R-:W-:Y:S01]  /*bbb0*/  ULDC.64 UR6, c[0x0][0x3e0] ;  /* 0x0000f80000067ab9 */ /* 0x000fe20000000a00 */
[-C--:B------:R-:W-:Y:S02]  /*bbc0*/  ISETP.GE.AND P2, PT, R190, R73.reuse, PT ;  /* 0x00000049be00720c */ /* 0x080fe40003f46270 */
[----:B------:R-:W-:Y:S02]  /*bbd0*/  ISETP.GE.AND P3, PT, R18, R73, PT ;  /* 0x000000491200720c */ /* 0x000fe40003f66270 */
[CC--:B-1----:R-:W-:Y:S02]  /*bbe0*/  ISETP.GE.OR P0, PT, R16.reuse, R21.reuse, P0 ;  /* 0x000000151000720c */ /* 0x0c2fe40000706670 */
[----:B------:R-:W-:-:S02]  /*bbf0*/  ISETP.GE.OR P1, PT, R16, R21, P1 ;  /* 0x000000151000720c */ /* 0x000fc40000f26670 */
[CC--:B------:R-:W-:Y:S02]  /*bc00*/  ISETP.GE.OR P2, PT, R16.reuse, R21.reuse, P2 ;  /* 0x000000151000720c */ /* 0x0c0fe40001746670 */
[----:B------:R-:W-:-:S07]  /*bc10*/  ISETP.GE.OR P3, PT, R16, R21, P3 ;  /* 0x000000151000720c */ /* 0x000fce0001f66670 */
[--C-:B------:R-:W-:Y:S01]  /*bc20*/  @!P0 IADD3 R29, P4, P5, R27, R29, R6.reuse ;  /* 0x0000001d1b1d8210 */ /* 0x100fe20007d9e006 */
[----:B------:R-:W1:Y:S03]  /*bc30*/  @!P0 LDC.64 R62, c[0x0][0x3e0] ;  /* 0x0000f800ff3e8b82 */ /* 0x000e660000000a00 */
[--C-:B------:R-:W-:Y:S01]  /*bc40*/  @!P0 IADD3.X R30, R31, R30, R7.reuse, P4, P5 ;  /* 0x0000001e1f1e8210 */ /* 0x100fe200027ea407 */
[C---:B------:R-:W-:Y:S01]  /*bc50*/  @!P2 IMAD.WIDE.U32 R8, R12.reuse, 0x60, R6 ;  /* 0x000000600c08a825 */ /* 0x040fe200078e0006 */
[----:B------:R-:W-:-:S03]  /*bc60*/  @!P1 LEA R0, P4, R12, R6, 0x6 ;  /* 0x000000060c009211 */ /* 0x000fc600078830ff */
[----:B------:R-:W2:Y:S01]  /*bc70*/  @!P1 LDC.64 R66, c[0x0][0x3e0] ;  /* 0x0000f800ff429b82 */ /* 0x000ea20000000a00 */
[----:B------:R-:W-:Y:S01]  /*bc80*/  @!P1 IADD3 R25, P5, R0, R27, RZ ;  /* 0x0000001b00199210 */ /* 0x000fe20007fbe0ff */
[----:B------:R-:W-:Y:S01]  /*bc90*/  @!P2 IMAD R0, R13, 0x60, RZ ;  /* 0x000000600d00a824 */ /* 0x000fe200078e02ff */
[----:B------:R-:W-:Y:S02]  /*bca0*/  @!P1 LEA.HI.X R26, R12, R7, R13, 0x6, P4 ;  /* 0x000000070c1a9211 */ /* 0x000fe400020f340d */
[----:B------:R-:W-:-:S03]  /*bcb0*/  @!P3 IADD3 R3, P4, R6, R27, RZ ;  /* 0x0000001b0603b210 */ /* 0x000fc60007f9e0ff */
[--C-:B------:R-:W-:Y:S01]  /*bcc0*/  @!P1 IMAD.X R26, R26, 0x1, R31.reuse, P5 ;  /* 0x000000011a1a9824 */ /* 0x100fe200028e061f */
[----:B------:R-:W-:Y:S01]  /*bcd0*/  @!P2 IADD3 R6, P5, R27, R8, RZ ;  /* 0x000000081b06a210 */ /* 0x000fe20007fbe0ff */
[----:B------:R-:W-:Y:S01]  /*bce0*/  @!P3 IMAD.X R14, R7, 0x1, R31, P4 ;  /* 0x00000001070eb824 */ /* 0x000fe200020e061f */
[----:B------:R-:W3:Y:S02]  /*bcf0*/  @!P2 LDC.64 R70, c[0x0][0x3e0] ;  /* 0x0000f800ff46ab82 */ /* 0x000ee40000000a00 */
[----:B------:R-:W-:Y:S01]  /*bd00*/  @!P2 IADD3.X R7, R31, R0, R9, P5, !PT ;  /* 0x000000001f07a210 */ /* 0x000fe20002ffe409 */
[----:B------:R-:W-:Y:S01]  /*bd10*/  @!P2 IMAD R31, R11, 0x60, RZ ;  /* 0x000000600b1fa824 */ /* 0x000fe200078e02ff */
[----:B------:R-:W-:-:S04]  /*bd20*/  @!P0 IADD3 R27, P4, P5, R33, R24, R4 ;  /* 0x00000018211b8210 */ /* 0x000fc80007d9e004 */
[----:B------:R-:W-:Y:S01]  /*bd30*/  @!P0 IADD3.X R28, R35, R28, R5, P4, P5 ;  /* 0x0000001c231c8210 */ /* 0x000fe200027ea405 */
[----:B------:R-:W4:Y:S01]  /*bd40*/  @!P0 LDC.64 R60, c[0x0][0x3c8] ;  /* 0x0000f200ff3c8b82 */ /* 0x000f220000000a00 */
[----:B------:R-:W-:Y:S02]  /*bd50*/  @!P3 IADD3 R15, P4, R4, R33, RZ ;  /* 0x00000021040fb210 */ /* 0x000fe40007f9e0ff */
[C---:B------:R-:W-:Y:S02]  /*bd60*/  @!P1 LEA R20, P5, R10.reuse, R4, 0x6 ;  /* 0x000000040a149211 */ /* 0x040fe400078a30ff */
[----:B------:R-:W-:Y:S02]  /*bd70*/  @!P3 IADD3.X R32, R5, R35, RZ, P4, !PT ;  /* 0x000000230520b210 */ /* 0x000fe400027fe4ff */
[C---:B------:R-:W-:Y:S01]  /*bd80*/  @!P3 LEA R8, P4, R3.reuse, UR4, 0x1 ;  /* 0x000000040308bc11 */ /* 0x040fe2000f8808ff */
[----:B------:R-:W0:Y:S01]  /*bd90*/  @!P1 LDC.64 R64, c[0x0][0x3c8] ;  /* 0x0000f200ff409b82 */ /* 0x000e220000000a00 */
[C---:B------:R-:W-:Y:S01]  /*bda0*/  @!P1 LEA.HI.X R24, R10.reuse, R5, R11, 0x6, P5 ;  /* 0x000000050a189211 */ /* 0x040fe200028f340b */
[----:B------:R-:W-:Y:S01]  /*bdb0*/  @!P2 IMAD.WIDE.U32 R4, R10, 0x60, R4 ;  /* 0x000000600a04a825 */ /* 0x000fe200078e0004 */
[----:B------:R-:W-:-:S02]  /*bdc0*/  @!P3 LEA.HI.X R9, R3, UR5, R14, 0x1, P4 ;  /* 0x000000050309bc11 */ /* 0x000fc4000a0f0c0e */
[C---:B------:R-:W-:Y:S02]  /*bdd0*/  @!P3 LEA R14, P4, R15.reuse, UR6, 0x1 ;  /* 0x000000060f0ebc11 */ /* 0x040fe4000f8808ff */
[----:B------:R-:W-:Y:S01]  /*bde0*/  @!P1 IADD3 R20, P5, R20, R33, RZ ;  /* 0x0000002114149210 */ /* 0x000fe20007fbe0ff */
[----:B------:R-:W0:Y:S01]  /*bdf0*/  @!P2 LDC.64 R68, c[0x0][0x3c8] ;  /* 0x0000f200ff44ab82 */ /* 0x000e220000000a00 */
[----:B------:R-:W-:Y:S02]  /*be00*/  @!P3 LEA.HI.X R15, R15, UR7, R32, 0x1, P4 ;  /* 0x000000070f0fbc11 */ /* 0x000fe4000a0f0c20 */
[----:B-1----:R-:W-:Y:S01]  /*be10*/  @!P0 LEA R62, P4, R27, R62, 0x1 ;  /* 0x0000003e1b3e8211 */ /* 0x002fe200078808ff */
[----:B------:R-:W-:Y:S01]  /*be20*/  @!P1 IMAD.X R24, R24, 0x1, R35, P5 ;  /* 0x0000000118189824 */ /* 0x000fe200028e0623 */
[----:B------:R-:W-:Y:S02]  /*be30*/  @!P2 IADD3 R0, P5, R33, R4, RZ ;  /* 0x000000042100a210 */ /* 0x000fe40007fbe0ff */
[----:B------:R-:W-:-:S02]  /*be40*/  @!P0 LEA.HI.X R63, R27, R63, R28, 0x1, P4 ;  /* 0x0000003f1b3f8211 */ /* 0x000fc400020f0c1c */
[C---:B--2---:R-:W-:Y:S02]  /*be50*/  @!P1 LEA R66, P4, R20.reuse, R66, 0x1 ;  /* 0x0000004214429211 */ /* 0x044fe400078808ff */
[----:B------:R-:W-:Y:S02]  /*be60*/  @!P2 IADD3.X R3, R35, R31, R5, P5, !PT ;  /* 0x0000001f2303a210 */ /* 0x000fe40002ffe405 */
[----:B------:R-:W-:Y:S02]  /*be70*/  @!P1 LEA.HI.X R67, R20, R67, R24, 0x1, P4 ;  /* 0x0000004314439211 */ /* 0x000fe400020f0c18 */
[----:B------:R-:W-:Y:S02]  /*be80*/  CS2R R32, SRZ ;  /* 0x0000000000207805 */ /* 0x000fe4000001ff00 */
[----:B---3--:R-:W-:Y:S02]  /*be90*/  @!P2 LEA R70, P4, R0, R70, 0x1 ;  /* 0x000000460046a211 */ /* 0x008fe400078808ff */
[----:B------:R-:W-:-:S02]  /*bea0*/  CS2R R34, SRZ ;  /* 0x0000000000227805 */ /* 0x000fc4000001ff00 */
[C---:B----4-:R-:W-:Y:S02]  /*beb0*/  @!P0 LEA R60, P5, R29.reuse, R60, 0x1 ;  /* 0x0000003c1d3c8211 */ /* 0x050fe400078a08ff */
[----:B------:R-:W-:Y:S02]  /*bec0*/  CS2R R4, SRZ ;  /* 0x0000000000047805 */ /* 0x000fe4000001ff00 */
[----:B------:R-:W-:Y:S02]  /*bed0*/  @!P2 LEA.HI.X R71, R0, R71, R3, 0x1, P4 ;  /* 0x000000470047a211 */ /* 0x000fe400020f0c03 */
[----:B------:R-:W1:Y:S01]  /*bee0*/  LDC R0, c[0x0][0x428] ;  /* 0x00010a00ff007b82 */ /* 0x000e620000000800 */
[----:B------:R-:W-:Y:S02]  /*bef0*/  @!P0 LEA.HI.X R61, R29, R61, R30, 0x1, P5 ;  /* 0x0000003d1d3d8211 */ /* 0x000fe400028f0c1e */
[----:B------:R-:W-:Y:S02]  /*bf00*/  CS2R R28, SRZ ;  /* 0x00000000001c7805 */ /* 0x000fe4000001ff00 */
[----:B------:R-:W-:Y:S01]  /*bf10*/  CS2R R30, SRZ ;  /* 0x00000000001e7805 */ /* 0x000fe2000001ff00 */
[----:B------:R-:W5:Y:S01]  /*bf20*/  @!P0 LDG.E.128 R32, desc[UR54][R62.64] ;  /* 0x000000363e208981 */ /* 0x000f62000c1e1d00 */
[----:B0-----:R-:W-:-:S04]  /*bf30*/  @!P1 LEA R64, P5, R25, R64, 0x1 ;  /* 0x0000004019409211 */ /* 0x001fc800078a08ff */
[----:B------:R-:W5:Y:S01]  /*bf40*/  @!P0 LDG.E.128 R28, desc[UR54][R60.64] ;  /* 0x000000363c1c8981 */ /* 0x000f62000c1e1d00 */
[----:B------:R-:W-:Y:S01]  /*bf50*/  @!P1 LEA.HI.X R65, R25, R65, R26, 0x1, P5 ;  /* 0x0000004119419211 */ /* 0x000fe200028f0c1a */
[----:B------:R-:W-:Y:S01]  /*bf60*/  IMAD R3, R197, 0x80, R18 ;  /* 0x00000080c5037824 */ /* 0x000fe200078e0212 */
[C---:B------:R-:W-:Y:S02]  /*bf70*/  @!P2 LEA R68, P5, R6.reuse, R68, 0x1 ;  /* 0x000000440644a211 */ /* 0x040fe400078a08ff */
[----:B------:R-:W-:Y:S02]  /*bf80*/  CS2R R24, SRZ ;  /* 0x0000000000187805 */ /* 0x000fe4000001ff00 */
[----:B------:R-:W-:Y:S02]  /*bf90*/  CS2R R26, SRZ ;  /* 0x00000000001a7805 */ /* 0x000fe4000001ff00 */
[----:B------:R-:W-:Y:S02]  /*bfa0*/  @!P2 LEA.HI.X R69, R6, R69, R7, 0x1, P5 ;  /* 0x000000450645a211 */ /* 0x000fe400028f0c07 */
[----:B------:R-:W-:-:S02]  /*bfb0*/  CS2R R6, SRZ ;  /* 0x0000000000067805 */ /* 0x000fc4000001ff00 */
[----:B-1----:R-:W-:-:S04]  /*bfc0*/  ISETP.NE.AND P0, PT, R0, 0x1, PT ;  /* 0x000000010000780c */ /* 0x002fc80003f05270 */
[----:B------:R0:W5:Y:S01]  /*bfd0*/  @!P3 LDG.E.128 R4, desc[UR54][R8.64] ;  /* 0x000000360804b981 */ /* 0x000162000c1e1d00 */
[----:B------:R-:W-:Y:S02]  /*bfe0*/  IMAD R3, R220, 0x20, R3 ;  /* 0x00000020dc037824 */ /* 0x000fe400078e0203 */
[----:B------:R-:W-:Y:S01]  /*bff0*/  IMAD.MOV.U32 R58, RZ, RZ, R54 ;  /* 0x000000ffff3a7224 */ /* 0x000fe200078e0036 */
[----:B------:R1:W5:Y:S01]  /*c000*/  @!P3 LDG.E.128 R24, desc[UR54][R14.64] ;  /* 0x000000360e18b981 */ /* 0x000362000c1e1d00 */
[----:B------:R-:W-:Y:S02]  /*c010*/  CS2R R36, SRZ ;  /* 0x0000000000247805 */ /* 0x000fe4000001ff00 */
[----:B------:R-:W-:Y:S02]  /*c020*/  CS2R R38, SRZ ;  /* 0x0000000000267805 */ /* 0x000fe4000001ff00 */
[----:B------:R-:W2:Y:S01]  /*c030*/  @P0 LDC R0, c[0x0][0x42c] ;  /* 0x00010b00ff000b82 */ /* 0x000ea20000000800 */
[----:B------:R-:W-:Y:S01]  /*c040*/  IMAD.MOV.U32 R57, RZ, RZ, R53 ;  /* 0x000000ffff397224 */ /* 0x000fe200078e0035 */
[----:B------:R-:W-:-:S02]  /*c050*/  CS2R R40, SRZ ;  /* 0x0000000000287805 */ /* 0x000fc4000001ff00 */
[----:B------:R-:W-:Y:S02]  /*c060*/  CS2R R42, SRZ ;  /* 0x00000000002a7805 */ /* 0x000fe4000001ff00 */
[----:B------:R-:W-:Y:S02]  /*c070*/  CS2R R44, SRZ ;  /* 0x00000000002c7805 */ /* 0x000fe4000001ff00 */
[----:B------:R-:W-:Y:S02]  /*c080*/  CS2R R46, SRZ ;  /* 0x00000000002e7805 */ /* 0x000fe4000001ff00 */
[----:B------:R-:W-:Y:S02]  /*c090*/  CS2R R48, SRZ ;  /* 0x0000000000307805 */ /* 0x000fe4000001ff00 */
[----:B------:R-:W-:Y:S01]  /*c0a0*/  CS2R R50, SRZ ;  /* 0x0000000000327805 */ /* 0x000fe2000001ff00 */
[----:B0-----:R-:W0:Y:S01]  /*c0b0*/  @P0 LDC R9, c[0x0][0x430] ;  /* 0x00010c00ff090b82 */ /* 0x001e220000000800 */
[----:B------:R3:W5:Y:S04]  /*c0c0*/  @!P1 LDG.E.128 R36, desc[UR54][R64.64] ;  /* 0x0000003640249981 */ /* 0x000768000c1e1d00 */
[----:B------:R3:W5:Y:S04]  /*c0d0*/  @!P1 LDG.E.128 R40, desc[UR54][R66.64] ;  /* 0x0000003642289981 */ /* 0x000768000c1e1d00 */
[----:B------:R3:W5:Y:S04]  /*c0e0*/  @!P2 LDG.E.128 R44, desc[UR54][R68.64] ;  /* 0x00000036442ca981 */ /* 0x000768000c1e1d00 */
[----:B------:R3:W5:Y:S01]  /*c0f0*/  @!P2 LDG.E.128 R48, desc[UR54][R70.64] ;  /* 0x000000364630a981 */ /* 0x000762000c1e1d00 */
[----:B--2---:R-:W-:-:S05]  /*c100*/  @P0 IMAD.HI.U32 R0, R3, R0, RZ ;  /* 0x0000000003000227 */ /* 0x004fca00078e00ff */
[----:B0-----:R-:W-:-:S04]  /*c110*/  @P0 SHF.R.U32.HI R3, RZ, R9, R0 ;  /* 0x00000009ff030219 */ /* 0x001fc80000011600 */
[----:B------:R-:W-:Y:S01]  /*c120*/  SHF.R.S32.HI R9, RZ, 0x1f, R3 ;  /* 0x0000001fff097819 */ /* 0x000fe20000011403 */
[----:B-1----:R-:W-:-:S04]  /*c130*/  IMAD.WIDE.U32 R14, R3, R12, R58 ;  /* 0x0000000c030e7225 */ /* 0x002fc800078e003a */
[C---:B------:R-:W-:Y:S02]  /*c140*/  IMAD R0, R9.reuse, R12, RZ ;  /* 0x0000000c09007224 */ /* 0x040fe400078e02ff */
[-C--:B------:R-:W-:Y:S02]  /*c150*/  IMAD R8, R9, R10.reuse, RZ ;  /* 0x0000000a09087224 */ /* 0x080fe400078e02ff */
[C---:B------:R-:W-:Y:S02]  /*c160*/  IMAD R9, R3.reuse, R13, R0 ;  /* 0x0000000d03097224 */ /* 0x040fe400078e0200 */
[----:B------:R-:W-:-:S04]  /*c170*/  IMAD.WIDE.U32 R12, R3, R10, R56 ;  /* 0x0000000a030c7225 */ /* 0x000fc800078e0038 */
[----:B------:R-:W-:Y:S01]  /*c180*/  IMAD R3, R3, R11, R8 ;  /* 0x0000000b03037224 */ /* 0x000fe200078e0208 */
[----:B------:R-:W-:Y:S01]  /*c190*/  LEA R8, P4, R14, UR4, 0x1 ;  /* 0x000000040e087c11 */ /* 0x000fe2000f8808ff */
[----:B------:R-:W-:Y:S02]  /*c1a0*/  IMAD.IADD R9, R15, 0x1, R9 ;  /* 0x000000010f097824 */ /* 0x000fe400078e0209 */
[----:B------:R-:W-:-:S03]  /*c1b0*/  IMAD.IADD R3, R13, 0x1, R3 ;  /* 0x000000010d037824 */ /* 0x000fc600078e0203 */
[----:B------:R-:W-:Y:S02]  /*c1c0*/  LEA.HI.X R9, R14, UR5, R9, 0x1, P4 ;  /* 0x000000050e097c11 */ /* 0x000fe4000a0f0c09 */
[----:B------:R-:W-:Y:S01]  /*c1d0*/  LEA R0, P4, R12, UR6, 0x1 ;  /* 0x000000060c007c11 */ /* 0x000fe2000f8808ff */
[----:B------:R-:W-:Y:S01]  /*c1e0*/  UMOV UR4, 0xffffffff ;  /* 0xffffffff00047882 */ /* 0x000fe20000000000 */
[----:B------:R-:W-:Y:S02]  /*c1f0*/  ISETP.GE.AND P0, PT, R16, R21, PT ;  /* 0x000000151000720c */ /* 0x000fe40003f06270 */
[----:B------:R-:W-:Y:S02]  /*c200*/  LEA.HI.X R3, R12, UR7, R3, 0x1, P4 ;  /* 0x000000070c037c11 */ /* 0x000fe4000a0f0c03 */
[-C--:B------:R-:W-:Y:S02]  /*c210*/  ISETP.GE.OR P1, PT, R18, R73.reuse, P0 ;  /* 0x000000491200720c */ /* 0x080fe40000726670 */
[----:B------:R-:W-:-:S02]  /*c220*/  ISETP.GE.OR P2, PT, R189, R73, P0 ;  /* 0x00000049bd00720c */ /* 0x000fc40000746670 */
[-C--:B------:R-:W-:Y:S02]  /*c230*/  ISETP.GE.OR P3, PT, R188, R73.reuse, P0 ;  /* 0x00000049bc00720c */ /* 0x080fe40000766670 */
[----:B------:R-:W-:Y:S01]  /*c240*/  ISETP.GE.OR P0, PT, R190, R73, P0 ;  /* 0x00000049be00720c */ /* 0x000fe20000706670 */
[----:B---3--:R-:W-:-:S12]  /*c250*/  BRA.DIV UR4, `(.L_x_1480) ;  /* 0x00000172044c7947 */ /* 0x008fd8000b800000 */
.L_x_1774:
[----:B------:R-:W-:-:S03]  /*c260*/  UMOV UR4, 0xffffffff ;  /* 0xffffffff00047882 */ /* 0x000fc60000000000 */
[----:B------:R-:W-:Y:S05]  /*c270*/  BRA.DIV UR4, `(.L_x_1481) ;  /* 0x00000172046c7947 */ /* 0x000fea000b800000 */
.L_x_1777:
[----:B------:R-:W-:-:S03]  /*c280*/  UMOV UR4, 0xffffffff ;  /* 0xffffffff00047882 */ /* 0x000fc60000000000 */
[----:B------:R-:W-:Y:S05]  /*c290*/  BRA.DIV UR4, `(.L_x_1482) ;  /* 0x00000172048c7947 */ /* 0x000fea000b800000 */
.L_x_1780:
[----:B------:R-:W-:-:S03]  /*c2a0*/  UMOV UR4, 0xffffffff ;  /* 0xffffffff00047882 */ /* 0x000fc60000000000 */
[----:B------:R-:W-:Y:S05]  /*c2b0*/  BRA.DIV UR4, `(.L_x_1483) ;  /* 0x0000017204ac7947 */ /* 0x000fea000b800000 */
.L_x_1783:
[----:B------:R-:W-:-:S03]  /*c2c0*/  UMOV UR4, 0xffffffff ;  /* 0xffffffff00047882 */ /* 0x000fc60000000000 */
[----:B------:R-:W-:Y:S05]  /*c2d0*/  BRA.DIV UR4, `(.L_x_1484) ;  /* 0x0000017204cc7947 */ /* 0x000fea000b800000 */
.L_x_1786:
[----:B------:R-:W-:-:S03]  /*c2e0*/  UMOV UR4, 0xffffffff ;  /* 0xffffffff00047882 */ /* 0x000fc60000000000 */
[----:B------:R-:W-:Y:S05]  /*c2f0*/  BRA.DIV UR4, `(.L_x_1485) ;  /* 0x0000017204ec7947 */ /* 0x000fea000b800000 */
.L_x_1789:
[----:B------:R-:W-:-:S03]  /*c300*/  UMOV UR4, 0xffffffff ;  /* 0xffffffff00047882 */ /* 0x000fc60000000000 */
[----:B------:R-:W-:Y:S05]  /*c310*/  BRA.DIV UR4, `(.L_x_1486) ;  /* 0x00000176040c7947 */ /* 0x000fea000b800000 */
.L_x_1792:
[----:B------:R-:W-:-:S03]  /*c320*/  UMOV UR4, 0xffffffff ;  /* 0xffffffff00047882 */ /* 0x000fc60000000000 */
[----:B------:R-:W-:Y:S05]  /*c330*/  BRA.DIV UR4, `(.L_x_1487) ;  /* 0x00000176042c7947 */ /* 0x000fea000b800000 */
.L_x_1795:
[----:B------:R-:W-:-:S03]  /*c340*/  UMOV UR4, 0xffffffff ;  /* 0xffffffff00047882 */ /* 0x000fc60000000000 */
[----:B------:R-:W-:Y:S05]  /*c350*/  BRA.DIV UR4, `(.L_x_1488) ;  /* 0x00000176044c7947 */ /* 0x000fea000b800000 */
.L_x_1798:
[----:B------:R-:W-:-:S03]  /*c360*/  UMOV UR4, 0xffffffff ;  /* 0xffffffff00047882 */ /* 0x000fc60000000000 */
[----:B------:R-:W-:Y:S05]  /*c370*/  BRA.DIV UR4, `(.L_x_1489) ;  /* 0x00000176046c7947 */ /* 0x000fea000b800000 */
.L_x_1801:
[----:B------:R-:W-:-:S03]  /*c380*/  UMOV UR4, 0xffffffff ;  /* 0xffffffff00047882 */ /* 0x000fc60000000000 */
[----:B------:R-:W-:Y:S05]  /*c390*/  BRA.DIV UR4, `(.L_x_1490) ;  /* 0x00000176048c7947 */ /* 0x000fea000b800000 */
.L_x_1804:
[----:B------:R-:W-:-:S03]  /*c3a0*/  UMOV UR4, 0xffffffff ;  /* 0xffffffff00047882 */ /* 0x000fc60000000000 */
[----:B------:R-:W-:Y:S05]  /*c3b0*/  BRA.DIV UR4, `(.L_x_1491) ;  /* 0x0000017604ac7947 */ /* 0x000fea000b800000 */
.L_x_1807:
[----:B------:R-:W-:-:S03]  /*c3c0*/  UMOV UR4, 0xffffffff ;  /* 0xffffffff00047882 */ /* 0x000fc60000000000 */
[----:B------:R-:W-:Y:S05]  /*c3d0*/  BRA.DIV UR4, `(.L_x_1492) ;  /* 0x0000017604cc7947 */ /* 0x000fea000b800000 */
.L_x_1810:
[----:B------:R-:W-:-:S03]  /*c3e0*/  UMOV UR4, 0xffffffff ;  /* 0xffffffff00047882 */ /* 0x000fc60000000000 */
[----:B------:R-:W-:Y:S05]  /*c3f0*/  BRA.DIV UR4, `(.L_x_1493) ;  /* 0x0000017604ec7947 */ /* 0x000fea000b800000 */
.L_x_1813:
[----:B------:R-:W-:-:S03]  /*c400*/  UMOV UR4, 0xffffffff ;  /* 0xffffffff00047882 */ /* 0x000fc60000000000 */
[----:B------:R-:W-:Y:S05]  /*c410*/  BRA.DIV UR4, `(.L_x_1494) ;  /* 0x0000017a040c7947 */ /* 0x000fea000b800000 */
.L_x_1816:
[----:B------:R-:W-:-:S03]  /*c420*/  UMOV UR4, 0xffffffff ;  /* 0xffffffff00047882 */ /* 0x000fc60000000000 */
[----:B------:R-:W-:Y:S05]  /*c430*/  BRA.DIV UR4, `(.L_x_1495) ;  /* 0x0000017a042c7947 */ /* 0x000fea000b800000 */
.L_x_1819:
[----:B-----5:R-:W-:Y:S01]  /*c440*/  IMAD.MOV.U32 R0, RZ, RZ, R4 ;  /* 0x000000ffff007224 */ /* 0x020fe200078e0004 */
[----:B------:R-:W-:Y:S01]  /*c450*/  BSSY B1, `(.L_x_1496) ;  /* 0x000003b000017945 */ /* 0x000fe20003800000 */
[----:B------:R-:W-:Y:S02]  /*c460*/  IMAD.MOV.U32 R8, RZ, RZ, R6 ;  /* 0x000000ffff087224 */ /* 0x000fe400078e0006 */
        /* <DEDUP_REMOVED lines=11> */
[----:B------:R-:W-:Y:S01]  /*c520*/  LEA.HI R0, R222, R222, RZ, 0x1 ;  /* 0x000000dede007211 */ /* 0x000fe200078f08ff */
[----:B------:R-:W-:Y:S01]  /*c530*/  IMAD.MOV.U32 R10, RZ, RZ, R30 ;  /* 0x000000ffff0a7224 */ /* 0x000fe200078e001e */
[----:B------:R-:W-:Y:S02]  /*c540*/  PRMT R65, R3, 0x7610, R65 ;  /* 0x0000761003417816 */ /* 0x000fe40000000041 */
[----:B------:R-:W-:Y:S01]  /*c550*/  LOP3.LUT R3, R0, 0xfffffffe, RZ, 0xc0, !PT ;  /* 0xfffffffe00037812 */ /* 0x000fe200078ec0ff */
[----:B------:R-:W-:Y:S01]  /*c560*/  IMAD.MOV.U32 R0, RZ, RZ, R32 ;  /* 0x000000ffff007224 */ /* 0x000fe200078e0020 */
[----:B------:R-:W-:Y:S01]  /*c570*/  PRMT R71, R9, 0x7610, R71 ;  /* 0x0000761009477816 */ /* 0x000fe20000000047 */
[----:B------:R-:W-:Y:S01]  /*c580*/  IMAD.MOV.U32 R9, RZ, RZ, R29 ;  /* 0x000000ffff097224 */ /* 0x000fe200078e001d */
[----:B------:R-:W-:Y:S01]  /*c590*/  PRMT R61, R8, 0x7610, R61 ;  /* 0x00007610083d7816 */ /* 0x000fe2000000003d */
[----:B------:R-:W-:Y:S01]  /*c5a0*/  IMAD.IADD R3, R222, 0x1, -R3 ;  /* 0x00000001de037824 */ /* 0x000fe200078e0a03 */
[----:B------:R-:W-:Y:S01]  /*c5b0*/  PRMT R60, R10, 0x7610, R60 ;  /* 0x000076100a3c7816 */ /* 0x000fe2000000003c */
[----:B------:R-:W-:Y:S01]  /*c5c0*/  IMAD.MOV.U32 R10, RZ, RZ, R31 ;  /* 0x000000ffff0a7224 */ /* 0x000fe200078e001f */
[----:B------:R-:W-:Y:S01]  /*c5d0*/  PRMT R62, R9, 0x7610, R62 ;  /* 0x00007610093e7816 */ /* 0x000fe2000000003e */
[----:B------:R-:W-:Y:S01]  /*c5e0*/  IMAD.MOV.U32 R8, RZ, RZ, R33 ;  /* 0x000000ffff087224 */ /* 0x000fe200078e0021 */
[----:B------:R-:W-:Y:S01]  /*c5f0*/  SHF.L.U32 R9, R3, 0x1f, RZ ;  /* 0x0000001f03097819 */ /* 0x000fe200000006ff */
[----:B------:R-:W-:Y:S01]  /*c600*/  IMAD.MOV.U32 R3, RZ, RZ, R35 ;  /* 0x000000ffff037224 */ /* 0x000fe200078e0023 */
[----:B------:R-:W-:Y:S01]  /*c610*/  PRMT R59, R59, 0x5410, R10 ;  /* 0x000054103b3b7816 */ /* 0x000fe2000000000a */
[----:B------:R-:W-:Y:S01]  /*c620*/  IMAD.MOV.U32 R10, RZ, RZ, R37 ;  /* 0x000000ffff0a7224 */ /* 0x000fe200078e0025 */
[----:B------:R-:W0:Y:S01]  /*c630*/  SYNCS.PHASECHK.TRANS64.TRYWAIT P4, [R2+URZ+0x28800], R9 ;  /* 0x02880009020075a7 */ /* 0x000e22000808017f */
[----:B------:R-:W-:-:S02]  /*c640*/  PRMT R61, R61, 0x5410, R0 ;  /* 0x000054103d3d7816 */ /* 0x000fc40000000000 */
        /* <DEDUP_REMOVED lines=26> */
[----:B0-----:R-:W-:Y:S06]  /*c7f0*/  @!P4 BRA `(.L_x_1497) ;  /* 0x000001740064c947 */ /* 0x001fec0003800000 */
.L_x_1820:
[----:B------:R-:W-:Y:S05]  /*c800*/  BSYNC B1 ;  /* 0x0000000000017941 */ /* 0x000fea0003800000 */
.L_x_1496:
[----:B------:R-:W-:Y:S04]  /*c810*/  BSSY B1, `(.L_x_1498) ;  /* 0x0000061000017945 */ /* 0x000fe80003800000 */
[----:B------:R-:W-:Y:S05]  /*c820*/  @P1 BRA `(.L_x_1499) ;  /* 0x00000004007c1947 */ /* 0x000fea0003800000 */
[----:B------:R-:W-:Y:S01]  /*c830*/  LEA.HI R8, R21, R220, RZ, 0x1d ;  /* 0x000000dc15087211 */ /* 0x000fe200078fe8ff */
[----:B------:R-:W-:Y:S01]  /*c840*/  HADD2.F32 R65, -RZ, R65.H0_H0 ;  /* 0x20000041ff417230 */ /* 0x000fe20000004100 */
[----:B------:R-:W-:Y:S01]  /*c850*/  SHF.R.U64 R76, R24, 0x10, R25 ;  /* 0x00000010184c7819 */ /* 0x000fe20000001219 */
[----:B------:R-:W-:Y:S01]  /*c860*/  HADD2.F32 R64, -RZ, R64.H0_H0 ;  /* 0x20000040ff407230 */ /* 0x000fe20000004100 */
[----:B------:R-:W-:Y:S01]  /*c870*/  SHF.R.S32.HI R11, RZ, 0x1f, R8 ;  /* 0x0000001fff0b7819 */ /* 0x000fe20000011408 */
[----:B0-----:R-:W-:Y:S01]  /*c880*/  IMAD.SHL.U32 R9, R8, 0x8, RZ ;  /* 0x0000000808097824 */ /* 0x001fe200078e00ff */
[----:B------:R-:W-:Y:S02]  /*c890*/  SHF.R.U64 R79, R4, 0x10, R5 ;  /* 0x00000010044f7819 */ /* 0x000fe40000001205 */
[----:B------:R-:W-:Y:S02]  /*c8a0*/  LEA.HI R11, R11, R8, RZ, 0x3 ;  /* 0x000000080b0b7211 */ /* 0x000fe400078f18ff */
[----:B------:R-:W-:-:S02]  /*c8b0*/  LOP3.LUT R10, R9, 0x38, RZ, 0xc0, !PT ;  /* 0x00000038090a7812 */ /* 0x000fc400078ec0ff */
[----:B------:R-:W-:Y:S01]  /*c8c0*/  SHF.R.U32.HI R67, RZ, 0x10, R5 ;  /* 0x00000010ff437819 */ /* 0x000fe20000011605 */
[----:B------:R-:W-:Y:S01]  /*c8d0*/  IMAD.SHL.U32 R11, R11, 0x400, RZ ;  /* 0x000004000b0b7824 */ /* 0x000fe200078e00ff */
[----:B------:R-:W-:Y:S02]  /*c8e0*/  LOP3.LUT R10, R10, 0x1c0, R203, 0xf8, !PT ;  /* 0x000001c00a0a7812 */ /* 0x000fe400078ef8cb */
[----:B------:R-:W-:Y:S02]  /*c8f0*/  SHF.R.U32.HI R66, RZ, 0x10, R25 ;  /* 0x00000010ff427819 */ /* 0x000fe40000011619 */
[----:B------:R-:W-:Y:S02]  /*c900*/  LOP3.LUT R12, R10, R211, RZ, 0x3c, !PT ;  /* 0x000000d30a0c7212 */ /* 0x000fe400078e3cff */
[----:B------:R-:W-:Y:S01]  /*c910*/  LOP3.LUT R13, R11, 0x7fffe000, RZ, 0xc0, !PT ;  /* 0x7fffe0000b0d7812 */ /* 0x000fe200078ec0ff */
[----:B------:R-:W-:Y:S01]  /*c920*/  HADD2.F32 R66, -RZ, R66.H0_H0 ;  /* 0x20000042ff427230 */ /* 0x000fe20000004100 */
[----:B------:R-:W0:Y:S01]  /*c930*/  LDS.128 R8, [R213] ;  /* 0x00000000d5087984 */ /* 0x000e220000000c00 */
[----:B------:R-:W-:-:S02]  /*c940*/  SHF.R.U64 R75, R26, 0x10, R27 ;  /* 0x000000101a4b7819 */ /* 0x000fc4000000121b */
[----:B------:R-:W-:Y:S02]  /*c950*/  IADD3 R13, R12, R13, R212 ;  /* 0x0000000d0c0d7210 */ /* 0x000fe40007ffe0d4 */
[----:B------:R-:W-:Y:S02]  /*c960*/  SHF.R.U32.HI R73, RZ, 0x10, R27 ;  /* 0x00000010ff497819 */ /* 0x000fe4000001161b */
[--C-:B------:R-:W-:Y:S01]  /*c970*/  SHF.R.U32.HI R77, RZ, 0x10, R7.reuse ;  /* 0x00000010ff4d7819 */ /* 0x100fe20000011607 */
[----:B------:R-:W-:Y:S01]  /*c980*/  IMAD R63, R13, 0x2, R2 ;  /* 0x000000020d3f7824 */ /* 0x000fe200078e0202 */
[----:B------:R-:W-:-:S04]  /*c990*/  SHF.R.U64 R78, R6, 0x10, R7 ;  /* 0x00000010064e7819 */ /* 0x000fc80000001207 */
[----:B------:R-:W1:Y:S01]  /*c9a0*/  LDS.128 R12, [R63+0x10400] ;  /* 0x010400003f0c7984 */ /* 0x000e620000000c00 */
[--C-:B0-----:R-:W-:Y:S02]  /*c9b0*/  HADD2.F32 R5, -RZ, R9.reuse.H0_H0 ;  /* 0x20000009ff057230 */ /* 0x101fe40000004100 */
[----:B------:R-:W-:Y:S02]  /*c9c0*/  HADD2.F32 R9, -RZ, R9.H1_H1 ;  /* 0x30000009ff097230 */ /* 0x000fe40000004100 */
[----:B------:R-:W-:Y:S02]  /*c9d0*/  HADD2.F32 R4, -RZ, R8.H0_H0 ;  /* 0x20000008ff047230 */ /* 0x000fe40000004100 */
[----:B------:R-:W-:Y:S02]  /*c9e0*/  HADD2.F32 R6, -RZ, R10.H0_H0 ;  /* 0x2000000aff067230 */ /* 0x000fe40000004100 */
[--C-:B------:R-:W-:Y:S02]  /*c9f0*/  HADD2.F32 R7, -RZ, R11.reuse.H0_H0 ;  /* 0x2000000bff077230 */ /* 0x100fe40000004100 */
[----:B------:R-:W-:-:S02]  /*ca00*/  HADD2.F32 R11, -RZ, R11.H1_H1 ;  /* 0x3000000bff0b7230 */ /* 0x000fc40000004100 */
        /* <DEDUP_REMOVED lines=9> */
[----:B------:R-:W-:Y:S02]  /*caa0*/  HADD2.F32 R64, -RZ, R69.H0_H0 ;  /* 0x20000045ff407230 */ /* 0x000fe40000004100 */
[----:B------:R-:W-:Y:S01]  /*cab0*/  FFMA.FTZ R70, R5, R65, R70 ;  /* 0x0000004105467223 */ /* 0x000fe20000010046 */
[----:B------:R-:W-:Y:S02]  /*cac0*/  HADD2.F32 R5, -RZ, R71.H1_H1 ;  /* 0x30000047ff057230 */ /* 0x000fe40000004100 */
[----:B------:R-:W-:Y:S01]  /*cad0*/  FMUL.FTZ R74, R25, R24 ;  /* 0x00000018194a7220 */ /* 0x000fe20000410000 */
[----:B------:R-:W-:Y:S02]  /*cae0*/  HADD2.F32 R25, -RZ, R69.H1_H1 ;  /* 0x30000045ff197230 */ /* 0x000fe40000004100 */
[----:B------:R-:W-:Y:S01]  /*caf0*/  FMUL.FTZ R65, R13, R64 ;  /* 0x000000400d417220 */ /* 0x000fe20000410000 */
[----:B------:R-:W-:-:S02]  /*cb00*/  HADD2.F32 R26, -RZ, R14.H0_H0 ;  /* 0x2000000eff1a7230 */ /* 0x000fc40000004100 */
[-C--:B------:R-:W-:Y:S01]  /*cb10*/  FMUL.FTZ R13, R13, R5.reuse ;  /* 0x000000050d0d7220 */ /* 0x080fe20000410000 */
[C---:B------:R-:W-:Y:S01]  /*cb20*/  FFMA.FTZ R69, R9.reuse, R66, R74 ;  /* 0x0000004209457223 */ /* 0x040fe2000001004a */
[C---:B------:R-:W-:Y:S01]  /*cb30*/  FFMA.FTZ R65, R4.reuse, R5, -R65 ;  /* 0x0000000504417223 */ /* 0x040fe20000010841 */
[--C-:B------:R-:W-:Y:S02]  /*cb40*/  HADD2.F32 R5, -RZ, R80.reuse.H0_H0 ;  /* 0x20000050ff057230 */ /* 0x100fe40000004100 */
[----:B------:R-:W-:Y:S01]  /*cb50*/  FFMA.FTZ R66, R4, R64, R13 ;  /* 0x0000004004427223 */ /* 0x000fe2000001000d */
[----:B------:R-:W-:Y:S02]  /*cb60*/  HADD2.F32 R27, -RZ, R15.H0_H0 ;  /* 0x2000000fff1b7230 */ /* 0x000fe40000004100 */
[----:B------:R-:W-:Y:S01]  /*cb70*/  FFMA.FTZ R67, R9, R24, -R72 ;  /* 0x0000001809437223 */ /* 0x000fe20000010848 */
[----:B------:R-:W-:Y:S02]  /*cb80*/  HADD2.F32 R64, -RZ, R71.H0_H0 ;  /* 0x20000047ff407230 */ /* 0x000fe40000004100 */
[----:B------:R-:W-:Y:S01]  /*cb90*/  FMUL.FTZ R9, R26, R25 ;  /* 0x000000191a097220 */ /* 0x000fe20000410000 */
[----:B------:R-:W-:-:S02]  /*cba0*/  HADD2.F32 R4, -RZ, R80.H1_H1 ;  /* 0x30000050ff047230 */ /* 0x000fc40000004100 */
[-C--:B------:R-:W-:Y:S01]  /*cbb0*/  FMUL.FTZ R13, R26, R5.reuse ;  /* 0x000000051a0d7220 */ /* 0x080fe20000410000 */
[----:B------:R-:W-:Y:S02]  /*cbc0*/  HADD2.F32 R15, -RZ, R15.H1_H1 ;  /* 0x3000000fff0f7230 */ /* 0x000fe40000004100 */
[C---:B------:R-:W-:Y:S01]  /*cbd0*/  FMUL.FTZ R72, R27.reuse, R64 ;  /* 0x000000401b487220 */ /* 0x040fe20000410000 */
[----:B------:R-:W-:Y:S02]  /*cbe0*/  HADD2.F32 R26, -RZ, R73.H0_H0 ;  /* 0x20000049ff1a7230 */ /* 0x000fe40000004100 */
[-C--:B------:R-:W-:Y:S01]  /*cbf0*/  FMUL.FTZ R27, R27, R4.reuse ;  /* 0x000000041b1b7220 */ /* 0x080fe20000410000 */
[----:B------:R-:W-:Y:S02]  /*cc00*/  HADD2.F32 R24, -RZ, R77.H0_H0 ;  /* 0x2000004dff187230 */ /* 0x000fe40000004100 */
[C---:B------:R-:W-:Y:S01]  /*cc10*/  FFMA.FTZ R71, R6.reuse, R5, -R9 ;  /* 0x0000000506477223 */ /* 0x040fe20000010809 */
[----:B------:R-:W-:Y:S01]  /*cc20*/  FFMA.FTZ R25, R6, R25, R13 ;  /* 0x0000001906197223 */ /* 0x000fe2000001000d */
[----:B------:R-:W-:Y:S01]  /*cc30*/  FFMA.FTZ R72, R7, R4, -R72 ;  /* 0x0000000407487223 */ /* 0x000fe20000010848 */
[----:B------:R-:W-:-:S02]  /*cc40*/  HADD2.F32 R12, -RZ, R12.H1_H1 ;  /* 0x3000000cff0c7230 */ /* 0x000fc40000004100 */
[----:B------:R-:W-:Y:S01]  /*cc50*/  FMUL.FTZ R6, R15, R26 ;  /* 0x0000001a0f067220 */ /* 0x000fe20000410000 */
[----:B------:R-:W-:Y:S02]  /*cc60*/  HADD2.F32 R14, -RZ, R14.H1_H1 ;  /* 0x3000000eff0e7230 */ /* 0x000fe40000004100 */
[----:B------:R-:W-:Y:S01]  /*cc70*/  FFMA.FTZ R64, R7, R64, R27 ;  /* 0x0000004007407223 */ /* 0x000fe2000001001b */
[-C--:B------:R-:W-:Y:S01]  /*cc80*/  FMUL.FTZ R4, R15, R24.reuse ;  /* 0x000000180f047220 */ /* 0x080fe20000410000 */
[----:B------:R-:W-:Y:S02]  /*cc90*/  HADD2.F32 R9, -RZ, R76.H0_H0 ;  /* 0x2000004cff097230 */ /* 0x000fe40000004100 */
[C---:B------:R-:W-:Y:S01]  /*cca0*/  FFMA.FTZ R73, R11.reuse, R24, -R6 ;  /* 0x000000180b497223 */ /* 0x040fe20000010806 */
[----:B------:R-:W-:Y:S02]  /*ccb0*/  HADD2.F32 R13, -RZ, R75.H0_H0 ;  /* 0x2000004bff0d7230 */ /* 0x000fe40000004100 */
[----:B------:R-:W-:Y:S01]  /*ccc0*/  FFMA.FTZ R75, R11, R26, R4 ;  /* 0x0000001a0b4b7223 */ /* 0x000fe20000010004 */
[----:B------:R-:W-:-:S02]  /*ccd0*/  HADD2.F32 R5, -RZ, R79.H0_H0 ;  /* 0x2000004fff057230 */ /* 0x000fc40000004100 */
[----:B------:R-:W-:Y:S01]  /*cce0*/  FMUL.FTZ R11, R12, R9 ;  /* 0x000000090c0b7220 */ /* 0x000fe20000410000 */
[----:B------:R-:W-:Y:S02]  /*ccf0*/  HADD2.F32 R7, -RZ, R78.H0_H0 ;  /* 0x2000004eff077230 */ /* 0x000fe40000004100 */
[----:B------:R-:W-:Y:S01]  /*cd00*/  FMUL.FTZ R27, R14, R13 ;  /* 0x0000000d0e1b7220 */ /* 0x000fe20000410000 */
[----:B------:R-:W-:Y:S02]  /*cd10*/  HADD2.F32 R10, -RZ, R10.H1_H1 ;  /* 0x3000000aff0a7230 */ /* 0x000fe40000004100 */
[-C--:B------:R-:W-:Y:S01]  /*cd20*/  FMUL.FTZ R12, R12, R5.reuse ;  /* 0x000000050c0c7220 */ /* 0x080fe20000410000 */
[----:B------:R-:W-:Y:S01]  /*cd30*/  FFMA.FTZ R4, R8, R5, -R11 ;  /* 0x0000000508047223 */ /* 0x000fe2000001080b */
[-C--:B------:R-:W-:Y:S01]  /*cd40*/  FMUL.FTZ R14, R14, R7.reuse ;  /* 0x000000070e0e7220 */ /* 0x080fe20000410000 */
[----:B------:R-:W-:Y:S01]  /*cd50*/  F2FP.F16.F32.PACK_AB R5, R67, R68 ;  /* 0x000000444305723e */ /* 0x000fe200000000ff */
[----:B------:R-:W-:Y:S01]  /*cd60*/  FFMA.FTZ R6, R10, R7, -R27 ;  /* 0x000000070a067223 */ /* 0x000fe2000001081b */
        /* <DEDUP_REMOVED lines=8> */
[----:B------:R-:W-:Y:S02]  /*cdf0*/  F2FP.F16.F32.PACK_AB R8, R15, R66 ;  /* 0x000000420f08723e */ /* 0x000fe400000000ff */
[----:B------:R-:W-:-:S05]  /*ce00*/  F2FP.F16.F32.PACK_AB R10, R10, R25 ;  /* 0x000000190a0a723e */ /* 0x000fca00000000ff */
[----:B------:R1:W-:Y:S02]  /*ce10*/  STS.128 [R63+0x10400], R8 ;  /* 0x010400083f007388 */ /* 0x0003e40000000c00 */
.L_x_1499:
[----:B------:R-:W-:Y:S05]  /*ce20*/  BSYNC B1 ;  /* 0x0000000000017941 */ /* 0x000fea0003800000 */
.L_x_1498:
[----:B------:R-:W-:Y:S04]  /*ce30*/  BSSY B1, `(.L_x_1500) ;  /* 0x0000060000017945 */ /* 0x000fe80003800000 */
[----:B------:R-:W-:Y:S05]  /*ce40*/  @P2 BRA `(.L_x_1501) ;  /* 0x0000000400782947 */ /* 0x000fea0003800000 */
[----:B-1----:R-:W-:Y:S02]  /*ce50*/  LEA.HI R4, R21, R220, RZ, 0x1d ;  /* 0x000000dc15047211 */ /* 0x002fe400078fe8ff */
[----:B------:R-:W-:Y:S01]  /*ce60*/  SHF.R.U64 R69, R30, 0x10, R31 ;  /* 0x000000101e457819 */ /* 0x000fe2000000121f */
[--C-:B------:R-:W-:Y:S01]  /*ce70*/  HADD2.F32 R30, -RZ, R62.reuse.H0_H0 ;  /* 0x2000003eff1e7230 */ /* 0x100fe20000004100 */
[----:B------:R-:W-:Y:S01]  /*ce80*/  SHF.R.S32.HI R7, RZ, 0x1f, R4 ;  /* 0x0000001fff077819 */ /* 0x000fe20000011404 */
[----:B------:R-:W-:Y:S01]  /*ce90*/  IMAD.SHL.U32 R5, R4, 0x8, RZ ;  /* 0x0000000804057824 */ /* 0x000fe200078e00ff */
[----:B------:R-:W-:Y:S01]  /*cea0*/  SHF.R.U64 R65, R32, 0x10, R33 ;  /* 0x0000001020417819 */ /* 0x000fe20000001221 */
[----:B------:R-:W-:Y:S01]  /*ceb0*/  HADD2.F32 R62, -RZ, R62.H1_H1 ;  /* 0x3000003eff3e7230 */ /* 0x000fe20000004100 */
[----:B------:R-:W-:Y:S02]  /*cec0*/  LEA.HI R7, R7, R4, RZ, 0x3 ;  /* 0x0000000407077211 */ /* 0x000fe400078f18ff */
[----:B------:R-:W-:-:S02]  /*ced0*/  LOP3.LUT R4, R202, 0x38, R5, 0xf8, !PT ;  /* 0x00000038ca047812 */ /* 0x000fc400078ef805 */
[--C-:B------:R-:W-:Y:S01]  /*cee0*/  SHF.R.U64 R70, R28, 0x10, R29.reuse ;  /* 0x000000101c467819 */ /* 0x100fe2000000121d */
[----:B------:R-:W-:Y:S01]  /*cef0*/  IMAD.SHL.U32 R7, R7, 0x400, RZ ;  /* 0x0000040007077824 */ /* 0x000fe200078e00ff */
[----:B0-----:R-:W-:Y:S02]  /*cf00*/  LOP3.LUT R9, R4, R209, RZ, 0x3c, !PT ;  /* 0x000000d104097212 */ /* 0x001fe400078e3cff */
[----:B------:R-:W-:Y:S02]  /*cf10*/  SHF.R.U32.HI R64, RZ, 0x10, R29 ;  /* 0x00000010ff407819 */ /* 0x000fe4000001161d */
[----:B------:R-:W-:Y:S02]  /*cf20*/  LOP3.LUT R8, R7, 0x7fffe000, RZ, 0xc0, !PT ;  /* 0x7fffe00007087812 */ /* 0x000fe400078ec0ff */
[----:B------:R-:W0:Y:S01]  /*cf30*/  LDS.128 R4, [R227] ;  /* 0x00000000e3047984 */ /* 0x000e220000000c00 */
[----:B------:R-:W-:Y:S02]  /*cf40*/  SHF.R.U32.HI R29, RZ, 0x10, R33 ;  /* 0x00000010ff1d7819 */ /* 0x000fe40000011621 */
[----:B------:R-:W-:-:S02]  /*cf50*/  IADD3 R9, R9, R8, R210 ;  /* 0x0000000809097210 */ /* 0x000fc40007ffe0d2 */
[----:B------:R-:W-:Y:S01]  /*cf60*/  SHF.R.U32.HI R67, RZ, 0x10, R31 ;  /* 0x00000010ff437819 */ /* 0x000fe2000001161f */
[----:B------:R-:W-:Y:S01]  /*cf70*/  HADD2.F32 R29, -RZ, R29.H0_H0 ;  /* 0x2000001dff1d7230 */ /* 0x000fe20000004100 */
[----:B------:R-:W-:Y:S02]  /*cf80*/  LEA R12, R9, R2, 0x1 ;  /* 0x00000002090c7211 */ /* 0x000fe400078e08ff */
[--C-:B------:R-:W-:Y:S02]  /*cf90*/  SHF.R.U64 R63, R34, 0x10, R35.reuse ;  /* 0x00000010223f7819 */ /* 0x100fe40000001223 */
[----:B------:R-:W-:Y:S01]  /*cfa0*/  SHF.R.U32.HI R35, RZ, 0x10, R35 ;  /* 0x00000010ff237819 */ /* 0x000fe20000011623 */
[----:B------:R-:W1:Y:S01]  /*cfb0*/  LDS.128 R8, [R12+0x10400] ;  /* 0x010400000c087984 */ /* 0x000e620000000c00 */
[--C-:B0-----:R-:W-:Y:S02]  /*cfc0*/  HADD2.F32 R13, -RZ, R5.reuse.H0_H0 ;  /* 0x20000005ff0d7230 */ /* 0x101fe40000004100 */
[----:B------:R-:W-:-:S02]  /*cfd0*/  HADD2.F32 R14, -RZ, R5.H1_H1 ;  /* 0x30000005ff0e7230 */ /* 0x000fc40000004100 */
[----:B------:R-:W-:Y:S02]  /*cfe0*/  HADD2.F32 R5, -RZ, R4.H0_H0 ;  /* 0x20000004ff057230 */ /* 0x000fe40000004100 */
[----:B------:R-:W-:Y:S02]  /*cff0*/  HADD2.F32 R15, -RZ, R6.H0_H0 ;  /* 0x20000006ff0f7230 */ /* 0x000fe40000004100 */
[--C-:B------:R-:W-:Y:S02]  /*d000*/  HADD2.F32 R24, -RZ, R7.reuse.H0_H0 ;  /* 0x20000007ff187230 */ /* 0x100fe40000004100 */
[----:B------:R-:W-:Y:S02]  /*d010*/  HADD2.F32 R7, -RZ, R7.H1_H1 ;  /* 0x30000007ff077230 */ /* 0x000fe40000004100 */
[--C-:B-1----:R-:W-:Y:S02]  /*d020*/  HADD2.F32 R25, -RZ, R9.reuse.H0_H0 ;  /* 0x20000009ff197230 */ /* 0x102fe40000004100 */
[----:B------:R-:W-:-:S02]  /*d030*/  HADD2.F32 R26, -RZ, R9.H1_H1 ;  /* 0x30000009ff1a7230 */ /* 0x000fc40000004100 */
[----:B------:R-:W-:Y:S02]  /*d040*/  HADD2.F32 R9, -RZ, R8.H0_H0 ;  /* 0x20000008ff097230 */ /* 0x000fe40000004100 */
[C---:B------:R-:W-:Y:S01]  /*d050*/  FMUL.FTZ R32, R25.reuse, R62 ;  /* 0x0000003e19207220 */ /* 0x040fe20000410000 */
[-C--:B------:R-:W-:Y:S01]  /*d060*/  FMUL.FTZ R34, R25, R30.reuse ;  /* 0x0000001e19227220 */ /* 0x080fe20000410000 */
[----:B------:R-:W-:Y:S02]  /*d070*/  HADD2.F32 R25, -RZ, R64.H0_H0 ;  /* 0x20000040ff197230 */ /* 0x000fe40000004100 */
[----:B------:R-:W-:Y:S01]  /*d080*/  FMUL.FTZ R33, R26, R29 ;  /* 0x0000001d1a217220 */ /* 0x000fe20000410000 */
[C---:B------:R-:W-:Y:S01]  /*d090*/  FFMA.FTZ R31, R13.reuse, R30, -R32 ;  /* 0x0000001e0d1f7223 */ /* 0x040fe20000010820 */
[--C-:B------:R-:W-:Y:S02]  /*d0a0*/  HADD2.F32 R32, -RZ, R61.reuse.H1_H1 ;  /* 0x3000003dff207230 */ /* 0x100fe40000004100 */
[----:B------:R-:W-:Y:S01]  /*d0b0*/  FFMA.FTZ R62, R13, R62, R34 ;  /* 0x0000003e0d3e7223 */ /* 0x000fe20000010022 */
[----:B------:R-:W-:-:S02]  /*d0c0*/  HADD2.F32 R30, -RZ, R61.H0_H0 ;  /* 0x2000003dff1e7230 */ /* 0x000fc40000004100 */
[----:B------:R-:W-:Y:S01]  /*d0d0*/  FMUL.FTZ R13, R26, R25 ;  /* 0x000000191a0d7220 */ /* 0x000fe20000410000 */
[----:B------:R-:W-:Y:S02]  /*d0e0*/  HADD2.F32 R27, -RZ, R10.H0_H0 ;  /* 0x2000000aff1b7230 */ /* 0x000fe40000004100 */
[C---:B------:R-:W-:Y:S01]  /*d0f0*/  FMUL.FTZ R34, R9.reuse, R32 ;  /* 0x0000002009227220 */ /* 0x040fe20000410000 */
[--C-:B------:R-:W-:Y:S02]  /*d100*/  HADD2.F32 R26, -RZ, R60.reuse.H1_H1 ;  /* 0x3000003cff1a7230 */ /* 0x100fe40000004100 */
[-C--:B------:R-:W-:Y:S01]  /*d110*/  FMUL.FTZ R9, R9, R30.reuse ;  /* 0x0000001e09097220 */ /* 0x080fe20000410000 */
[----:B------:R-:W-:Y:S02]  /*d120*/  HADD2.F32 R60, -RZ, R60.H0_H0 ;  /* 0x2000003cff3c7230 */ /* 0x000fe40000004100 */
[----:B------:R-:W-:Y:S01]  /*d130*/  FFMA.FTZ R34, R5, R30, -R34 ;  /* 0x0000001e05227223 */ /* 0x000fe20000010822 */
[----:B------:R-:W-:-:S02]  /*d140*/  HADD2.F32 R28, -RZ, R11.H0_H0 ;  /* 0x2000000bff1c7230 */ /* 0x000fc40000004100 */
[----:B------:R-:W-:Y:S01]  /*d150*/  FFMA.FTZ R32, R5, R32, R9 ;  /* 0x0000002005207223 */ /* 0x000fe20000010009 */
[--C-:B------:R-:W-:Y:S02]  /*d160*/  HADD2.F32 R5, -RZ, R59.reuse.H1_H1 ;  /* 0x3000003bff057230 */ /* 0x100fe40000004100 */
[C---:B------:R-:W-:Y:S01]  /*d170*/  FFMA.FTZ R64, R14.reuse, R25, -R33 ;  /* 0x000000190e407223 */ /* 0x040fe20000010821 */
[----:B------:R-:W-:Y:S01]  /*d180*/  FFMA.FTZ R29, R14, R29, R13 ;  /* 0x0000001d0e1d7223 */ /* 0x000fe2000001000d */
[----:B------:R-:W-:Y:S02]  /*d190*/  HADD2.F32 R59, -RZ, R59.H0_H0 ;  /* 0x2000003bff3b7230 */ /* 0x000fe40000004100 */
[C---:B------:R-:W-:Y:S01]  /*d1a0*/  FMUL.FTZ R14, R27.reuse, R26 ;  /* 0x0000001a1b0e7220 */ /* 0x040fe20000410000 */
[-C--:B------:R-:W-:Y:S01]  /*d1b0*/  FMUL.FTZ R66, R27, R60.reuse ;  /* 0x0000003c1b427220 */ /* 0x080fe20000410000 */
[----:B------:R-:W-:Y:S02]  /*d1c0*/  HADD2.F32 R11, -RZ, R11.H1_H1 ;  /* 0x3000000bff0b7230 */ /* 0x000fe40000004100 */
[----:B------:R-:W-:Y:S01]  /*d1d0*/  FFMA.FTZ R60, R15, R60, -R14 ;  /* 0x0000003c0f3c7223 */ /* 0x000fe2000001080e */
[----:B------:R-:W-:Y:S01]  /*d1e0*/  FMUL.FTZ R9, R28, R59 ;  /* 0x0000003b1c097220 */ /* 0x000fe20000410000 */
[----:B------:R-:W-:-:S02]  /*d1f0*/  HADD2.F32 R30, -RZ, R35.H0_H0 ;  /* 0x20000023ff1e7230 */ /* 0x000fc40000004100 */
[-C--:B------:R-:W-:Y:S01]  /*d200*/  FMUL.FTZ R28, R28, R5.reuse ;  /* 0x000000051c1c7220 */ /* 0x080fe20000410000 */
[----:B------:R-:W-:Y:S02]  /*d210*/  HADD2.F32 R14, -RZ, R67.H0_H0 ;  /* 0x20000043ff0e7230 */ /* 0x000fe40000004100 */
[----:B------:R-:W-:Y:S01]  /*d220*/  FFMA.FTZ R66, R15, R26, R66 ;  /* 0x0000001a0f427223 */ /* 0x000fe20000010042 */
[C---:B------:R-:W-:Y:S01]  /*d230*/  FFMA.FTZ R26, R24.reuse, R5, -R9 ;  /* 0x00000005181a7223 */ /* 0x040fe20000010809 */
[----:B------:R-:W-:Y:S01]  /*d240*/  FFMA.FTZ R28, R24, R59, R28 ;  /* 0x0000003b181c7223 */ /* 0x000fe2000001001c */
[C---:B------:R-:W-:Y:S01]  /*d250*/  FMUL.FTZ R68, R11.reuse, R30 ;  /* 0x0000001e0b447220 */ /* 0x040fe20000410000 */
[----:B------:R-:W-:Y:S01]  /*d260*/  FMUL.FTZ R24, R11, R14 ;  /* 0x0000000e0b187220 */ /* 0x000fe20000410000 */
[----:B------:R-:W-:Y:S02]  /*d270*/  HADD2.F32 R8, -RZ, R8.H1_H1 ;  /* 0x30000008ff087230 */ /* 0x000fe40000004100 */
[----:B------:R-:W-:-:S02]  /*d280*/  HADD2.F32 R10, -RZ, R10.H1_H1 ;  /* 0x3000000aff0a7230 */ /* 0x000fc40000004100 */
[C---:B------:R-:W-:Y:S01]  /*d290*/  FFMA.FTZ R33, R7.reuse, R14, -R68 ;  /* 0x0000000e07217223 */ /* 0x040fe20000010844 */
[----:B------:R-:W-:Y:S02]  /*d2a0*/  HADD2.F32 R11, -RZ, R65.H0_H0 ;  /* 0x20000041ff0b7230 */ /* 0x000fe40000004100 */
[----:B------:R-:W-:Y:S01]  /*d2b0*/  FFMA.FTZ R35, R7, R30, R24 ;  /* 0x0000001e07237223 */ /* 0x000fe20000010018 */
[----:B------:R-:W-:Y:S02]  /*d2c0*/  HADD2.F32 R13, -RZ, R63.H0_H0 ;  /* 0x2000003fff0d7230 */ /* 0x000fe40000004100 */
[----:B------:R-:W-:Y:S02]  /*d2d0*/  HADD2.F32 R5, -RZ, R70.H0_H0 ;  /* 0x20000046ff057230 */ /* 0x000fe40000004100 */
[----:B------:R-:W-:Y:S01]  /*d2e0*/  FMUL.FTZ R7, R8, R11 ;  /* 0x0000000b08077220 */ /* 0x000fe20000410000 */
[----:B------:R-:W-:Y:S02]  /*d2f0*/  HADD2.F32 R9, -RZ, R69.H0_H0 ;  /* 0x20000045ff097230 */ /* 0x000fe40000004100 */
[----:B------:R-:W-:Y:S01]  /*d300*/  FMUL.FTZ R27, R10, R13 ;  /* 0x0000000d0a1b7220 */ /* 0x000fe20000410000 */
[----:B------:R-:W-:-:S02]  /*d310*/  HADD2.F32 R4, -RZ, R4.H1_H1 ;  /* 0x30000004ff047230 */ /* 0x000fc40000004100 */
[----:B------:R-:W-:Y:S01]  /*d320*/  FMUL.FTZ R8, R8, R5 ;  /* 0x0000000508087220 */ /* 0x000fe20000410000 */
[----:B------:R-:W-:Y:S02]  /*d330*/  HADD2.F32 R6, -RZ, R6.H1_H1 ;  /* 0x30000006ff067230 */ /* 0x000fe40000004100 */
[----:B------:R-:W-:Y:S01]  /*d340*/  FMUL.FTZ R10, R10, R9 ;  /* 0x000000090a0a7220 */ /* 0x000fe20000410000 */
[C---:B------:R-:W-:Y:S01]  /*d350*/  FFMA.FTZ R15, R4.reuse, R5, -R7 ;  /* 0x00000005040f7223 */ /* 0x040fe20000010807 */
[----:B------:R-:W-:Y:S01]  /*d360*/  FFMA.FTZ R25, R4, R11, R8 ;  /* 0x0000000b04197223 */ /* 0x000fe20000010008 */
[C---:B------:R-:W-:Y:S01]  /*d370*/  FFMA.FTZ R27, R6.reuse, R9, -R27 ;  /* 0x00000009061b7223 */ /* 0x040fe2000001081b */
[----:B------:R-:W-:Y:S01]  /*d380*/  FFMA.FTZ R13, R6, R13, R10 ;  /* 0x0000000d060d7223 */ /* 0x000fe2000001000a */
[----:B------:R-:W-:Y:S02]  /*d390*/  F2FP.F16.F32.PACK_AB R7, R33, R26 ;  /* 0x0000001a2107723e */ /* 0x000fe400000000ff */
        /* <DEDUP_REMOVED lines=9> */
.L_x_1501:
[----:B------:R-:W-:Y:S05]  /*d430*/  BSYNC B1 ;  /* 0x0000000000017941 */ /* 0x000fea0003800000 */
.L_x_1500:
[----:B------:R-:W-:Y:S04]  /*d440*/  BSSY B1, `(.L_x_1502) ;  /* 0x0000060000017945 */ /* 0x000fe80003800000 */
[----:B------:R-:W-:Y:S05]  /*d450*/  @P3 BRA `(.L_x_1503) ;  /* 0x0000000400783947 */ /* 0x000fea0003800000 */
[----:B-12---:R-:W-:Y:S01]  /*d460*/  LEA.HI R4, R21, R220, RZ, 0x1d ;  /* 0x000000dc15047211 */ /* 0x006fe200078fe8ff */
[----:B------:R-:W-:Y:S01]  /*d470*/  HADD2.F32 R34, -RZ, R57.H1_H1 ;  /* 0x30000039ff227230 */ /* 0x000fe20000004100 */
[----:B------:R-:W-:Y:S01]  /*d480*/  SHF.R.U32.HI R33, RZ, 0x10, R37 ;  /* 0x00000010ff217819 */ /* 0x000fe20000011625 */
[----:B------:R-:W-:Y:S01]  /*d490*/  HADD2.F32 R30, -RZ, R55.H1_H1 ;  /* 0x30000037ff1e7230 */ /* 0x000fe20000004100 */
[----:B------:R-:W-:Y:S01]  /*d4a0*/  SHF.R.S32.HI R5, RZ, 0x1f, R4 ;  /* 0x0000001fff057819 */ /* 0x000fe20000011404 */
[----:B------:R-:W-:Y:S01]  /*d4b0*/  IMAD.SHL.U32 R6, R4, 0x8, RZ ;  /* 0x0000000804067824 */ /* 0x000fe200078e00ff */
[----:B------:R-:W-:Y:S02]  /*d4c0*/  SHF.R.U32.HI R29, RZ, 0x10, R41 ;  /* 0x00000010ff1d7819 */ /* 0x000fe40000011629 */
[----:B------:R-:W-:Y:S02]  /*d4d0*/  LEA.HI R5, R5, R4, RZ, 0x3 ;  /* 0x0000000405057211 */ /* 0x000fe400078f18ff */
[----:B------:R-:W-:Y:S01]  /*d4e0*/  LOP3.LUT R4, R201, 0x38, R6, 0xf8, !PT ;  /* 0x00000038c9047812 */ /* 0x000fe200078ef806 */
[----:B------:R-:W-:Y:S01]  /*d4f0*/  HADD2.F32 R29, -RZ, R29.H0_H0 ;  /* 0x2000001dff1d7230 */ /* 0x000fe20000004100 */
[----:B------:R-:W-:Y:S01]  /*d500*/  SHF.R.U64 R60, R36, 0x10, R37 ;  /* 0x00000010243c7819 */ /* 0x000fe20000001225 */
[----:B------:R-:W-:Y:S01]  /*d510*/  IMAD.SHL.U32 R5, R5, 0x400, RZ ;  /* 0x0000040005057824 */ /* 0x000fe200078e00ff */
[----:B0-----:R-:W-:-:S02]  /*d520*/  LOP3.LUT R9, R4, R207, RZ, 0x3c, !PT ;  /* 0x000000cf04097212 */ /* 0x001fc400078e3cff */
[----:B------:R-:W-:Y:S02]  /*d530*/  SHF.R.U64 R59, R40, 0x10, R41 ;  /* 0x00000010283b7819 */ /* 0x000fe40000001229 */
[----:B------:R-:W-:Y:S02]  /*d540*/  LOP3.LUT R8, R5, 0x7fffe000, RZ, 0xc0, !PT ;  /* 0x7fffe00005087812 */ /* 0x000fe400078ec0ff */
[----:B------:R-:W0:Y:S01]  /*d550*/  LDS.128 R4, [R226] ;  /* 0x00000000e2047984 */ /* 0x000e220000000c00 */
[----:B------:R-:W-:Y:S02]  /*d560*/  SHF.R.U64 R41, R38, 0x10, R39 ;  /* 0x0000001026297819 */ /* 0x000fe40000001227 */
[----:B------:R-:W-:Y:S02]  /*d570*/  IADD3 R9, R9, R8, R208 ;  /* 0x0000000809097210 */ /* 0x000fe40007ffe0d0 */
[----:B------:R-:W-:Y:S02]  /*d580*/  SHF.R.U64 R37, R42, 0x10, R43 ;  /* 0x000000102a257819 */ /* 0x000fe4000000122b */
[----:B------:R-:W-:Y:S01]  /*d590*/  SHF.R.U32.HI R39, RZ, 0x10, R39 ;  /* 0x00000010ff277819 */ /* 0x000fe20000011627 */
[----:B------:R-:W-:Y:S01]  /*d5a0*/  IMAD R12, R9, 0x2, R2 ;  /* 0x00000002090c7824 */ /* 0x000fe200078e0202 */
[----:B------:R-:W-:-:S04]  /*d5b0*/  SHF.R.U32.HI R42, RZ, 0x10, R43 ;  /* 0x00000010ff2a7819 */ /* 0x000fc8000001162b */
        /* <DEDUP_REMOVED lines=14> */
[C---:B------:R-:W-:Y:S01]  /*d6a0*/  FMUL.FTZ R33, R26.reuse, R29 ;  /* 0x0000001d1a217220 */ /* 0x040fe20000410000 */
[C---:B------:R-:W-:Y:S01]  /*d6b0*/  FFMA.FTZ R31, R13.reuse, R30, -R32 ;  /* 0x0000001e0d1f7223 */ /* 0x040fe20000010820 */
[----:B------:R-:W-:Y:S02]  /*d6c0*/  HADD2.F32 R32, -RZ, R57.H0_H0 ;  /* 0x20000039ff207230 */ /* 0x000fe40000004100 */
[----:B------:R-:W-:Y:S01]  /*d6d0*/  FFMA.FTZ R36, R13, R34, R36 ;  /* 0x000000220d247223 */ /* 0x000fe20000010024 */
[----:B------:R-:W-:Y:S02]  /*d6e0*/  HADD2.F32 R30, -RZ, R55.H0_H0 ;  /* 0x20000037ff1e7230 */ /* 0x000fe40000004100 */
[----:B------:R-:W-:Y:S01]  /*d6f0*/  FMUL.FTZ R13, R26, R25 ;  /* 0x000000191a0d7220 */ /* 0x000fe20000410000 */
[----:B------:R-:W-:Y:S02]  /*d700*/  HADD2.F32 R27, -RZ, R10.H0_H0 ;  /* 0x2000000aff1b7230 */ /* 0x000fe40000004100 */
[----:B------:R-:W-:Y:S01]  /*d710*/  FMUL.FTZ R34, R9, R32 ;  /* 0x0000002009227220 */ /* 0x000fe20000410000 */
[----:B------:R-:W-:-:S02]  /*d720*/  HADD2.F32 R26, -RZ, R58.H0_H0 ;  /* 0x2000003aff1a7230 */ /* 0x000fc40000004100 */
[----:B------:R-:W-:Y:S01]  /*d730*/  FMUL.FTZ R9, R9, R30 ;  /* 0x0000001e09097220 */ /* 0x000fe20000410000 */
[C---:B------:R-:W-:Y:S01]  /*d740*/  FFMA.FTZ R38, R14.reuse, R25, -R33 ;  /* 0x000000190e267223 */ /* 0x040fe20000010821 */
[----:B------:R-:W-:Y:S01]  /*d750*/  FFMA.FTZ R29, R14, R29, R13 ;  /* 0x0000001d0e1d7223 */ /* 0x000fe2000001000d */
[----:B------:R-:W-:Y:S02]  /*d760*/  HADD2.F32 R14, -RZ, R56.H0_H0 ;  /* 0x20000038ff0e7230 */ /* 0x000fe40000004100 */
[C---:B------:R-:W-:Y:S01]  /*d770*/  FFMA.FTZ R32, R5.reuse, R32, R9 ;  /* 0x0000002005207223 */ /* 0x040fe20000010009 */
[----:B------:R-:W-:Y:S02]  /*d780*/  HADD2.F32 R28, -RZ, R11.H0_H0 ;  /* 0x2000000bff1c7230 */ /* 0x000fe40000004100 */
[----:B------:R-:W-:Y:S01]  /*d790*/  FFMA.FTZ R34, R5, R30, -R34 ;  /* 0x0000001e05227223 */ /* 0x000fe20000010822 */
[----:B------:R-:W-:Y:S02]  /*d7a0*/  HADD2.F32 R9, -RZ, R58.H1_H1 ;  /* 0x3000003aff097230 */ /* 0x000fe40000004100 */
[----:B------:R-:W-:Y:S01]  /*d7b0*/  FMUL.FTZ R30, R27, R26 ;  /* 0x0000001a1b1e7220 */ /* 0x000fe20000410000 */
[----:B------:R-:W-:-:S02]  /*d7c0*/  HADD2.F32 R5, -RZ, R56.H1_H1 ;  /* 0x30000038ff057230 */ /* 0x000fc40000004100 */
[-C--:B------:R-:W-:Y:S01]  /*d7d0*/  FMUL.FTZ R40, R27, R14.reuse ;  /* 0x0000000e1b287220 */ /* 0x080fe20000410000 */
[----:B------:R-:W-:Y:S02]  /*d7e0*/  HADD2.F32 R11, -RZ, R11.H1_H1 ;  /* 0x3000000bff0b7230 */ /* 0x000fe40000004100 */
[C---:B------:R-:W-:Y:S01]  /*d7f0*/  FFMA.FTZ R27, R15.reuse, R14, -R30 ;  /* 0x0000000e0f1b7223 */ /* 0x040fe2000001081e */
[C---:B------:R-:W-:Y:S01]  /*d800*/  FMUL.FTZ R13, R28.reuse, R9 ;  /* 0x000000091c0d7220 */ /* 0x040fe20000410000 */
[----:B------:R-:W-:Y:S02]  /*d810*/  HADD2.F32 R30, -RZ, R42.H0_H0 ;  /* 0x2000002aff1e7230 */ /* 0x000fe40000004100 */
[-C--:B------:R-:W-:Y:S01]  /*d820*/  FMUL.FTZ R28, R28, R5.reuse ;  /* 0x000000051c1c7220 */ /* 0x080fe20000410000 */
[----:B------:R-:W-:Y:S02]  /*d830*/  HADD2.F32 R14, -RZ, R39.H0_H0 ;  /* 0x20000027ff0e7230 */ /* 0x000fe40000004100 */
[----:B------:R-:W-:Y:S01]  /*d840*/  FFMA.FTZ R40, R15, R26, R40 ;  /* 0x0000001a0f287223 */ /* 0x000fe20000010028 */
[C---:B------:R-:W-:Y:S01]  /*d850*/  FFMA.FTZ R26, R24.reuse, R5, -R13 ;  /* 0x00000005181a7223 */ /* 0x040fe2000001080d */
[----:B------:R-:W-:Y:S01]  /*d860*/  FFMA.FTZ R28, R24, R9, R28 ;  /* 0x00000009181c7223 */ /* 0x000fe2000001001c */
[C---:B------:R-:W-:Y:S01]  /*d870*/  FMUL.FTZ R42, R11.reuse, R30 ;  /* 0x0000001e0b2a7220 */ /* 0x040fe20000410000 */
[----:B------:R-:W-:Y:S01]  /*d880*/  FMUL.FTZ R24, R11, R14 ;  /* 0x0000000e0b187220 */ /* 0x000fe20000410000 */
[----:B------:R-:W-:-:S02]  /*d890*/  HADD2.F32 R8, -RZ, R8.H1_H1 ;  /* 0x30000008ff087230 */ /* 0x000fc40000004100 */
[----:B------:R-:W-:Y:S02]  /*d8a0*/  HADD2.F32 R10, -RZ, R10.H1_H1 ;  /* 0x3000000aff0a7230 */ /* 0x000fe40000004100 */
[C---:B------:R-:W-:Y:S01]  /*d8b0*/  FFMA.FTZ R35, R7.reuse, R14, -R42 ;  /* 0x0000000e07237223 */ /* 0x040fe2000001082a */
[----:B------:R-:W-:Y:S02]  /*d8c0*/  HADD2.F32 R11, -RZ, R59.H0_H0 ;  /* 0x2000003bff0b7230 */ /* 0x000fe40000004100 */
[----:B------:R-:W-:Y:S02]  /*d8d0*/  HADD2.F32 R13, -RZ, R37.H0_H0 ;  /* 0x20000025ff0d7230 */ /* 0x000fe40000004100 */
[----:B------:R-:W-:Y:S01]  /*d8e0*/  FFMA.FTZ R37, R7, R30, R24 ;  /* 0x0000001e07257223 */ /* 0x000fe20000010018 */
[----:B------:R-:W-:Y:S02]  /*d8f0*/  HADD2.F32 R5, -RZ, R60.H0_H0 ;  /* 0x2000003cff057230 */ /* 0x000fe40000004100 */
[----:B------:R-:W-:Y:S01]  /*d900*/  FMUL.FTZ R7, R8, R11 ;  /* 0x0000000b08077220 */ /* 0x000fe20000410000 */
[----:B------:R-:W-:-:S02]  /*d910*/  HADD2.F32 R9, -RZ, R41.H0_H0 ;  /* 0x20000029ff097230 */ /* 0x000fc40000004100 */
        /* <DEDUP_REMOVED lines=18> */
.L_x_1503:
[----:B------:R-:W-:Y:S05]  /*da40*/  BSYNC B1 ;  /* 0x0000000000017941 */ /* 0x000fea0003800000 */
.L_x_1502:
[----:B------:R-:W-:Y:S01]  /*da50*/  PRMT R36, R0, 0x5410, R3 ;  /* 0x0000541000247816 */ /* 0x000fe20000000003 */
[----:B------:R-:W-:Y:S06]  /*da60*/  @P0 BRA `(.L_x_1477) ;  /* 0x0000000400780947 */ /* 0x000fec0003800000 */
[----:B------:R-:W-:Y:S01]  /*da70*/  LEA.HI R21, R21, R220, RZ, 0x1d ;  /* 0x000000dc15157211 */ /* 0x000fe200078fe8ff */
[----:B-123--:R-:W1:Y:S01]  /*da80*/  LDS.128 R4, [R225] ;  /* 0x00000000e1047984 */ /* 0x00ee620000000c00 */
[----:B------:R-:W-:Y:S01]  /*da90*/  HADD2.F32 R27, -RZ, R54.H1_H1 ;  /* 0x30000036ff1b7230 */ /* 0x000fe20000004100 */
[----:B------:R-:W-:Y:S01]  /*daa0*/  SHF.R.U64 R35, R44, 0x10, R45 ;  /* 0x000000102c237819 */ /* 0x000fe2000000122d */
[----:B------:R-:W-:Y:S01]  /*dab0*/  HADD2.F32 R26, -RZ, R20.H1_H1 ;  /* 0x30000014ff1a7230 */ /* 0x000fe20000004100 */
[----:B------:R-:W-:Y:S01]  /*dac0*/  SHF.R.S32.HI R0, RZ, 0x1f, R21 ;  /* 0x0000001fff007819 */ /* 0x000fe20000011415 */
[----:B------:R-:W-:Y:S01]  /*dad0*/  IMAD.SHL.U32 R3, R21, 0x8, RZ ;  /* 0x0000000815037824 */ /* 0x000fe200078e00ff */
[----:B------:R-:W-:Y:S01]  /*dae0*/  SHF.R.U32.HI R44, RZ, 0x10, R45 ;  /* 0x00000010ff2c7819 */ /* 0x000fe2000001162d */
[----:B------:R-:W-:Y:S01]  /*daf0*/  HADD2.F32 R54, -RZ, R54.H0_H0 ;  /* 0x20000036ff367230 */ /* 0x000fe20000004100 */
[----:B------:R-:W-:Y:S01]  /*db00*/  LEA.HI R21, R0, R21, RZ, 0x3 ;  /* 0x0000001500157211 */ /* 0x000fe200078f18ff */
[----:B------:R-:W-:Y:S01]  /*db10*/  HADD2.F32 R20, -RZ, R20.H0_H0 ;  /* 0x20000014ff147230 */ /* 0x000fe20000004100 */
[----:B------:R-:W-:-:S02]  /*db20*/  LOP3.LUT R0, R200, 0x38, R3, 0xf8, !PT ;  /* 0x00000038c8007812 */ /* 0x000fc400078ef803 */
[----:B------:R-:W-:Y:S01]  /*db30*/  SHF.R.U32.HI R28, RZ, 0x10, R49 ;  /* 0x00000010ff1c7819 */ /* 0x000fe20000011631 */
[----:B------:R-:W-:Y:S01]  /*db40*/  IMAD.SHL.U32 R21, R21, 0x400, RZ ;  /* 0x0000040015157824 */ /* 0x000fe200078e00ff */
[----:B------:R-:W-:Y:S02]  /*db50*/  LOP3.LUT R3, R0, R205, RZ, 0x3c, !PT ;  /* 0x000000cd00037212 */ /* 0x000fe400078e3cff */
[----:B------:R-:W-:Y:S01]  /*db60*/  SHF.R.U64 R34, R46, 0x10, R47 ;  /* 0x000000102e227819 */ /* 0x000fe2000000122f */
[----:B------:R-:W-:Y:S01]  /*db70*/  HADD2.F32 R28, -RZ, R28.H0_H0 ;  /* 0x2000001cff1c7230 */ /* 0x000fe20000004100 */
[----:B------:R-:W-:Y:S02]  /*db80*/  LOP3.LUT R21, R21, 0x7fffe000, RZ, 0xc0, !PT ;  /* 0x7fffe00015157812 */ /* 0x000fe400078ec0ff */
[----:B------:R-:W-:Y:S02]  /*db90*/  SHF.R.U64 R31, R50, 0x10, R51 ;  /* 0x00000010321f7819 */ /* 0x000fe40000001233 */
[----:B------:R-:W-:-:S02]  /*dba0*/  IADD3 R3, R3, R21, R206 ;  /* 0x0000001503037210 */ /* 0x000fc40007ffe0ce */
[----:B------:R-:W-:Y:S02]  /*dbb0*/  SHF.R.U32.HI R46, RZ, 0x10, R47 ;  /* 0x00000010ff2e7819 */ /* 0x000fe4000001162f */
[----:B------:R-:W-:Y:S01]  /*dbc0*/  SHF.R.U32.HI R50, RZ, 0x10, R51 ;  /* 0x00000010ff327819 */ /* 0x000fe20000011633 */
[----:B------:R-:W-:Y:S01]  /*dbd0*/  IMAD R3, R3, 0x2, R2 ;  /* 0x0000000203037824 */ /* 0x000fe200078e0202 */
[----:B------:R-:W-:-:S04]  /*dbe0*/  SHF.R.U64 R33, R48, 0x10, R49 ;  /* 0x0000001030217819 */ /* 0x000fc80000001231 */
[----:B0-----:R-:W0:Y:S01]  /*dbf0*/  LDS.128 R8, [R3+0x10400] ;  /* 0x0104000003087984 */ /* 0x001e220000000c00 */
[--C-:B-1----:R-:W-:Y:S02]  /*dc00*/  HADD2.F32 R12, -RZ, R5.reuse.H0_H0 ;  /* 0x20000005ff0c7230 */ /* 0x102fe40000004100 */
[----:B------:R-:W-:Y:S02]  /*dc10*/  HADD2.F32 R5, -RZ, R5.H1_H1 ;  /* 0x30000005ff057230 */ /* 0x000fe40000004100 */
[----:B------:R-:W-:Y:S02]  /*dc20*/  HADD2.F32 R0, -RZ, R4.H0_H0 ;  /* 0x20000004ff007230 */ /* 0x000fe40000004100 */
[----:B------:R-:W-:Y:S02]  /*dc30*/  HADD2.F32 R13, -RZ, R6.H0_H0 ;  /* 0x20000006ff0d7230 */ /* 0x000fe40000004100 */
[--C-:B------:R-:W-:Y:S02]  /*dc40*/  HADD2.F32 R14, -RZ, R7.reuse.H0_H0 ;  /* 0x20000007ff0e7230 */ /* 0x100fe40000004100 */
[----:B------:R-:W-:-:S02]  /*dc50*/  HADD2.F32 R7, -RZ, R7.H1_H1 ;  /* 0x30000007ff077230 */ /* 0x000fc40000004100 */
[----:B------:R-:W-:Y:S02]  /*dc60*/  HADD2.F32 R4, -RZ, R4.H1_H1 ;  /* 0x30000004ff047230 */ /* 0x000fe40000004100 */
[----:B------:R-:W-:Y:S02]  /*dc70*/  HADD2.F32 R6, -RZ, R6.H1_H1 ;  /* 0x30000006ff067230 */ /* 0x000fe40000004100 */
[--C-:B0-----:R-:W-:Y:S02]  /*dc80*/  HADD2.F32 R15, -RZ, R9.reuse.H0_H0 ;  /* 0x20000009ff0f7230 */ /* 0x101fe40000004100 */
[----:B------:R-:W-:Y:S02]  /*dc90*/  HADD2.F32 R21, -RZ, R9.H1_H1 ;  /* 0x30000009ff157230 */ /* 0x000fe40000004100 */
[----:B------:R-:W-:Y:S02]  /*dca0*/  HADD2.F32 R9, -RZ, R8.H0_H0 ;  /* 0x20000008ff097230 */ /* 0x000fe40000004100 */
[C---:B------:R-:W-:Y:S01]  /*dcb0*/  FMUL.FTZ R29, R15.reuse, R27 ;  /* 0x0000001b0f1d7220 */ /* 0x040fe20000410000 */
[----:B------:R-:W-:Y:S01]  /*dcc0*/  FMUL.FTZ R15, R15, R26 ;  /* 0x0000001a0f0f7220 */ /* 0x000fe20000410000 */
[----:B------:R-:W-:Y:S01]  /*dcd0*/  FMUL.FTZ R30, R21, R28 ;  /* 0x0000001c151e7220 */ /* 0x000fe20000410000 */
[----:B------:R-:W-:-:S02]  /*dce0*/  HADD2.F32 R24, -RZ, R10.H0_H0 ;  /* 0x2000000aff187230 */ /* 0x000fc40000004100 */
[C---:B------:R-:W-:Y:S01]  /*dcf0*/  FFMA.FTZ R29, R12.reuse, R26, -R29 ;  /* 0x0000001a0c1d7223 */ /* 0x040fe2000001081d */
[----:B------:R-:W-:Y:S02]  /*dd00*/  HADD2.F32 R26, -RZ, R44.H0_H0 ;  /* 0x2000002cff1a7230 */ /* 0x000fe40000004100 */
[----:B------:R-:W-:Y:S01]  /*dd10*/  FFMA.FTZ R27, R12, R27, R15 ;  /* 0x0000001b0c1b7223 */ /* 0x000fe2000001000f */
[C---:B------:R-:W-:Y:S01]  /*dd20*/  FMUL.FTZ R15, R9.reuse, R54 ;  /* 0x00000036090f7220 */ /* 0x040fe20000410000 */
[----:B------:R-:W-:Y:S02]  /*dd30*/  HADD2.F32 R12, -RZ, R36.H0_H0 ;  /* 0x20000024ff0c7230 */ /* 0x000fe40000004100 */
[----:B------:R-:W-:Y:S01]  /*dd40*/  FMUL.FTZ R9, R9, R20 ;  /* 0x0000001409097220 */ /* 0x000fe20000410000 */
[-C--:B------:R-:W-:Y:S01]  /*dd50*/  FMUL.FTZ R32, R21, R26.reuse ;  /* 0x0000001a15207220 */ /* 0x080fe20000410000 */
[C---:B------:R-:W-:Y:S01]  /*dd60*/  FFMA.FTZ R30, R5.reuse, R26, -R30 ;  /* 0x0000001a051e7223 */ /* 0x040fe2000001081e */
[C---:B------:R-:W-:Y:S01]  /*dd70*/  FFMA.FTZ R15, R0.reuse, R20, -R15 ;  /* 0x00000014000f7223 */ /* 0x040fe2000001080f */
[----:B------:R-:W-:Y:S01]  /*dd80*/  FFMA.FTZ R54, R0, R54, R9 ;  /* 0x0000003600367223 */ /* 0x000fe20000010009 */
[----:B------:R-:W-:Y:S01]  /*dd90*/  FFMA.FTZ R32, R5, R28, R32 ;  /* 0x0000001c05207223 */ /* 0x000fe20000010020 */
[----:B------:R-:W-:-:S02]  /*dda0*/  HADD2.F32 R5, -RZ, R53.H0_H0 ;  /* 0x20000035ff057230 */ /* 0x000fc40000004100 */
[C---:B------:R-:W-:Y:S01]  /*ddb0*/  FMUL.FTZ R0, R24.reuse, R12 ;  /* 0x0000000c18007220 */ /* 0x040fe20000410000 */
[----:B------:R-:W-:Y:S02]  /*ddc0*/  HADD2.F32 R25, -RZ, R11.H0_H0 ;  /* 0x2000000bff197230 */ /* 0x000fe40000004100 */
[----:B------:R-:W-:Y:S02]  /*ddd0*/  HADD2.F32 R53, -RZ, R53.H1_H1 ;  /* 0x30000035ff357230 */ /* 0x000fe40000004100 */
[-C--:B------:R-:W-:Y:S01]  /*dde0*/  FMUL.FTZ R26, R24, R5.reuse ;  /* 0x00000005181a7220 */ /* 0x080fe20000410000 */
[----:B------:R-:W-:Y:S02]  /*ddf0*/  HADD2.F32 R9, -RZ, R36.H1_H1 ;  /* 0x30000024ff097230 */ /* 0x000fe40000004100 */
[----:B------:R-:W-:Y:S01]  /*de00*/  FFMA.FTZ R24, R13, R5, -R0 ;  /* 0x000000050d187223 */ /* 0x000fe20000010800 */
[----:B------:R-:W-:Y:S02]  /*de10*/  HADD2.F32 R11, -RZ, R11.H1_H1 ;  /* 0x3000000bff0b7230 */ /* 0x000fe40000004100 */
[----:B------:R-:W-:Y:S01]  /*de20*/  FMUL.FTZ R28, R25, R53 ;  /* 0x00000035191c7220 */ /* 0x000fe20000410000 */
[----:B------:R-:W-:-:S02]  /*de30*/  HADD2.F32 R20, -RZ, R50.H0_H0 ;  /* 0x20000032ff147230 */ /* 0x000fc40000004100 */
[-C--:B------:R-:W-:Y:S01]  /*de40*/  FMUL.FTZ R5, R25, R9.reuse ;  /* 0x0000000919057220 */ /* 0x080fe20000410000 */
[----:B------:R-:W-:Y:S02]  /*de50*/  HADD2.F32 R0, -RZ, R46.H0_H0 ;  /* 0x2000002eff007230 */ /* 0x000fe40000004100 */
[----:B------:R-:W-:Y:S01]  /*de60*/  FFMA.FTZ R26, R13, R12, R26 ;  /* 0x0000000c0d1a7223 */ /* 0x000fe2000001001a */
[C---:B------:R-:W-:Y:S01]  /*de70*/  FFMA.FTZ R28, R14.reuse, R9, R28 ;  /* 0x000000090e1c7223 */ /* 0x040fe2000001001c */
[----:B------:R-:W-:Y:S01]  /*de80*/  FFMA.FTZ R53, R14, R53, -R5 ;  /* 0x000000350e357223 */ /* 0x000fe20000010805 */
[C---:B------:R-:W-:Y:S01]  /*de90*/  FMUL.FTZ R12, R11.reuse, R20 ;  /* 0x000000140b0c7220 */ /* 0x040fe20000410000 */
[----:B------:R-:W-:Y:S01]  /*dea0*/  FMUL.FTZ R14, R11, R0 ;  /* 0x000000000b0e7220 */ /* 0x000fe20000410000 */
[----:B------:R-:W-:Y:S02]  /*deb0*/  HADD2.F32 R8, -RZ, R8.H1_H1 ;  /* 0x30000008ff087230 */ /* 0x000fe40000004100 */
[----:B------:R-:W-:-:S02]  /*dec0*/  HADD2.F32 R10, -RZ, R10.H1_H1 ;  /* 0x3000000aff0a7230 */ /* 0x000fc40000004100 */
[C---:B------:R-:W-:Y:S01]  /*ded0*/  FFMA.FTZ R12, R7.reuse, R0, -R12 ;  /* 0x00000000070c7223 */ /* 0x040fe2000001080c */
[----:B------:R-:W-:Y:S02]  /*dee0*/  HADD2.F32 R11, -RZ, R33.H0_H0 ;  /* 0x20000021ff0b7230 */ /* 0x000fe40000004100 */
[----:B------:R-:W-:Y:S02]  /*def0*/  HADD2.F32 R13, -RZ, R31.H0_H0 ;  /* 0x2000001fff0d7230 */ /* 0x000fe40000004100 */
[----:B------:R-:W-:Y:S01]  /*df00*/  FFMA.FTZ R31, R7, R20, R14 ;  /* 0x00000014071f7223 */ /* 0x000fe2000001000e */
[----:B------:R-:W-:Y:S02]  /*df10*/  HADD2.F32 R5, -RZ, R35.H0_H0 ;  /* 0x20000023ff057230 */ /* 0x000fe40000004100 */
[----:B------:R-:W-:Y:S01]  /*df20*/  FMUL.FTZ R7, R8, R11 ;  /* 0x0000000b08077220 */ /* 0x000fe20000410000 */
[----:B------:R-:W-:Y:S02]  /*df30*/  HADD2.F32 R9, -RZ, R34.H0_H0 ;  /* 0x20000022ff097230 */ /* 0x000fe40000004100 */
[----:B------:R-:W-:Y:S01]  /*df40*/  FMUL.FTZ R25, R10, R13 ;  /* 0x0000000d0a197220 */ /* 0x000fe20000410000 */
[-C--:B------:R-:W-:Y:S01]  /*df50*/  FMUL.FTZ R8, R8, R5.reuse ;  /* 0x0000000508087220 */ /* 0x080fe20000410000 */
[----:B------:R-:W-:Y:S01]  /*df60*/  FFMA.FTZ R0, R4, R5, -R7 ;  /* 0x0000000504007223 */ /* 0x000fe20000010807 */
[-C--:B------:R-:W-:Y:S01]  /*df70*/  FMUL.FTZ R10, R10, R9.reuse ;  /* 0x000000090a0a7220 */ /* 0x080fe20000410000 */
[----:B------:R-:W-:Y:S01]  /*df80*/  FFMA.FTZ R25, R6, R9, -R25 ;  /* 0x0000000906197223 */ /* 0x000fe20000010819 */
[----:B------:R-:W-:Y:S01]  /*df90*/  FFMA.FTZ R21, R4, R11, R8 ;  /* 0x0000000b04157223 */ /* 0x000fe20000010008 */
[----:B------:R-:W-:Y:S01]  /*dfa0*/  F2FP.F16.F32.PACK_AB R7, R12, R53 ;  /* 0x000000350c07723e */ /* 0x000fe200000000ff */
        /* <DEDUP_REMOVED lines=10> */
.L_x_1477:
[----:B------:R-:W-:Y:S05]  /*e050*/  BSYNC B0 ;  /* 0x0000000000007941 */ /* 0x000fea0003800000 */
.L_x_1437:
        /* <DEDUP_REMOVED lines=8> */
.L_x_1435:
[----:B------:R-:W-:-:S05]  /*e0e0*/  IMAD.U32 R0, RZ, RZ, UR39 ;  /* 0x00000027ff007e24 */ /* 0x000fca000f8e00ff */
[----:B------:R-:W-:-:S13]  /*e0f0*/  ISETP.NE.AND P0, PT, R0, 0x3, PT ;  /* 0x000000030000780c */ /* 0x000fda0003f05270 */
[----:B------:R-:W-:Y:S05]  /*e100*/  @!P0 BRA `(.L_x_1504) ;  /* 0x0000000000048947 */ /* 0x000fea0003800000 */
[----:B------:R-:W-:Y:S01]  /*e110*/  BPT.TRAP 0x1 ;  /* 0x000000040000795c */ /* 0x000fe20000300000 */
.L_x_1504:
[----:B-12-4-:R-:W-:Y:S01]  /*e120*/  IMAD R3, R184, 0x8, R2 ;  /* 0x00000008b8037824 */ /* 0x016fe200078e0202 */
[----:B------:R-:W-:-:S04]  /*e130*/  SHF.L.U32 R0, R186, 0x1f, RZ ;  /* 0x0000001fba007819 */ /* 0x000fc800000006ff */
[----:B------:R1:W2:Y:S01]  /*e140*/  SYNCS.PHASECHK.TRANS64.TRYWAIT P2, [R3+URZ+0x28830], R0 ;  /* 0x02883000030075a7 */ /* 0x0002a2000804017f */
[----:B------:R-:W-:Y:S05]  /*e150*/  @!P0 BRA `(.L_x_1505) ;  /* 0x0000000000048947 */ /* 0x000fea0003800000 */
[----:B------:R-:W-:Y:S01]  /*e160*/  BPT.TRAP 0x1 ;  /* 0x000000040000795c */ /* 0x000fe20000300000 */
.L_x_1505:
[----:B---3--:R-:W3:Y:S02]  /*e170*/  S2R R4, SR_TID.X ;  /* 0x0000000000047919 */ /* 0x008ee40000002100 */
[----:B---3--:R-:W-:-:S04]  /*e180*/  LOP3.LUT R4, R4, 0x7f, RZ, 0xc0, !PT ;  /* 0x0000007f04047812 */ /* 0x008fc800078ec0ff */
[----:B------:R-:W-:Y:S01]  /*e190*/  ISETP.NE.AND P1, PT, R4, RZ, PT ;  /* 0x000000ff0400720c */ /* 0x000fe20003f25270 */
[----:B--2---:R-:W-:-:S12]  /*e1a0*/  @P2 BRA `(.L_x_1506) ;  /* 0x0000000000082947 */ /* 0x004fd80003800000 */
[----:B------:R-:W2:Y:S02]  /*e1b0*/  SYNCS.PHASECHK.TRANS64.TRYWAIT P2, [R3+URZ+0x28830], R0 ;  /* 0x02883000030075a7 */ /* 0x000ea4000804017f */
[----:B--2---:R-:W-:Y:S05]  /*e1c0*/  @!P2 BRA `(.L_x_1507) ;  /* 0x0000015c0004a947 */ /* 0x004fea0003800000 */
.L_x_1506:
[----:B------:R-:W-:Y:S05]  /*e1d0*/  WARPSYNC.ALL ;  /* 0x0000000000007948 */ /* 0x000fea0003800000 */
[----:B-12---:R-:W-:Y:S01]  /*e1e0*/  VIADD R0, R2, 0x18400 ;  /* 0x0001840002007836 */ /* 0x006fe20000000000 */
[----:B------:R-:W-:Y:S01]  /*e1f0*/  R2UR UR32, R52 ;  /* 0x00000000342072ca */ /* 0x000fe200000e0000 */
[----:B------:R-:W-:Y:S01]  /*e200*/  IMAD.MOV.U32 R5, RZ, RZ, 0x40000040 ;  /* 0x40000040ff057424 */ /* 0x000fe200078e00ff */
[----:B------:R-:W-:Y:S01]  /*e210*/  WARPGROUP.ARRIVE ;  /* 0x00000000000079c5 */ /* 0x000fe20000000000 */
[----:B------:R-:W-:Y:S01]  /*e220*/  UMOV UR33, 0x40000040 ;  /* 0x4000004000217882 */ /* 0x000fe20000000000 */
[----:B------:R-:W-:Y:S01]  /*e230*/  SHF.R.U32.HI R0, RZ, 0x4, R0 ;  /* 0x00000004ff007819 */ /* 0x000fe20000011600 */
[----:B------:R-:W-:Y:S01]  /*e240*/  IMAD.MOV.U32 R7, RZ, RZ, 0x40000040 ;  /* 0x40000040ff077424 */ /* 0x000fe200078e00ff */
[----:B------:R-:W-:Y:S01]  /*e250*/  R2UR UR35, R5 ;  /* 0x00000000052372ca */ /* 0x000fe200000e0000 */
[----:B------:R-:W-:Y:S01]  /*e260*/  UMOV UR5, 0x40000040 ;  /* 0x4000004000057882 */ /* 0x000fe20000000000 */
[----:B------:R-:W-:Y:S01]  /*e270*/  LOP3.LUT R0, R0, 0x3fff, RZ, 0xc0, !PT ;  /* 0x00003fff00007812 */ /* 0x000fe200078ec0ff */
[----:B------:R-:W-:Y:S01]  /*e280*/  UMOV UR9, 0x40000040 ;  /* 0x4000004000097882 */ /* 0x000fe20000000000 */
[----:B------:R-:W-:Y:S01]  /*e290*/  R2UR UR7, R7 ;  /* 0x00000000070772ca */ /* 0x000fe200000e0000 */
[----:B------:R-:W-:Y:S01]  /*e2a0*/  IMAD.MOV.U32 R7, RZ, RZ, 0x40000040 ;  /* 0x40000040ff077424 */ /* 0x000fe200078e00ff */
[----:B------:R-:W-:Y:S01]  /*e2b0*/  LOP3.LUT R8, R0, 0x10000, RZ, 0xfc, !PT ;  /* 0x0001000000087812 */ /* 0x000fe200078efcff */
[----:B------:R-:W-:Y:S01]  /*e2c0*/  ULOP3.LUT UR32, UR32, 0x10000, URZ, 0xfc, !UPT ;  /* 0x0001000020207892 */ /* 0x000fe2000f8efc3f */
[----:B------:R-:W-:Y:S01]  /*e2d0*/  IMAD.MOV.U32 R5, RZ, RZ, 0x40000040 ;  /* 0x40000040ff057424 */ /* 0x000fe200078e00ff */
[----:B------:R-:W-:Y:S01]  /*e2e0*/  UMOV UR13, 0x40000040 ;  /* 0x40000040000d7882 */ /* 0x000fe20000000000 */
[----:B------:R-:W-:Y:S01]  /*e2f0*/  R2UR UR11, R7 ;  /* 0x00000000070b72ca */ /* 0x000fe200000e0000 */
[----:B------:R-:W-:Y:S01]  /*e300*/  IMAD R4, R184, 0x800, R8 ;  /* 0x00000800b8047824 */ /* 0x000fe200078e0208 */
[----:B------:R-:W-:Y:S01]  /*e310*/  UIADD3 UR4, UR32, 0x2, URZ ;  /* 0x0000000220047890 */ /* 0x000fe2000fffe03f */
[----:B------:R-:W-:Y:S01]  /*e320*/  IMAD.MOV.U32 R7, RZ, RZ, 0x40000040 ;  /* 0x40000040ff077424 */ /* 0x000fe200078e00ff */
[----:B------:R-:W-:Y:S01]  /*e330*/  UIADD3 UR8, UR32, 0x4, URZ ;  /* 0x0000000420087890 */ /* 0x000fe2000fffe03f */
[C---:B------:R-:W-:Y:S01]  /*e340*/  VIADD R6, R4.reuse, 0x2 ;  /* 0x0000000204067836 */ /* 0x040fe20000000000 */
[----:B------:R-:W-:Y:S01]  /*e350*/  R2UR UR34, R4 ;  /* 0x00000000042272ca */ /* 0x000fe200000e0000 */
[----:B------:R-:W-:Y:S01]  /*e360*/  UIADD3 UR12, UR32, 0x6, URZ ;  /* 0x00000006200c7890 */ /* 0x000fe2000fffe03f */
[----:B------:R-:W-:Y:S01]  /*e370*/  R2UR UR15, R7 ;  /* 0x00000000070f72ca */ /* 0x000fe200000e0000 */
[----:B------:R-:W-:Y:S01]  /*e380*/  IMAD.MOV.U32 R7, RZ, RZ, 0x40000040 ;  /* 0x40000040ff077424 */ /* 0x000fe200078e00ff */
[----:B------:R-:W-:Y:S01]  /*e390*/  R2UR UR6, R6 ;  /* 0x00000000060672ca */ /* 0x000fe200000e0000 */
[----:B------:R-:W-:Y:S01]  /*e3a0*/  VIADD R6, R4, 0x4 ;  /* 0x0000000404067836 */ /* 0x000fe20000000000 */
[----:B------:R-:W-:Y:S01]  /*e3b0*/  UIADD3 UR16, UR32, 0x400, URZ ;  /* 0x0000040020107890 */ /* 0x000fe2000fffe03f */
[----:B------:R-:W-:Y:S01]  /*e3c0*/  R2UR UR31, R5 ;  /* 0x00000000051f72ca */ /* 0x000fe200000e0000 */
[----:B------:R-:W-:Y:S01]  /*e3d0*/  UMOV UR17, 0x40000040 ;  /* 0x4000004000117882 */ /* 0x000fe20000000000 */
[----:B------:R-:W-:Y:S01]  /*e3e0*/  R2UR UR19, R7 ;  /* 0x00000000071372ca */ /* 0x000fe200000e0000 */
[----:B------:R-:W-:Y:S01]  /*e3f0*/  IMAD.MOV.U32 R7, RZ, RZ, 0x40000040 ;  /* 0x40000040ff077424 */ /* 0x000fe200078e00ff */
[----:B------:R-:W-:Y:S01]  /*e400*/  R2UR UR10, R6 ;  /* 0x00000000060a72ca */ /* 0x000fe200000e0000 */
[----:B------:R-:W-:Y:S01]  /*e410*/  VIADD R6, R4, 0x6 ;  /* 0x0000000604067836 */ /* 0x000fe20000000000 */
[----:B------:R-:W-:Y:S01]  /*e420*/  HGMMA.64x128x16.F32 R24, gdesc[UR32], RZ, !UPT, gsb0 ;  /* 0x01e00000201879f0 */ /* 0x000fe2000c0008ff */
[----:B------:R-:W-:Y:S01]  /*e430*/  UIADD3 UR20, UR32, 0x402, URZ ;  /* 0x0000040220147890 */ /* 0x000fe2000fffe03f */
[----:B------:R-:W-:Y:S01]  /*e440*/  R2UR UR23, R7 ;  /* 0x00000000071772ca */ /* 0x000fe200000e0000 */
[----:B------:R-:W-:Y:S01]  /*e450*/  UMOV UR21, 0x40000040 ;  /* 0x4000004000157882 */ /* 0x000fe20000000000 */
[----:B------:R-:W-:Y:S01]  /*e460*/  R2UR UR14, R6 ;  /* 0x00000000060e72ca */ /* 0x000fe200000e0000 */
[----:B------:R-:W-:Y:S01]  /*e470*/  VIADD R6, R4, 0x400 ;  /* 0x0000040004067836 */ /* 0x000fe20000000000 */
[----:B------:R-:W-:Y:S01]  /*e480*/  MOV R7, 0x40000040 ;  /* 0x4000004000077802 */ /* 0x000fe20000000f00 */
[----:B------:R-:W-:Y:S01]  /*e490*/  UIADD3 UR24, UR32, 0x404, URZ ;  /* 0x0000040420187890 */ /* 0x000fe2000fffe03f */
[----:B------:R-:W1:Y:S01]  /*e4a0*/  LDC.64 R10, c[0x0][0x9e0] ;  /* 0x00027800ff0a7b82 */ /* 0x000e620000000a00 */
[----:B------:R-:W-:Y:S01]  /*e4b0*/  UMOV UR25, 0x40000040 ;  /* 0x4000004000197882 */ /* 0x000fe20000000000 */
[----:B------:R-:W-:Y:S01]  /*e4c0*/  R2UR UR18, R6 ;  /* 0x00000000061272ca */ /* 0x000fe200000e0000 */
[----:B------:R-:W-:Y:S01]  /*e4d0*/  VIADD R6, R4, 0x402 ;  /* 0x0000040204067836 */ /* 0x000fe20000000000 */
[----:B------:R-:W-:Y:S01]  /*e4e0*/  R2UR UR27, R7 ;  /* 0x00000000071b72ca */ /* 0x000fe200000e0000 */
[----:B------:R-:W-:Y:S01]  /*e4f0*/  UIADD3 UR28, UR32, 0x406, URZ ;  /* 0x00000406201c7890 */ /* 0x000fe2000fffe03f */
[----:B------:R-:W-:Y:S01]  /*e500*/  @!P1 VIADD R0, R3, 0x28840 ;  /* 0x0002884003009836 */ /* 0x000fe20000000000 */
[----:B------:R-:W-:Y:S01]  /*e510*/  UMOV UR29, 0x40000040 ;  /* 0x40000040001d7882 */ /* 0x000fe20000000000 */
[----:B------:R-:W-:Y:S01]  /*e520*/  R2UR UR22, R6 ;  /* 0x00000000061672ca */ /* 0x000fe200000e0000 */
[C---:B------:R-:W-:Y:S01]  /*e530*/  VIADD R6, R4.reuse, 0x404 ;  /* 0x0000040404067836 */ /* 0x040fe20000000000 */
[----:B------:R-:W-:Y:S01]  /*e540*/  LEA R14, R129, 0xffffff80, 0x7 ;  /* 0xffffff80810e7811 */ /* 0x000fe200078e38ff */
[----:B------:R-:W-:Y:S01]  /*e550*/  VIADD R4, R4, 0x406 ;  /* 0x0000040604047836 */ /* 0x000fe20000000000 */
[----:B------:R-:W-:-:S02]  /*e560*/  @!P1 PRMT R0, RZ, 0x654, R0 ;  /* 0x00000654ff009816 */ /* 0x000fc40000000000 */
[----:B------:R-:W-:Y:S02]  /*e570*/  R2UR UR26, R6 ;  /* 0x00000000061a72ca */ /* 0x000fe400000e0000 */
[----:B------:R-:W-:Y:S01]  /*e580*/  R2UR UR30, R4 ;  /* 0x00000000041e72ca */ /* 0x000fe200000e0000 */
[----:B------:R-:W-:-:S04]  /*e590*/  IMAD.MOV.U32 R4, RZ, RZ, -0x80 ;  /* 0xffffff80ff047424 */ /* 0x000fc800078e00ff */
[----:B0-----:R-:W-:Y:S02]  /*e5a0*/  IMAD R9, R129, R4, 0x80 ;  /* 0x0000008081097424 */ /* 0x001fe400078e0204 */
[----:B------:R-:W-:Y:S01]  /*e5b0*/  IMAD R4, R197, 0x80, R204 ;  /* 0x00000080c5047824 */ /* 0x000fe200078e02cc */
[----:B-1----:R-:W-:Y:S01]  /*e5c0*/  ISETP.GE.AND P2, PT, R11, 0x1, PT ;  /* 0x000000010b00780c */ /* 0x002fe20003f46270 */
[----:B------:R-:W-:-:S04]  /*e5d0*/  IMAD.IADD R6, R192, 0x1, R9 ;  /* 0x00000001c0067824 */ /* 0x000fc800078e0209 */
[----:B------:R-:W-:Y:S01]  /*e5e0*/  IMAD R13, R191, -0x2, R6 ;  /* 0xfffffffebf0d7824 */ /* 0x000fe200078e0206 */
[----:B------:R-:W-:Y:S02]  /*e5f0*/  WARPGROUP.DEPBAR.LE gsb0, 0x0 ;  /* 0x00008000000079c5 */ /* 0x000fe40000010000 */
[----:B------:R-:W-:-:S06]  /*e600*/  WARPGROUP.ARRIVE ;  /* 0x00000000000079c5 */ /* 0x000fcc0000000000 */
[----:B------:R-:W-:Y:S01]  /*e610*/  HGMMA.64x128x16.F32 R24, gdesc[UR4], R24, gsb0 ;  /* 0x01e00000041879f0 */ /* 0x000fe20008000818 */
[----:B------:R-:W-:Y:S02]  /*e620*/  ULDC UR6, c[0x0][0x9dc] ;  /* 0x0002770000067ab9 */ /* 0x000fe40000000800 */
[----:B------:R-:W-:Y:S01]  /*e630*/  IMAD.U32 R7, RZ, RZ, UR6 ;  /* 0x00000006ff077e24 */ /* 0x000fe2000f8e00ff */
        /* <DEDUP_REMOVED lines=20> */
[----:B0-----:R-:W-:-:S05]  /*e780*/  IADD3 R0, -R193, 0x1, R6 ;  /* 0x00000001c1007810 */ /* 0x001fca0007ffe106 */
[----:B------:R-:W-:Y:S01]  /*e790*/  IMAD R3, R191, -0x2, R0 ;  /* 0xfffffffebf037824 */ /* 0x000fe200078e0200 */
[----:B------:R-:W-:-:S03]  /*e7a0*/  LOP3.LUT R0, RZ, R7, RZ, 0x33, !PT ;  /* 0x00000007ff007212 */ /* 0x000fc600078e33ff */
[C---:B------:R-:W-:Y:S02]  /*e7b0*/  IMAD.IADD R12, R3.reuse, 0x1, R10 ;  /* 0x00000001030c7824 */ /* 0x040fe400078e020a */
[----:B------:R-:W-:-:S03]  /*e7c0*/  IMAD.IADD R15, R3, 0x1, R0 ;  /* 0x00000001030f7824 */ /* 0x000fc600078e0200 */
[----:B------:R-:W-:Y:S01]  /*e7d0*/  VIADDMNMX R0, R4, R12, R13, PT ;  /* 0x0000000c04007246 */ /* 0x000fe2000380010d */
[----:B------:R-:W-:Y:S01]  /*e7e0*/  IMAD.IADD R3, R15, 0x1, R4 ;  /* 0x000000010f037824 */ /* 0x000fe200078e0204 */
[----:B------:R-:W-:Y:S06]  /*e7f0*/  @!P2 BRA `(.L_x_1508) ;  /* 0x000000000050a947 */ /* 0x000fec0003800000 */
[----:B------:R-:W-:Y:S01]  /*e800*/  IADD3 R5, -R193, R192, R4 ;  /* 0x000000c0c1057210 */ /* 0x000fe20007ffe104 */
[----:B------:R-:W-:Y:S03]  /*e810*/  BSSY B0, `(.L_x_1509) ;  /* 0x000000e000007945 */ /* 0x000fe60003800000 */
        /* <DEDUP_REMOVED lines=9> */
.L_x_1510:
[----:B------:R-:W-:-:S13]  /*e8b0*/  ISETP.NE.AND P3, PT, R11, 0x1, PT ;  /* 0x000000010b00780c */ /* 0x000fda0003f65270 */
[----:B------:R-:W0:Y:S02]  /*e8c0*/  @P3 LDC.64 R20, c[0x0][0x9e8] ;  /* 0x00027a00ff143b82 */ /* 0x000e240000000a00 */
[----:B0-----:R-:W-:-:S05]  /*e8d0*/  @P3 IMAD.HI.U32 R6, R5, R20, RZ ;  /* 0x0000001405063227 */ /* 0x001fca00078e00ff */
[----:B------:R-:W-:-:S07]  /*e8e0*/  @P3 SHF.R.U32.HI R5, RZ, R21, R6 ;  /* 0x00000015ff053219 */ /* 0x000fce0000011606 */
.L_x_1511:
[----:B------:R-:W-:Y:S05]  /*e8f0*/  BSYNC B0 ;  /* 0x0000000000007941 */ /* 0x000fea0003800000 */
.L_x_1509:
[----:B------:R-:W-:-:S04]  /*e900*/  IMAD R6, R5, R11, -R14 ;  /* 0x0000000b05067224 */ /* 0x000fc800078e0a0e */
[----:B------:R-:W-:-:S05]  /*e910*/  IMAD R6, R191, -0x2, R6 ;  /* 0xfffffffebf067824 */ /* 0x000fca00078e0206 */
[----:B------:R-:W-:Y:S02]  /*e920*/  VIMNMX R3, R3, R6, !PT ;  /* 0x0000000603037248 */ /* 0x000fe40007fe0100 */
[----:B------:R-:W-:-:S07]  /*e930*/  VIADDMNMX R0, R6, R11, R0, PT ;  /* 0x0000000b06007246 */ /* 0x000fce0003800100 */
.L_x_1508:
[C---:B------:R-:W-:Y:S01]  /*e940*/  ISETP.GE.AND P3, PT, R9.reuse, 0x2, PT ;  /* 0x000000020900780c */ /* 0x040fe20003f66270 */
[----:B------:R-:W-:Y:S01]  /*e950*/  VIADD R6, R4, 0x8 ;  /* 0x0000000804067836 */ /* 0x000fe20000000000 */
[----:B------:R-:W-:Y:S02]  /*e960*/  ISETP.GE.AND P5, PT, R9, 0x9, PT ;  /* 0x000000090900780c */ /* 0x000fe40003fa6270 */
[----:B------:R-:W-:Y:S02]  /*e970*/  ISETP.GT.AND P4, PT, R3, 0x1, !P3 ;  /* 0x000000010300780c */ /* 0x000fe40005f84270 */
[----:B------:R-:W-:Y:S02]  /*e980*/  P2R R88, PR, RZ, 0x20 ;  /* 0x00000020ff587803 */ /* 0x000fe40000000000 */
[----:B------:R-:W-:Y:S02]  /*e990*/  ISETP.LT.OR P4, PT, R0, 0x2, P4 ;  /* 0x000000020000780c */ /* 0x000fe40002781670 */
[----:B------:R-:W-:-:S02]  /*e9a0*/  VIADDMNMX R6, R6, R12, R13, PT ;  /* 0x0000000c06067246 */ /* 0x000fc4000380010d */
[----:B------:R-:W-:Y:S02]  /*e9b0*/  FSEL R25, R25, -INF , !P4 ;  /* 0xff80000019197808 */ /* 0x000fe40006000000 */
[----:B------:R-:W-:Y:S02]  /*e9c0*/  ISETP.GT.AND P4, PT, R3, 0x8, !P5 ;  /* 0x000000080300780c */ /* 0x000fe40006f84270 */
[----:B------:R-:W-:Y:S02]  /*e9d0*/  ISETP.GE.AND P5, PT, R9, 0xa, PT ;  /* 0x0000000a0900780c */ /* 0x000fe40003fa6270 */
[----:B------:R-:W-:Y:S02]  /*e9e0*/  ISETP.LT.OR P4, PT, R0, 0x9, P4 ;  /* 0x000000090000780c */ /* 0x000fe40002781670 */
[----:B------:R-:W-:Y:S02]  /*e9f0*/  P2R R89, PR, RZ, 0x20 ;  /* 0x00000020ff597803 */ /* 0x000fe40000000000 */
[----:B------:R-:W-:-:S02]  /*ea00*/  FSEL R28, R28, -INF , !P4 ;  /* 0xff8000001c1c7808 */ /* 0x000fc40006000000 */
[----:B------:R-:W-:Y:S02]  /*ea10*/  ISETP.GT.AND P4, PT, R3, 0x9, !P5 ;  /* 0x000000090300780c */ /* 0x000fe40006f84270 */
[----:B------:R-:W-:Y:S02]  /*ea20*/  ISETP.GE.AND P5, PT, R9, 0x11, PT ;  /* 0x000000110900780c */ /* 0x000fe40003fa6270 */
[----:B------:R-:W-:Y:S02]  /*ea30*/  ISETP.LT.OR P4, PT, R0, 0xa, P4 ;  /* 0x0000000a0000780c */ /* 0x000fe40002781670 */
[----:B------:R-:W-:Y:S02]  /*ea40*/  P2R R90, PR, RZ, 0x20 ;  /* 0x00000020ff5a7803 */ /* 0x000fe40000000000 */
[----:B------:R-:W-:Y:S02]  /*ea50*/  FSEL R29, R29, -INF , !P4 ;  /* 0xff8000001d1d7808 */ /* 0x000fe40006000000 */
[----:B------:R-:W-:-:S02]  /*ea60*/  ISETP.GT.AND P4, PT, R3, 0x10, !P5 ;  /* 0x000000100300780c */ /* 0x000fc40006f84270 */
[----:B------:R-:W-:Y:S02]  /*ea70*/  ISETP.GE.AND P5, PT, R9, 0x12, PT ;  /* 0x000000120900780c */ /* 0x000fe40003fa6270 */
[----:B------:R-:W-:Y:S02]  /*ea80*/  ISETP.LT.OR P4, PT, R0, 0x11, P4 ;  /* 0x000000110000780c */ /* 0x000fe40002781670 */
[----:B------:R-:W-:Y:S02]  /*ea90*/  P2R R91, PR, RZ, 0x20 ;  /* 0x00000020ff5b7803 */ /* 0x000fe40000000000 */
[----:B------:R-:W-:Y:S02]  /*eaa0*/  FSEL R32, R32, -INF , !P4 ;  /* 0xff80000020207808 */ /* 0x000fe40006000000 */
[----:B------:R-:W-:Y:S02]  /*eab0*/  ISETP.GT.AND P4, PT, R3, 0x11, !P5 ;  /* 0x000000110300780c */ /* 0x000fe40006f84270 */
[----:B------:R-:W-:-:S02]  /*eac0*/  ISETP.GE.AND P5, PT, R9, 0x19, PT ;  /* 0x000000190900780c */ /* 0x000fc40003fa6270 */
[C---:B------:R-:W-:Y:S02]  /*ead0*/  ISETP.LT.OR P4, PT, R0.reuse, 0x12, P4 ;  /* 0x000000120000780c */ /* 0x040fe40002781670 */
[----:B------:R-:W-:Y:S02]  /*eae0*/  P2R R92, PR, RZ, 0x20 ;  /* 0x00000020ff5c7803 */ /* 0x000fe40000000000 */
[----:B------:R-:W-:Y:S02]  /*eaf0*/  FSEL R33, R33, -INF , !P4 ;  /* 0xff80000021217808 */ /* 0x000fe40006000000 */
[----:B------:R-:W-:Y:S02]  /*eb00*/  ISETP.GT.AND P4, PT, R3, 0x18, !P5 ;  /* 0x000000180300780c */ /* 0x000fe40006f84270 */
[----:B------:R-:W-:Y:S02]  /*eb10*/  ISETP.GE.AND P5, PT, R9, 0x1a, PT ;  /* 0x0000001a0900780c */ /* 0x000fe40003fa6270 */
[----:B------:R-:W-:-:S02]  /*eb20*/  ISETP.LT.OR P4, PT, R0, 0x19, P4 ;  /* 0x000000190000780c */ /* 0x000fc40002781670 */
[----:B------:R-:W-:Y:S02]  /*eb30*/  P2R R93, PR, RZ, 0x20 ;  /* 0x00000020ff5d7803 */ /* 0x000fe40000000000 */
[----:B------:R-:W-:Y:S02]  /*eb40*/  FSEL R36, R36, -INF , !P4 ;  /* 0xff80000024247808 */ /* 0x000fe40006000000 */
[----:B------:R-:W-:Y:S02]  /*eb50*/  ISETP.GT.AND P4, PT, R3, 0x19, !P5 ;  /* 0x000000190300780c */ /* 0x000fe40006f84270 */
[----:B------:R-:W-:Y:S02]  /*eb60*/  ISETP.GE.AND P5, PT, R9, 0x21, PT ;  /* 0x000000210900780c */ /* 0x000fe40003fa6270 */
[----:B------:R-:W-:Y:S02]  /*eb70*/  ISETP.LT.OR P4, PT, R0, 0x1a, P4 ;  /* 0x0000001a0000780c */ /* 0x000fe40002781670 */
[----:B------:R-:W-:-:S02]  /*eb80*/  P2R R94, PR, RZ, 0x20 ;  /* 0x00000020ff5e7803 */ /* 0x000fc40000000000 */
        /* <DEDUP_REMOVED lines=119> */
[----:B------:R-:W-:Y:S02]  /*f300*/  ISETP.GT.AND P6, PT, R3, 0x79, !P6 ;  /* 0x000000790300780c */ /* 0x000fe400077c4270 */
[----:B------:R-:W-:Y:S02]  /*f310*/  IADD3 R3, R15, 0x8, R4 ;  /* 0x000000080f037810 */ /* 0x000fe40007ffe004 */
[----:B------:R-:W-:-:S04]  /*f320*/  ISETP.LT.OR P6, PT, R0, 0x7a, P6 ;  /* 0x0000007a0000780c */ /* 0x000fc800037c1670 */
[----:B------:R-:W-:Y:S01]  /*f330*/  FSEL R85, R85, -INF , !P6 ;  /* 0xff80000055557808 */ /* 0x000fe20007000000 */
[----:B------:R-:W-:Y:S08]  /*f340*/  @!P2 BRA `(.L_x_1512) ;  /* 0x000000000054a947 */ /* 0x000ff00003800000 */
[----:B------:R-:W-:Y:S01]  /*f350*/  IADD3 R0, R192, 0x8, R4 ;  /* 0x00000008c0007810 */ /* 0x000fe20007ffe004 */
[----:B------:R-:W-:Y:S04]  /*f360*/  BSSY B0, `(.L_x_1513) ;  /* 0x000000f000007945 */ /* 0x000fe80003800000 */
[----:B------:R-:W-:-:S05]  /*f370*/  IMAD.IADD R0, R0, 0x1, -R193 ;  /* 0x0000000100007824 */ /* 0x000fca00078e0ac1 */
        /* <DEDUP_REMOVED lines=9> */
.L_x_1514:
[----:B------:R-:W-:-:S13]  /*f410*/  ISETP.NE.AND P6, PT, R11, 0x1, PT ;  /* 0x000000010b00780c */ /* 0x000fda0003fc5270 */
[----:B------:R-:W0:Y:S02]  /*f420*/  @P6 LDC.64 R12, c[0x0][0x9e8] ;  /* 0x00027a00ff0c6b82 */ /* 0x000e240000000a00 */
[----:B0-----:R-:W-:-:S05]  /*f430*/  @P6 IMAD.HI.U32 R12, R0, R12, RZ ;  /* 0x0000000c000c6227 */ /* 0x001fca00078e00ff */
[----:B------:R-:W-:-:S07]  /*f440*/  @P6 SHF.R.U32.HI R0, RZ, R13, R12 ;  /* 0x0000000dff006219 */ /* 0x000fce000001160c */
.L_x_1515:
[----:B------:R-:W-:Y:S05]  /*f450*/  BSYNC B0 ;  /* 0x0000000000007941 */ /* 0x000fea0003800000 */
.L_x_1513:
[----:B------:R-:W-:-:S04]  /*f460*/  IMAD R0, R0, R11, -R14 ;  /* 0x0000000b00007224 */ /* 0x000fc800078e0a0e */
[----:B------:R-:W-:-:S05]  /*f470*/  IMAD R0, R191, -0x2, R0 ;  /* 0xfffffffebf007824 */ /* 0x000fca00078e0200 */
[----:B------:R-:W-:Y:S02]  /*f480*/  VIMNMX R3, R3, R0, !PT ;  /* 0x0000000003037248 */ /* 0x000fe40007fe0100 */
[----:B------:R-:W-:-:S07]  /*f490*/  VIADDMNMX R6, R0, R11, R6, PT ;  /* 0x0000000b00067246 */ /* 0x000fce0003800106 */
.L_x_1512:
        /* <DEDUP_REMOVED lines=31> */
[C---:B------:R-:W-:Y:S02]  /*f690*/  ISETP.LT.OR P3, PT, R6.reuse, 0x12, P3 ;  /* 0x000000120600780c */ /* 0x040fe40001f61670 */
[----:B------:R-:W-:Y:S02]  /*f6a0*/  FMNMX.FTZ R5, R49, R0, !PT ;  /* 0x0000000031057209 */ /* 0x000fe40007810000 */
[----:B------:R-:W-:Y:S02]  /*f6b0*/  FSEL R35, R35, -INF , !P3 ;  /* 0xff80000023237808 */ /* 0x000fe40005800000 */
[----:B------:R-:W-:Y:S02]  /*f6c0*/  ISETP.GT.AND P3, PT, R3, 0x18, !P6 ;  /* 0x000000180300780c */ /* 0x000fe40007764270 */
[----:B------:R-:W-:Y:S02]  /*f6d0*/  ISETP.NE.AND P6, PT, R103, RZ, PT ;  /* 0x000000ff6700720c */ /* 0x000fe40003fc5270 */
        /* <DEDUP_REMOVED lines=53> */
[----:B------:R-:W-:Y:S02]  /*fa30*/  ISETP.NE.AND P3, PT, R100, RZ, PT ;  /* 0x000000ff6400720c */ /* 0x000fe40003f65270 */
[----:B------:R-:W-:Y:S02]  /*fa40*/  FSEL R83, R83, -INF , !P4 ;  /* 0xff80000053537808 */ /* 0x000fe40006000000 */
[----:B------:R-:W-:-:S02]  /*fa50*/  ISETP.GT.AND P3, PT, R3, 0x38, !P3 ;  /* 0x000000380300780c */ /* 0x000fc40005f64270 */
[----:B------:R-:W-:Y:S02]  /*fa60*/  FSEL R86, R86, -INF , !P5 ;  /* 0xff80000056567808 */ /* 0x000fe40006800000 */
[----:B------:R-:W-:Y:S02]  /*fa70*/  ISETP.LT.OR P3, PT, R6, 0x39, P3 ;  /* 0x000000390600780c */ /* 0x000fe40001f61670 */
[----:B0-----:R-:W-:Y:S02]  /*fa80*/  FMNMX.FTZ R9, R5, R0, !PT ;  /* 0x0000000005097209 */ /* 0x001fe40007810000 */
[----:B------:R-:W-:Y:S02]  /*fa90*/  FSEL R54, R54, -INF , !P3 ;  /* 0xff80000036367808 */ /* 0x000fe40005800000 */
[----:B------:R-:W-:Y:S01]  /*faa0*/  ISETP.NE.AND P3, PT, R101, RZ, PT ;  /* 0x000000ff6500720c */ /* 0x000fe20003f65270 */
[----:B------:R-:W0:Y:S03]  /*fab0*/  SHFL.BFLY PT, R0, R9, 0x1, 0x1f ;  /* 0x0c201f0009007f89 */ /* 0x000e2600000e0000 */
[----:B------:R-:W-:-:S04]  /*fac0*/  ISETP.GT.AND P3, PT, R3, 0x39, !P3 ;  /* 0x000000390300780c */ /* 0x000fc80005f64270 */
[----:B------:R-:W-:-:S04]  /*fad0*/  ISETP.LT.OR P3, PT, R6, 0x3a, P3 ;  /* 0x0000003a0600780c */ /* 0x000fc80001f61670 */
[----:B------:R-:W-:Y:S02]  /*fae0*/  FSEL R55, R55, -INF , !P3 ;  /* 0xff80000037377808 */ /* 0x000fe40005800000 */
[----:B------:R-:W-:-:S04]  /*faf0*/  ISETP.NE.AND P3, PT, R102, RZ, PT ;  /* 0x000000ff6600720c */ /* 0x000fc80003f65270 */
[----:B------:R-:W-:-:S04]  /*fb00*/  ISETP.GT.AND P3, PT, R3, 0x40, !P3 ;  /* 0x000000400300780c */ /* 0x000fc80005f64270 */
[----:B------:R-:W-:Y:S02]  /*fb10*/  ISETP.LT.OR P3, PT, R6, 0x41, P3 ;  /* 0x000000410600780c */ /* 0x000fe40001f61670 */
[----:B0-----:R-:W-:Y:S02]  /*fb20*/  FMNMX.FTZ R0, R9, R0, !PT ;  /* 0x0000000009007209 */ /* 0x001fe40007810000 */
[----:B------:R-:W-:Y:S02]  /*fb30*/  FSEL R58, R58, -INF , !P3 ;  /* 0xff8000003a3a7808 */ /* 0x000fe40005800000 */
[----:B------:R-:W-:Y:S01]  /*fb40*/  ISETP.GT.AND P3, PT, R3, 0x41, !P6 ;  /* 0x000000410300780c */ /* 0x000fe20007764270 */
[----:B------:R-:W-:Y:S01]  /*fb50*/  FMUL.FTZ R12, R0, UR44 ;  /* 0x0000002c000c7c20 */ /* 0x000fe20008410000 */
        /* <DEDUP_REMOVED lines=51> */
[--C-:B------:R-:W-:Y:S01]  /*fe90*/  FFMA.FTZ R180, R24, UR44, -R14.reuse ;  /* 0x0000002c18b47c23 */ /* 0x100fe2000801080e */
[----:B------:R-:W-:Y:S01]  /*fea0*/  ISETP.LT.OR P3, PT, R6, 0x1, P3 ;  /* 0x000000010600780c */ /* 0x000fe20001f61670 */
[--C-:B------:R-:W-:Y:S01]  /*feb0*/  FFMA.FTZ R5, R25, UR44, -R14.reuse ;  /* 0x0000002c19057c23 */ /* 0x100fe2000801080e */
[--C-:B------:R-:W-:Y:S01]  /*fec0*/  FFMA.FTZ R182, R28, UR44, -R14.reuse ;  /* 0x0000002c1cb67c23 */ /* 0x100fe2000801080e */
[--C-:B------:R-:W-:Y:S01]  /*fed0*/  FFMA.FTZ R13, R29, UR44, -R14.reuse ;  /* 0x0000002c1d0d7c23 */ /* 0x100fe2000801080e */
[----:B------:R-:W-:Y:S01]  /*fee0*/  FSEL R26, R26, -INF , !P3 ;  /* 0xff8000001a1a7808 */ /* 0x000fe20005800000 */
[----:B------:R-:W-:Y:S01]  /*fef0*/  MUFU.EX2 R180, R180 ;  /* 0x000000b400b47308 */ /* 0x000fe20000000800 */
[----:B------:R-:W-:Y:S01]  /*ff00*/  ISETP.GT.AND P3, PT, R3, 0x79, !P6 ;  /* 0x000000790300780c */ /* 0x000fe20007764270 */
[--C-:B------:R-:W-:Y:S01]  /*ff10*/  FFMA.FTZ R176, R32, UR44, -R14.reuse ;  /* 0x0000002c20b07c23 */ /* 0x100fe2000801080e */
[----:B------:R-:W-:Y:S01]  /*ff20*/  FMNMX.FTZ R9, R26, R27, !PT ;  /* 0x0000001b1a097209 */ /* 0x000fe20007810000 */
[--C-:B------:R-:W-:Y:S01]  /*ff30*/  FFMA.FTZ R15, R33, UR44, -R14.reuse ;  /* 0x0000002c210f7c23 */ /* 0x100fe2000801080e */
[----:B------:R-:W-:Y:S01]  /*ff40*/  ISETP.LT.OR P3, PT, R6, 0x7a, P3 ;  /* 0x0000007a0600780c */ /* 0x000fe20001f61670 */
[--C-:B------:R-:W-:Y:S01]  /*ff50*/  FFMA.FTZ R178, R36, UR44, -R14.reuse ;  /* 0x0000002c24b27c23 */ /* 0x100fe2000801080e */
[----:B------:R-:W-:Y:S01]  /*ff60*/  FMNMX.FTZ R12, R30, R9, !PT ;  /* 0x000000091e0c7209 */ /* 0x000fe20007810000 */
[----:B------:R-:W0:Y:S01]  /*ff70*/  MUFU.EX2 R5, R5 ;  /* 0x0000000500057308 */ /* 0x000e220000000800 */
[----:B------:R-:W-:Y:S01]  /*ff80*/  FSEL R87, R87, -INF , !P3 ;  /* 0xff80000057577808 */ /* 0x000fe20005800000 */
[--C-:B------:R-:W-:Y:S01]  /*ff90*/  FFMA.FTZ R21, R37, UR44, -R14.reuse ;  /* 0x0000002c25157c23 */ /* 0x100fe2000801080e */
[----:B------:R-:W-:Y:S01]  /*ffa0*/  FMNMX.FTZ R9, R31, R12, !PT ;  /* 0x0000000c1f097209 */ /* 0x000fe20007810000 */
[--C-:B------:R-:W-:Y:S01]  /*ffb0*/  FFMA.FTZ R57, R57, UR44, -R14.reuse ;  /* 0x0000002c39397c23 */ /* 0x100fe2000801080e */
[--C-:B------:R-:W-:Y:S01]  /*ffc0*/  FFMA.FTZ R172, R40, UR44, -R14.reuse ;  /* 0x0000002c28ac7c23 */ /* 0x100fe2000801080e */
[--C-:B------:R-:W-:Y:S01]  /*ffd0*/  FFMA.FTZ R25, R41, UR44, -R14.reuse ;  /* 0x0000002c29197c23 */ /* 0x100fe2000801080e */
[----:B------:R-:W-:Y:S01]  /*ffe0*/  FMNMX.FTZ R12, R34, R9, !PT ;  /* 0x00000009220c7209 */ /* 0x000fe20007810000 */
[----:B------:R-:W1:Y:S01]  /*fff0*/  MUFU.EX2 R182, R182 ;  /* 0x000000b600b67308 */ /* 0x000e620000000800 */
[--C-:B------:R-:W-:Y:S01]  /*10000*/  FFMA.FTZ R29, R45, UR44, -R14.reuse ;  /* 0x0000002c2d1d7c23 */ /* 0x100fe2000801080e */
[--C-:B------:R-:W-:Y:S01]  /*10010*/  FFMA.FTZ R33, R49, UR44, -R14.reuse ;  /* 0x0000002c31217c23 */ /* 0x100fe2000801080e */
[----:B------:R-:W-:Y:S01]  /*10020*/  FMNMX.FTZ R9, R35, R12, !PT ;  /* 0x0000000c23097209 */ /* 0x000fe20007810000 */
[--C-:B------:R-:W-:Y:S01]  /*10030*/  FFMA.FTZ R37, R53, UR44, -R14.reuse ;  /* 0x0000002c35257c23 */ /* 0x100fe2000801080e */
[--C-:B------:R-:W-:Y:S01]  /*10040*/  FFMA.FTZ R41, R61, UR44, -R14.reuse ;  /* 0x0000002c3d297c23 */ /* 0x100fe2000801080e */
[--C-:B------:R-:W-:Y:S01]  /*10050*/  FFMA.FTZ R45, R65, UR44, -R14.reuse ;  /* 0x0000002c412d7c23 */ /* 0x100fe2000801080e */
[----:B------:R-:W-:Y:S01]  /*10060*/  FMNMX.FTZ R12, R38, R9, !PT ;  /* 0x00000009260c7209 */ /* 0x000fe20007810000 */
[----:B------:R-:W2:Y:S01]  /*10070*/  MUFU.EX2 R13, R13 ;  /* 0x0000000d000d7308 */ /* 0x000ea20000000800 */
[--C-:B------:R-:W-:Y:S01]  /*10080*/  FFMA.FTZ R174, R44, UR44, -R14.reuse ;  /* 0x0000002c2cae7c23 */ /* 0x100fe2000801080e */
[--C-:B------:R-:W-:Y:S01]  /*10090*/  FFMA.FTZ R168, R48, UR44, -R14.reuse ;  /* 0x0000002c30a87c23 */ /* 0x100fe2000801080e */
[----:B------:R-:W-:Y:S01]  /*100a0*/  FMNMX.FTZ R9, R39, R12, !PT ;  /* 0x0000000c27097209 */ /* 0x000fe20007810000 */
[--C-:B------:R-:W-:Y:S01]  /*100b0*/  FFMA.FTZ R170, R52, UR44, -R14.reuse ;  /* 0x0000002c34aa7c23 */ /* 0x100fe2000801080e */
[--C-:B------:R-:W-:Y:S01]  /*100c0*/  FFMA.FTZ R164, R56, UR44, -R14.reuse ;  /* 0x0000002c38a47c23 */ /* 0x100fe2000801080e */
[--C-:B------:R-:W-:Y:S01]  /*100d0*/  FFMA.FTZ R166, R60, UR44, -R14.reuse ;  /* 0x0000002c3ca67c23 */ /* 0x100fe2000801080e */
[----:B------:R-:W-:Y:S01]  /*100e0*/  FMNMX.FTZ R12, R42, R9, !PT ;  /* 0x000000092a0c7209 */ /* 0x000fe20007810000 */
[----:B------:R-:W3:Y:S01]  /*100f0*/  MUFU.EX2 R176, R176 ;  /* 0x000000b000b07308 */ /* 0x000ee20000000800 */
[--C-:B------:R-:W-:Y:S01]  /*10100*/  FFMA.FTZ R160, R64, UR44, -R14.reuse ;  /* 0x0000002c40a07c23 */ /* 0x100fe2000801080e */
[--C-:B------:R-:W-:Y:S01]  /*10110*/  FFMA.FTZ R162, R68, UR44, -R14.reuse ;  /* 0x0000002c44a27c23 */ /* 0x100fe2000801080e */
[----:B------:R-:W-:Y:S01]  /*10120*/  FMNMX.FTZ R9, R43, R12, !PT ;  /* 0x0000000c2b097209 */ /* 0x000fe20007810000 */
[--C-:B------:R-:W-:Y:S01]  /*10130*/  FFMA.FTZ R49, R69, UR44, -R14.reuse ;  /* 0x0000002c45317c23 */ /* 0x100fe2000801080e */
[--C-:B------:R-:W-:Y:S01]  /*10140*/  FFMA.FTZ R156, R72, UR44, -R14.reuse ;  /* 0x0000002c489c7c23 */ /* 0x100fe2000801080e */
[--C-:B------:R-:W-:Y:S01]  /*10150*/  FFMA.FTZ R53, R73, UR44, -R14.reuse ;  /* 0x0000002c49357c23 */ /* 0x100fe2000801080e */
[----:B------:R-:W-:Y:S01]  /*10160*/  FMNMX.FTZ R12, R46, R9, !PT ;  /* 0x000000092e0c7209 */ /* 0x000fe20007810000 */
[----:B------:R-:W4:Y:S01]  /*10170*/  MUFU.EX2 R15, R15 ;  /* 0x0000000f000f7308 */ /* 0x000f220000000800 */
[--C-:B------:R-:W-:Y:S01]  /*10180*/  FFMA.FTZ R158, R76, UR44, -R14.reuse ;  /* 0x0000002c4c9e7c23 */ /* 0x100fe2000801080e */
[--C-:B------:R-:W-:Y:S01]  /*10190*/  FFMA.FTZ R152, R80, UR44, -R14.reuse ;  /* 0x0000002c50987c23 */ /* 0x100fe2000801080e */
[----:B------:R-:W-:Y:S01]  /*101a0*/  FMNMX.FTZ R9, R47, R12, !PT ;  /* 0x0000000c2f097209 */ /* 0x000fe20007810000 */
[--C-:B------:R-:W-:Y:S01]  /*101b0*/  FFMA.FTZ R61, R81, UR44, -R14.reuse ;  /* 0x0000002c513d7c23 */ /* 0x100fe2000801080e */
[--C-:B------:R-:W-:Y:S01]  /*101c0*/  FFMA.FTZ R154, R84, UR44, -R14.reuse ;  /* 0x0000002c549a7c23 */ /* 0x100fe2000801080e */
[----:B------:R-:W-:Y:S01]  /*101d0*/  FFMA.FTZ R65, R85, UR44, -R14 ;  /* 0x0000002c55417c23 */ /* 0x000fe2000801080e */
[----:B------:R-:W-:Y:S01]  /*101e0*/  FMNMX.FTZ R12, R50, R9, !PT ;  /* 0x00000009320c7209 */ /* 0x000fe20007810000 */
[----:B------:R-:W4:Y:S03]  /*101f0*/  MUFU.EX2 R178, R178 ;  /* 0x000000b200b27308 */ /* 0x000f260000000800 */
[----:B------:R-:W-:-:S04]  /*10200*/  FMNMX.FTZ R9, R51, R12, !PT ;  /* 0x0000000c33097209 */ /* 0x000fc80007810000 */
[----:B------:R-:W-:Y:S01]  /*10210*/  FMNMX.FTZ R12, R54, R9, !PT ;  /* 0x00000009360c7209 */ /* 0x000fe20007810000 */
[----:B------:R-:W4:Y:S03]  /*10220*/  MUFU.EX2 R21, R21 ;  /* 0x0000001500157308 */ /* 0x000f260000000800 */
[----:B------:R-:W-:-:S04]  /*10230*/  FMNMX.FTZ R9, R55, R12, !PT ;  /* 0x0000000c37097209 */ /* 0x000fc80007810000 */
[----:B------:R-:W-:Y:S01]  /*10240*/  FMNMX.FTZ R12, R58, R9, !PT ;  /* 0x000000093a0c7209 */ /* 0x000fe20007810000 */
[----:B------:R-:W4:Y:S03]  /*10250*/  MUFU.EX2 R172, R172 ;  /* 0x000000ac00ac7308 */ /* 0x000f260000000800 */
        /* <DEDUP_REMOVED lines=20> */
[----:B------:R0:W-:Y:S03]  /*103a0*/  MUFU.EX2 R3, R57 ;  /* 0x0000003900037308 */ /* 0x0001e60000000800 */
[----:B------:R-:W-:-:S05]  /*103b0*/  FMNMX.FTZ R6, R87, R6, !PT ;  /* 0x0000000657067209 */ /* 0x000fca0007810000 */
[----:B------:R-:W1:Y:S01]  /*103c0*/  SHFL.BFLY PT, R9, R6, 0x2, 0x1f ;  /* 0x0c401f0006097f89 */ /* 0x000e6200000e0000 */
[----:B0-----:R-:W-:Y:S01]  /*103d0*/  FFMA.FTZ R57, R77, UR44, -R14 ;  /* 0x0000002c4d397c23 */ /* 0x001fe2000801080e */
[----:B------:R-:W-:Y:S08]  /*103e0*/  MUFU.EX2 R37, R37 ;  /* 0x0000002500257308 */ /* 0x000ff00000000800 */
[----:B------:R-:W-:Y:S08]  /*103f0*/  MUFU.EX2 R164, R164 ;  /* 0x000000a400a47308 */ /* 0x000ff00000000800 */
[----:B------:R-:W-:Y:S01]  /*10400*/  MUFU.EX2 R166, R166 ;  /* 0x000000a600a67308 */ /* 0x000fe20000000800 */
[----:B-1----:R-:W-:-:S07]  /*10410*/  FMNMX.FTZ R12, R6, R9, !PT ;  /* 0x00000009060c7209 */ /* 0x002fce0007810000 */
[----:B------:R-:W-:Y:S01]  /*10420*/  MUFU.EX2 R41, R41 ;  /* 0x0000002900297308 */ /* 0x000fe20000000800 */
[----:B------:R-:W0:Y:S07]  /*10430*/  SHFL.BFLY PT, R9, R12, 0x1, 0x1f ;  /* 0x0c201f000c097f89 */ /* 0x000e2e00000e0000 */
[----:B------:R-:W-:Y:S08]  /*10440*/  MUFU.EX2 R160, R160 ;  /* 0x000000a000a07308 */ /* 0x000ff00000000800 */
[----:B------:R-:W-:Y:S08]  /*10450*/  MUFU.EX2 R45, R45 ;  /* 0x0000002d002d7308 */ /* 0x000ff00000000800 */
[----:B------:R-:W-:Y:S01]  /*10460*/  MUFU.EX2 R162, R162 ;  /* 0x000000a200a27308 */ /* 0x000fe20000000800 */
[----:B0-----:R-:W-:-:S04]  /*10470*/  FMNMX.FTZ R9, R12, R9, !PT ;  /* 0x000000090c097209 */ /* 0x001fc80007810000 */
[C---:B------:R-:W-:Y:S01]  /*10480*/  FSETP.NEU.FTZ.AND P3, PT, R9.reuse, -INF , PT ;  /* 0xff8000000900780b */ /* 0x040fe20003f7d000 */
[----:B------:R-:W-:Y:S02]  /*10490*/  FMUL.FTZ R6, R9, UR44 ;  /* 0x0000002c09067c20 */ /* 0x000fe40008410000 */
[----:B------:R-:W-:Y:S03]  /*104a0*/  MUFU.EX2 R49, R49 ;  /* 0x0000003100317308 */ /* 0x000fe60000000800 */
[----:B------:R-:W-:-:S05]  /*104b0*/  FSEL R6, R6, RZ, P3 ;  /* 0x000000ff06067208 */ /* 0x000fca0001800000 */
[----:B------:R-:W-:Y:S01]  /*104c0*/  MUFU.EX2 R156, R156 ;  /* 0x0000009c009c7308 */ /* 0x000fe20000000800 */
[--C-:B------:R-:W-:Y:S01]  /*104d0*/  FFMA.FTZ R12, R27, UR44, -R6.reuse ;  /* 0x0000002c1b0c7c23 */ /* 0x100fe20008010806 */
[----:B------:R-:W-:Y:S01]  /*104e0*/  FADD.FTZ R27, R180, R5 ;  /* 0x00000005b41b7221 */ /* 0x000fe20000010000 */
[--C-:B------:R-:W-:Y:S01]  /*104f0*/  FFMA.FTZ R181, R26, UR44, -R6.reuse ;  /* 0x0000002c1ab57c23 */ /* 0x100fe20008010806 */
[--C-:B------:R-:W-:Y:S01]  /*10500*/  FFMA.FTZ R177, R34, UR44, -R6.reuse ;  /* 0x0000002c22b17c23 */ /* 0x100fe20008010806 */
[--C-:B------:R-:W-:Y:S01]  /*10510*/  FFMA.FTZ R183, R30, UR44, -R6.reuse ;  /* 0x0000002c1eb77c23 */ /* 0x100fe20008010806 */
[----:B------:R-:W-:Y:S01]  /*10520*/  FADD.FTZ R34, R182, R27 ;  /* 0x0000001bb6227221 */ /* 0x000fe20000010000 */
[--C-:B------:R-:W-:Y:S01]  /*10530*/  FFMA.FTZ R14, R31, UR44, -R6.reuse ;  /* 0x0000002c1f0e7c23 */ /* 0x100fe20008010806 */
[----:B------:R-:W-:Y:S01]  /*10540*/  MUFU.EX2 R12, R12 ;  /* 0x0000000c000c7308 */ /* 0x000fe20000000800 */
[----:B------:R-:W-:Y:S01]  /*10550*/  FFMA.FTZ R20, R35, UR44, -R6 ;  /* 0x0000002c23147c23 */ /* 0x000fe20008010806 */
[----:B--2---:R-:W-:Y:S01]  /*10560*/  FADD.FTZ R27, R13, R34 ;  /* 0x000000220d1b7221 */ /* 0x004fe20000010000 */
[--C-:B------:R-:W-:Y:S01]  /*10570*/  FFMA.FTZ R179, R38, UR44, -R6.reuse ;  /* 0x0000002c26b37c23 */ /* 0x100fe20008010806 */
[--C-:B------:R-:W-:Y:S01]  /*10580*/  FFMA.FTZ R24, R39, UR44, -R6.reuse ;  /* 0x0000002c27187c23 */ /* 0x100fe20008010806 */
[--C-:B------:R-:W-:Y:S01]  /*10590*/  FFMA.FTZ R173, R42, UR44, -R6.reuse ;  /* 0x0000002c2aad7c23 */ /* 0x100fe20008010806 */
[----:B---3--:R-:W-:Y:S01]  /*105a0*/  FADD.FTZ R34, R176, R27 ;  /* 0x0000001bb0227221 */ /* 0x008fe20000010000 */
[--C-:B------:R-:W-:Y:S01]  /*105b0*/  FFMA.FTZ R26, R43, UR44, -R6.reuse ;  /* 0x0000002c2b1a7c23 */ /* 0x100fe20008010806 */
[----:B------:R-:W0:Y:S01]  /*105c0*/  MUFU.EX2 R181, R181 ;  /* 0x000000b500b57308 */ /* 0x000e220000000800 */
[----:B------:R-:W-:Y:S01]  /*105d0*/  FFMA.FTZ R175, R46, UR44, -R6 ;  /* 0x0000002c2eaf7c23 */ /* 0x000fe20008010806 */
[----:B----4-:R-:W-:Y:S01]  /*105e0*/  FADD.FTZ R27, R15, R34 ;  /* 0x000000220f1b7221 */ /* 0x010fe20000010000 */
[--C-:B------:R-:W-:Y:S01]  /*105f0*/  FFMA.FTZ R28, R47, UR44, -R6.reuse ;  /* 0x0000002c2f1c7c23 */ /* 0x100fe20008010806 */
[--C-:B------:R-:W-:Y:S01]  /*10600*/  FFMA.FTZ R169, R50, UR44, -R6.reuse ;  /* 0x0000002c32a97c23 */ /* 0x100fe20008010806 */
[--C-:B------:R-:W-:Y:S01]  /*10610*/  FFMA.FTZ R30, R51, UR44, -R6.reuse ;  /* 0x0000002c331e7c23 */ /* 0x100fe20008010806 */
[----:B------:R-:W-:Y:S01]  /*10620*/  FADD.FTZ R36, R178, R27 ;  /* 0x0000001bb2247221 */ /* 0x000fe20000010000 */
[--C-:B------:R-:W-:Y:S01]  /*10630*/  FFMA.FTZ R171, R54, UR44, -R6.reuse ;  /* 0x0000002c36ab7c23 */ /* 0x100fe20008010806 */
[----:B------:R-:W1:Y:S01]  /*10640*/  MUFU.EX2 R183, R183 ;  /* 0x000000b700b77308 */ /* 0x000e620000000800 */
[----:B------:R-:W-:Y:S01]  /*10650*/  FFMA.FTZ R32, R55, UR44, -R6 ;  /* 0x0000002c37207c23 */ /* 0x000fe20008010806 */
[----:B------:R-:W-:Y:S01]  /*10660*/  FADD.FTZ R27, R21, R36 ;  /* 0x00000024151b7221 */ /* 0x000fe20000010000 */
[--C-:B------:R-:W-:Y:S01]  /*10670*/  FFMA.FTZ R165, R58, UR44, -R6.reuse ;  /* 0x0000002c3aa57c23 */ /* 0x100fe20008010806 */
[--C-:B------:R-:W-:Y:S01]  /*10680*/  FFMA.FTZ R59, R59, UR44, -R6.reuse ;  /* 0x0000002c3b3b7c23 */ /* 0x100fe20008010806 */
[--C-:B------:R-:W-:Y:S01]  /*10690*/  FFMA.FTZ R62, R62, UR44, -R6.reuse ;  /* 0x0000002c3e3e7c23 */ /* 0x100fe20008010806 */
[----:B------:R-:W-:Y:S01]  /*106a0*/  FADD.FTZ R38, R172, R27 ;  /* 0x0000001bac267221 */ /* 0x000fe20000010000 */
[----:B------:R-:W-:Y:S01]  /*106b0*/  FFMA.FTZ R63, R63, UR44, -R6 ;  /* 0x0000002c3f3f7c23 */ /* 0x000fe20008010806 */
[----:B------:R-:W2:Y:S01]  /*106c0*/  MUFU.EX2 R14, R14 ;  /* 0x0000000e000e7308 */ /* 0x000ea20000000800 */
[----:B0-----:R-:W-:Y:S01]  /*106d0*/  FADD.FTZ R36, R181, R12 ;  /* 0x0000000cb5247221 */ /* 0x001fe20000010000 */
[----:B------:R-:W-:Y:S01]  /*106e0*/  FADD.FTZ R31, R25, R38 ;  /* 0x00000026191f7221 */ /* 0x000fe20000010000 */
[--C-:B------:R-:W-:Y:S01]  /*106f0*/  FFMA.FTZ R66, R66, UR44, -R6.reuse ;  /* 0x0000002c42427c23 */ /* 0x100fe20008010806 */
[--C-:B------:R-:W-:Y:S01]  /*10700*/  FFMA.FTZ R67, R67, UR44, -R6.reuse ;  /* 0x0000002c43437c23 */ /* 0x100fe20008010806 */
[--C-:B------:R-:W-:Y:S01]  /*10710*/  FFMA.FTZ R70, R70, UR44, -R6.reuse ;  /* 0x0000002c46467c23 */ /* 0x100fe20008010806 */
[----:B------:R-:W-:Y:S01]  /*10720*/  FADD.FTZ R38, R174, R31 ;  /* 0x0000001fae267221 */ /* 0x000fe20000010000 */
[----:B------:R-:W-:Y:S01]  /*10730*/  FFMA.FTZ R71, R71, UR44, -R6 ;  /* 0x0000002c47477c23 */ /* 0x000fe20008010806 */
[----:B------:R-:W0:Y:S01]  /*10740*/  MUFU.EX2 R177, R177 ;  /* 0x000000b100b17308 */ /* 0x000e220000000800 */
[----:B-1----:R-:W-:Y:S01]  /*10750*/  FADD.FTZ R27, R183, R36 ;  /* 0x00000024b71b7221 */ /* 0x002fe20000010000 */
[----:B------:R-:W-:Y:S01]  /*10760*/  FADD.FTZ R31, R29, R38 ;  /* 0x000000261d1f7221 */ /* 0x000fe20000010000 */
[--C-:B------:R-:W-:Y:S01]  /*10770*/  FFMA.FTZ R74, R74, UR44, -R6.reuse ;  /* 0x0000002c4a4a7c23 */ /* 0x100fe20008010806 */
[--C-:B------:R-:W-:Y:S01]  /*10780*/  FFMA.FTZ R75, R75, UR44, -R6.reuse ;  /* 0x0000002c4b4b7c23 */ /* 0x100fe20008010806 */
[--C-:B------:R-:W-:Y:S01]  /*10790*/  FFMA.FTZ R78, R78, UR44, -R6.reuse ;  /* 0x0000002c4e4e7c23 */ /* 0x100fe20008010806 */
[----:B------:R-:W-:Y:S01]  /*107a0*/  FADD.FTZ R38, R168, R31 ;  /* 0x0000001fa8267221 */ /* 0x000fe20000010000 */
[----:B------:R-:W-:Y:S01]  /*107b0*/  FFMA.FTZ R79, R79, UR44, -R6 ;  /* 0x0000002c4f4f7c23 */ /* 0x000fe20008010806 */
[----:B------:R-:W1:Y:S01]  /*107c0*/  MUFU.EX2 R20, R20 ;  /* 0x0000001400147308 */ /* 0x000e620000000800 */
[----:B--2---:R-:W-:Y:S01]  /*107d0*/  FADD.FTZ R36, R14, R27 ;  /* 0x0000001b0e247221 */ /* 0x004fe20000010000 */
        /* <DEDUP_REMOVED lines=9> */
[----:B------:R-:W-:-:S02]  /*10870*/  F2FP.F16.F32.PACK_AB R180, R5, R180 ;  /* 0x000000b405b4723e */ /* 0x000fc400000000ff */
[----:B------:R-:W-:Y:S01]  /*10880*/  F2FP.F16.F32.PACK_AB R182, R13, R182 ;  /* 0x000000b60db6723e */ /* 0x000fe200000000ff */
[----:B------:R-:W-:Y:S01]  /*10890*/  FADD.FTZ R38, R164, R31 ;  /* 0x0000001fa4267221 */ /* 0x000fe20000010000 */
[C---:B------:R-:W-:Y:S01]  /*108a0*/  F2FP.F16.F32.PACK_AB R164, R3.reuse, R164 ;  /* 0x000000a403a4723e */ /* 0x040fe200000000ff */
[----:B------:R-:W0:Y:S01]  /*108b0*/  MUFU.EX2 R24, R24 ;  /* 0x0000001800187308 */ /* 0x000e220000000800 */
[----:B-1----:R-:W-:Y:S01]  /*108c0*/  FADD.FTZ R36, R20, R27 ;  /* 0x0000001b14247221 */ /* 0x002fe20000010000 */
[----:B------:R-:W-:Y:S01]  /*108d0*/  FADD.FTZ R31, R3, R38 ;  /* 0x00000026031f7221 */ /* 0x000fe20000010000 */
[----:B------:R-:W-:Y:S02]  /*108e0*/  F2FP.F16.F32.PACK_AB R181, R12, R181 ;  /* 0x000000b50cb5723e */ /* 0x000fe400000000ff */
[----:B------:R-:W-:Y:S01]  /*108f0*/  F2FP.F16.F32.PACK_AB R183, R14, R183 ;  /* 0x000000b70eb7723e */ /* 0x000fe200000000ff */
[----:B------:R-:W-:Y:S01]  /*10900*/  FADD.FTZ R38, R166, R31 ;  /* 0x0000001fa6267221 */ /* 0x000fe20000010000 */
[----:B------:R-:W-:Y:S01]  /*10910*/  IMAD.IADD R14, R192, 0x1, -R193 ;  /* 0x00000001c00e7824 */ /* 0x000fe200078e0ac1 */
        /* <DEDUP_REMOVED lines=11> */
[----:B------:R-:W-:Y:S02]  /*109d0*/  F2FP.F16.F32.PACK_AB R168, R33, R168 ;  /* 0x000000a821a8723e */ /* 0x000fe400000000ff */
[----:B------:R-:W-:Y:S01]  /*109e0*/  F2FP.F16.F32.PACK_AB R170, R37, R170 ;  /* 0x000000aa25aa723e */ /* 0x000fe200000000ff */
[----:B------:R-:W0:Y:S01]  /*109f0*/  MUFU.EX2 R175, R175 ;  /* 0x000000af00af7308 */ /* 0x000e220000000800 */
[----:B-1----:R-:W-:Y:S01]  /*10a00*/  FADD.FTZ R27, R173, R36 ;  /* 0x00000024ad1b7221 */ /* 0x002fe20000010000 */
[----:B------:R-:W-:-:S02]  /*10a10*/  F2FP.F16.F32.PACK_AB R166, R41, R166 ;  /* 0x000000a629a6723e */ /* 0x000fc400000000ff */
[----:B------:R-:W-:Y:S02]  /*10a20*/  F2FP.F16.F32.PACK_AB R160, R45, R160 ;  /* 0x000000a02da0723e */ /* 0x000fe400000000ff */
[----:B------:R-:W-:Y:S02]  /*10a30*/  F2FP.F16.F32.PACK_AB R177, R20, R177 ;  /* 0x000000b114b1723e */ /* 0x000fe400000000ff */
[----:B------:R-:W1:Y:S01]  /*10a40*/  MUFU.EX2 R28, R28 ;  /* 0x0000001c001c7308 */ /* 0x000e620000000800 */
[----:B--2---:R-:W-:Y:S01]  /*10a50*/  FADD.FTZ R36, R26, R27 ;  /* 0x0000001b1a247221 */ /* 0x004fe20000010000 */
[----:B------:R-:W-:Y:S02]  /*10a60*/  F2FP.F16.F32.PACK_AB R179, R24, R179 ;  /* 0x000000b318b3723e */ /* 0x000fe400000000ff */
[----:B------:R-:W-:-:S04]  /*10a70*/  F2FP.F16.F32.PACK_AB R173, R26, R173 ;  /* 0x000000ad1aad723e */ /* 0x000fc800000000ff */
        /* <DEDUP_REMOVED lines=11> */
[----:B-1----:R-:W-:Y:S01]  /*10b30*/  FADD.FTZ R27, R171, R36 ;  /* 0x00000024ab1b7221 */ /* 0x002fe20000010000 */
[----:B------:R-:W-:Y:S01]  /*10b40*/  FADD.FTZ R36, R162, R31 ;  /* 0x0000001fa2247221 */ /* 0x000fe20000010000 */
[----:B------:R-:W-:-:S03]  /*10b50*/  F2FP.F16.F32.PACK_AB R162, R49, R162 ;  /* 0x000000a231a2723e */ /* 0x000fc600000000ff */
[----:B------:R-:W-:Y:S02]  /*10b60*/  FADD.FTZ R13, R49, R36 ;  /* 0x00000024310d7221 */ /* 0x000fe40000010000 */
[----:B------:R-:W1:Y:S01]  /*10b70*/  MUFU.EX2 R34, R59 ;  /* 0x0000003b00227308 */ /* 0x000e620000000800 */
[----:B--2---:R-:W-:Y:S01]  /*10b80*/  FADD.FTZ R6, R32, R27 ;  /* 0x0000001b20067221 */ /* 0x004fe20000010000 */
[----:B------:R-:W-:Y:S01]  /*10b90*/  FADD.FTZ R36, R156, R13 ;  /* 0x0000000d9c247221 */ /* 0x000fe20000010000 */
        /* <DEDUP_REMOVED lines=18> */
[----:B------:R-:W-:-:S04]  /*10cc0*/  IMAD R13, R197, 0x80, R14 ;  /* 0x00000080c50d7824 */ /* 0x000fc800078e020e */
[----:B------:R-:W-:Y:S02]  /*10cd0*/  IMAD.IADD R10, R13, 0x1, R10 ;  /* 0x000000010d0a7824 */ /* 0x000fe400078e020a */
        /* <DEDUP_REMOVED lines=34> */
[----:B--2---:R-:W-:Y:S01]  /*10f00*/  FADD.FTZ R12, R86, R3 ;  /* 0x00000003560c7221 */ /* 0x004fe20000010000 */
[----:B------:R-:W-:Y:S02]  /*10f10*/  VIADD R3, R129, 0xfffffffe ;  /* 0xfffffffe81037836 */ /* 0x000fe40000000000 */
[C---:B0-----:R-:W-:Y:S01]  /*10f20*/  FADD.FTZ R6, R65.reuse, R6 ;  /* 0x0000000641067221 */ /* 0x041fe20000010000 */
[----:B------:R-:W-:Y:S01]  /*10f30*/  F2FP.F16.F32.PACK_AB R154, R65, R154 ;  /* 0x0000009a419a723e */ /* 0x000fe200000000ff */
[C---:B-1----:R-:W-:Y:S01]  /*10f40*/  FADD.FTZ R5, R87.reuse, R12 ;  /* 0x0000000c57057221 */ /* 0x042fe20000010000 */
[----:B------:R-:W-:Y:S01]  /*10f50*/  F2FP.F16.F32.PACK_AB R155, R87, R86 ;  /* 0x00000056579b723e */ /* 0x000fe200000000ff */
[----:B------:R-:W-:Y:S06]  /*10f60*/  @!P2 BRA `(.L_x_1516) ;  /* 0x000000000048a947 */ /* 0x000fec0003800000 */
        /* <DEDUP_REMOVED lines=11> */
.L_x_1518:
[----:B------:R-:W-:-:S13]  /*11020*/  ISETP.NE.AND P3, PT, R11, 0x1, PT ;  /* 0x000000010b00780c */ /* 0x000fda0003f65270 */
[----:B------:R-:W0:Y:S02]  /*11030*/  @P3 LDC.64 R20, c[0x0][0x9e8] ;  /* 0x00027a00ff143b82 */ /* 0x000e240000000a00 */
[----:B0-----:R-:W-:-:S05]  /*11040*/  @P3 IMAD.HI.U32 R20, R12, R20, RZ ;  /* 0x000000140c143227 */ /* 0x001fca00078e00ff */
[----:B------:R-:W-:-:S07]  /*11050*/  @P3 SHF.R.U32.HI R12, RZ, R21, R20 ;  /* 0x00000015ff0c3219 */ /* 0x000fce0000011614 */
.L_x_1519:
[----:B------:R-:W-:Y:S05]  /*11060*/  BSYNC B0 ;  /* 0x0000000000007941 */ /* 0x000fea0003800000 */
.L_x_1517:
[----:B------:R-:W-:-:S05]  /*11070*/  IMAD R11, R12, R11, R11 ;  /* 0x0000000b0c0b7224 */ /* 0x000fca00078e020b */
[----:B------:R-:W-:-:S07]  /*11080*/  VIMNMX R10, R10, R11, PT ;  /* 0x0000000b0a0a7248 */ /* 0x000fce0003fe0100 */
.L_x_1516:
[----:B------:R-:W-:Y:S01]  /*11090*/  SHF.R.S32.HI R11, RZ, 0x1f, R10 ;  /* 0x0000001fff0b7819 */ /* 0x000fe2000001140a */
[----:B------:R-:W-:Y:S01]  /*110a0*/  ULDC UR49, c[0x0][0x9e4] ;  /* 0x0002790000317ab9 */ /* 0x000fe20000000800 */
[----:B------:R-:W-:Y:S01]  /*110b0*/  ULDC UR46, c[0x0][0x9e4] ;  /* 0x00027900002e7ab9 */ /* 0x000fe20000000800 */
[----:B------:R-:W-:Y:S01]  /*110c0*/  ULDC UR50, c[0x0][0x9dc] ;  /* 0x0002770000327ab9 */ /* 0x000fe20000000800 */
[----:B------:R-:W-:Y:S01]  /*110d0*/  LEA.HI R11, R11, R10, RZ, 0x7 ;  /* 0x0000000a0b0b7211 */ /* 0x000fe200078f38ff */
[----:B------:R-:W-:Y:S01]  /*110e0*/  ULDC UR52, c[0x0][0x9dc] ;  /* 0x0002770000347ab9 */ /* 0x000fe20000000800 */
[----:B------:R-:W-:Y:S01]  /*110f0*/  ULDC UR45, c[0x0][0x988] ;  /* 0x00026200002d7ab9 */ /* 0x000fe20000000800 */
[----:B------:R-:W-:Y:S01]  /*11100*/  ULDC UR48, c[0x0][0x988] ;  /* 0x0002620000307ab9 */ /* 0x000fe20000000800 */
[----:B------:R-:W-:Y:S01]  /*11110*/  SHF.R.S32.HI R11, RZ, 0x7, R11 ;  /* 0x00000007ff0b7819 */ /* 0x000fe2000001140b */
[----:B------:R-:W-:Y:S01]  /*11120*/  ULDC UR47, c[0x0][0x988] ;  /* 0x00026200002f7ab9 */ /* 0x000fe20000000800 */
[----:B------:R-:W-:Y:S01]  /*11130*/  ULDC UR53, c[0x0][0x9e0] ;  /* 0x0002780000357ab9 */ /* 0x000fe20000000800 */
[----:B------:R-:W-:Y:S01]  /*11140*/  ULDC UR51, c[0x0][0x9e0] ;  /* 0x0002780000337ab9 */ /* 0x000fe20000000800 */
[----:B------:R-:W-:-:S02]  /*11150*/  VIMNMX R20, R198, R11, !PT ;  /* 0x0000000bc6147248 */ /* 0x000fc40007fe0100 */
[----:B------:R-:W-:Y:S02]  /*11160*/  CS2R R150, SRZ ;  /* 0x0000000000967805 */ /* 0x000fe4000001ff00 */
[----:B------:R-:W-:Y:S02]  /*11170*/  CS2R R148, SRZ ;  /* 0x0000000000947805 */ /* 0x000fe4000001ff00 */
[----:B------:R-:W-:Y:S02]  /*11180*/  CS2R R146, SRZ ;  /* 0x0000000000927805 */ /* 0x000fe4000001ff00 */
[----:B------:R-:W-:Y:S02]  /*11190*/  ISETP.GE.AND P3, PT, R3, R20, PT ;  /* 0x000000140300720c */ /* 0x000fe40003f66270 */
        /* <DEDUP_REMOVED lines=14> */
[----:B-----5:R-:W-:Y:S02]  /*11280*/  CS2R R116, SRZ ;  /* 0x0000000000747805 */ /* 0x020fe4000001ff00 */
        /* <DEDUP_REMOVED lines=13> */
[----:B------:R-:W-:Y:S01]  /*11360*/  CS2R R88, SRZ ;  /* 0x0000000000587805 */ /* 0x000fe2000001ff00 */
[----:B------:R-:W-:Y:S06]  /*11370*/  @!P3 BRA `(.L_x_1520) ;  /* 0x00000030009cb947 */ /* 0x000fec0003800000 */
[----:B------:R-:W-:Y:S02]  /*11380*/  IMAD.IADD R21, R4, 0x1, R14 ;  /* 0x0000000104157824 */ /* 0x000fe400078e020e */
[----:B------:R-:W-:Y:S02]  /*11390*/  IMAD.MOV.U32 R151, RZ, RZ, RZ ;  /* 0x000000ffff977224 */ /* 0x000fe400078e00ff */
[----:B------:R-:W-:-:S07]  /*113a0*/  VIADD R199, R21, 0x8 ;  /* 0x0000000815c77836 */ /* 0x000fce0000000000 */
.L_x_1538:
[----:B------:R-:W-:Y:S01]  /*113b0*/  ISETP.NE.AND P3, PT, R196, RZ, PT ;  /* 0x000000ffc400720c */ /* 0x000fe20003f65270 */
[----:B------:R-:W-:Y:S01]  /*113c0*/  VIADD R215, R184, 0x1 ;  /* 0x00000001b8d77836 */ /* 0x000fe20000000000 */
[----:B------:R-:W-:Y:S05]  /*113d0*/  YIELD ;  /* 0x0000000000007946 */ /* 0x000fea0003800000 */
[----:B------:R-:W-:-:S04]  /*113e0*/  ISETP.NE.AND P4, PT, R215, 0x2, PT ;  /* 0x00000002d700780c */ /* 0x000fc80003f85270 */
[----:B------:R-:W-:Y:S02]  /*113f0*/  SEL R15, RZ, 0x1, P4 ;  /* 0x00000001ff0f7807 */ /* 0x000fe40002000000 */
[----:B------:R-:W-:Y:S02]  /*11400*/  SEL R215, R215, RZ, P4 ;  /* 0x000000ffd7d77207 */ /* 0x000fe40002000000 */
[----:B------:R-:W-:Y:S01]  /*11410*/  LOP3.LUT R15, R186, R15, RZ, 0x3c, !PT ;  /* 0x0000000fba0f7212 */ /* 0x000fe200078e3cff */
[----:B------:R-:W-:Y:S06]  /*11420*/  @P3 BRA `(.L_x_1521) ;  /* 0x0000000000303947 */ /* 0x000fec0003800000 */
[----:B------:R-:W-:Y:S05]  /*11430*/  @!P0 BRA `(.L_x_1522) ;  /* 0x0000000000048947 */ /* 0x000fea0003800000 */
[----:B------:R-:W-:Y:S01]  /*11440*/  BPT.TRAP 0x1 ;  /* 0x000000040000795c */ /* 0x000fe20000300000 */
.L_x_1522:
[----:B------:R-:W-:Y:S02]  /*11450*/  LEA R10, R215, R2, 0x3 ;  /* 0x00000002d70a7211 */ /* 0x000fe400078e18ff */
[----:B------:R-:W-:-:S04]  /*11460*/  SHF.L.U32 R7, R15, 0x1f, RZ ;  /* 0x0000001f0f077819 */ /* 0x000fc800000006ff */
[----:B------:R0:W1:Y:S01]  /*11470*/  SYNCS.PHASECHK.TRANS64.TRYWAIT P4, [R10+URZ+0x28830], R7 ;  /* 0x028830070a0075a7 */ /* 0x000062000808017f */
[----:B------:R-:W-:Y:S05]  /*11480*/  @!P0 BRA `(.L_x_1523) ;  /* 0x0000000000048947 */ /* 0x000fea0003800000 */
[----:B------:R-:W-:Y:S01]  /*11490*/  BPT.TRAP 0x1 ;  /* 0x000000040000795c */ /* 0x000fe20000300000 */
.L_x_1523:
[----:B------:R-:W-:Y:S04]  /*114a0*/  BSSY B0, `(.L_x_1521) ;  /* 0x0000004000007945 */ /* 0x000fe80003800000 */
[----:B-1----:R-:W-:Y:S05]  /*114b0*/  @P4 BRA `(.L_x_1524) ;  /* 0x0000000000084947 */ /* 0x002fea0003800000 */
[----:B------:R-:W1:Y:S02]  /*114c0*/  SYNCS.PHASECHK.TRANS64.TRYWAIT P4, [R10+URZ+0x28830], R7 ;  /* 0x028830070a0075a7 */ /* 0x000e64000808017f */
[----:B-1----:R-:W-:Y:S05]  /*114d0*/  @!P4 BRA `(.L_x_1525) ;  /* 0x000001280054c947 */ /* 0x002fea0003800000 */
.L_x_1524:
[----:B------:R-:W-:Y:S05]  /*114e0*/  BSYNC B0 ;  /* 0x0000000000007941 */ /* 0x000fea0003800000 */
.L_x_1521:
[----:B01----:R-:W0:Y:S01]  /*114f0*/  S2R R7, SR_TID.X ;  /* 0x0000000000077919 */ /* 0x003e220000002100 */
[----:B------:R-:W-:Y:S05]  /*11500*/  WARPSYNC.ALL ;  /* 0x0000000000007948 */ /* 0x000fea0003800000 */
[----:B------:R-:W-:Y:S02]  /*11510*/  IMAD R10, R215, 0x800, R8 ;  /* 0x00000800d70a7824 */ /* 0x000fe400078e0208 */
[----:B------:R-:W-:Y:S02]  /*11520*/  IMAD.MOV.U32 R11, RZ, RZ, 0x40000040 ;  /* 0x40000040ff0b7424 */ /* 0x000fe400078e00ff */
[C---:B------:R-:W-:Y:S01]  /*11530*/  VIADD R12, R10.reuse, 0x2 ;  /* 0x000000020a0c7836 */ /* 0x040fe20000000000 */
[----:B------:R-:W-:Y:S01]  /*11540*/  R2UR UR34, R10 ;  /* 0x000000000a2272ca */ /* 0x000fe200000e0000 */
[----:B------:R-:W-:Y:S01]  /*11550*/  IMAD.MOV.U32 R13, RZ, RZ, 0x40000040 ;  /* 0x40000040ff0d7424 */ /* 0x000fe200078e00ff */
[----:B------:R-:W-:Y:S01]  /*11560*/  R2UR UR35, R11 ;  /* 0x000000000b2372ca */ /* 0x000fe200000e0000 */
[----:B------:R-:W-:Y:S01]  /*11570*/  IMAD.MOV.U32 R11, RZ, RZ, 0x40000040 ;  /* 0x40000040ff0b7424 */ /* 0x000fe200078e00ff */
[----:B------:R-:W-:Y:S01]  /*11580*/  R2UR UR6, R12 ;  /* 0x000000000c0672ca */ /* 0x000fe200000e0000 */
[----:B------:R-:W-:Y:S01]  /*11590*/  VIADD R12, R10, 0x4 ;  /* 0x000000040a0c7836 */ /* 0x000fe20000000000 */
[----:B------:R-:W-:Y:S01]  /*115a0*/  R2UR UR7, R13 ;  /* 0x000000000d0772ca */ /* 0x000fe200000e0000 */
[----:B------:R-:W-:Y:S01]  /*115b0*/  IMAD.MOV.U32 R13, RZ, RZ, 0x40000040 ;  /* 0x40000040ff0d7424 */ /* 0x000fe200078e00ff */
[----:B------:R-:W-:-:S02]  /*115c0*/  R2UR UR31, R11 ;  /* 0x000000000b1f72ca */ /* 0x000fc400000e0000 */
[----:B------:R-:W-:Y:S01]  /*115d0*/  R2UR UR10, R12 ;  /* 0x000000000c0a72ca */ /* 0x000fe200000e0000 */
[----:B------:R-:W-:Y:S01]  /*115e0*/  VIADD R12, R10, 0x6 ;  /* 0x000000060a0c7836 */ /* 0x000fe20000000000 */
[----:B------:R-:W-:Y:S01]  /*115f0*/  R2UR UR11, R13 ;  /* 0x000000000d0b72ca */ /* 0x000fe200000e0000 */
[----:B------:R-:W-:-:S03]  /*11600*/  IMAD.MOV.U32 R13, RZ, RZ, 0x40000040 ;  /* 0x40000040ff0d7424 */ /* 0x000fc600078e00ff */
[----:B------:R-:W-:Y:S01]  /*11610*/  R2UR UR14, R12 ;  /* 0x000000000c0e72ca */ /* 0x000fe200000e0000 */
[----:B------:R-:W-:Y:S01]  /*11620*/  VIADD R12, R10, 0x400 ;  /* 0x000004000a0c7836 */ /* 0x000fe20000000000 */
[----:B------:R-:W-:Y:S01]  /*11630*/  R2UR UR15, R13 ;  /* 0x000000000d0f72ca */ /* 0x000fe200000e0000 */
[----:B------:R-:W-:Y:S01]  /*11640*/  IMAD.MOV.U32 R13, RZ, RZ, 0x40000040 ;  /* 0x40000040ff0d7424 */ /* 0x000fe200078e00ff */
[----:B0-----:R-:W-:Y:S02]  /*11650*/  SHF.R.U32.HI R7, RZ, 0x7, R7 ;  /* 0x00000007ff077819 */ /* 0x001fe40000011607 */
[----:B------:R-:W-:Y:S01]  /*11660*/  R2UR UR18, R12 ;  /* 0x000000000c1272ca */ /* 0x000fe200000e0000 */
[----:B------:R-:W-:Y:S01]  /*11670*/  VIADD R12, R10, 0x402 ;  /* 0x000004020a0c7836 */ /* 0x000fe20000000000 */
[----:B------:R-:W-:Y:S01]  /*11680*/  R2UR UR19, R13 ;  /* 0x000000000d1372ca */ /* 0x000fe200000e0000 */
[----:B------:R-:W-:Y:S02]  /*11690*/  VIADD R7, R7, 0x8 ;  /* 0x0000000807077836 */ /* 0x000fe40000000000 */
[----:B------:R-:W-:Y:S01]  /*116a0*/  IMAD.MOV.U32 R13, RZ, RZ, 0x40000040 ;  /* 0x40000040ff0d7424 */ /* 0x000fe200078e00ff */
[----:B------:R-:W-:Y:S01]  /*116b0*/  R2UR UR22, R12 ;  /* 0x000000000c1672ca */ /* 0x000fe200000e0000 */
[C---:B------:R-:W-:Y:S01]  /*116c0*/  VIADD R12, R10.reuse, 0x404 ;  /* 0x000004040a0c7836 */ /* 0x040fe20000000000 */
[----:B------:R0:W-:Y:S01]  /*116d0*/  BAR.SYNC.DEFER_BLOCKING R7, 0x100 ;  /* 0x000400070000751d */ /* 0x0001e20000010000 */
[----:B------:R-:W-:Y:S01]  /*116e0*/  VIADD R10, R10, 0x406 ;  /* 0x000004060a0a7836 */ /* 0x000fe20000000000 */
[----:B------:R-:W-:Y:S01]  /*116f0*/  R2UR UR23, R13 ;  /* 0x000000000d1772ca */ /* 0x000fe200000e0000 */
[----:B------:R-:W-:Y:S01]  /*11700*/  IMAD.MOV.U32 R13, RZ, RZ, 0x40000040 ;  /* 0x40000040ff0d7424 */ /* 0x000fe200078e00ff */
[----:B------:R-:W-:-:S02]  /*11710*/  R2UR UR26, R12 ;  /* 0x000000000c1a72ca */ /* 0x000fc400000e0000 */
[----:B------:R-:W-:Y:S02]  /*11720*/  R2UR UR30, R10 ;  /* 0x000000000a1e72ca */ /* 0x000fe400000e0000 */
[----:B------:R-:W-:Y:S01]  /*11730*/  R2UR UR27, R13 ;  /* 0x000000000d1b72ca */ /* 0x000fe200000e0000 */
        /* <DEDUP_REMOVED lines=27> */
.L_x_1527:
[----:B------:R-:W-:Y:S01]  /*118f0*/  SHF.L.U32 R7, R186, 0x1f, RZ ;  /* 0x0000001fba077819 */ /* 0x000fe200000006ff */
[----:B------:R-:W-:-:S04]  /*11900*/  IMAD R10, R184, 0x8, R2 ;  /* 0x00000008b80a7824 */ /* 0x000fc800078e0202 */
[----:B------:R0:W1:Y:S01]  /*11910*/  SYNCS.PHASECHK.TRANS64.TRYWAIT P3, [R10+URZ+0x28850], R7 ;  /* 0x028850070a0075a7 */ /* 0x000062000806017f */
[----:B------:R-:W-:Y:S05]  /*11920*/  @!P0 BRA `(.L_x_1528) ;  /* 0x0000000000048947 */ /* 0x000fea0003800000 */
[----:B------:R-:W-:Y:S01]  /*11930*/  BPT.TRAP 0x1 ;  /* 0x000000040000795c */ /* 0x000fe20000300000 */
.L_x_1528:
[----:B-1----:R-:W-:Y:S05]  /*11940*/  @P3 BRA `(.L_x_1526) ;  /* 0x0000000000083947 */ /* 0x002fea0003800000 */
[----:B------:R-:W1:Y:S02]  /*11950*/  SYNCS.PHASECHK.TRANS64.TRYWAIT P3, [R10+URZ+0x28850], R7 ;  /* 0x028850070a0075a7 */ /* 0x000e64000806017f */
[----:B-1----:R-:W-:Y:S05]  /*11960*/  @!P3 BRA `(.L_x_1529) ;  /* 0x000001240044b947 */ /* 0x002fea0003800000 */
.L_x_1526:
[----:B01----:R-:W-:Y:S01]  /*11970*/  VIADD R7, R2, 0x400 ;  /* 0x0000040002077836 */ /* 0x003fe20000000000 */
[----:B------:R-:W-:Y:S05]  /*11980*/  WARPSYNC.ALL ;  /* 0x0000000000007948 */ /* 0x000fea0003800000 */
[----:B------:R-:W-:Y:S01]  /*11990*/  SHF.R.U32.HI R7, RZ, 0x4, R7 ;  /* 0x00000004ff077819 */ /* 0x000fe20000011607 */
[----:B------:R-:W-:Y:S01]  /*119a0*/  IMAD.MOV.U32 R11, RZ, RZ, 0x40000040 ;  /* 0x40000040ff0b7424 */ /* 0x000fe200078e00ff */
[----:B------:R-:W-:Y:S01]  /*119b0*/  WARPGROUP.ARRIVE ;  /* 0x00000000000079c5 */ /* 0x000fe20000000000 */
[----:B------:R-:W-:-:S05]  /*119c0*/  MOV R13, 0x40000040 ;  /* 0x40000040000d7802 */ /* 0x000fca0000000f00 */
[----:B------:R-:W0:Y:S01]  /*119d0*/  S2R R186, SR_TID.X ;  /* 0x0000000000ba7919 */ /* 0x000e220000002100 */
[----:B------:R-:W-:Y:S02]  /*119e0*/  LOP3.LUT R7, R7, 0x3fff, RZ, 0xc0, !PT ;  /* 0x00003fff07077812 */ /* 0x000fe400078ec0ff */
[----:B------:R-:W-:Y:S01]  /*119f0*/  R2UR UR7, R11 ;  /* 0x000000000b0772ca */ /* 0x000fe200000e0000 */
[----:B------:R-:W-:Y:S01]  /*11a00*/  IMAD.MOV.U32 R11, RZ, RZ, 0x40000040 ;  /* 0x40000040ff0b7424 */ /* 0x000fe200078e00ff */
[----:B------:R-:W-:-:S05]  /*11a10*/  LOP3.LUT R7, R7, 0x4000000, RZ, 0xfc, !PT ;  /* 0x0400000007077812 */ /* 0x000fca00078efcff */
[----:B------:R-:W-:Y:S02]  /*11a20*/  IMAD R10, R184, 0x800, R7 ;  /* 0x00000800b80a7824 */ /* 0x000fe400078e0207 */
[----:B------:R-:W-:Y:S02]  /*11a30*/  @!P1 IMAD R7, R215, 0x8, R2 ;  /* 0x00000008d7079824 */ /* 0x000fe400078e0202 */
[C---:B------:R-:W-:Y:S01]  /*11a40*/  VIADD R12, R10.reuse, 0x80 ;  /* 0x000000800a0c7836 */ /* 0x040fe20000000000 */
[----:B------:R-:W-:Y:S01]  /*11a50*/  R2UR UR6, R10 ;  /* 0x000000000a0672ca */ /* 0x000fe200000e0000 */
[----:B------:R-:W-:-:S05]  /*11a60*/  @!P1 VIADD R7, R7, 0x28840 ;  /* 0x0002884007079836 */ /* 0x000fca0000000000 */
[----:B------:R-:W-:-:S07]  /*11a70*/  @!P1 PRMT R7, RZ, 0x654, R7 ;  /* 0x00000654ff079816 */ /* 0x000fce0000000007 */
[----:B------:R-:W-:Y:S01]  /*11a80*/  HGMMA.64x128x16.F32 R88, R180, gdesc[UR4].tnspB, R88, gsb0 ;  /* 0x41e00004b4587df0 */ /* 0x000fe20008000858 */
[----:B------:R-:W-:Y:S01]  /*11a90*/  R2UR UR6, R12 ;  /* 0x000000000c0672ca */ /* 0x000fe200000e0000 */
[----:B------:R-:W-:Y:S01]  /*11aa0*/  VIADD R12, R10, 0x100 ;  /* 0x000001000a0c7836 */ /* 0x000fe20000000000 */
[----:B------:R-:W-:Y:S01]  /*11ab0*/  R2UR UR7, R13 ;  /* 0x000000000d0772ca */ /* 0x000fe200000e0000 */
[----:B------:R-:W-:Y:S01]  /*11ac0*/  IMAD.MOV.U32 R13, RZ, RZ, 0x40000040 ;  /* 0x40000040ff0d7424 */ /* 0x000fe200078e00ff */
[----:B0-----:R-:W-:Y:S01]  /*11ad0*/  SHF.R.U32.HI R186, RZ, 0x7, R186 ;  /* 0x00000007ffba7819 */ /* 0x001fe200000116ba */
        /* <DEDUP_REMOVED lines=34> */
[----:B------:R-:W-:-:S05]  /*11d00*/  IMAD.SHL.U32 R13, R3, 0x80, RZ ;  /* 0x00000080030d7824 */ /* 0x000fca00078e00ff */
[----:B------:R-:W-:-:S05]  /*11d10*/  IADD3 R12, R192, 0x1, -R13 ;  /* 0x00000001c00c7810 */ /* 0x000fca0007ffe80d */
[----:B------:R-:W-:-:S04]  /*11d20*/  IMAD.IADD R12, R12, 0x1, -R193 ;  /* 0x000000010c0c7824 */ /* 0x000fc800078e0ac1 */
[----:B------:R-:W-:Y:S01]  /*11d30*/  IMAD R12, R191, -0x2, R12 ;  /* 0xfffffffebf0c7824 */ /* 0x000fe200078e020c */
[----:B------:R-:W-:Y:S02]  /*11d40*/  WARPGROUP.DEPBAR.LE gsb0, 0x0 ;  /* 0x00008000000079c5 */ /* 0x000fe40000010000 */
[----:B------:R-:W-:-:S06]  /*11d50*/  WARPGROUP.ARRIVE ;  /* 0x00000000000079c5 */ /* 0x000fcc0000000000 */
[----:B------:R-:W-:Y:S01]  /*11d60*/  HGMMA.64x128x16.F32 R88, R156, gdesc[UR4].tnspB, R88, gsb0 ;  /* 0x41e000049c587df0 */ /* 0x000fe20008000858 */
[----:B------:R-:W-:Y:S02]  /*11d70*/  R2UR UR6, R10 ;  /* 0x000000000a0672ca */ /* 0x000fe400000e0000 */
[----:B------:R-:W-:Y:S02]  /*11d80*/  R2UR UR7, R11 ;  /* 0x000000000b0772ca */ /* 0x000fe400000e0000 */
[----:B------:R-:W-:Y:S01]  /*11d90*/  IADD3 R10, -R186, 0xb, RZ ;  /* 0x0000000bba0a7810 */ /* 0x000fe20007ffe1ff */
[----:B------:R-:W-:Y:S02]  /*11da0*/  WARPGROUP.DEPBAR.LE gsb0, 0x0 ;  /* 0x00008000000079c5 */ /* 0x000fe40000010000 */
[----:B------:R-:W-:-:S08]  /*11db0*/  WARPGROUP.ARRIVE ;  /* 0x00000000000079c5 */ /* 0x000fd00000000000 */
[----:B------:R-:W-:Y:S03]  /*11dc0*/  HGMMA.64x128x16.F32 R88, R152, gdesc[UR4].tnspB, R88, gsb0 ;  /* 0x41e0000498587df0 */ /* 0x000fe60008000858 */
[----:B------:R-:W-:Y:S02]  /*11dd0*/  WARPGROUP.DEPBAR.LE gsb0, 0x0 ;  /* 0x00008000000079c5 */ /* 0x000fe40000010000 */
[----:B------:R0:W-:Y:S06]  /*11de0*/  BAR.ARV R10, 0x100 ;  /* 0x0004000a0000751d */ /* 0x0001ec0000002000 */
[----:B------:R1:W-:Y:S01]  /*11df0*/  @!P1 SYNCS.ARRIVE.TRANS64.RED.A1T0 RZ, [R7+URZ], RZ ;  /* 0x000000ff07ff99a7 */ /* 0x0003e2000810043f */
[----:B------:R-:W-:-:S02]  /*11e00*/  VIADD R155, R12, UR53 ;  /* 0x000000350c9b7c36 */ /* 0x000fc40008000000 */
[----:B-1----:R-:W-:-:S05]  /*11e10*/  IMAD.U32 R7, RZ, RZ, UR50 ;  /* 0x00000032ff077e24 */ /* 0x002fca000f8e00ff */
[----:B------:R-:W-:-:S05]  /*11e20*/  LOP3.LUT R157, RZ, R7, RZ, 0x33, !PT ;  /* 0x00000007ff9d7212 */ /* 0x000fca00078e33ff */
[----:B------:R-:W-:Y:S02]  /*11e30*/  IMAD.IADD R157, R157, 0x1, R12 ;  /* 0x000000019d9d7824 */ /* 0x000fe400078e020c */
[C---:B------:R-:W-:Y:S02]  /*11e40*/  IMAD.IADD R12, R4.reuse, 0x1, R155 ;  /* 0x00000001040c7824 */ /* 0x040fe400078e029b */
[----:B------:R-:W-:Y:S01]  /*11e50*/  IMAD.IADD R152, R4, 0x1, R157 ;  /* 0x0000000104987824 */ /* 0x000fe200078e029d */
[----:B0-----:R-:W-:Y:S06]  /*11e60*/  @!P2 BRA `(.L_x_1530) ;  /* 0x00000000005ca947 */ /* 0x001fec0003800000 */
[----:B------:R-:W-:Y:S01]  /*11e70*/  IMAD.IADD R153, R4, 0x1, R14 ;  /* 0x0000000104997824 */ /* 0x000fe200078e020e */
[----:B------:R-:W-:Y:S04]  /*11e80*/  BSSY B0, `(.L_x_1531) ;  /* 0x0000011000007945 */ /* 0x000fe80003800000 */
[----:B------:R-:W-:-:S13]  /*11e90*/  ISETP.GT.AND P3, PT, R153, -0x1, PT ;  /* 0xffffffff9900780c */ /* 0x000fda0003f64270 */
[----:B------:R-:W-:Y:S05]  /*11ea0*/  @P3 BRA `(.L_x_1532) ;  /* 0x0000000000203947 */ /* 0x000fea0003800000 */
[----:B------:R-:W-:Y:S02]  /*11eb0*/  MOV R156, UR49 ;  /* 0x00000031009c7c02 */ /* 0x000fe40008000f00 */
[----:B------:R-:W-:Y:S02]  /*11ec0*/  LOP3.LUT R153, RZ, R153, RZ, 0x33, !PT ;  /* 0x00000099ff997212 */ /* 0x000fe400078e33ff */
[----:B------:R-:W-:-:S13]  /*11ed0*/  ISETP.NE.AND P3, PT, R156, 0x1, PT ;  /* 0x000000019c00780c */ /* 0x000fda0003f65270 */
[----:B------:R-:W0:Y:S02]  /*11ee0*/  @P3 LDC.64 R10, c[0x0][0x9e8] ;  /* 0x00027a00ff0a3b82 */ /* 0x000e240000000a00 */
[----:B0-----:R-:W-:-:S05]  /*11ef0*/  @P3 IMAD.HI.U32 R10, R153, R10, RZ ;  /* 0x0000000a990a3227 */ /* 0x001fca00078e00ff */
[----:B------:R-:W-:-:S04]  /*11f00*/  @P3 SHF.R.U32.HI R153, RZ, R11, R10 ;  /* 0x0000000bff993219 */ /* 0x000fc8000001160a */
[----:B------:R-:W-:Y:S01]  /*11f10*/  LOP3.LUT R10, RZ, R153, RZ, 0x33, !PT ;  /* 0x00000099ff0a7212 */ /* 0x000fe200078e33ff */
[----:B------:R-:W-:Y:S06]  /*11f20*/  BRA `(.L_x_1533) ;  /* 0x0000000000187947 */ /* 0x000fec0003800000 */
.L_x_1532:
[----:B------:R-:W-:-:S05]  /*11f30*/  IMAD.U32 R156, RZ, RZ, UR49 ;  /* 0x00000031ff9c7e24 */ /* 0x000fca000f8e00ff */
[----:B------:R-:W-:-:S13]  /*11f40*/  ISETP.NE.AND P3, PT, R156, 0x1, PT ;  /* 0x000000019c00780c */ /* 0x000fda0003f65270 */
[----:B------:R-:W0:Y:S02]  /*11f50*/  @P3 LDC.64 R10, c[0x0][0x9e8] ;  /* 0x00027a00ff0a3b82 */ /* 0x000e240000000a00 */
[----:B0-----:R-:W-:-:S04]  /*11f60*/  @P3 IMAD.HI.U32 R154, R153, R10, RZ ;  /* 0x0000000a999a3227 */ /* 0x001fc800078e00ff */
[----:B------:R-:W-:Y:S01]  /*11f70*/  IMAD.MOV.U32 R10, RZ, RZ, R153 ;  /* 0x000000ffff0a7224 */ /* 0x000fe200078e0099 */
[----:B------:R-:W-:-:S07]  /*11f80*/  @P3 SHF.R.U32.HI R10, RZ, R11, R154 ;  /* 0x0000000bff0a3219 */ /* 0x000fce000001169a */
.L_x_1533:
[----:B------:R-:W-:Y:S05]  /*11f90*/  BSYNC B0 ;  /* 0x0000000000007941 */ /* 0x000fea0003800000 */
.L_x_1531:
[----:B------:R-:W-:-:S04]  /*11fa0*/  IMAD R10, R10, R156, -R13 ;  /* 0x0000009c0a0a7224 */ /* 0x000fc800078e0a0d */
[----:B------:R-:W-:-:S05]  /*11fb0*/  IMAD R11, R191, -0x2, R10 ;  /* 0xfffffffebf0b7824 */ /* 0x000fca00078e020a */
[----:B------:R-:W-:Y:S02]  /*11fc0*/  VIADDMNMX R12, R11, R156, R12, PT ;  /* 0x0000009c0b0c7246 */ /* 0x000fe4000380010c */
[----:B------:R-:W-:-:S07]  /*11fd0*/  VIMNMX R152, R152, R11, !PT ;  /* 0x0000000b98987248 */ /* 0x000fce0007fe0100 */
.L_x_1530:
        /* <DEDUP_REMOVED lines=95> */
[--C-:B------:R-:W-:Y:S02]  /*125d0*/  IADD3 R24, R155, 0x8, R4.reuse ;  /* 0x000000089b187810 */ /* 0x100fe40007ffe004 */
[----:B------:R-:W-:-:S02]  /*125e0*/  IADD3 R12, R157, 0x8, R4 ;  /* 0x000000089d0c7810 */ /* 0x000fc40007ffe004 */
[----:B------:R-:W-:Y:S02]  /*125f0*/  FSEL R84, R84, -INF , !P5 ;  /* 0xff80000054547808 */ /* 0x000fe40006800000 */
[----:B------:R-:W-:Y:S01]  /*12600*/  FSEL R85, R85, -INF , !P4 ;  /* 0xff80000055557808 */ /* 0x000fe20006000000 */
[----:B------:R-:W-:Y:S06]  /*12610*/  @!P2 BRA `(.L_x_1534) ;  /* 0x00000000005ca947 */ /* 0x000fec0003800000 */
[----:B------:R-:W-:Y:S01]  /*12620*/  ISETP.GT.AND P4, PT, R199, -0x1, PT ;  /* 0xffffffffc700780c */ /* 0x000fe20003f84270 */
[----:B------:R-:W-:-:S12]  /*12630*/  BSSY B0, `(.L_x_1535) ;  /* 0x0000011000007945 */ /* 0x000fd80003800000 */
[----:B------:R-:W-:Y:S05]  /*12640*/  @P4 BRA `(.L_x_1536) ;  /* 0x0000000000244947 */ /* 0x000fea0003800000 */
[----:B------:R-:W-:Y:S02]  /*12650*/  IMAD.U32 R154, RZ, RZ, UR49 ;  /* 0x00000031ff9a7e24 */ /* 0x000fe4000f8e00ff */
[----:B------:R-:W-:-:S03]  /*12660*/  VIADD R155, R21, 0x8 ;  /* 0x00000008159b7836 */ /* 0x000fc60000000000 */
[----:B------:R-:W-:Y:S02]  /*12670*/  ISETP.NE.AND P4, PT, R154, 0x1, PT ;  /* 0x000000019a00780c */ /* 0x000fe40003f85270 */
[----:B------:R-:W-:-:S11]  /*12680*/  LOP3.LUT R155, RZ, R155, RZ, 0x33, !PT ;  /* 0x0000009bff9b7212 */ /* 0x000fd600078e33ff */
[----:B------:R-:W0:Y:S02]  /*12690*/  @P4 LDC.64 R10, c[0x0][0x9e8] ;  /* 0x00027a00ff0a4b82 */ /* 0x000e240000000a00 */
[----:B0-----:R-:W-:-:S05]  /*126a0*/  @P4 IMAD.HI.U32 R10, R155, R10, RZ ;  /* 0x0000000a9b0a4227 */ /* 0x001fca00078e00ff */
[----:B------:R-:W-:-:S04]  /*126b0*/  @P4 SHF.R.U32.HI R155, RZ, R11, R10 ;  /* 0x0000000bff9b4219 */ /* 0x000fc8000001160a */
[----:B------:R-:W-:Y:S01]  /*126c0*/  LOP3.LUT R10, RZ, R155, RZ, 0x33, !PT ;  /* 0x0000009bff0a7212 */ /* 0x000fe200078e33ff */
[----:B------:R-:W-:Y:S06]  /*126d0*/  BRA `(.L_x_1537) ;  /* 0x0000000000187947 */ /* 0x000fec0003800000 */
.L_x_1536:
[----:B------:R-:W-:-:S05]  /*126e0*/  IMAD.U32 R154, RZ, RZ, UR49 ;  /* 0x00000031ff9a7e24 */ /* 0x000fca000f8e00ff */
[----:B------:R-:W-:-:S13]  /*126f0*/  ISETP.NE.AND P4, PT, R154, 0x1, PT ;  /* 0x000000019a00780c */ /* 0x000fda0003f85270 */
[----:B------:R-:W0:Y:S02]  /*12700*/  @P4 LDC.64 R10, c[0x0][0x9e8] ;  /* 0x00027a00ff0a4b82 */ /* 0x000e240000000a00 */
[----:B0-----:R-:W-:-:S04]  /*12710*/  @P4 IMAD.HI.U32 R152, R199, R10, RZ ;  /* 0x0000000ac7984227 */ /* 0x001fc800078e00ff */
[----:B------:R-:W-:Y:S01]  /*12720*/  IMAD.MOV.U32 R10, RZ, RZ, R199 ;  /* 0x000000ffff0a7224 */ /* 0x000fe200078e00c7 */
[----:B------:R-:W-:-:S07]  /*12730*/  @P4 SHF.R.U32.HI R10, RZ, R11, R152 ;  /* 0x0000000bff0a4219 */ /* 0x000fce0000011698 */
.L_x_1537:
[----:B------:R-:W-:Y:S05]  /*12740*/  BSYNC B0 ;  /* 0x0000000000007941 */ /* 0x000fea0003800000 */
.L_x_1535:
[----:B------:R-:W-:-:S04]  /*12750*/  IMAD R10, R10, R154, -R13 ;  /* 0x0000009a0a0a7224 */ /* 0x000fc800078e0a0d */
[----:B------:R-:W-:-:S05]  /*12760*/  IMAD R11, R191, -0x2, R10 ;  /* 0xfffffffebf0b7824 */ /* 0x000fca00078e020a */
[----:B------:R-:W-:Y:S02]  /*12770*/  VIADDMNMX R24, R11, R154, R24, PT ;  /* 0x0000009a0b187246 */ /* 0x000fe40003800118 */
[----:B------:R-:W-:-:S07]  /*12780*/  VIMNMX R12, R12, R11, !PT ;  /* 0x0000000b0c0c7248 */ /* 0x000fce0007fe0100 */
.L_x_1534:
[----:B------:R-:W-:Y:S01]  /*12790*/  FMNMX.FTZ R10, R153, R0, !PT ;  /* 0x00000000990a7209 */ /* 0x000fe20007810000 */
[----:B------:R-:W-:Y:S01]  /*127a0*/  UMOV UR44, UR48 ;  /* 0x00000030002c7c82 */ /* 0x000fe20008000000 */
[----:B------:R-:W-:Y:S01]  /*127b0*/  ISETP.GT.AND P5, PT, R12, 0x8, P3 ;  /* 0x000000080c00780c */ /* 0x000fe20001fa4270 */
[----:B------:R-:W-:Y:S01]  /*127c0*/  IMAD.MOV.U32 R186, RZ, RZ, R15 ;  /* 0x000000ffffba7224 */ /* 0x000fe200078e000f */
        /* <DEDUP_REMOVED lines=11> */
[C---:B------:R-:W-:Y:S02]  /*12880*/  ISETP.GT.AND P5, PT, R12.reuse, 0x18, P3 ;  /* 0x000000180c00780c */ /* 0x040fe40001fa4270 */
        /* <DEDUP_REMOVED lines=50> */
[C---:B------:R-:W-:Y:S01]  /*12bb0*/  ISETP.LT.OR P5, PT, R24.reuse, 0x39, P5 ;  /* 0x000000391800780c */ /* 0x040fe20002fa1670 */
[----:B------:R-:W0:Y:S01]  /*12bc0*/  SHFL.BFLY PT, R11, R10, 0x2, 0x1f ;  /* 0x0c401f000a0b7f89 */ /* 0x000e2200000e0000 */
[----:B------:R-:W-:-:S02]  /*12bd0*/  ISETP.LT.OR P4, PT, R24, 0x22, P4 ;  /* 0x000000221800780c */ /* 0x000fc40002781670 */
[----:B------:R-:W-:Y:S02]  /*12be0*/  FSEL R54, R54, -INF , !P5 ;  /* 0xff80000036367808 */ /* 0x000fe40006800000 */
[C---:B------:R-:W-:Y:S02]  /*12bf0*/  ISETP.GT.AND P5, PT, R12.reuse, 0x40, P3 ;  /* 0x000000400c00780c */ /* 0x040fe40001fa4270 */
[----:B------:R-:W-:Y:S02]  /*12c00*/  FSEL R43, R43, -INF , !P4 ;  /* 0xff8000002b2b7808 */ /* 0x000fe40006000000 */
[----:B------:R-:W-:Y:S02]  /*12c10*/  ISETP.GT.AND P4, PT, R12, 0x29, P3 ;  /* 0x000000290c00780c */ /* 0x000fe40001f84270 */
[C---:B------:R-:W-:Y:S02]  /*12c20*/  ISETP.LT.OR P5, PT, R24.reuse, 0x41, P5 ;  /* 0x000000411800780c */ /* 0x040fe40002fa1670 */
[----:B------:R-:W-:-:S02]  /*12c30*/  ISETP.LT.OR P4, PT, R24, 0x2a, P4 ;  /* 0x0000002a1800780c */ /* 0x000fc40002781670 */
[----:B------:R-:W-:Y:S02]  /*12c40*/  FSEL R58, R58, -INF , !P5 ;  /* 0xff8000003a3a7808 */ /* 0x000fe40006800000 */
[C---:B------:R-:W-:Y:S02]  /*12c50*/  ISETP.GT.AND P5, PT, R12.reuse, 0x41, P3 ;  /* 0x000000410c00780c */ /* 0x040fe40001fa4270 */
[----:B------:R-:W-:Y:S02]  /*12c60*/  FSEL R47, R47, -INF , !P4 ;  /* 0xff8000002f2f7808 */ /* 0x000fe40006000000 */
[----:B------:R-:W-:Y:S02]  /*12c70*/  ISETP.GT.AND P4, PT, R12, 0x31, P3 ;  /* 0x000000310c00780c */ /* 0x000fe40001f84270 */
[----:B------:R-:W-:Y:S02]  /*12c80*/  ISETP.LT.OR P5, PT, R24, 0x42, P5 ;  /* 0x000000421800780c */ /* 0x000fe40002fa1670 */
[----:B0-----:R-:W-:-:S02]  /*12c90*/  FMNMX.FTZ R10, R10, R11, !PT ;  /* 0x0000000b0a0a7209 */ /* 0x001fc40007810000 */
[----:B------:R-:W-:Y:S02]  /*12ca0*/  ISETP.LT.OR P4, PT, R24, 0x32, P4 ;  /* 0x000000321800780c */ /* 0x000fe40002781670 */
[----:B------:R-:W-:Y:S01]  /*12cb0*/  FSEL R59, R59, -INF , !P5 ;  /* 0xff8000003b3b7808 */ /* 0x000fe20006800000 */
[----:B------:R-:W0:Y:S01]  /*12cc0*/  SHFL.BFLY PT, R11, R10, 0x1, 0x1f ;  /* 0x0c201f000a0b7f89 */ /* 0x000e2200000e0000 */
[C---:B------:R-:W-:Y:S02]  /*12cd0*/  ISETP.GT.AND P5, PT, R12.reuse, 0x48, P3 ;  /* 0x000000480c00780c */ /* 0x040fe40001fa4270 */
[----:B------:R-:W-:Y:S02]  /*12ce0*/  FSEL R51, R51, -INF , !P4 ;  /* 0xff80000033337808 */ /* 0x000fe40006000000 */
[----:B------:R-:W-:Y:S02]  /*12cf0*/  ISETP.GT.AND P4, PT, R12, 0x39, P3 ;  /* 0x000000390c00780c */ /* 0x000fe40001f84270 */
[----:B------:R-:W-:-:S02]  /*12d00*/  ISETP.LT.OR P5, PT, R24, 0x49, P5 ;  /* 0x000000491800780c */ /* 0x000fc40002fa1670 */
[----:B------:R-:W-:Y:S02]  /*12d10*/  ISETP.LT.OR P4, PT, R24, 0x3a, P4 ;  /* 0x0000003a1800780c */ /* 0x000fe40002781670 */
[----:B------:R-:W-:Y:S02]  /*12d20*/  FSEL R62, R62, -INF , !P5 ;  /* 0xff8000003e3e7808 */ /* 0x000fe40006800000 */
[----:B------:R-:W-:Y:S02]  /*12d30*/  ISETP.GT.AND P5, PT, R12, RZ, P3 ;  /* 0x000000ff0c00720c */ /* 0x000fe40001fa4270 */
[----:B------:R-:W-:Y:S02]  /*12d40*/  FSEL R55, R55, -INF , !P4 ;  /* 0xff80000037377808 */ /* 0x000fe40006000000 */
[----:B------:R-:W-:-:S04]  /*12d50*/  ISETP.LT.OR P5, PT, R24, 0x1, P5 ;  /* 0x000000011800780c */ /* 0x000fc80002fa1670 */
[----:B------:R-:W-:Y:S02]  /*12d60*/  FSEL R26, R26, -INF , !P5 ;  /* 0xff8000001a1a7808 */ /* 0x000fe40006800000 */
[----:B------:R-:W-:Y:S02]  /*12d70*/  ISETP.GT.AND P5, PT, R12, 0x49, P3 ;  /* 0x000000490c00780c */ /* 0x000fe40001fa4270 */
[----:B0-----:R-:W-:Y:S02]  /*12d80*/  FMNMX.FTZ R10, R10, R11, !PT ;  /* 0x0000000b0a0a7209 */ /* 0x001fe40007810000 */
[----:B------:R-:W-:Y:S02]  /*12d90*/  ISETP.LT.OR P5, PT, R24, 0x4a, P5 ;  /* 0x0000004a1800780c */ /* 0x000fe40002fa1670 */
[C---:B------:R-:W-:Y:S01]  /*12da0*/  FSETP.NEU.FTZ.AND P4, PT, R10.reuse, -INF , PT ;  /* 0xff8000000a00780b */ /* 0x040fe20003f9d000 */
[----:B------:R-:W-:Y:S01]  /*12db0*/  FMUL.FTZ R152, R10, UR44 ;  /* 0x0000002c0a987c20 */ /* 0x000fe20008410000 */
[----:B------:R-:W-:-:S02]  /*12dc0*/  FSEL R63, R63, -INF , !P5 ;  /* 0xff8000003f3f7808 */ /* 0x000fc40006800000 */
[----:B------:R-:W-:Y:S02]  /*12dd0*/  ISETP.GT.AND P5, PT, R12, 0x50, P3 ;  /* 0x000000500c00780c */ /* 0x000fe40001fa4270 */
[----:B------:R-:W-:Y:S02]  /*12de0*/  FSEL R152, R152, RZ, P4 ;  /* 0x000000ff98987208 */ /* 0x000fe40002000000 */
[----:B------:R-:W-:-:S03]  /*12df0*/  ISETP.LT.OR P5, PT, R24, 0x51, P5 ;  /* 0x000000511800780c */ /* 0x000fc60002fa1670 */
[--C-:B------:R-:W-:Y:S01]  /*12e00*/  FFMA.FTZ R182, R28, UR44, -R152.reuse ;  /* 0x0000002c1cb67c23 */ /* 0x100fe20008010898 */
[----:B------:R-:W-:Y:S01]  /*12e10*/  FMNMX.FTZ R28, R26, R9, !PT ;  /* 0x000000091a1c7209 */ /* 0x000fe20007810000 */
[--C-:B------:R-:W-:Y:S01]  /*12e20*/  FFMA.FTZ R13, R29, UR44, -R152.reuse ;  /* 0x0000002c1d0d7c23 */ /* 0x100fe20008010898 */
[--C-:B------:R-:W-:Y:S01]  /*12e30*/  FFMA.FTZ R180, R25, UR44, -R152.reuse ;  /* 0x0000002c19b47c23 */ /* 0x100fe20008010898 */
[--C-:B------:R-:W-:Y:S01]  /*12e40*/  FFMA.FTZ R25, R33, UR44, -R152.reuse ;  /* 0x0000002c21197c23 */ /* 0x100fe20008010898 */
[----:B------:R-:W-:Y:S01]  /*12e50*/  FMNMX.FTZ R29, R27, R28, !PT ;  /* 0x0000001c1b1d7209 */ /* 0x000fe20007810000 */
[--C-:B------:R-:W-:Y:S01]  /*12e60*/  FFMA.FTZ R11, R153, UR44, -R152.reuse ;  /* 0x0000002c990b7c23 */ /* 0x100fe20008010898 */
[----:B------:R-:W-:Y:S01]  /*12e70*/  FSEL R66, R66, -INF , !P5 ;  /* 0xff80000042427808 */ /* 0x000fe20006800000 */
[--C-:B------:R-:W-:Y:S01]  /*12e80*/  FFMA.FTZ R174, R44, UR44, -R152.reuse ;  /* 0x0000002c2cae7c23 */ /* 0x100fe20008010898 */
[----:B------:R-:W-:Y:S01]  /*12e90*/  FMNMX.FTZ R28, R30, R29, !PT ;  /* 0x0000001d1e1c7209 */ /* 0x000fe20007810000 */
[----:B------:R-:W-:Y:S01]  /*12ea0*/  MUFU.EX2 R180, R180 ;  /* 0x000000b400b47308 */ /* 0x000fe20000000800 */
[----:B------:R-:W-:Y:S01]  /*12eb0*/  ISETP.GT.AND P5, PT, R12, 0x51, P3 ;  /* 0x000000510c00780c */ /* 0x000fe20001fa4270 */
[--C-:B------:R-:W-:Y:S01]  /*12ec0*/  FFMA.FTZ R176, R32, UR44, -R152.reuse ;  /* 0x0000002c20b07c23 */ /* 0x100fe20008010898 */
[----:B------:R-:W-:Y:S01]  /*12ed0*/  FMNMX.FTZ R29, R31, R28, !PT ;  /* 0x0000001c1f1d7209 */ /* 0x000fe20007810000 */
[--C-:B------:R-:W-:Y:S01]  /*12ee0*/  FFMA.FTZ R178, R36, UR44, -R152.reuse ;  /* 0x0000002c24b27c23 */ /* 0x100fe20008010898 */
[----:B------:R-:W-:Y:S01]  /*12ef0*/  ISETP.LT.OR P5, PT, R24, 0x52, P5 ;  /* 0x000000521800780c */ /* 0x000fe20002fa1670 */
[--C-:B------:R-:W-:Y:S01]  /*12f00*/  FFMA.FTZ R172, R40, UR44, -R152.reuse ;  /* 0x0000002c28ac7c23 */ /* 0x100fe20008010898 */
[----:B------:R-:W-:Y:S01]  /*12f10*/  FMNMX.FTZ R28, R34, R29, !PT ;  /* 0x0000001d221c7209 */ /* 0x000fe20007810000 */
[--C-:B------:R-:W-:Y:S01]  /*12f20*/  FFMA.FTZ R29, R37, UR44, -R152.reuse ;  /* 0x0000002c251d7c23 */ /* 0x100fe20008010898 */
[----:B------:R-:W-:Y:S01]  /*12f30*/  FSEL R67, R67, -INF , !P5 ;  /* 0xff80000043437808 */ /* 0x000fe20006800000 */
[----:B------:R-:W-:Y:S01]  /*12f40*/  MUFU.EX2 R11, R11 ;  /* 0x0000000b000b7308 */ /* 0x000fe20000000800 */
[----:B------:R-:W-:Y:S01]  /*12f50*/  FMNMX.FTZ R33, R35, R28, !PT ;  /* 0x0000001c23217209 */ /* 0x000fe20007810000 */
[--C-:B------:R-:W-:Y:S01]  /*12f60*/  FFMA.FTZ R168, R48, UR44, -R152.reuse ;  /* 0x0000002c30a87c23 */ /* 0x100fe20008010898 */
[----:B------:R-:W-:Y:S01]  /*12f70*/  ISETP.GT.AND P5, PT, R12, 0x58, P3 ;  /* 0x000000580c00780c */ /* 0x000fe20001fa4270 */
[--C-:B------:R-:W-:Y:S01]  /*12f80*/  FFMA.FTZ R170, R52, UR44, -R152.reuse ;  /* 0x0000002c34aa7c23 */ /* 0x100fe20008010898 */
[----:B------:R-:W-:Y:S01]  /*12f90*/  FMNMX.FTZ R28, R38, R33, !PT ;  /* 0x00000021261c7209 */ /* 0x000fe20007810000 */
[--C-:B------:R-:W-:Y:S01]  /*12fa0*/  FFMA.FTZ R164, R56, UR44, -R152.reuse ;  /* 0x0000002c38a47c23 */ /* 0x100fe20008010898 */
[----:B------:R-:W-:Y:S01]  /*12fb0*/  ISETP.LT.OR P5, PT, R24, 0x59, P5 ;  /* 0x000000591800780c */ /* 0x000fe20002fa1670 */
[----:B------:R-:W-:Y:S01]  /*12fc0*/  MUFU.EX2 R182, R182 ;  /* 0x000000b600b67308 */ /* 0x000fe20000000800 */
[----:B------:R-:W-:Y:S01]  /*12fd0*/  FMNMX.FTZ R33, R39, R28, !PT ;  /* 0x0000001c27217209 */ /* 0x000fe20007810000 */
[--C-:B------:R-:W-:Y:S01]  /*12fe0*/  FFMA.FTZ R166, R60, UR44, -R152.reuse ;  /* 0x0000002c3ca67c23 */ /* 0x100fe20008010898 */
[----:B------:R-:W-:Y:S01]  /*12ff0*/  FSEL R70, R70, -INF , !P5 ;  /* 0xff80000046467808 */ /* 0x000fe20006800000 */
[--C-:B------:R-:W-:Y:S01]  /*13000*/  FFMA.FTZ R160, R64, UR44, -R152.reuse ;  /* 0x0000002c40a07c23 */ /* 0x100fe20008010898 */
[----:B------:R-:W-:Y:S01]  /*13010*/  FMNMX.FTZ R28, R42, R33, !PT ;  /* 0x000000212a1c7209 */ /* 0x000fe20007810000 */
[--C-:B------:R-:W-:Y:S01]  /*13020*/  FFMA.FTZ R33, R41, UR44, -R152.reuse ;  /* 0x0000002c29217c23 */ /* 0x100fe20008010898 */
[----:B------:R-:W-:Y:S01]  /*13030*/  ISETP.GT.AND P5, PT, R12, 0x59, P3 ;  /* 0x000000590c00780c */ /* 0x000fe20001fa4270 */
[----:B------:R-:W-:Y:S01]  /*13040*/  MUFU.EX2 R13, R13 ;  /* 0x0000000d000d7308 */ /* 0x000fe20000000800 */
        /* <DEDUP_REMOVED lines=13> */
[----:B------:R-:W-:Y:S01]  /*13120*/  FFMA.FTZ R37, R45, UR44, -R152 ;  /* 0x0000002c2d257c23 */ /* 0x000fe20008010898 */
[----:B------:R-:W-:Y:S01]  /*13130*/  ISETP.LT.OR P5, PT, R24, 0x61, P5 ;  /* 0x000000611800780c */ /* 0x000fe20002fa1670 */
[----:B------:R-:W-:Y:S01]  /*13140*/  MUFU.EX2 R25, R25 ;  /* 0x0000001900197308 */ /* 0x000fe20000000800 */
[----:B------:R-:W-:-:S02]  /*13150*/  FMNMX.FTZ R41, R51, R28, !PT ;  /* 0x0000001c33297209 */ /* 0x000fc40007810000 */
[----:B------:R-:W-:Y:S02]  /*13160*/  FSEL R74, R74, -INF , !P5 ;  /* 0xff8000004a4a7808 */ /* 0x000fe40006800000 */
[----:B------:R-:W-:Y:S02]  /*13170*/  FMNMX.FTZ R28, R54, R41, !PT ;  /* 0x00000029361c7209 */ /* 0x000fe40007810000 */
[----:B------:R-:W-:Y:S01]  /*13180*/  ISETP.GT.AND P5, PT, R12, 0x61, P3 ;  /* 0x000000610c00780c */ /* 0x000fe20001fa4270 */
[----:B------:R-:W-:Y:S01]  /*13190*/  MUFU.EX2 R178, R178 ;  /* 0x000000b200b27308 */ /* 0x000fe20000000800 */
[----:B------:R-:W-:Y:S02]  /*131a0*/  FMNMX.FTZ R41, R55, R28, !PT ;  /* 0x0000001c37297209 */ /* 0x000fe40007810000 */
[----:B------:R-:W-:Y:S02]  /*131b0*/  ISETP.LT.OR P5, PT, R24, 0x62, P5 ;  /* 0x000000621800780c */ /* 0x000fe40002fa1670 */
[----:B------:R-:W-:Y:S01]  /*131c0*/  FMNMX.FTZ R28, R58, R41, !PT ;  /* 0x000000293a1c7209 */ /* 0x000fe20007810000 */
[----:B------:R-:W-:Y:S01]  /*131d0*/  FFMA.FTZ R41, R49, UR44, -R152 ;  /* 0x0000002c31297c23 */ /* 0x000fe20008010898 */
[----:B------:R-:W-:Y:S01]  /*131e0*/  FSEL R75, R75, -INF , !P5 ;  /* 0xff8000004b4b7808 */ /* 0x000fe20006800000 */
[----:B------:R-:W-:Y:S01]  /*131f0*/  MUFU.EX2 R29, R29 ;  /* 0x0000001d001d7308 */ /* 0x000fe20000000800 */
[----:B------:R-:W-:-:S02]  /*13200*/  FMNMX.FTZ R45, R59, R28, !PT ;  /* 0x0000001c3b2d7209 */ /* 0x000fc40007810000 */
[----:B------:R-:W-:Y:S02]  /*13210*/  ISETP.GT.AND P5, PT, R12, 0x68, P3 ;  /* 0x000000680c00780c */ /* 0x000fe40001fa4270 */
[----:B------:R-:W-:Y:S02]  /*13220*/  FMNMX.FTZ R28, R62, R45, !PT ;  /* 0x0000002d3e1c7209 */ /* 0x000fe40007810000 */
[----:B------:R-:W-:Y:S01]  /*13230*/  ISETP.LT.OR P5, PT, R24, 0x69, P5 ;  /* 0x000000691800780c */ /* 0x000fe20002fa1670 */
[----:B------:R-:W-:Y:S01]  /*13240*/  MUFU.EX2 R172, R172 ;  /* 0x000000ac00ac7308 */ /* 0x000fe20000000800 */
[----:B------:R-:W-:Y:S02]  /*13250*/  FMNMX.FTZ R45, R63, R28, !PT ;  /* 0x0000001c3f2d7209 */ /* 0x000fe40007810000 */
[----:B------:R-:W-:Y:S02]  /*13260*/  FSEL R78, R78, -INF , !P5 ;  /* 0xff8000004e4e7808 */ /* 0x000fe40006800000 */
[----:B------:R-:W-:Y:S01]  /*13270*/  FMNMX.FTZ R28, R66, R45, !PT ;  /* 0x0000002d421c7209 */ /* 0x000fe20007810000 */
[----:B------:R-:W-:Y:S01]  /*13280*/  FFMA.FTZ R45, R53, UR44, -R152 ;  /* 0x0000002c352d7c23 */ /* 0x000fe20008010898 */
[----:B------:R-:W-:Y:S01]  /*13290*/  ISETP.GT.AND P5, PT, R12, 0x69, P3 ;  /* 0x000000690c00780c */ /* 0x000fe20001fa4270 */
[----:B------:R-:W-:Y:S01]  /*132a0*/  MUFU.EX2 R33, R33 ;  /* 0x0000002100217308 */ /* 0x000fe20000000800 */
[----:B------:R-:W-:-:S02]  /*132b0*/  FMNMX.FTZ R49, R67, R28, !PT ;  /* 0x0000001c43317209 */ /* 0x000fc40007810000 */
[----:B------:R-:W-:Y:S02]  /*132c0*/  ISETP.LT.OR P5, PT, R24, 0x6a, P5 ;  /* 0x0000006a1800780c */ /* 0x000fe40002fa1670 */
[----:B------:R-:W-:Y:S02]  /*132d0*/  FMNMX.FTZ R28, R70, R49, !PT ;  /* 0x00000031461c7209 */ /* 0x000fe40007810000 */
[----:B------:R-:W-:Y:S01]  /*132e0*/  FSEL R79, R79, -INF , !P5 ;  /* 0xff8000004f4f7808 */ /* 0x000fe20006800000 */
[----:B------:R-:W-:Y:S01]  /*132f0*/  MUFU.EX2 R174, R174 ;  /* 0x000000ae00ae7308 */ /* 0x000fe20000000800 */
[----:B------:R-:W-:Y:S02]  /*13300*/  ISETP.GT.AND P5, PT, R12, 0x70, P3 ;  /* 0x000000700c00780c */ /* 0x000fe40001fa4270 */
[----:B------:R-:W-:Y:S02]  /*13310*/  FMNMX.FTZ R49, R71, R28, !PT ;  /* 0x0000001c47317209 */ /* 0x000fe40007810000 */
[----:B------:R-:W-:-:S02]  /*13320*/  ISETP.LT.OR P5, PT, R24, 0x71, P5 ;  /* 0x000000711800780c */ /* 0x000fc40002fa1670 */
[----:B------:R-:W-:Y:S01]  /*13330*/  FMNMX.FTZ R28, R74, R49, !PT ;  /* 0x000000314a1c7209 */ /* 0x000fe20007810000 */
[----:B------:R-:W-:Y:S01]  /*13340*/  FFMA.FTZ R49, R57, UR44, -R152 ;  /* 0x0000002c39317c23 */ /* 0x000fe20008010898 */
[----:B------:R-:W-:Y:S01]  /*13350*/  FSEL R82, R82, -INF , !P5 ;  /* 0xff80000052527808 */ /* 0x000fe20006800000 */
[----:B------:R-:W-:Y:S01]  /*13360*/  MUFU.EX2 R37, R37 ;  /* 0x0000002500257308 */ /* 0x000fe20000000800 */
[----:B------:R-:W-:Y:S02]  /*13370*/  ISETP.GT.AND P5, PT, R12, 0x71, P3 ;  /* 0x000000710c00780c */ /* 0x000fe40001fa4270 */
[----:B------:R-:W-:Y:S02]  /*13380*/  FMNMX.FTZ R53, R75, R28, !PT ;  /* 0x0000001c4b357209 */ /* 0x000fe40007810000 */
[----:B------:R-:W-:Y:S02]  /*13390*/  ISETP.LT.OR P5, PT, R24, 0x72, P5 ;  /* 0x000000721800780c */ /* 0x000fe40002fa1670 */
[----:B------:R-:W-:Y:S01]  /*133a0*/  FMNMX.FTZ R28, R78, R53, !PT ;  /* 0x000000354e1c7209 */ /* 0x000fe20007810000 */
[----:B------:R-:W-:Y:S01]  /*133b0*/  MUFU.EX2 R168, R168 ;  /* 0x000000a800a87308 */ /* 0x000fe20000000800 */
[----:B------:R-:W-:-:S02]  /*133c0*/  FSEL R83, R83, -INF , !P5 ;  /* 0xff80000053537808 */ /* 0x000fc40006800000 */
[C---:B------:R-:W-:Y:S02]  /*133d0*/  ISETP.GT.AND P5, PT, R12.reuse, 0x78, P3 ;  /* 0x000000780c00780c */ /* 0x040fe40001fa4270 */
[----:B------:R-:W-:Y:S02]  /*133e0*/  FMNMX.FTZ R53, R79, R28, !PT ;  /* 0x0000001c4f357209 */ /* 0x000fe40007810000 */
[----:B------:R-:W-:Y:S01]  /*133f0*/  ISETP.GT.AND P3, PT, R12, 0x79, P3 ;  /* 0x000000790c00780c */ /* 0x000fe20001f64270 */
[----:B------:R-:W-:Y:S01]  /*13400*/  MUFU.EX2 R41, R41 ;  /* 0x0000002900297308 */ /* 0x000fe20000000800 */
[----:B------:R-:W-:Y:S02]  /*13410*/  ISETP.LT.OR P5, PT, R24, 0x79, P5 ;  /* 0x000000791800780c */ /* 0x000fe40002fa1670 */
[----:B------:R-:W-:Y:S01]  /*13420*/  FMNMX.FTZ R12, R82, R53, !PT ;  /* 0x00000035520c7209 */ /* 0x000fe20007810000 */
[--C-:B------:R-:W-:Y:S01]  /*13430*/  FFMA.FTZ R53, R61, UR44, -R152.reuse ;  /* 0x0000002c3d357c23 */ /* 0x100fe20008010898 */
[----:B------:R-:W-:Y:S01]  /*13440*/  ISETP.LT.OR P3, PT, R24, 0x7a, P3 ;  /* 0x0000007a1800780c */ /* 0x000fe20001f61670 */
[--C-:B------:R-:W-:Y:S01]  /*13450*/  FFMA.FTZ R61, R69, UR44, -R152.reuse ;  /* 0x0000002c453d7c23 */ /* 0x100fe20008010898 */
[----:B------:R-:W-:Y:S01]  /*13460*/  FSEL R86, R86, -INF , !P5 ;  /* 0xff80000056567808 */ /* 0x000fe20006800000 */
[--C-:B------:R-:W-:Y:S01]  /*13470*/  FFMA.FTZ R69, R77, UR44, -R152.reuse ;  /* 0x0000002c4d457c23 */ /* 0x100fe20008010898 */
[----:B------:R-:W-:Y:S01]  /*13480*/  FMNMX.FTZ R57, R83, R12, !PT ;  /* 0x0000000c53397209 */ /* 0x000fe20007810000 */
[----:B------:R-:W-:Y:S01]  /*13490*/  MUFU.EX2 R170, R170 ;  /* 0x000000aa00aa7308 */ /* 0x000fe20000000800 */
[----:B------:R-:W-:Y:S01]  /*134a0*/  FSEL R87, R87, -INF , !P3 ;  /* 0xff80000057577808 */ /* 0x000fe20005800000 */
[--C-:B------:R-:W-:Y:S01]  /*134b0*/  FFMA.FTZ R24, R80, UR44, -R152.reuse ;  /* 0x0000002c50187c23 */ /* 0x100fe20008010898 */
[----:B------:R-:W-:Y:S01]  /*134c0*/  FMNMX.FTZ R12, R86, R57, !PT ;  /* 0x00000039560c7209 */ /* 0x000fe20007810000 */
[--C-:B------:R-:W-:Y:S01]  /*134d0*/  FFMA.FTZ R57, R65, UR44, -R152.reuse ;  /* 0x0000002c41397c23 */ /* 0x100fe20008010898 */
[----:B------:R-:W-:Y:S01]  /*134e0*/  FSEL R77, R10, RZ, P4 ;  /* 0x000000ff0a4d7208 */ /* 0x000fe20002000000 */
[--C-:B------:R-:W-:Y:S01]  /*134f0*/  FFMA.FTZ R65, R73, UR44, -R152.reuse ;  /* 0x0000002c49417c23 */ /* 0x100fe20008010898 */
[----:B------:R-:W-:Y:S01]  /*13500*/  FMNMX.FTZ R12, R87, R12, !PT ;  /* 0x0000000c570c7209 */ /* 0x000fe20007810000 */
[----:B------:R-:W-:Y:S01]  /*13510*/  MUFU.EX2 R45, R45 ;  /* 0x0000002d002d7308 */ /* 0x000fe20000000800 */
[----:B------:R-:W-:Y:S01]  /*13520*/  FFMA.FTZ R73, R81, UR44, -R152 ;  /* 0x0000002c51497c23 */ /* 0x000fe20008010898 */
[----:B------:R-:W-:-:S02]  /*13530*/  FADD.FTZ R0, -R77, R0 ;  /* 0x000000004d007221 */ /* 0x000fc40000010100 */
[----:B------:R-:W0:Y:S02]  /*13540*/  SHFL.BFLY PT, R153, R12, 0x2, 0x1f ;  /* 0x0c401f000c997f89 */ /* 0x000e2400000e0000 */
[----:B------:R-:W-:Y:S02]  /*13550*/  FMUL.FTZ R0, R0, UR44 ;  /* 0x0000002c00007c20 */ /* 0x000fe40008410000 */
[----:B------:R-:W-:Y:S08]  /*13560*/  MUFU.EX2 R164, R164 ;  /* 0x000000a400a47308 */ /* 0x000ff00000000800 */
[----:B------:R-:W1:Y:S08]  /*13570*/  MUFU.EX2 R0, R0 ;  /* 0x0000000000007308 */ /* 0x000e700000000800 */
[----:B------:R-:W2:Y:S01]  /*13580*/  MUFU.EX2 R49, R49 ;  /* 0x0000003100317308 */ /* 0x000ea20000000800 */
[----:B0-----:R-:W-:-:S07]  /*13590*/  FMNMX.FTZ R153, R12, R153, !PT ;  /* 0x000000990c997209 */ /* 0x001fce0007810000 */
[----:B------:R-:W0:Y:S01]  /*135a0*/  MUFU.EX2 R166, R166 ;  /* 0x000000a600a67308 */ /* 0x000e220000000800 */
[----:B------:R-:W3:Y:S01]  /*135b0*/  SHFL.BFLY PT, R12, R153, 0x1, 0x1f ;  /* 0x0c201f00990c7f89 */ /* 0x000ee200000e0000 */
[-C--:B-1----:R-:W-:Y:S01]  /*135c0*/  FMUL.FTZ R88, R88, R0.reuse ;  /* 0x0000000058587220 */ /* 0x082fe20000410000 */
[-C--:B------:R-:W-:Y:S01]  /*135d0*/  FMUL.FTZ R89, R89, R0.reuse ;  /* 0x0000000059597220 */ /* 0x080fe20000410000 */
[-C--:B------:R-:W-:Y:S01]  /*135e0*/  FMUL.FTZ R92, R92, R0.reuse ;  /* 0x000000005c5c7220 */ /* 0x080fe20000410000 */
[-C--:B------:R-:W-:Y:S01]  /*135f0*/  FMUL.FTZ R93, R93, R0.reuse ;  /* 0x000000005d5d7220 */ /* 0x080fe20000410000 */
[-C--:B------:R-:W-:Y:S01]  /*13600*/  FMUL.FTZ R96, R96, R0.reuse ;  /* 0x0000000060607220 */ /* 0x080fe20000410000 */
[-C--:B------:R-:W-:Y:S01]  /*13610*/  FMUL.FTZ R97, R97, R0.reuse ;  /* 0x0000000061617220 */ /* 0x080fe20000410000 */
[----:B------:R-:W-:Y:S01]  /*13620*/  MUFU.EX2 R53, R53 ;  /* 0x0000003500357308 */ /* 0x000fe20000000800 */
[-C--:B------:R-:W-:Y:S01]  /*13630*/  FMUL.FTZ R100, R100, R0.reuse ;  /* 0x0000000064647220 */ /* 0x080fe20000410000 */
[-C--:B------:R-:W-:Y:S01]  /*13640*/  FMUL.FTZ R101, R101, R0.reuse ;  /* 0x0000000065657220 */ /* 0x080fe20000410000 */
        /* <DEDUP_REMOVED lines=12> */
[----:B------:R-:W-:Y:S01]  /*13710*/  FMUL.FTZ R125, R125, R0 ;  /* 0x000000007d7d7220 */ /* 0x000fe20000410000 */
[----:B------:R-:W-:Y:S01]  /*13720*/  MUFU.EX2 R57, R57 ;  /* 0x0000003900397308 */ /* 0x000fe20000000800 */
[----:B---3--:R-:W-:Y:S01]  /*13730*/  FMNMX.FTZ R12, R153, R12, !PT ;  /* 0x0000000c990c7209 */ /* 0x008fe20007810000 */
[-C--:B------:R-:W-:Y:S01]  /*13740*/  FMUL.FTZ R128, R128, R0.reuse ;  /* 0x0000000080807220 */ /* 0x080fe20000410000 */
[-C--:B------:R-:W-:Y:S01]  /*13750*/  FMUL.FTZ R129, R129, R0.reuse ;  /* 0x0000000081817220 */ /* 0x080fe20000410000 */
[-C--:B------:R-:W-:Y:S01]  /*13760*/  FMUL.FTZ R132, R132, R0.reuse ;  /* 0x0000000084847220 */ /* 0x080fe20000410000 */
[C---:B------:R-:W-:Y:S01]  /*13770*/  FSETP.NEU.FTZ.AND P3, PT, R12.reuse, -INF , PT ;  /* 0xff8000000c00780b */ /* 0x040fe20003f7d000 */
[----:B------:R-:W-:Y:S01]  /*13780*/  FMUL.FTZ R44, R12, UR44 ;  /* 0x0000002c0c2c7c20 */ /* 0x000fe20008410000 */
[-C--:B------:R-:W-:Y:S01]  /*13790*/  FMUL.FTZ R133, R133, R0.reuse ;  /* 0x0000000085857220 */ /* 0x080fe20000410000 */
[----:B------:R-:W-:Y:S01]  /*137a0*/  MUFU.EX2 R162, R162 ;  /* 0x000000a200a27308 */ /* 0x000fe20000000800 */
[-C--:B------:R-:W-:Y:S01]  /*137b0*/  FMUL.FTZ R136, R136, R0.reuse ;  /* 0x0000000088887220 */ /* 0x080fe20000410000 */
[-C--:B------:R-:W-:Y:S01]  /*137c0*/  FMUL.FTZ R137, R137, R0.reuse ;  /* 0x0000000089897220 */ /* 0x080fe20000410000 */
[----:B------:R-:W-:Y:S01]  /*137d0*/  FSEL R44, R44, RZ, P3 ;  /* 0x000000ff2c2c7208 */ /* 0x000fe20001800000 */
[-C--:B------:R-:W-:Y:S01]  /*137e0*/  FMUL.FTZ R140, R140, R0.reuse ;  /* 0x000000008c8c7220 */ /* 0x080fe20000410000 */
[-C--:B------:R-:W-:Y:S01]  /*137f0*/  FMUL.FTZ R141, R141, R0.reuse ;  /* 0x000000008d8d7220 */ /* 0x080fe20000410000 */
[-C--:B------:R-:W-:Y:S01]  /*13800*/  FMUL.FTZ R144, R144, R0.reuse ;  /* 0x0000000090907220 */ /* 0x080fe20000410000 */
[----:B------:R-:W-:Y:S01]  /*13810*/  FMUL.FTZ R145, R145, R0 ;  /* 0x0000000091917220 */ /* 0x000fe20000410000 */
[--C-:B------:R-:W-:Y:S01]  /*13820*/  FFMA.FTZ R181, R27, UR44, -R44.reuse ;  /* 0x0000002c1bb57c23 */ /* 0x100fe2000801082c */
[----:B------:R-:W-:Y:S01]  /*13830*/  FFMA.FTZ R27, R0, R6, R11 ;  /* 0x00000006001b7223 */ /* 0x000fe2000001000b */
[--C-:B------:R-:W-:Y:S01]  /*13840*/  FFMA.FTZ R173, R42, UR44, -R44.reuse ;  /* 0x0000002c2aad7c23 */ /* 0x100fe2000801082c */
[--C-:B------:R-:W-:Y:S01]  /*13850*/  FFMA.FTZ R26, R26, UR44, -R44.reuse ;  /* 0x0000002c1a1a7c23 */ /* 0x100fe2000801082c */
[--C-:B------:R-:W-:Y:S01]  /*13860*/  FFMA.FTZ R175, R46, UR44, -R44.reuse ;  /* 0x0000002c2eaf7c23 */ /* 0x100fe2000801082c */
[----:B------:R-:W-:Y:S01]  /*13870*/  FADD.FTZ R27, R180, R27 ;  /* 0x0000001bb41b7221 */ /* 0x000fe20000010000 */
[--C-:B------:R-:W-:Y:S01]  /*13880*/  FFMA.FTZ R183, R30, UR44, -R44.reuse ;  /* 0x0000002c1eb77c23 */ /* 0x100fe2000801082c */
[----:B------:R-:W-:Y:S01]  /*13890*/  MUFU.EX2 R181, R181 ;  /* 0x000000b500b57308 */ /* 0x000fe20000000800 */
[--C-:B------:R-:W-:Y:S01]  /*138a0*/  FFMA.FTZ R28, R31, UR44, -R44.reuse ;  /* 0x0000002c1f1c7c23 */ /* 0x100fe2000801082c */
[----:B------:R-:W-:Y:S01]  /*138b0*/  FADD.FTZ R6, R182, R27 ;  /* 0x0000001bb6067221 */ /* 0x000fe20000010000 */
[--C-:B------:R-:W-:Y:S01]  /*138c0*/  FFMA.FTZ R177, R34, UR44, -R44.reuse ;  /* 0x0000002c22b17c23 */ /* 0x100fe2000801082c */
[--C-:B------:R-:W-:Y:S01]  /*138d0*/  FFMA.FTZ R30, R35, UR44, -R44.reuse ;  /* 0x0000002c231e7c23 */ /* 0x100fe2000801082c */
[----:B------:R-:W-:Y:S01]  /*138e0*/  FFMA.FTZ R179, R38, UR44, -R44 ;  /* 0x0000002c26b37c23 */ /* 0x000fe2000801082c */
        /* <DEDUP_REMOVED lines=9> */
[----:B------:R-:W-:Y:S01]  /*13980*/  F2FP.F16.F32.PACK_AB R180, R180, R11 ;  /* 0x0000000bb4b4723e */ /* 0x000fe200000000ff */
        /* <DEDUP_REMOVED lines=15> */
[----:B------:R-:W-:Y:S01]  /*13a80*/  FSEL R6, R12, RZ, P3 ;  /* 0x000000ff0c067208 */ /* 0x000fe20001800000 */
[----:B------:R-:W-:Y:S01]  /*13a90*/  MUFU.EX2 R177, R177 ;  /* 0x000000b100b17308 */ /* 0x000fe20000000800 */
[--C-:B------:R-:W-:Y:S01]  /*13aa0*/  FFMA.FTZ R75, R75, UR44, -R44.reuse ;  /* 0x0000002c4b4b7c23 */ /* 0x100fe2000801082c */
[----:B------:R-:W-:Y:S01]  /*13ab0*/  FADD.FTZ R42, R174, R27 ;  /* 0x0000001bae2a7221 */ /* 0x000fe20000010000 */
[--C-:B------:R-:W-:Y:S01]  /*13ac0*/  FFMA.FTZ R78, R78, UR44, -R44.reuse ;  /* 0x0000002c4e4e7c23 */ /* 0x100fe2000801082c */
[----:B------:R-:W-:Y:S01]  /*13ad0*/  FADD.FTZ R6, -R6, R9 ;  /* 0x0000000906067221 */ /* 0x000fe20000010100 */
[----:B------:R-:W-:Y:S01]  /*13ae0*/  FFMA.FTZ R79, R79, UR44, -R44 ;  /* 0x0000002c4f4f7c23 */ /* 0x000fe2000801082c */
[----:B------:R-:W-:Y:S01]  /*13af0*/  FADD.FTZ R27, R37, R42 ;  /* 0x0000002a251b7221 */ /* 0x000fe20000010000 */
[--C-:B------:R-:W-:Y:S01]  /*13b00*/  FFMA.FTZ R82, R82, UR44, -R44.reuse ;  /* 0x0000002c52527c23 */ /* 0x100fe2000801082c */
[----:B------:R-:W-:Y:S01]  /*13b10*/  FMUL.FTZ R6, R6, UR44 ;  /* 0x0000002c06067c20 */ /* 0x000fe20008410000 */
[----:B------:R-:W-:Y:S01]  /*13b20*/  MUFU.EX2 R30, R30 ;  /* 0x0000001e001e7308 */ /* 0x000fe20000000800 */
[----:B------:R-:W-:Y:S01]  /*13b30*/  FADD.FTZ R42, R168, R27 ;  /* 0x0000001ba82a7221 */ /* 0x000fe20000010000 */
[--C-:B------:R-:W-:Y:S01]  /*13b40*/  FFMA.FTZ R83, R83, UR44, -R44.reuse ;  /* 0x0000002c53537c23 */ /* 0x100fe2000801082c */
[--C-:B------:R-:W-:Y:S01]  /*13b50*/  FFMA.FTZ R86, R86, UR44, -R44.reuse ;  /* 0x0000002c56567c23 */ /* 0x100fe2000801082c */
[----:B------:R-:W-:Y:S01]  /*13b60*/  FFMA.FTZ R87, R87, UR44, -R44 ;  /* 0x0000002c57577c23 */ /* 0x000fe2000801082c */
[----:B------:R-:W-:Y:S01]  /*13b70*/  FADD.FTZ R27, R41, R42 ;  /* 0x0000002a291b7221 */ /* 0x000fe20000010000 */
[----:B------:R-:W-:Y:S01]  /*13b80*/  FFMA.FTZ R42, R59, UR44, -R44 ;  /* 0x0000002c3b2a7c23 */ /* 0x000fe2000801082c */
[----:B------:R-:W-:Y:S01]  /*13b90*/  @!P1 IMAD R31, R184, 0x8, R2 ;  /* 0x00000008b81f9824 */ /* 0x000fe200078e0202 */
[----:B------:R-:W1:Y:S01]  /*13ba0*/  MUFU.EX2 R9, R6 ;  /* 0x0000000600097308 */ /* 0x000e620000000800 */
[----:B------:R-:W-:Y:S01]  /*13bb0*/  FADD.FTZ R46, R170, R27 ;  /* 0x0000001baa2e7221 */ /* 0x000fe20000010000 */
[----:B------:R-:W-:Y:S01]  /*13bc0*/  ISETP.GT.AND P3, PT, R3, R20, PT ;  /* 0x000000140300720c */ /* 0x000fe20003f64270 */
[----:B------:R-:W-:-:S02]  /*13bd0*/  @!P1 VIADD R31, R31, 0x28860 ;  /* 0x000288601f1f9836 */ /* 0x000fc40000000000 */
[-C--:B------:R-:W-:Y:S01]  /*13be0*/  FMUL.FTZ R148, R148, R0.reuse ;  /* 0x0000000094947220 */ /* 0x080fe20000410000 */
[----:B------:R-:W-:Y:S01]  /*13bf0*/  FADD.FTZ R27, R45, R46 ;  /* 0x0000002e2d1b7221 */ /* 0x000fe20000010000 */
[----:B------:R-:W-:Y:S01]  /*13c00*/  FFMA.FTZ R46, R67, UR44, -R44 ;  /* 0x0000002c432e7c23 */ /* 0x000fe2000801082c */
[----:B------:R-:W-:Y:S01]  /*13c10*/  FMUL.FTZ R149, R149, R0 ;  /* 0x0000000095957220 */ /* 0x000fe20000410000 */
[----:B------:R-:W-:Y:S01]  /*13c20*/  MUFU.EX2 R179, R179 ;  /* 0x000000b300b37308 */ /* 0x000fe20000000800 */
[----:B------:R-:W-:Y:S01]  /*13c30*/  FADD.FTZ R48, R164, R27 ;  /* 0x0000001ba4307221 */ /* 0x000fe20000010000 */
[----:B------:R-:W-:Y:S01]  /*13c40*/  @!P1 PRMT R31, RZ, 0x654, R31 ;  /* 0x00000654ff1f9816 */ /* 0x000fe2000000001f */
[----:B------:R-:W-:Y:S01]  /*13c50*/  VIADD R3, R3, 0xffffffff ;  /* 0xffffffff03037836 */ /* 0x000fe20000000000 */
[----:B------:R-:W-:Y:S01]  /*13c60*/  F2FP.F16.F32.PACK_AB R182, R13, R182 ;  /* 0x000000b60db6723e */ /* 0x000fe200000000ff */
[----:B--2---:R-:W-:Y:S01]  /*13c70*/  FADD.FTZ R27, R49, R48 ;  /* 0x00000030311b7221 */ /* 0x004fe20000010000 */
[----:B------:R2:W-:Y:S01]  /*13c80*/  @!P1 SYNCS.ARRIVE.TRANS64.RED.A1T0 RZ, [R31+URZ], RZ ;  /* 0x000000ff1fff99a7 */ /* 0x0005e2000810043f */
[----:B------:R-:W-:Y:S01]  /*13c90*/  F2FP.F16.F32.PACK_AB R176, R25, R176 ;  /* 0x000000b019b0723e */ /* 0x000fe200000000ff */
[----:B------:R-:W-:Y:S01]  /*13ca0*/  MUFU.EX2 R32, R32 ;  /* 0x0000002000207308 */ /* 0x000fe20000000800 */
[----:B0-----:R-:W-:Y:S01]  /*13cb0*/  FADD.FTZ R48, R166, R27 ;  /* 0x0000001ba6307221 */ /* 0x001fe20000010000 */
[----:B-1----:R-:W-:Y:S01]  /*13cc0*/  FFMA.FTZ R6, R9, R5, R26 ;  /* 0x0000000509067223 */ /* 0x002fe2000001001a */
[-C--:B------:R-:W-:Y:S01]  /*13cd0*/  FMUL.FTZ R90, R90, R9.reuse ;  /* 0x000000095a5a7220 */ /* 0x080fe20000410000 */
[-C--:B------:R-:W-:Y:S01]  /*13ce0*/  FMUL.FTZ R91, R91, R9.reuse ;  /* 0x000000095b5b7220 */ /* 0x080fe20000410000 */
[----:B------:R-:W-:Y:S01]  /*13cf0*/  FADD.FTZ R5, R53, R48 ;  /* 0x0000003035057221 */ /* 0x000fe20000010000 */
[----:B------:R-:W-:Y:S01]  /*13d00*/  FADD.FTZ R6, R181, R6 ;  /* 0x00000006b5067221 */ /* 0x000fe20000010000 */
[-C--:B------:R-:W-:Y:S01]  /*13d10*/  FMUL.FTZ R94, R94, R9.reuse ;  /* 0x000000095e5e7220 */ /* 0x080fe20000410000 */
[----:B------:R-:W0:Y:S01]  /*13d20*/  MUFU.EX2 R61, R61 ;  /* 0x0000003d003d7308 */ /* 0x000e220000000800 */
[----:B------:R-:W-:Y:S01]  /*13d30*/  FADD.FTZ R48, R160, R5 ;  /* 0x00000005a0307221 */ /* 0x000fe20000010000 */
[----:B------:R-:W-:Y:S01]  /*13d40*/  FADD.FTZ R5, R183, R6 ;  /* 0x00000006b7057221 */ /* 0x000fe20000010000 */
[-C--:B------:R-:W-:Y:S01]  /*13d50*/  FMUL.FTZ R95, R95, R9.reuse ;  /* 0x000000095f5f7220 */ /* 0x080fe20000410000 */
[-C--:B------:R-:W-:Y:S01]  /*13d60*/  FMUL.FTZ R98, R98, R9.reuse ;  /* 0x0000000962627220 */ /* 0x080fe20000410000 */
[----:B------:R-:W-:Y:S01]  /*13d70*/  FADD.FTZ R27, R57, R48 ;  /* 0x00000030391b7221 */ /* 0x000fe20000010000 */
[----:B------:R-:W-:Y:S01]  /*13d80*/  FADD.FTZ R6, R28, R5 ;  /* 0x000000051c067221 */ /* 0x000fe20000010000 */
[-C--:B------:R-:W-:Y:S01]  /*13d90*/  FMUL.FTZ R99, R99, R9.reuse ;  /* 0x0000000963637220 */ /* 0x080fe20000410000 */
[----:B------:R-:W1:Y:S01]  /*13da0*/  MUFU.EX2 R173, R173 ;  /* 0x000000ad00ad7308 */ /* 0x000e620000000800 */
[----:B------:R-:W-:Y:S01]  /*13db0*/  FADD.FTZ R48, R162, R27 ;  /* 0x0000001ba2307221 */ /* 0x000fe20000010000 */
[----:B------:R-:W-:Y:S01]  /*13dc0*/  FADD.FTZ R5, R177, R6 ;  /* 0x00000006b1057221 */ /* 0x000fe20000010000 */
[-C--:B------:R-:W-:Y:S01]  /*13dd0*/  FMUL.FTZ R102, R102, R9.reuse ;  /* 0x0000000966667220 */ /* 0x080fe20000410000 */
[-C--:B------:R-:W-:Y:S01]  /*13de0*/  FMUL.FTZ R103, R103, R9.reuse ;  /* 0x0000000967677220 */ /* 0x080fe20000410000 */
[-C--:B------:R-:W-:Y:S01]  /*13df0*/  FMUL.FTZ R106, R106, R9.reuse ;  /* 0x000000096a6a7220 */ /* 0x080fe20000410000 */
[----:B------:R-:W-:Y:S01]  /*13e00*/  FADD.FTZ R6, R30, R5 ;  /* 0x000000051e067221 */ /* 0x000fe20000010000 */
[-C--:B------:R-:W-:Y:S01]  /*13e10*/  FMUL.FTZ R107, R107, R9.reuse ;  /* 0x000000096b6b7220 */ /* 0x080fe20000410000 */
[----:B------:R-:W3:Y:S01]  /*13e20*/  MUFU.EX2 R156, R156 ;  /* 0x0000009c009c7308 */ /* 0x000ee20000000800 */
        /* <DEDUP_REMOVED lines=8> */
[-C--:B------:R-:W-:Y:S01]  /*13eb0*/  FMUL.FTZ R118, R118, R9.reuse ;  /* 0x0000000976767220 */ /* 0x080fe20000410000 */
[----:B-1----:R-:W-:Y:S01]  /*13ec0*/  FADD.FTZ R5, R173, R6 ;  /* 0x00000006ad057221 */ /* 0x002fe20000010000 */
[-C--:B------:R-:W-:Y:S01]  /*13ed0*/  FMUL.FTZ R119, R119, R9.reuse ;  /* 0x0000000977777220 */ /* 0x080fe20000410000 */
[-C--:B------:R-:W-:Y:S01]  /*13ee0*/  FMUL.FTZ R122, R122, R9.reuse ;  /* 0x000000097a7a7220 */ /* 0x080fe20000410000 */
[-C--:B------:R-:W-:Y:S01]  /*13ef0*/  FMUL.FTZ R123, R123, R9.reuse ;  /* 0x000000097b7b7220 */ /* 0x080fe20000410000 */
[-C--:B------:R-:W-:Y:S01]  /*13f00*/  FMUL.FTZ R126, R126, R9.reuse ;  /* 0x000000097e7e7220 */ /* 0x080fe20000410000 */
[-C--:B------:R-:W-:Y:S01]  /*13f10*/  FMUL.FTZ R127, R127, R9.reuse ;  /* 0x000000097f7f7220 */ /* 0x080fe20000410000 */
[----:B------:R-:W1:Y:S01]  /*13f20*/  MUFU.EX2 R65, R65 ;  /* 0x0000004100417308 */ /* 0x000e620000000800 */
        /* <DEDUP_REMOVED lines=16> */
[----:B-1----:R-:W-:Y:S01]  /*14030*/  FADD.FTZ R11, R65, R48 ;  /* 0x00000030410b7221 */ /* 0x002fe20000010000 */
[----:B------:R-:W-:Y:S01]  /*14040*/  F2FP.F16.F32.PACK_AB R178, R29, R178 ;  /* 0x000000b21db2723e */ /* 0x000fe200000000ff */
[----:B------:R-:W-:Y:S01]  /*14050*/  IMAD.MOV.U32 R184, RZ, RZ, R215 ;  /* 0x000000ffffb87224 */ /* 0x000fe200078e00d7 */
[----:B------:R-:W-:Y:S01]  /*14060*/  F2FP.F16.F32.PACK_AB R172, R33, R172 ;  /* 0x000000ac21ac723e */ /* 0x000fe200000000ff */
[----:B------:R-:W-:Y:S01]  /*14070*/  IMAD.MOV.U32 R0, RZ, RZ, R10 ;  /* 0x000000ffff007224 */ /* 0x000fe200078e000a */
[----:B------:R-:W-:Y:S01]  /*14080*/  F2FP.F16.F32.PACK_AB R174, R37, R174 ;  /* 0x000000ae25ae723e */ /* 0x000fe200000000ff */
[----:B------:R-:W-:Y:S01]  /*14090*/  IMAD.MOV.U32 R9, RZ, RZ, R12 ;  /* 0x000000ffff097224 */ /* 0x000fe200078e000c */
[----:B------:R-:W1:Y:S01]  /*140a0*/  MUFU.EX2 R36, R36 ;  /* 0x0000002400247308 */ /* 0x000e620000000800 */
[----:B---3--:R-:W-:Y:S01]  /*140b0*/  FADD.FTZ R5, R175, R6 ;  /* 0x00000006af057221 */ /* 0x008fe20000010000 */
[----:B------:R-:W-:-:S02]  /*140c0*/  F2FP.F16.F32.PACK_AB R168, R41, R168 ;  /* 0x000000a829a8723e */ /* 0x000fc400000000ff */
[----:B------:R-:W-:Y:S02]  /*140d0*/  F2FP.F16.F32.PACK_AB R170, R45, R170 ;  /* 0x000000aa2daa723e */ /* 0x000fe400000000ff */
[----:B------:R-:W-:Y:S02]  /*140e0*/  F2FP.F16.F32.PACK_AB R164, R49, R164 ;  /* 0x000000a431a4723e */ /* 0x000fe400000000ff */
[----:B------:R-:W3:Y:S01]  /*140f0*/  MUFU.EX2 R69, R69 ;  /* 0x0000004500457308 */ /* 0x000ee20000000800 */
[----:B0-----:R-:W-:Y:S01]  /*14100*/  FADD.FTZ R48, R158, R11 ;  /* 0x0000000b9e307221 */ /* 0x001fe20000010000 */
[----:B------:R-:W-:Y:S02]  /*14110*/  F2FP.F16.F32.PACK_AB R166, R53, R166 ;  /* 0x000000a635a6723e */ /* 0x000fe400000000ff */
[----:B------:R-:W-:Y:S02]  /*14120*/  F2FP.F16.F32.PACK_AB R160, R57, R160 ;  /* 0x000000a039a0723e */ /* 0x000fe400000000ff */
[----:B------:R-:W-:-:S02]  /*14130*/  F2FP.F16.F32.PACK_AB R162, R61, R162 ;  /* 0x000000a23da2723e */ /* 0x000fc400000000ff */
[----:B------:R-:W0:Y:S01]  /*14140*/  MUFU.EX2 R169, R169 ;  /* 0x000000a900a97308 */ /* 0x000e220000000800 */
[----:B-1----:R-:W-:Y:S01]  /*14150*/  FADD.FTZ R6, R36, R5 ;  /* 0x0000000524067221 */ /* 0x002fe20000010000 */
[----:B------:R-:W-:Y:S02]  /*14160*/  F2FP.F16.F32.PACK_AB R156, R65, R156 ;  /* 0x0000009c419c723e */ /* 0x000fe400000000ff */
[----:B------:R-:W-:Y:S02]  /*14170*/  F2FP.F16.F32.PACK_AB R181, R181, R26 ;  /* 0x0000001ab5b5723e */ /* 0x000fe400000000ff */
[----:B------:R-:W-:Y:S02]  /*14180*/  F2FP.F16.F32.PACK_AB R183, R28, R183 ;  /* 0x000000b71cb7723e */ /* 0x000fe400000000ff */
[----:B------:R-:W1:Y:S01]  /*14190*/  MUFU.EX2 R24, R24 ;  /* 0x0000001800187308 */ /* 0x000e620000000800 */
[C---:B---3--:R-:W-:Y:S01]  /*141a0*/  FADD.FTZ R11, R69.reuse, R48 ;  /* 0x00000030450b7221 */ /* 0x048fe20000010000 */
[----:B------:R-:W-:-:S02]  /*141b0*/  F2FP.F16.F32.PACK_AB R158, R69, R158 ;  /* 0x0000009e459e723e */ /* 0x000fc400000000ff */
[----:B------:R-:W-:Y:S02]  /*141c0*/  F2FP.F16.F32.PACK_AB R177, R30, R177 ;  /* 0x000000b11eb1723e */ /* 0x000fe400000000ff */
[----:B------:R-:W-:Y:S02]  /*141d0*/  F2FP.F16.F32.PACK_AB R179, R32, R179 ;  /* 0x000000b320b3723e */ /* 0x000fe400000000ff */
[----:B------:R-:W3:Y:S01]  /*141e0*/  MUFU.EX2 R73, R73 ;  /* 0x0000004900497308 */ /* 0x000ee20000000800 */
[----:B0-----:R-:W-:Y:S01]  /*141f0*/  FADD.FTZ R5, R169, R6 ;  /* 0x00000006a9057221 */ /* 0x001fe20000010000 */
[----:B------:R-:W-:Y:S02]  /*14200*/  F2FP.F16.F32.PACK_AB R173, R34, R173 ;  /* 0x000000ad22ad723e */ /* 0x000fe400000000ff */
[----:B------:R-:W-:-:S04]  /*14210*/  F2FP.F16.F32.PACK_AB R175, R36, R175 ;  /* 0x000000af24af723e */ /* 0x000fc800000000ff */
[----:B------:R-:W0:Y:S01]  /*14220*/  MUFU.EX2 R38, R38 ;  /* 0x0000002600267308 */ /* 0x000e220000000800 */
[----:B-1----:R-:W-:-:S07]  /*14230*/  FADD.FTZ R48, R24, R11 ;  /* 0x0000000b18307221 */ /* 0x002fce0000010000 */
[----:B------:R-:W1:Y:S01]  /*14240*/  MUFU.EX2 R171, R171 ;  /* 0x000000ab00ab7308 */ /* 0x000e620000000800 */
[C---:B---3--:R-:W-:Y:S01]  /*14250*/  F2FP.F16.F32.PACK_AB R152, R73.reuse, R24 ;  /* 0x000000184998723e */ /* 0x048fe200000000ff */
[----:B------:R-:W-:-:S06]  /*14260*/  FADD.FTZ R11, R73, R48 ;  /* 0x00000030490b7221 */ /* 0x000fcc0000010000 */
[----:B------:R-:W3:Y:S01]  /*14270*/  MUFU.EX2 R40, R40 ;  /* 0x0000002800287308 */ /* 0x000ee20000000800 */
[C---:B0-----:R-:W-:Y:S01]  /*14280*/  FADD.FTZ R24, R38.reuse, R5 ;  /* 0x0000000526187221 */ /* 0x041fe20000010000 */
[----:B------:R-:W-:-:S06]  /*14290*/  F2FP.F16.F32.PACK_AB R169, R38, R169 ;  /* 0x000000a926a9723e */ /* 0x000fcc00000000ff */
[----:B------:R-:W0:Y:S01]  /*142a0*/  MUFU.EX2 R165, R165 ;  /* 0x000000a500a57308 */ /* 0x000e220000000800 */
[----:B-1----:R-:W-:-:S07]  /*142b0*/  FADD.FTZ R5, R171, R24 ;  /* 0x00000018ab057221 */ /* 0x002fce0000010000 */
[----:B------:R-:W1:Y:S01]  /*142c0*/  MUFU.EX2 R42, R42 ;  /* 0x0000002a002a7308 */ /* 0x000e620000000800 */
[C---:B---3--:R-:W-:Y:S01]  /*142d0*/  FADD.FTZ R24, R40.reuse, R5 ;  /* 0x0000000528187221 */ /* 0x048fe20000010000 */
[----:B------:R-:W-:-:S06]  /*142e0*/  F2FP.F16.F32.PACK_AB R171, R40, R171 ;  /* 0x000000ab28ab723e */ /* 0x000fcc00000000ff */
[----:B------:R-:W3:Y:S01]  /*142f0*/  MUFU.EX2 R167, R167 ;  /* 0x000000a700a77308 */ /* 0x000ee20000000800 */
[----:B0-----:R-:W-:-:S07]  /*14300*/  FADD.FTZ R5, R165, R24 ;  /* 0x00000018a5057221 */ /* 0x001fce0000010000 */
[----:B------:R-:W0:Y:S01]  /*14310*/  MUFU.EX2 R44, R63 ;  /* 0x0000003f002c7308 */ /* 0x000e220000000800 */
[C---:B-1----:R-:W-:Y:S01]  /*14320*/  FADD.FTZ R24, R42.reuse, R5 ;  /* 0x000000052a187221 */ /* 0x042fe20000010000 */
[----:B------:R-:W-:-:S06]  /*14330*/  F2FP.F16.F32.PACK_AB R165, R42, R165 ;  /* 0x000000a52aa5723e */ /* 0x000fcc00000000ff */
[----:B------:R-:W1:Y:S01]  /*14340*/  MUFU.EX2 R161, R161 ;  /* 0x000000a100a17308 */ /* 0x000e620000000800 */
[----:B---3--:R-:W-:-:S07]  /*14350*/  FADD.FTZ R5, R167, R24 ;  /* 0x00000018a7057221 */ /* 0x008fce0000010000 */
        /* <DEDUP_REMOVED lines=31> */
[----:B0-----:R-:W-:Y:S01]  /*14550*/  FADD.FTZ R5, R86, R5 ;  /* 0x0000000556057221 */ /* 0x001fe20000010000 */
[C---:B-1----:R-:W-:Y:S01]  /*14560*/  FADD.FTZ R6, R77.reuse, R48 ;  /* 0x000000304d067221 */ /* 0x042fe20000010000 */
[----:B------:R-:W-:Y:S02]  /*14570*/  F2FP.F16.F32.PACK_AB R154, R77, R154 ;  /* 0x0000009a4d9a723e */ /* 0x000fe400000000ff */
[C---:B---3--:R-:W-:Y:S01]  /*14580*/  FADD.FTZ R5, R87.reuse, R5 ;  /* 0x0000000557057221 */ /* 0x048fe20000010000 */
[----:B------:R-:W-:Y:S01]  /*14590*/  F2FP.F16.F32.PACK_AB R155, R87, R86 ;  /* 0x00000056579b723e */ /* 0x000fe200000000ff */
[----:B--2---:R-:W-:Y:S06]  /*145a0*/  @P3 BRA `(.L_x_1538) ;  /* 0xffffffcc00803947 */ /* 0x004fec000383ffff */
[----:B------:R-:W-:Y:S02]  /*145b0*/  IMAD.MOV.U32 R9, RZ, RZ, R12 ;  /* 0x000000ffff097224 */ /* 0x000fe400078e000c */
[----:B------:R-:W-:Y:S02]  /*145c0*/  IMAD.MOV.U32 R0, RZ, RZ, R10 ;  /* 0x000000ffff007224 */ /* 0x000fe400078e000a */
[----:B------:R-:W-:Y:S02]  /*145d0*/  IMAD.MOV.U32 R184, RZ, RZ, R215 ;  /* 0x000000ffffb87224 */ /* 0x000fe400078e00d7 */
[----:B------:R-:W-:-:S07]  /*145e0*/  IMAD.MOV.U32 R186, RZ, RZ, R15 ;  /* 0x000000ffffba7224 */ /* 0x000fce00078e000f */
.L_x_1520:
[----:B------:R-:W0:Y:S01]  /*145f0*/  LDC R13, c[0x0][0x9e4] ;  /* 0x00027900ff0d7b82 */ /* 0x000e220000000800 */
[----:B------:R-:W-:-:S05]  /*14600*/  IADD3 R4, R192, 0x80, -R193 ;  /* 0x00000080c0047810 */ /* 0x000fca0007ffe8c1 */
[----:B------:R-:W-:-:S04]  /*14610*/  IMAD R4, R197, 0x80, R4 ;  /* 0x00000080c5047824 */ /* 0x000fc800078e0204 */
[----:B------:R-:W-:Y:S01]  /*14620*/  IMAD.IADD R7, R4, 0x1, -R7 ;  /* 0x0000000104077824 */ /* 0x000fe200078e0a07 */
[----:B0-----:R-:W-:-:S13]  /*14630*/  ISETP.GE.AND P5, PT, R13, 0x1, PT ;  /* 0x000000010d00780c */ /* 0x001fda0003fa6270 */
[----:B------:R-:W-:Y:S05]  /*14640*/  @!P5 BRA `(.L_x_1539) ;  /* 0x000000000044d947 */ /* 0x000fea0003800000 */
        /* <DEDUP_REMOVED lines=10> */
.L_x_1541:
[----:B------:R-:W-:-:S13]  /*146f0*/  ISETP.NE.AND P2, PT, R13, 0x1, PT ;  /* 0x000000010d00780c */ /* 0x000fda0003f45270 */
[----:B------:R-:W0:Y:S02]  /*14700*/  @P2 LDC.64 R10, c[0x0][0x9e8] ;  /* 0x00027a00ff0a2b82 */ /* 0x000e240000000a00 */
[----:B0-----:R-:W-:-:S05]  /*14710*/  @P2 IMAD.HI.U32 R10, R4, R10, RZ ;  /* 0x0000000a040a2227 */ /* 0x001fca00078e00ff */
[----:B------:R-:W-:-:S07]  /*14720*/  @P2 SHF.R.U32.HI R4, RZ, R11, R10 ;  /* 0x0000000bff042219 */ /* 0x000fce000001160a */
.L_x_1542:
[----:B------:R-:W-:Y:S05]  /*14730*/  BSYNC B0 ;  /* 0x0000000000007941 */ /* 0x000fea0003800000 */
.L_x_1540:
[----:B------:R-:W-:-:S05]  /*14740*/  IMAD R4, R4, R13, RZ ;  /* 0x0000000d04047224 */ /* 0x000fca00078e02ff */
[----:B------:R-:W-:-:S07]  /*14750*/  VIMNMX R7, R7, R4, !PT ;  /* 0x0000000407077248 */ /* 0x000fce0007fe0100 */
.L_x_1539:
[----:B------:R-:W-:-:S05]  /*14760*/  VIADD R7, R7, 0x7f ;  /* 0x0000007f07077836 */ /* 0x000fca0000000000 */
[----:B------:R-:W-:-:S04]  /*14770*/  SHF.R.S32.HI R4, RZ, 0x1f, R7 ;  /* 0x0000001fff047819 */ /* 0x000fc80000011407 */
[----:B------:R-:W-:-:S04]  /*14780*/  LEA.HI R4, R4, R7, RZ, 0x7 ;  /* 0x0000000704047211 */ /* 0x000fc800078f38ff */
[----:B------:R-:W-:-:S04]  /*14790*/  SHF.R.S32.HI R7, RZ, 0x7, R4 ;  /* 0x00000007ff077819 */ /* 0x000fc80000011404 */
[----:B------:R-:W-:-:S04]  /*147a0*/  VIMNMX R7, R198, R7, !PT ;  /* 0x00000007c6077248 */ /* 0x000fc80007fe0100 */
[----:B------:R-:W-:-:S13]  /*147b0*/  ISETP.GE.AND P2, PT, R3, R7, PT ;  /* 0x000000070300720c */ /* 0x000fda0003f46270 */
[----:B------:R-:W-:Y:S05]  /*147c0*/  @!P2 BRA `(.L_x_1543) ;  /* 0x000000200084a947 */ /* 0x000fea0003800000 */
[----:B------:R-:W-:Y:S01]  /*147d0*/  IMAD.MOV.U32 R4, RZ, RZ, R9 ;  /* 0x000000ffff047224 */ /* 0x000fe200078e0009 */
[----:B------:R-:W-:Y:S01]  /*147e0*/  MOV R20, R186 ;  /* 0x000000ba00147202 */ /* 0x000fe20000000f00 */
[----:B------:R-:W-:Y:S02]  /*147f0*/  IMAD.MOV.U32 R15, RZ, RZ, R0 ;  /* 0x000000ffff0f7224 */ /* 0x000fe400078e0000 */
[----:B------:R-:W-:-:S07]  /*14800*/  IMAD.MOV.U32 R14, RZ, RZ, R184 ;  /* 0x000000ffff0e7224 */ /* 0x000fce00078e00b8 */
.L_x_1553:
        /* <DEDUP_REMOVED lines=10> */
.L_x_1545:
[----:B------:R-:W-:Y:S01]  /*148b0*/  IMAD R0, R184, 0x8, R2 ;  /* 0x00000008b8007824 */ /* 0x000fe200078e0202 */
[----:B------:R-:W-:-:S04]  /*148c0*/  SHF.L.U32 R9, R186, 0x1f, RZ ;  /* 0x0000001fba097819 */ /* 0x000fc800000006ff */
[----:B------:R0:W1:Y:S01]  /*148d0*/  SYNCS.PHASECHK.TRANS64.TRYWAIT P3, [R0+URZ+0x28830], R9 ;  /* 0x02883009000075a7 */ /* 0x000062000806017f */
[----:B------:R-:W-:Y:S05]  /*148e0*/  @!P0 BRA `(.L_x_1546) ;  /* 0x0000000000048947 */ /* 0x000fea0003800000 */
[----:B------:R-:W-:Y:S01]  /*148f0*/  BPT.TRAP 0x1 ;  /* 0x000000040000795c */ /* 0x000fe20000300000 */
.L_x_1546:
[----:B------:R-:W-:Y:S04]  /*14900*/  BSSY B0, `(.L_x_1544) ;  /* 0x0000004000007945 */ /* 0x000fe80003800000 */
[----:B-1----:R-:W-:Y:S05]  /*14910*/  @P3 BRA `(.L_x_1547) ;  /* 0x0000000000083947 */ /* 0x002fea0003800000 */
[----:B------:R-:W1:Y:S02]  /*14920*/  SYNCS.PHASECHK.TRANS64.TRYWAIT P3, [R0+URZ+0x28830], R9 ;  /* 0x02883009000075a7 */ /* 0x000e64000806017f */
[----:B-1----:R-:W-:Y:S05]  /*14930*/  @!P3 BRA `(.L_x_1548) ;  /* 0x000000f40064b947 */ /* 0x002fea0003800000 */
.L_x_1547:
[----:B------:R-:W-:Y:S05]  /*14940*/  BSYNC B0 ;  /* 0x0000000000007941 */ /* 0x000fea0003800000 */
.L_x_1544:
        /* <DEDUP_REMOVED lines=64> */
.L_x_1550:
[----:B------:R-:W-:Y:S01]  /*14d50*/  SHF.L.U32 R0, R20, 0x1f, RZ ;  /* 0x0000001f14007819 */ /* 0x000fe200000006ff */
[----:B------:R-:W-:-:S04]  /*14d60*/  IMAD R9, R14, 0x8, R2 ;  /* 0x000000080e097824 */ /* 0x000fc800078e0202 */
[----:B------:R0:W1:Y:S01]  /*14d70*/  SYNCS.PHASECHK.TRANS64.TRYWAIT P2, [R9+URZ+0x28850], R0 ;  /* 0x02885000090075a7 */ /* 0x000062000804017f */
[----:B------:R-:W-:Y:S05]  /*14d80*/  @!P0 BRA `(.L_x_1551) ;  /* 0x0000000000048947 */ /* 0x000fea0003800000 */
[----:B------:R-:W-:Y:S01]  /*14d90*/  BPT.TRAP 0x1 ;  /* 0x000000040000795c */ /* 0x000fe20000300000 */
.L_x_1551:
[----:B-1----:R-:W-:Y:S05]  /*14da0*/  @P2 BRA `(.L_x_1549) ;  /* 0x0000000000082947 */ /* 0x002fea0003800000 */
[----:B------:R-:W1:Y:S02]  /*14db0*/  SYNCS.PHASECHK.TRANS64.TRYWAIT P2, [R9+URZ+0x28850], R0 ;  /* 0x02885000090075a7 */ /* 0x000e64000804017f */
[----:B-1----:R-:W-:Y:S05]  /*14dc0*/  @!P2 BRA `(.L_x_1552) ;  /* 0x000000f00054a947 */ /* 0x002fea0003800000 */
.L_x_1549:
[----:B01----:R-:W-:Y:S01]  /*14dd0*/  VIADD R0, R2, 0x400 ;  /* 0x0000040002007836 */ /* 0x003fe20000000000 */
[----:B------:R-:W-:Y:S05]  /*14de0*/  WARPSYNC.ALL ;  /* 0x0000000000007948 */ /* 0x000fea0003800000 */
[----:B------:R-:W-:-:S04]  /*14df0*/  SHF.R.U32.HI R0, RZ, 0x4, R0 ;  /* 0x00000004ff007819 */ /* 0x000fc80000011600 */
[----:B------:R-:W-:-:S04]  /*14e00*/  LOP3.LUT R0, R0, 0x3fff, RZ, 0xc0, !PT ;  /* 0x00003fff00007812 */ /* 0x000fc800078ec0ff */
[----:B------:R-:W-:-:S04]  /*14e10*/  LOP3.LUT R11, R0, 0x4000000, RZ, 0xfc, !PT ;  /* 0x04000000000b7812 */ /* 0x000fc800078efcff */
[----:B------:R-:W-:Y:S01]  /*14e20*/  LEA R10, R14, R11, 0xb ;  /* 0x0000000b0e0a7211 */ /* 0x000fe200078e58ff */
[----:B------:R-:W-:Y:S01]  /*14e30*/  IMAD.MOV.U32 R11, RZ, RZ, 0x40000040 ;  /* 0x40000040ff0b7424 */ /* 0x000fe200078e00ff */
[----:B------:R-:W-:Y:S01]  /*14e40*/  WARPGROUP.ARRIVE ;  /* 0x00000000000079c5 */ /* 0x000fe20000000000 */
[----:B------:R-:W-:Y:S01]  /*14e50*/  IMAD.MOV.U32 R13, RZ, RZ, 0x40000040 ;  /* 0x40000040ff0d7424 */ /* 0x000fe200078e00ff */
[C---:B------:R-:W-:Y:S01]  /*14e60*/  R2UR UR6, R10.reuse ;  /* 0x000000000a0672ca */ /* 0x040fe200000e0000 */
[----:B------:R-:W-:Y:S01]  /*14e70*/  VIADD R12, R10, 0x80 ;  /* 0x000000800a0c7836 */ /* 0x000fe20000000000 */
[----:B------:R-:W-:Y:S01]  /*14e80*/  R2UR UR7, R11 ;  /* 0x000000000b0772ca */ /* 0x000fe200000e0000 */
[----:B------:R-:W-:Y:S01]  /*14e90*/  UMOV UR44, UR47 ;  /* 0x0000002f002c7c82 */ /* 0x000fe20008000000 */
[----:B------:R-:W-:Y:S01]  /*14ea0*/  FMNMX.FTZ R0, R24, R15, !PT ;  /* 0x0000000f18007209 */ /* 0x000fe20007810000 */
[----:B------:R-:W0:Y:S01]  /*14eb0*/  S2R R199, SR_TID.X ;  /* 0x0000000000c77919 */ /* 0x000e220000002100 */
[C---:B------:R-:W-:Y:S01]  /*14ec0*/  ISETP.GT.AND P2, PT, R3.reuse, R7, PT ;  /* 0x000000070300720c */ /* 0x040fe20003f44270 */
[----:B------:R-:W-:Y:S01]  /*14ed0*/  VIADD R3, R3, 0xffffffff ;  /* 0xffffffff03037836 */ /* 0x000fe20000000000 */
[----:B------:R-:W-:-:S04]  /*14ee0*/  FMNMX.FTZ R9, R25, R0, !PT ;  /* 0x0000000019097209 */ /* 0x000fc80007810000 */
[----:B------:R-:W-:-:S03]  /*14ef0*/  FMNMX.FTZ R0, R28, R9, !PT ;  /* 0x000000091c007209 */ /* 0x000fc60007810000 */
[----:B------:R-:W-:Y:S01]  /*14f00*/  HGMMA.64x128x16.F32 R88, R180, gdesc[UR4].tnspB, R88, gsb0 ;  /* 0x41e00004b4587df0 */ /* 0x000fe20008000858 */
[----:B------:R-:W-:Y:S01]  /*14f10*/  R2UR UR6, R12 ;  /* 0x000000000c0672ca */ /* 0x000fe200000e0000 */
[----:B------:R-:W-:Y:S01]  /*14f20*/  VIADD R12, R10, 0x100 ;  /* 0x000001000a0c7836 */ /* 0x000fe20000000000 */
[----:B------:R-:W-:Y:S01]  /*14f30*/  R2UR UR7, R13 ;  /* 0x000000000d0772ca */ /* 0x000fe200000e0000 */
[----:B------:R-:W-:Y:S01]  /*14f40*/  IMAD.MOV.U32 R13, RZ, RZ, 0x40000040 ;  /* 0x40000040ff0d7424 */ /* 0x000fe200078e00ff */
[----:B------:R-:W-:-:S04]  /*14f50*/  FMNMX.FTZ R9, R29, R0, !PT ;  /* 0x000000001d097209 */ /* 0x000fc80007810000 */
[----:B------:R-:W-:-:S04]  /*14f60*/  FMNMX.FTZ R0, R32, R9, !PT ;  /* 0x0000000920007209 */ /* 0x000fc80007810000 */
[----:B------:R-:W-:-:S04]  /*14f70*/  FMNMX.FTZ R9, R33, R0, !PT ;  /* 0x0000000021097209 */ /* 0x000fc80007810000 */
        /* <DEDUP_REMOVED lines=27> */
[----:B------:R-:W0:Y:S01]  /*15130*/  SHFL.BFLY PT, R0, R9, 0x2, 0x1f ;  /* 0x0c401f0009007f89 */ /* 0x000e2200000e0000 */
[----:B------:R-:W-:Y:S02]  /*15140*/  WARPGROUP.DEPBAR.LE gsb0, 0x0 ;  /* 0x00008000000079c5 */ /* 0x000fe40000010000 */
[----:B------:R-:W-:Y:S01]  /*15150*/  WARPGROUP.ARRIVE ;  /* 0x00000000000079c5 */ /* 0x000fe20000000000 */
[----:B0-----:R-:W-:-:S05]  /*15160*/  FMNMX.FTZ R20, R9, R0, !PT ;  /* 0x0000000009147209 */ /* 0x001fca0007810000 */
[----:B------:R-:W-:Y:S01]  /*15170*/  HGMMA.64x128x16.F32 R88, R176, gdesc[UR4].tnspB, R88, gsb0 ;  /* 0x41e00004b0587df0 */ /* 0x000fe20008000858 */
[----:B------:R-:W-:Y:S01]  /*15180*/  R2UR UR6, R12 ;  /* 0x000000000c0672ca */ /* 0x000fe200000e0000 */
[----:B------:R-:W-:Y:S01]  /*15190*/  VIADD R12, R10, 0x180 ;  /* 0x000001800a0c7836 */ /* 0x000fe20000000000 */
[----:B------:R-:W-:Y:S01]  /*151a0*/  R2UR UR7, R13 ;  /* 0x000000000d0772ca */ /* 0x000fe200000e0000 */
[----:B------:R-:W-:Y:S01]  /*151b0*/  IMAD.MOV.U32 R13, RZ, RZ, 0x40000040 ;  /* 0x40000040ff0d7424 */ /* 0x000fe200078e00ff */
[----:B------:R-:W0:Y:S02]  /*151c0*/  SHFL.BFLY PT, R11, R20, 0x1, 0x1f ;  /* 0x0c201f00140b7f89 */ /* 0x000e2400000e0000 */
[----:B0-----:R-:W-:-:S05]  /*151d0*/  FMNMX.FTZ R0, R20, R11, !PT ;  /* 0x0000000b14007209 */ /* 0x001fca0007810000 */
[C---:B------:R-:W-:Y:S01]  /*151e0*/  FADD.FTZ R11, -R0.reuse, R15 ;  /* 0x0000000f000b7221 */ /* 0x040fe20000010100 */
[----:B------:R-:W-:-:S03]  /*151f0*/  FMUL.FTZ R15, R0, UR44 ;  /* 0x0000002c000f7c20 */ /* 0x000fc60008410000 */
[----:B------:R-:W-:Y:S01]  /*15200*/  FMUL.FTZ R11, R11, UR44 ;  /* 0x0000002c0b0b7c20 */ /* 0x000fe20008410000 */
[--C-:B------:R-:W-:Y:S01]  /*15210*/  FFMA.FTZ R180, R24, UR44, -R15.reuse ;  /* 0x0000002c18b47c23 */ /* 0x100fe2000801080f */
[--C-:B------:R-:W-:Y:S01]  /*15220*/  FFMA.FTZ R21, R25, UR44, -R15.reuse ;  /* 0x0000002c19157c23 */ /* 0x100fe2000801080f */
[--C-:B------:R-:W-:Y:S01]  /*15230*/  FFMA.FTZ R182, R28, UR44, -R15.reuse ;  /* 0x0000002c1cb67c23 */ /* 0x100fe2000801080f */
[--C-:B------:R-:W-:Y:S01]  /*15240*/  FFMA.FTZ R25, R29, UR44, -R15.reuse ;  /* 0x0000002c1d197c23 */ /* 0x100fe2000801080f */
[--C-:B------:R-:W-:Y:S01]  /*15250*/  FFMA.FTZ R29, R33, UR44, -R15.reuse ;  /* 0x0000002c211d7c23 */ /* 0x100fe2000801080f */
[----:B------:R-:W-:Y:S01]  /*15260*/  MUFU.EX2 R11, R11 ;  /* 0x0000000b000b7308 */ /* 0x000fe20000000800 */
[--C-:B------:R-:W-:Y:S01]  /*15270*/  FFMA.FTZ R37, R37, UR44, -R15.reuse ;  /* 0x0000002c25257c23 */ /* 0x100fe2000801080f */
[--C-:B------:R-:W-:Y:S01]  /*15280*/  FFMA.FTZ R41, R41, UR44, -R15.reuse ;  /* 0x0000002c29297c23 */ /* 0x100fe2000801080f */
[--C-:B------:R-:W-:Y:S01]  /*15290*/  FFMA.FTZ R33, R45, UR44, -R15.reuse ;  /* 0x0000002c2d217c23 */ /* 0x100fe2000801080f */
[--C-:B------:R-:W-:Y:S01]  /*152a0*/  FFMA.FTZ R45, R49, UR44, -R15.reuse ;  /* 0x0000002c312d7c23 */ /* 0x100fe2000801080f */
[--C-:B------:R-:W-:Y:S01]  /*152b0*/  FFMA.FTZ R49, R53, UR44, -R15.reuse ;  /* 0x0000002c35317c23 */ /* 0x100fe2000801080f */
[--C-:B------:R-:W-:Y:S01]  /*152c0*/  FFMA.FTZ R53, R57, UR44, -R15.reuse ;  /* 0x0000002c39357c23 */ /* 0x100fe2000801080f */
[--C-:B------:R-:W-:Y:S01]  /*152d0*/  FFMA.FTZ R57, R61, UR44, -R15.reuse ;  /* 0x0000002c3d397c23 */ /* 0x100fe2000801080f */
[----:B------:R-:W0:Y:S01]  /*152e0*/  MUFU.EX2 R180, R180 ;  /* 0x000000b400b47308 */ /* 0x000e220000000800 */
[--C-:B------:R-:W-:Y:S01]  /*152f0*/  FFMA.FTZ R61, R65, UR44, -R15.reuse ;  /* 0x0000002c413d7c23 */ /* 0x100fe2000801080f */
[--C-:B------:R-:W-:Y:S01]  /*15300*/  FFMA.FTZ R69, R69, UR44, -R15.reuse ;  /* 0x0000002c45457c23 */ /* 0x100fe2000801080f */
[--C-:B------:R-:W-:Y:S01]  /*15310*/  FFMA.FTZ R65, R73, UR44, -R15.reuse ;  /* 0x0000002c49417c23 */ /* 0x100fe2000801080f */
[--C-:B------:R-:W-:Y:S01]  /*15320*/  FFMA.FTZ R24, R76, UR44, -R15.reuse ;  /* 0x0000002c4c187c23 */ /* 0x100fe2000801080f */
[--C-:B------:R-:W-:Y:S01]  /*15330*/  FFMA.FTZ R73, R77, UR44, -R15.reuse ;  /* 0x0000002c4d497c23 */ /* 0x100fe2000801080f */
[--C-:B------:R-:W-:Y:S01]  /*15340*/  FFMA.FTZ R28, R80, UR44, -R15.reuse ;  /* 0x0000002c501c7c23 */ /* 0x100fe2000801080f */
[----:B------:R-:W-:Y:S01]  /*15350*/  FFMA.FTZ R77, R81, UR44, -R15 ;  /* 0x0000002c514d7c23 */ /* 0x000fe2000801080f */
[----:B------:R-:W1:Y:S08]  /*15360*/  MUFU.EX2 R21, R21 ;  /* 0x0000001500157308 */ /* 0x000e700000000800 */
[----:B------:R-:W-:Y:S01]  /*15370*/  MUFU.EX2 R182, R182 ;  /* 0x000000b600b67308 */ /* 0x000fe20000000800 */
[----:B0-----:R-:W-:-:S07]  /*15380*/  FFMA.FTZ R6, R11, R6, R180 ;  /* 0x000000060b067223 */ /* 0x001fce00000100b4 */
[----:B------:R-:W-:Y:S01]  /*15390*/  MUFU.EX2 R25, R25 ;  /* 0x0000001900197308 */ /* 0x000fe20000000800 */
[----:B-1----:R-:W-:-:S07]  /*153a0*/  F2FP.F16.F32.PACK_AB R180, R21, R180 ;  /* 0x000000b415b4723e */ /* 0x002fce00000000ff */
        /* <DEDUP_REMOVED lines=10> */
[--C-:B------:R-:W-:Y:S01]  /*15450*/  FFMA.FTZ R178, R36, UR44, -R15.reuse ;  /* 0x0000002c24b27c23 */ /* 0x100fe2000801080f */
[--C-:B------:R-:W-:Y:S01]  /*15460*/  FFMA.FTZ R176, R32, UR44, -R15.reuse ;  /* 0x0000002c20b07c23 */ /* 0x100fe2000801080f */
[----:B------:R-:W-:Y:S02]  /*15470*/  FFMA.FTZ R32, R84, UR44, -R15 ;  /* 0x0000002c54207c23 */ /* 0x000fe4000801080f */
[----:B------:R-:W-:Y:S01]  /*15480*/  MUFU.EX2 R61, R61 ;  /* 0x0000003d003d7308 */ /* 0x000fe20000000800 */
[----:B------:R-:W-:Y:S01]  /*15490*/  HGMMA.64x128x16.F32 R88, R172, gdesc[UR4].tnspB, R88, gsb0 ;  /* 0x41e00004ac587df0 */ /* 0x000fe20008000858 */
[----:B------:R-:W-:Y:S01]  /*154a0*/  R2UR UR6, R12 ;  /* 0x000000000c0672ca */ /* 0x000fe200000e0000 */
[----:B------:R-:W-:Y:S01]  /*154b0*/  VIADD R12, R10, 0x200 ;  /* 0x000002000a0c7836 */ /* 0x000fe20000000000 */
[----:B------:R-:W-:Y:S01]  /*154c0*/  R2UR UR7, R13 ;  /* 0x000000000d0772ca */ /* 0x000fe200000e0000 */
[----:B------:R-:W-:-:S03]  /*154d0*/  IMAD.MOV.U32 R13, RZ, RZ, 0x40000040 ;  /* 0x40000040ff0d7424 */ /* 0x000fc600078e00ff */
        /* <DEDUP_REMOVED lines=12> */
[----:B------:R-:W-:-:S04]  /*155a0*/  FFMA.FTZ R174, R44, UR44, -R15 ;  /* 0x0000002c2cae7c23 */ /* 0x000fc8000801080f */
[----:B------:R-:W-:Y:S01]  /*155b0*/  HGMMA.64x128x16.F32 R88, R168, gdesc[UR4].tnspB, R88, gsb0 ;  /* 0x41e00004a8587df0 */ /* 0x000fe20008000858 */
[----:B------:R-:W-:Y:S01]  /*155c0*/  R2UR UR6, R12 ;  /* 0x000000000c0672ca */ /* 0x000fe200000e0000 */
[----:B------:R-:W-:Y:S01]  /*155d0*/  MUFU.EX2 R172, R172 ;  /* 0x000000ac00ac7308 */ /* 0x000fe20000000800 */
[----:B------:R-:W-:Y:S01]  /*155e0*/  R2UR UR7, R13 ;  /* 0x000000000d0772ca */ /* 0x000fe200000e0000 */
[----:B------:R-:W-:Y:S01]  /*155f0*/  IMAD.MOV.U32 R13, RZ, RZ, 0x40000040 ;  /* 0x40000040ff0d7424 */ /* 0x000fe200078e00ff */
        /* <DEDUP_REMOVED lines=19> */
[----:B------:R-:W-:-:S03]  /*15730*/  VIADD R12, R10, 0x280 ;  /* 0x000002800a0c7836 */ /* 0x000fc60000000000 */
[----:B------:R-:W-:-:S04]  /*15740*/  FMNMX.FTZ R20, R62, R9, !PT ;  /* 0x000000093e147209 */ /* 0x000fc80007810000 */
[----:B------:R-:W-:Y:S01]  /*15750*/  FMNMX.FTZ R9, R63, R20, !PT ;  /* 0x000000143f097209 */ /* 0x000fe20007810000 */
[----:B------:R-:W-:-:S06]  /*15760*/  FFMA.FTZ R20, R72, UR44, -R15 ;  /* 0x0000002c48147c23 */ /* 0x000fcc000801080f */
[----:B------:R-:W-:Y:S01]  /*15770*/  MUFU.EX2 R20, R20 ;  /* 0x0000001400147308 */ /* 0x000fe20000000800 */
[----:B------:R-:W-:Y:S02]  /*15780*/  WARPGROUP.DEPBAR.LE gsb0, 0x0 ;  /* 0x00008000000079c5 */ /* 0x000fe40000010000 */
        /* <DEDUP_REMOVED lines=22> */
[----:B0-----:R-:W-:Y:S01]  /*158f0*/  FMNMX.FTZ R9, R12, R9, !PT ;  /* 0x000000090c097209 */ /* 0x001fe20007810000 */
[----:B------:R-:W-:-:S04]  /*15900*/  VIADD R12, R10, 0x300 ;  /* 0x000003000a0c7836 */ /* 0x000fc80000000000 */
        /* <DEDUP_REMOVED lines=11> */
[----:B------:R-:W-:Y:S01]  /*159c0*/  IADD3 R31, -R199, 0xb, RZ ;  /* 0x0000000bc71f7810 */ /* 0x000fe20007ffe1ff */
[--C-:B------:R-:W-:Y:S01]  /*159d0*/  FFMA.FTZ R34, R35, UR44, -R36.reuse ;  /* 0x0000002c23227c23 */ /* 0x100fe20008010824 */
[----:B------:R-:W-:Y:S01]  /*159e0*/  FFMA.FTZ R179, R38, UR44, -R36 ;  /* 0x0000002c26b37c23 */ /* 0x000fe20008010824 */
[----:B------:R-:W-:-:S02]  /*159f0*/  @!P1 IMAD R27, R14, 0x8, R2 ;  /* 0x000000080e1b9824 */ /* 0x000fc400078e0202 */
        /* <DEDUP_REMOVED lines=10> */
[--C-:B------:R-:W-:Y:S01]  /*15aa0*/  FFMA.FTZ R75, R75, UR44, -R36.reuse ;  /* 0x0000002c4b4b7c23 */ /* 0x100fe20008010824 */
[----:B------:R-:W1:Y:S01]  /*15ab0*/  MUFU.EX2 R26, R26 ;  /* 0x0000001a001a7308 */ /* 0x000e620000000800 */
[--C-:B------:R-:W-:Y:S01]  /*15ac0*/  FFMA.FTZ R78, R78, UR44, -R36.reuse ;  /* 0x0000002c4e4e7c23 */ /* 0x100fe20008010824 */
[--C-:B------:R-:W-:Y:S01]  /*15ad0*/  FFMA.FTZ R79, R79, UR44, -R36.reuse ;  /* 0x0000002c4f4f7c23 */ /* 0x100fe20008010824 */
[----:B------:R-:W-:Y:S01]  /*15ae0*/  FFMA.FTZ R82, R82, UR44, -R36 ;  /* 0x0000002c52527c23 */ /* 0x000fe20008010824 */
[----:B------:R-:W-:-:S02]  /*15af0*/  WARPGROUP.DEPBAR.LE gsb0, 0x0 ;  /* 0x00008000000079c5 */ /* 0x000fc40000010000 */
[----:B------:R-:W-:Y:S01]  /*15b00*/  WARPGROUP.ARRIVE ;  /* 0x00000000000079c5 */ /* 0x000fe20000000000 */
[----:B------:R-:W-:Y:S01]  /*15b10*/  FFMA.FTZ R164, R56, UR44, -R15 ;  /* 0x0000002c38a47c23 */ /* 0x000fe2000801080f */
[----:B------:R-:W2:Y:S01]  /*15b20*/  MUFU.EX2 R183, R183 ;  /* 0x000000b700b77308 */ /* 0x000ea20000000800 */
[----:B0-----:R-:W-:Y:S01]  /*15b30*/  FFMA.FTZ R5, R4, R5, R181 ;  /* 0x0000000504057223 */ /* 0x001fe200000100b5 */
[--C-:B------:R-:W-:Y:S01]  /*15b40*/  FFMA.FTZ R165, R58, UR44, -R36.reuse ;  /* 0x0000002c3aa57c23 */ /* 0x100fe20008010824 */
[----:B------:R-:W-:Y:S01]  /*15b50*/  FFMA.FTZ R166, R60, UR44, -R15 ;  /* 0x0000002c3ca67c23 */ /* 0x000fe2000801080f */
[----:B------:R-:W-:Y:S01]  /*15b60*/  HGMMA.64x128x16.F32 R88, R160, gdesc[UR4].tnspB, R88, gsb0 ;  /* 0x41e00004a0587df0 */ /* 0x000fe20008000858 */
[----:B------:R-:W-:Y:S01]  /*15b70*/  R2UR UR6, R12 ;  /* 0x000000000c0672ca */ /* 0x000fe200000e0000 */
[----:B------:R-:W-:Y:S01]  /*15b80*/  VIADD R12, R10, 0x380 ;  /* 0x000003800a0c7836 */ /* 0x000fe20000000000 */
[----:B------:R-:W-:Y:S01]  /*15b90*/  R2UR UR7, R13 ;  /* 0x000000000d0772ca */ /* 0x000fe200000e0000 */
[----:B------:R-:W-:Y:S01]  /*15ba0*/  IMAD.MOV.U32 R13, RZ, RZ, 0x40000040 ;  /* 0x40000040ff0d7424 */ /* 0x000fe200078e00ff */
[----:B------:R-:W0:Y:S01]  /*15bb0*/  MUFU.EX2 R30, R30 ;  /* 0x0000001e001e7308 */ /* 0x000e220000000800 */
[----:B-1----:R-:W-:Y:S01]  /*15bc0*/  FADD.FTZ R14, R26, R5 ;  /* 0x000000051a0e7221 */ /* 0x002fe20000010000 */
[--C-:B------:R-:W-:Y:S01]  /*15bd0*/  FFMA.FTZ R10, R55, UR44, -R36.reuse ;  /* 0x0000002c370a7c23 */ /* 0x100fe20008010824 */
[--C-:B------:R-:W-:Y:S01]  /*15be0*/  FFMA.FTZ R167, R62, UR44, -R36.reuse ;  /* 0x0000002c3ea77c23 */ /* 0x100fe20008010824 */
[----:B------:R-:W-:Y:S01]  /*15bf0*/  F2FP.F16.F32.PACK_AB R181, R26, R181 ;  /* 0x000000b51ab5723e */ /* 0x000fe200000000ff */
[--C-:B------:R-:W-:Y:S01]  /*15c00*/  FFMA.FTZ R83, R83, UR44, -R36.reuse ;  /* 0x0000002c53537c23 */ /* 0x100fe20008010824 */
[----:B------:R-:W-:Y:S01]  /*15c10*/  FFMA.FTZ R86, R86, UR44, -R36 ;  /* 0x0000002c56567c23 */ /* 0x000fe20008010824 */
[----:B------:R-:W-:Y:S01]  /*15c20*/  @!P1 VIADD R27, R27, 0x28860 ;  /* 0x000288601b1b9836 */ /* 0x000fe20000000000 */
[----:B------:R-:W1:Y:S01]  /*15c30*/  MUFU.EX2 R177, R177 ;  /* 0x000000b100b17308 */ /* 0x000e620000000800 */
[----:B--2---:R-:W-:-:S03]  /*15c40*/  FADD.FTZ R5, R183, R14 ;  /* 0x0000000eb7057221 */ /* 0x004fc60000010000 */
[----:B------:R-:W-:-:S04]  /*15c50*/  @!P1 PRMT R27, RZ, 0x654, R27 ;  /* 0x00000654ff1b9816 */ /* 0x000fc8000000001b */
[----:B------:R-:W2:Y:S01]  /*15c60*/  MUFU.EX2 R34, R34 ;  /* 0x0000002200227308 */ /* 0x000ea20000000800 */
[C---:B0-----:R-:W-:Y:S01]  /*15c70*/  FADD.FTZ R14, R30.reuse, R5 ;  /* 0x000000051e0e7221 */ /* 0x041fe20000010000 */
[----:B------:R-:W-:-:S06]  /*15c80*/  F2FP.F16.F32.PACK_AB R183, R30, R183 ;  /* 0x000000b71eb7723e */ /* 0x000fcc00000000ff */
[----:B------:R-:W0:Y:S01]  /*15c90*/  MUFU.EX2 R179, R179 ;  /* 0x000000b300b37308 */ /* 0x000e220000000800 */
[----:B-1----:R-:W-:Y:S01]  /*15ca0*/  FADD.FTZ R5, R177, R14 ;  /* 0x0000000eb1057221 */ /* 0x002fe20000010000 */
[----:B------:R-:W-:-:S06]  /*15cb0*/  FFMA.FTZ R14, R67, UR44, -R36 ;  /* 0x0000002c430e7c23 */ /* 0x000fcc0008010824 */
        /* <DEDUP_REMOVED lines=23> */
[----:B------:R-:W-:Y:S01]  /*15e30*/  MUFU.EX2 R164, R164 ;  /* 0x000000a400a47308 */ /* 0x000fe20000000800 */
[----:B--2---:R-:W-:-:S07]  /*15e40*/  FADD.FTZ R5, R171, R48 ;  /* 0x00000030ab057221 */ /* 0x004fce0000010000 */
[----:B------:R-:W1:Y:S01]  /*15e50*/  MUFU.EX2 R165, R165 ;  /* 0x000000a500a57308 */ /* 0x000e620000000800 */
[C---:B0-----:R-:W-:Y:S01]  /*15e60*/  FADD.FTZ R30, R10.reuse, R5 ;  /* 0x000000050a1e7221 */ /* 0x041fe20000010000 */
[----:B------:R-:W-:-:S06]  /*15e70*/  F2FP.F16.F32.PACK_AB R171, R10, R171 ;  /* 0x000000ab0aab723e */ /* 0x000fcc00000000ff */
[----:B------:R-:W-:Y:S08]  /*15e80*/  MUFU.EX2 R166, R166 ;  /* 0x000000a600a67308 */ /* 0x000ff00000000800 */
[----:B------:R-:W-:Y:S01]  /*15e90*/  MUFU.EX2 R167, R167 ;  /* 0x000000a700a77308 */ /* 0x000fe20000000800 */
[----:B-1----:R-:W-:-:S07]  /*15ea0*/  FADD.FTZ R5, R165, R30 ;  /* 0x0000001ea5057221 */ /* 0x002fce0000010000 */
[----:B------:R-:W-:Y:S01]  /*15eb0*/  MUFU.EX2 R14, R14 ;  /* 0x0000000e000e7308 */ /* 0x000fe20000000800 */
[----:B------:R-:W-:Y:S02]  /*15ec0*/  WARPGROUP.DEPBAR.LE gsb0, 0x0 ;  /* 0x00008000000079c5 */ /* 0x000fe40000010000 */
[----:B------:R-:W-:Y:S01]  /*15ed0*/  WARPGROUP.ARRIVE ;  /* 0x00000000000079c5 */ /* 0x000fe20000000000 */
[--C-:B------:R-:W-:Y:S01]  /*15ee0*/  FFMA.FTZ R160, R64, UR44, -R15.reuse ;  /* 0x0000002c40a07c23 */ /* 0x100fe2000801080f */
[--C-:B------:R-:W-:Y:S01]  /*15ef0*/  FFMA.FTZ R161, R66, UR44, -R36.reuse ;  /* 0x0000002c42a17c23 */ /* 0x100fe20008010824 */
[--C-:B------:R-:W-:Y:S01]  /*15f00*/  FFMA.FTZ R162, R68, UR44, -R15.reuse ;  /* 0x0000002c44a27c23 */ /* 0x100fe2000801080f */
[----:B------:R-:W-:Y:S01]  /*15f10*/  FFMA.FTZ R163, R70, UR44, -R36 ;  /* 0x0000002c46a37c23 */ /* 0x000fe20008010824 */
[----:B------:R-:W-:Y:S01]  /*15f20*/  MUFU.EX2 R78, R78 ;  /* 0x0000004e004e7308 */ /* 0x000fe20000000800 */
[----:B------:R-:W-:Y:S01]  /*15f30*/  HGMMA.64x128x16.F32 R88, R156, gdesc[UR4].tnspB, R88, gsb0 ;  /* 0x41e000049c587df0 */ /* 0x000fe20008000858 */
[----:B------:R-:W-:Y:S01]  /*15f40*/  R2UR UR6, R12 ;  /* 0x000000000c0672ca */ /* 0x000fe200000e0000 */
[----:B------:R-:W-:Y:S01]  /*15f50*/  @!P1 IMAD R12, R184, 0x8, R2 ;  /* 0x00000008b80c9824 */ /* 0x000fe200078e0202 */
[----:B------:R-:W-:Y:S01]  /*15f60*/  R2UR UR7, R13 ;  /* 0x000000000d0772ca */ /* 0x000fe200000e0000 */
[----:B------:R-:W-:-:S02]  /*15f70*/  FFMA.FTZ R15, R85, UR44, -R15 ;  /* 0x0000002c550f7c23 */ /* 0x000fc4000801080f */
[----:B------:R-:W-:Y:S01]  /*15f80*/  @!P1 VIADD R12, R12, 0x28840 ;  /* 0x000288400c0c9836 */ /* 0x000fe20000000000 */
[----:B------:R-:W-:Y:S04]  /*15f90*/  MUFU.EX2 R160, R160 ;  /* 0x000000a000a07308 */ /* 0x000fe80000000800 */
[----:B------:R-:W-:-:S04]  /*15fa0*/  @!P1 PRMT R13, RZ, 0x654, R12 ;  /* 0x00000654ff0d9816 */ /* 0x000fc8000000000c */
[----:B------:R-:W0:Y:S08]  /*15fb0*/  MUFU.EX2 R12, R59 ;  /* 0x0000003b000c7308 */ /* 0x000e300000000800 */
[----:B------:R-:W-:Y:S08]  /*15fc0*/  MUFU.EX2 R161, R161 ;  /* 0x000000a100a17308 */ /* 0x000ff00000000800 */
[----:B------:R-:W-:Y:S01]  /*15fd0*/  MUFU.EX2 R162, R162 ;  /* 0x000000a200a27308 */ /* 0x000fe20000000800 */
[C---:B0-----:R-:W-:Y:S01]  /*15fe0*/  FADD.FTZ R30, R12.reuse, R5 ;  /* 0x000000050c1e7221 */ /* 0x041fe20000010000 */
[----:B------:R-:W-:-:S03]  /*15ff0*/  F2FP.F16.F32.PACK_AB R165, R12, R165 ;  /* 0x000000a50ca5723e */ /* 0x000fc600000000ff */
[----:B------:R-:W-:-:S03]  /*16000*/  FADD.FTZ R5, R167, R30 ;  /* 0x0000001ea7057221 */ /* 0x000fc60000010000 */
[----:B------:R-:W-:Y:S08]  /*16010*/  MUFU.EX2 R163, R163 ;  /* 0x000000a300a37308 */ /* 0x000ff00000000800 */
[----:B------:R-:W0:Y:S08]  /*16020*/  MUFU.EX2 R79, R79 ;  /* 0x0000004f004f7308 */ /* 0x000e300000000800 */
[----:B------:R-:W-:Y:S08]  /*16030*/  MUFU.EX2 R82, R82 ;  /* 0x0000005200527308 */ /* 0x000ff00000000800 */
[----:B------:R-:W-:Y:S08]  /*16040*/  MUFU.EX2 R83, R83 ;  /* 0x0000005300537308 */ /* 0x000ff00000000800 */
[----:B------:R-:W-:Y:S08]  /*16050*/  MUFU.EX2 R86, R86 ;  /* 0x0000005600567308 */ /* 0x000ff00000000800 */
[----:B------:R-:W1:Y:S01]  /*16060*/  MUFU.EX2 R15, R15 ;  /* 0x0000000f000f7308 */ /* 0x000e620000000800 */
[----:B------:R-:W-:-:S02]  /*16070*/  WARPGROUP.DEPBAR.LE gsb0, 0x0 ;  /* 0x00008000000079c5 */ /* 0x000fc40000010000 */
[----:B------:R-:W-:Y:S01]  /*16080*/  WARPGROUP.ARRIVE ;  /* 0x00000000000079c5 */ /* 0x000fe20000000000 */
[----:B------:R-:W-:Y:S01]  /*16090*/  FFMA.FTZ R157, R74, UR44, -R36 ;  /* 0x0000002c4a9d7c23 */ /* 0x000fe20008010824 */
[----:B------:R-:W-:Y:S02]  /*160a0*/  F2FP.F16.F32.PACK_AB R156, R65, R20 ;  /* 0x00000014419c723e */ /* 0x000fe400000000ff */
[----:B------:R-:W-:Y:S02]  /*160b0*/  F2FP.F16.F32.PACK_AB R158, R73, R24 ;  /* 0x00000018499e723e */ /* 0x000fe400000000ff */
[----:B------:R-:W-:Y:S01]  /*160c0*/  HGMMA.64x128x16.F32 R88, R152, gdesc[UR4].tnspB, R88, gsb0 ;  /* 0x41e0000498587df0 */ /* 0x000fe20008000858 */
[----:B------:R-:W-:Y:S01]  /*160d0*/  MUFU.EX2 R157, R157 ;  /* 0x0000009d009d7308 */ /* 0x000fe20000000800 */
[----:B0-----:R-:W-:Y:S01]  /*160e0*/  F2FP.F16.F32.PACK_AB R159, R79, R78 ;  /* 0x0000004e4f9f723e */ /* 0x001fe200000000ff */
[----:B------:R-:W-:Y:S02]  /*160f0*/  WARPGROUP.DEPBAR.LE gsb0, 0x0 ;  /* 0x00008000000079c5 */ /* 0x000fe40000010000 */
[----:B------:R0:W-:Y:S06]  /*16100*/  BAR.ARV R31, 0x100 ;  /* 0x0004001f0000751d */ /* 0x0001ec0000002000 */
[----:B------:R2:W-:Y:S01]  /*16110*/  @!P1 SYNCS.ARRIVE.TRANS64.RED.A1T0 RZ, [R13+URZ], RZ ;  /* 0x000000ff0dff99a7 */ /* 0x0005e2000810043f */
[----:B-1----:R-:W-:Y:S01]  /*16120*/  F2FP.F16.F32.PACK_AB R154, R15, R32 ;  /* 0x000000200f9a723e */ /* 0x002fe200000000ff */
[-C--:B------:R-:W-:Y:S01]  /*16130*/  FMUL.FTZ R90, R90, R4.reuse ;  /* 0x000000045a5a7220 */ /* 0x080fe20000410000 */
[-C--:B------:R-:W-:Y:S01]  /*16140*/  FMUL.FTZ R91, R91, R4.reuse ;  /* 0x000000045b5b7220 */ /* 0x080fe20000410000 */
[-C--:B------:R-:W-:Y:S01]  /*16150*/  FMUL.FTZ R94, R94, R4.reuse ;  /* 0x000000045e5e7220 */ /* 0x080fe20000410000 */
[-C--:B------:R-:W-:Y:S01]  /*16160*/  FMUL.FTZ R95, R95, R4.reuse ;  /* 0x000000045f5f7220 */ /* 0x080fe20000410000 */
[-C--:B------:R-:W-:Y:S01]  /*16170*/  FMUL.FTZ R98, R98, R4.reuse ;  /* 0x0000000462627220 */ /* 0x080fe20000410000 */
[-C--:B------:R-:W-:Y:S01]  /*16180*/  FMUL.FTZ R99, R99, R4.reuse ;  /* 0x0000000463637220 */ /* 0x080fe20000410000 */
[----:B--2---:R-:W-:Y:S01]  /*16190*/  FADD.FTZ R13, R21, R6 ;  /* 0x00000006150d7221 */ /* 0x004fe20000010000 */
[----:B------:R-:W-:Y:S01]  /*161a0*/  FFMA.FTZ R6, R63, UR44, -R36 ;  /* 0x0000002c3f067c23 */ /* 0x000fe20008010824 */
[----:B------:R0:W-:Y:S01]  /*161b0*/  @!P1 SYNCS.ARRIVE.TRANS64.RED.A1T0 RZ, [R27+URZ], RZ ;  /* 0x000000ff1bff99a7 */ /* 0x0001e2000810043f */
[-C--:B------:R-:W-:Y:S01]  /*161c0*/  FMUL.FTZ R102, R102, R4.reuse ;  /* 0x0000000466667220 */ /* 0x080fe20000410000 */
[----:B------:R-:W-:Y:S01]  /*161d0*/  FADD.FTZ R46, R182, R13 ;  /* 0x0000000db62e7221 */ /* 0x000fe20000010000 */
[-C--:B------:R-:W-:Y:S01]  /*161e0*/  FMUL.FTZ R103, R103, R4.reuse ;  /* 0x0000000467677220 */ /* 0x080fe20000410000 */
[-C--:B------:R-:W-:Y:S01]  /*161f0*/  FMUL.FTZ R106, R106, R4.reuse ;  /* 0x000000046a6a7220 */ /* 0x080fe20000410000 */
[----:B------:R-:W1:Y:S01]  /*16200*/  MUFU.EX2 R6, R6 ;  /* 0x0000000600067308 */ /* 0x000e620000000800 */
[----:B------:R-:W-:Y:S01]  /*16210*/  FADD.FTZ R13, R25, R46 ;  /* 0x0000002e190d7221 */ /* 0x000fe20000010000 */
[-C--:B------:R-:W-:Y:S01]  /*16220*/  FMUL.FTZ R107, R107, R4.reuse ;  /* 0x000000046b6b7220 */ /* 0x080fe20000410000 */
[-C--:B------:R-:W-:Y:S01]  /*16230*/  FMUL.FTZ R110, R110, R4.reuse ;  /* 0x000000046e6e7220 */ /* 0x080fe20000410000 */
[-C--:B------:R-:W-:Y:S01]  /*16240*/  FMUL.FTZ R111, R111, R4.reuse ;  /* 0x000000046f6f7220 */ /* 0x080fe20000410000 */
[----:B------:R-:W-:Y:S01]  /*16250*/  FADD.FTZ R46, R176, R13 ;  /* 0x0000000db02e7221 */ /* 0x000fe20000010000 */
[-C--:B------:R-:W-:Y:S01]  /*16260*/  FMUL.FTZ R114, R114, R4.reuse ;  /* 0x0000000472727220 */ /* 0x080fe20000410000 */
[-C--:B------:R-:W-:Y:S01]  /*16270*/  FMUL.FTZ R115, R115, R4.reuse ;  /* 0x0000000473737220 */ /* 0x080fe20000410000 */
[-C--:B------:R-:W-:Y:S01]  /*16280*/  FMUL.FTZ R118, R118, R4.reuse ;  /* 0x0000000476767220 */ /* 0x080fe20000410000 */
[----:B------:R-:W-:Y:S01]  /*16290*/  FADD.FTZ R13, R29, R46 ;  /* 0x0000002e1d0d7221 */ /* 0x000fe20000010000 */
[--C-:B------:R-:W-:Y:S01]  /*162a0*/  FFMA.FTZ R46, R71, UR44, -R36.reuse ;  /* 0x0000002c472e7c23 */ /* 0x100fe20008010824 */
[----:B------:R-:W-:Y:S01]  /*162b0*/  FFMA.FTZ R36, R87, UR44, -R36 ;  /* 0x0000002c57247c23 */ /* 0x000fe20008010824 */
[-C--:B------:R-:W-:Y:S01]  /*162c0*/  FMUL.FTZ R119, R119, R4.reuse ;  /* 0x0000000477777220 */ /* 0x080fe20000410000 */
[----:B------:R-:W-:Y:S01]  /*162d0*/  FADD.FTZ R50, R178, R13 ;  /* 0x0000000db2327221 */ /* 0x000fe20000010000 */
[-C--:B------:R-:W-:Y:S01]  /*162e0*/  FMUL.FTZ R122, R122, R4.reuse ;  /* 0x000000047a7a7220 */ /* 0x080fe20000410000 */
[-C--:B------:R-:W-:Y:S01]  /*162f0*/  FMUL.FTZ R123, R123, R4.reuse ;  /* 0x000000047b7b7220 */ /* 0x080fe20000410000 */
[----:B------:R-:W2:Y:S01]  /*16300*/  MUFU.EX2 R46, R46 ;  /* 0x0000002e002e7308 */ /* 0x000ea20000000800 */
[----:B------:R-:W-:Y:S01]  /*16310*/  FADD.FTZ R13, R37, R50 ;  /* 0x00000032250d7221 */ /* 0x000fe20000010000 */
[C---:B-1----:R-:W-:Y:S01]  /*16320*/  FADD.FTZ R30, R6.reuse, R5 ;  /* 0x00000005061e7221 */ /* 0x042fe20000010000 */
[----:B------:R-:W-:Y:S01]  /*16330*/  F2FP.F16.F32.PACK_AB R167, R6, R167 ;  /* 0x000000a706a7723e */ /* 0x000fe200000000ff */
[-C--:B------:R-:W-:Y:S01]  /*16340*/  FMUL.FTZ R126, R126, R4.reuse ;  /* 0x000000047e7e7220 */ /* 0x080fe20000410000 */
        /* <DEDUP_REMOVED lines=17> */
[----:B------:R-:W-:Y:S01]  /*16460*/  FADD.FTZ R5, R157, R10 ;  /* 0x0000000a9d057221 */ /* 0x000fe20000010000 */
[-C--:B------:R-:W-:Y:S01]  /*16470*/  FMUL.FTZ R139, R139, R4.reuse ;  /* 0x000000048b8b7220 */ /* 0x080fe20000410000 */
[-C--:B------:R-:W-:Y:S01]  /*16480*/  FMUL.FTZ R142, R142, R4.reuse ;  /* 0x000000048e8e7220 */ /* 0x080fe20000410000 */
[----:B------:R-:W-:Y:S01]  /*16490*/  FADD.FTZ R13, R45, R50 ;  /* 0x000000322d0d7221 */ /* 0x000fe20000010000 */
[-C--:B------:R-:W-:Y:S01]  /*164a0*/  FMUL.FTZ R143, R143, R4.reuse ;  /* 0x000000048f8f7220 */ /* 0x080fe20000410000 */
[-C--:B------:R-:W-:Y:S01]  /*164b0*/  FMUL.FTZ R146, R146, R4.reuse ;  /* 0x0000000492927220 */ /* 0x080fe20000410000 */
[-C--:B------:R-:W-:Y:S01]  /*164c0*/  FMUL.FTZ R147, R147, R4.reuse ;  /* 0x0000000493937220 */ /* 0x080fe20000410000 */
[----:B------:R-:W-:Y:S01]  /*164d0*/  FADD.FTZ R26, R170, R13 ;  /* 0x0000000daa1a7221 */ /* 0x000fe20000010000 */
[-C--:B------:R-:W-:Y:S01]  /*164e0*/  FMUL.FTZ R150, R150, R4.reuse ;  /* 0x0000000496967220 */ /* 0x080fe20000410000 */
[----:B------:R-:W-:Y:S01]  /*164f0*/  FMUL.FTZ R151, R151, R4 ;  /* 0x0000000497977220 */ /* 0x000fe20000410000 */
[----:B------:R-:W-:Y:S01]  /*16500*/  F2FP.F16.F32.PACK_AB R182, R25, R182 ;  /* 0x000000b619b6723e */ /* 0x000fe200000000ff */
[----:B------:R-:W-:Y:S01]  /*16510*/  FADD.FTZ R13, R49, R26 ;  /* 0x0000001a310d7221 */ /* 0x000fe20000010000 */
[----:B------:R-:W-:Y:S01]  /*16520*/  F2FP.F16.F32.PACK_AB R176, R29, R176 ;  /* 0x000000b01db0723e */ /* 0x000fe200000000ff */
[----:B------:R-:W1:Y:S01]  /*16530*/  MUFU.EX2 R26, R75 ;  /* 0x0000004b001a7308 */ /* 0x000e620000000800 */
[----:B------:R-:W-:Y:S01]  /*16540*/  F2FP.F16.F32.PACK_AB R178, R37, R178 ;  /* 0x000000b225b2723e */ /* 0x000fe200000000ff */
[----:B------:R-:W-:Y:S01]  /*16550*/  FADD.FTZ R34, R164, R13 ;  /* 0x0000000da4227221 */ /* 0x000fe20000010000 */
[----:B------:R-:W-:Y:S01]  /*16560*/  F2FP.F16.F32.PACK_AB R172, R41, R172 ;  /* 0x000000ac29ac723e */ /* 0x000fe200000000ff */
[-C--:B------:R-:W-:Y:S01]  /*16570*/  FMUL.FTZ R88, R88, R11.reuse ;  /* 0x0000000b58587220 */ /* 0x080fe20000410000 */
[----:B------:R-:W-:Y:S01]  /*16580*/  F2FP.F16.F32.PACK_AB R174, R33, R174 ;  /* 0x000000ae21ae723e */ /* 0x000fe200000000ff */
[----:B------:R-:W-:Y:S01]  /*16590*/  FADD.FTZ R13, R53, R34 ;  /* 0x00000022350d7221 */ /* 0x000fe20000010000 */
[----:B------:R-:W-:Y:S01]  /*165a0*/  F2FP.F16.F32.PACK_AB R168, R45, R168 ;  /* 0x000000a82da8723e */ /* 0x000fe200000000ff */
[-C--:B------:R-:W-:Y:S01]  /*165b0*/  FMUL.FTZ R89, R89, R11.reuse ;  /* 0x0000000b59597220 */ /* 0x080fe20000410000 */
[----:B------:R-:W-:Y:S01]  /*165c0*/  F2FP.F16.F32.PACK_AB R170, R49, R170 ;  /* 0x000000aa31aa723e */ /* 0x000fe200000000ff */
[----:B------:R-:W-:Y:S01]  /*165d0*/  FADD.FTZ R34, R166, R13 ;  /* 0x0000000da6227221 */ /* 0x000fe20000010000 */
[----:B------:R-:W-:Y:S01]  /*165e0*/  F2FP.F16.F32.PACK_AB R164, R53, R164 ;  /* 0x000000a435a4723e */ /* 0x000fe200000000ff */
[----:B------:R-:W-:Y:S01]  /*165f0*/  FMUL.FTZ R92, R92, R11 ;  /* 0x0000000b5c5c7220 */ /* 0x000fe20000410000 */
[C---:B------:R-:W-:Y:S01]  /*16600*/  F2FP.F16.F32.PACK_AB R166, R57.reuse, R166 ;  /* 0x000000a639a6723e */ /* 0x040fe200000000ff */
[----:B------:R-:W-:Y:S01]  /*16610*/  FADD.FTZ R13, R57, R34 ;  /* 0x00000022390d7221 */ /* 0x000fe20000010000 */
[----:B------:R-:W-:Y:S01]  /*16620*/  F2FP.F16.F32.PACK_AB R163, R46, R163 ;  /* 0x000000a32ea3723e */ /* 0x000fe200000000ff */
[-C--:B------:R-:W-:Y:S01]  /*16630*/  FMUL.FTZ R93, R93, R11.reuse ;  /* 0x0000000b5d5d7220 */ /* 0x080fe20000410000 */
[----:B-1----:R-:W-:Y:S01]  /*16640*/  FADD.FTZ R5, R26, R5 ;  /* 0x000000051a057221 */ /* 0x002fe20000010000 */
[----:B------:R-:W-:Y:S01]  /*16650*/  FADD.FTZ R34, R160, R13 ;  /* 0x0000000da0227221 */ /* 0x000fe20000010000 */
[C---:B------:R-:W-:Y:S01]  /*16660*/  F2FP.F16.F32.PACK_AB R160, R61.reuse, R160 ;  /* 0x000000a03da0723e */ /* 0x040fe200000000ff */
[----:B------:R-:W-:Y:S01]  /*16670*/  FMUL.FTZ R96, R96, R11 ;  /* 0x0000000b60607220 */ /* 0x000fe20000410000 */
[----:B------:R-:W-:Y:S01]  /*16680*/  FADD.FTZ R5, R78, R5 ;  /* 0x000000054e057221 */ /* 0x000fe20000010000 */
[----:B------:R-:W-:Y:S01]  /*16690*/  FADD.FTZ R13, R61, R34 ;  /* 0x000000223d0d7221 */ /* 0x000fe20000010000 */
[----:B------:R-:W-:Y:S01]  /*166a0*/  F2FP.F16.F32.PACK_AB R157, R26, R157 ;  /* 0x0000009d1a9d723e */ /* 0x000fe200000000ff */
[-C--:B------:R-:W-:Y:S01]  /*166b0*/  FMUL.FTZ R97, R97, R11.reuse ;  /* 0x0000000b61617220 */ /* 0x080fe20000410000 */
[----:B------:R-:W-:Y:S01]  /*166c0*/  FADD.FTZ R5, R79, R5 ;  /* 0x000000054f057221 */ /* 0x000fe20000010000 */
[----:B------:R-:W-:Y:S01]  /*166d0*/  FADD.FTZ R34, R162, R13 ;  /* 0x0000000da2227221 */ /* 0x000fe20000010000 */
[C---:B------:R-:W-:Y:S01]  /*166e0*/  F2FP.F16.F32.PACK_AB R162, R69.reuse, R162 ;  /* 0x000000a245a2723e */ /* 0x040fe200000000ff */
[-C--:B------:R-:W-:Y:S01]  /*166f0*/  FMUL.FTZ R100, R100, R11.reuse ;  /* 0x0000000b64647220 */ /* 0x080fe20000410000 */
[----:B------:R-:W-:Y:S01]  /*16700*/  FADD.FTZ R5, R82, R5 ;  /* 0x0000000552057221 */ /* 0x000fe20000010000 */
[----:B------:R-:W-:Y:S01]  /*16710*/  FADD.FTZ R13, R69, R34 ;  /* 0x00000022450d7221 */ /* 0x000fe20000010000 */
[----:B------:R-:W-:Y:S01]  /*16720*/  F2FP.F16.F32.PACK_AB R152, R77, R28 ;  /* 0x0000001c4d98723e */ /* 0x000fe200000000ff */
[-C--:B------:R-:W-:Y:S01]  /*16730*/  FMUL.FTZ R101, R101, R11.reuse ;  /* 0x0000000b65657220 */ /* 0x080fe20000410000 */
[C---:B------:R-:W-:Y:S01]  /*16740*/  FADD.FTZ R5, R83.reuse, R5 ;  /* 0x0000000553057221 */ /* 0x040fe20000010000 */
        /* <DEDUP_REMOVED lines=38> */
[----:B------:R-:W-:-:S02]  /*169b0*/  IMAD.MOV.U32 R14, RZ, RZ, R184 ;  /* 0x000000ffff0e7224 */ /* 0x000fc400078e00b8 */
[----:B------:R-:W-:Y:S01]  /*169c0*/  IMAD.MOV.U32 R15, RZ, RZ, R0 ;  /* 0x000000ffff0f7224 */ /* 0x000fe200078e0000 */
[----:B0-----:R-:W-:Y:S06]  /*169d0*/  @P2 BRA `(.L_x_1553) ;  /* 0xffffffdc008c2947 */ /* 0x001fec000383ffff */
.L_x_1543:
[----:B------:R-:W-:-:S13]  /*169e0*/  ISETP.GE.AND P2, PT, R3, R198, PT ;  /* 0x000000c60300720c */ /* 0x000fda0003f46270 */
[----:B------:R-:W-:Y:S05]  /*169f0*/  @!P2 BRA `(.L_x_1554) ;  /* 0x0000003000a0a947 */ /* 0x000fea0003800000 */
[----:B------:R-:W-:Y:S02]  /*16a00*/  IMAD R15, R197, 0x80, R204 ;  /* 0x00000080c50f7824 */ /* 0x000fe400078e02cc */
[----:B------:R-:W-:Y:S02]  /*16a10*/  IMAD.MOV.U32 R4, RZ, RZ, R9 ;  /* 0x000000ffff047224 */ /* 0x000fe400078e0009 */
[----:B------:R-:W-:Y:S02]  /*16a20*/  VIADD R15, R15, 0x8 ;  /* 0x000000080f0f7836 */ /* 0x000fe40000000000 */
[----:B------:R-:W-:Y:S02]  /*16a30*/  IMAD.MOV.U32 R7, RZ, RZ, R0 ;  /* 0x000000ffff077224 */ /* 0x000fe400078e0000 */
[----:B------:R-:W-:Y:S01]  /*16a40*/  IMAD.MOV.U32 R20, RZ, RZ, R186 ;  /* 0x000000ffff147224 */ /* 0x000fe200078e00ba */
[----:B------:R-:W-:Y:S01]  /*16a50*/  IADD3 R15, R15, R192, -R193 ;  /* 0x000000c00f0f7210 */ /* 0x000fe20007ffe8c1 */
[----:B------:R-:W-:-:S07]  /*16a60*/  IMAD.MOV.U32 R14, RZ, RZ, R184 ;  /* 0x000000ffff0e7224 */ /* 0x000fce00078e00b8 */
.L_x_1572:
        /* <DEDUP_REMOVED lines=10> */
.L_x_1556:
[----:B------:R-:W-:Y:S01]  /*16b10*/  IMAD R0, R184, 0x8, R2 ;  /* 0x00000008b8007824 */ /* 0x000fe200078e0202 */
[----:B------:R-:W-:-:S04]  /*16b20*/  SHF.L.U32 R9, R186, 0x1f, RZ ;  /* 0x0000001fba097819 */ /* 0x000fc800000006ff */
[----:B------:R0:W1:Y:S01]  /*16b30*/  SYNCS.PHASECHK.TRANS64.TRYWAIT P3, [R0+URZ+0x28830], R9 ;  /* 0x02883009000075a7 */ /* 0x000062000806017f */
[----:B------:R-:W-:Y:S05]  /*16b40*/  @!P0 BRA `(.L_x_1557) ;  /* 0x0000000000048947 */ /* 0x000fea0003800000 */
[----:B------:R-:W-:Y:S01]  /*16b50*/  BPT.TRAP 0x1 ;  /* 0x000000040000795c */ /* 0x000fe20000300000 */
.L_x_1557:
[----:B------:R-:W-:Y:S04]  /*16b60*/  BSSY B0, `(.L_x_1555) ;  /* 0x0000004000007945 */ /* 0x000fe80003800000 */
[----:B-1----:R-:W-:Y:S05]  /*16b70*/  @P3 BRA `(.L_x_1558) ;  /* 0x0000000000083947 */ /* 0x002fea0003800000 */
[----:B------:R-:W1:Y:S02]  /*16b80*/  SYNCS.PHASECHK.TRANS64.TRYWAIT P3, [R0+URZ+0x28830], R9 ;  /* 0x02883009000075a7 */ /* 0x000e64000806017f */
[----:B-1----:R-:W-:Y:S05]  /*16b90*/  @!P3 BRA `(.L_x_1559) ;  /* 0x000000d000f4b947 */ /* 0x002fea0003800000 */
.L_x_1558:
[----:B------:R-:W-:Y:S05]  /*16ba0*/  BSYNC B0 ;  /* 0x0000000000007941 */ /* 0x000fea0003800000 */
.L_x_1555:
        /* <DEDUP_REMOVED lines=28> */
[----:B------:R-:W-:-:S02]  /*16d70*/  R2UR UR22, R12 ;  /* 0x000000000c1672ca */ /* 0x000fc400000e0000 */
[----:B------:R0:W-:Y:S01]  /*16d80*/  BAR.SYNC.DEFER_BLOCKING R0, 0x100 ;  /* 0x000400000000751d */ /* 0x0001e20000010000 */
[C---:B------:R-:W-:Y:S01]  /*16d90*/  IADD3 R12, R10.reuse, 0x404, RZ ;  /* 0x000004040a0c7810 */ /* 0x040fe20007ffe0ff */
[----:B------:R-:W-:Y:S01]  /*16da0*/  VIADD R10, R10, 0x406 ;  /* 0x000004060a0a7836 */ /* 0x000fe20000000000 */
[----:B------:R-:W-:Y:S01]  /*16db0*/  R2UR UR23, R13 ;  /* 0x000000000d1772ca */ /* 0x000fe200000e0000 */
[----:B------:R-:W-:Y:S01]  /*16dc0*/  IMAD.MOV.U32 R13, RZ, RZ, 0x40000040 ;  /* 0x40000040ff0d7424 */ /* 0x000fe200078e00ff */
[----:B------:R-:W-:Y:S02]  /*16dd0*/  R2UR UR26, R12 ;  /* 0x000000000c1a72ca */ /* 0x000fe400000e0000 */
        /* <DEDUP_REMOVED lines=29> */
.L_x_1561:
[----:B------:R-:W-:Y:S01]  /*16fb0*/  SHF.L.U32 R0, R20, 0x1f, RZ ;  /* 0x0000001f14007819 */ /* 0x000fe200000006ff */
[----:B------:R-:W-:-:S04]  /*16fc0*/  IMAD R9, R14, 0x8, R2 ;  /* 0x000000080e097824 */ /* 0x000fc800078e0202 */
[----:B------:R0:W1:Y:S01]  /*16fd0*/  SYNCS.PHASECHK.TRANS64.TRYWAIT P2, [R9+URZ+0x28850], R0 ;  /* 0x02885000090075a7 */ /* 0x000062000804017f */
[----:B------:R-:W-:Y:S05]  /*16fe0*/  @!P0 BRA `(.L_x_1562) ;  /* 0x0000000000048947 */ /* 0x000fea0003800000 */
[----:B------:R-:W-:Y:S01]  /*16ff0*/  BPT.TRAP 0x1 ;  /* 0x000000040000795c */ /* 0x000fe20000300000 */
.L_x_1562:
[----:B-1----:R-:W-:Y:S05]  /*17000*/  @P2 BRA `(.L_x_1560) ;  /* 0x0000000000082947 */ /* 0x002fea0003800000 */
[----:B------:R-:W1:Y:S02]  /*17010*/  SYNCS.PHASECHK.TRANS64.TRYWAIT P2, [R9+URZ+0x28850], R0 ;  /* 0x02885000090075a7 */ /* 0x000e64000804017f */
[----:B-1----:R-:W-:Y:S05]  /*17020*/  @!P2 BRA `(.L_x_1563) ;  /* 0x000000cc00e4a947 */ /* 0x002fea0003800000 */
.L_x_1560:
[----:B01----:R-:W-:Y:S01]  /*17030*/  VIADD R0, R2, 0x400 ;  /* 0x0000040002007836 */ /* 0x003fe20000000000 */
[----:B------:R-:W-:Y:S05]  /*17040*/  WARPSYNC.ALL ;  /* 0x0000000000007948 */ /* 0x000fea0003800000 */
[----:B------:R-:W-:Y:S01]  /*17050*/  SHF.R.U32.HI R0, RZ, 0x4, R0 ;  /* 0x00000004ff007819 */ /* 0x000fe20000011600 */
[----:B------:R-:W-:Y:S01]  /*17060*/  WARPGROUP.ARRIVE ;  /* 0x00000000000079c5 */ /* 0x000fe20000000000 */
[----:B------:R-:W-:-:S05]  /*17070*/  IMAD.MOV.U32 R13, RZ, RZ, 0x40000040 ;  /* 0x40000040ff0d7424 */ /* 0x000fca00078e00ff */
[----:B------:R-:W0:Y:S01]  /*17080*/  S2R R20, SR_TID.X ;  /* 0x0000000000147919 */ /* 0x000e220000002100 */
[----:B------:R-:W-:Y:S02]  /*17090*/  LOP3.LUT R0, R0, 0x3fff, RZ, 0xc0, !PT ;  /* 0x00003fff00007812 */ /* 0x000fe400078ec0ff */
[----:B------:R-:W-:Y:S02]  /*170a0*/  @!P1 LEA R9, R184, R2, 0x3 ;  /* 0x00000002b8099211 */ /* 0x000fe400078e18ff */
[----:B------:R-:W-:-:S03]  /*170b0*/  LOP3.LUT R11, R0, 0x4000000, RZ, 0xfc, !PT ;  /* 0x04000000000b7812 */ /* 0x000fc600078efcff */
[----:B------:R-:W-:Y:S02]  /*170c0*/  @!P1 VIADD R9, R9, 0x28840 ;  /* 0x0002884009099836 */ /* 0x000fe40000000000 */
[----:B------:R-:W-:Y:S02]  /*170d0*/  IMAD R10, R14, 0x800, R11 ;  /* 0x000008000e0a7824 */ /* 0x000fe400078e020b */
[----:B------:R-:W-:Y:S01]  /*170e0*/  IMAD.MOV.U32 R11, RZ, RZ, 0x40000040 ;  /* 0x40000040ff0b7424 */ /* 0x000fe200078e00ff */
[----:B------:R-:W-:Y:S01]  /*170f0*/  @!P1 PRMT R9, RZ, 0x654, R9 ;  /* 0x00000654ff099816 */ /* 0x000fe20000000009 */
[C---:B------:R-:W-:Y:S01]  /*17100*/  VIADD R12, R10.reuse, 0x80 ;  /* 0x000000800a0c7836 */ /* 0x040fe20000000000 */
[----:B------:R-:W-:Y:S02]  /*17110*/  R2UR UR6, R10 ;  /* 0x000000000a0672ca */ /* 0x000fe400000e0000 */
[----:B------:R-:W-:Y:S01]  /*17120*/  R2UR UR7, R11 ;  /* 0x000000000b0772ca */ /* 0x000fe200000e0000 */
[----:B------:R-:W-:-:S12]  /*17130*/  IMAD.MOV.U32 R11, RZ, RZ, 0x40000040 ;  /* 0x40000040ff0b7424 */ /* 0x000fd800078e00ff */
        /* <DEDUP_REMOVED lines=43> */
[----:B------:R-:W-:Y:S02]  /*173f0*/  IMAD R21, R191, -0x2, R0 ;  /* 0xfffffffebf157824 */ /* 0x000fe400078e0200 */
[----:B------:R-:W-:Y:S01]  /*17400*/  IMAD R0, R197, 0x80, R204 ;  /* 0x00000080c5007824 */ /* 0x000fe200078e02cc */
        /* <DEDUP_REMOVED lines=8> */
[----:B------:R-:W-:Y:S01]  /*17490*/  HGMMA.64x128x16.F32 R88, R152, gdesc[UR4].tnspB, R88, gsb0 ;  /* 0x41e0000498587df0 */ /* 0x000fe20008000858 */
[----:B------:R-:W-:Y:S02]  /*174a0*/  ULOP3.LUT UR6, URZ, UR52, URZ, 0x33, !UPT ;  /* 0x000000343f067292 */ /* 0x000fe4000f8e333f */
[----:B------:R-:W-:Y:S02]  /*174b0*/  WARPGROUP.DEPBAR.LE gsb0, 0x0 ;  /* 0x00008000000079c5 */ /* 0x000fe40000010000 */
[----:B------:R0:W-:Y:S06]  /*174c0*/  BAR.ARV R10, 0x100 ;  /* 0x0004000a0000751d */ /* 0x0001ec0000002000 */
[----:B------:R1:W-:Y:S02]  /*174d0*/  @!P1 SYNCS.ARRIVE.TRANS64.RED.A1T0 RZ, [R9+URZ], RZ ;  /* 0x000000ff09ff99a7 */ /* 0x0003e4000810043f */
[----:B-1----:R-:W-:-:S02]  /*174e0*/  VIADD R9, R21, UR51 ;  /* 0x0000003315097c36 */ /* 0x002fc40008000000 */
[----:B------:R-:W-:Y:S02]  /*174f0*/  VIADD R21, R21, UR6 ;  /* 0x0000000615157c36 */ /* 0x000fe40008000000 */
[C---:B------:R-:W-:Y:S02]  /*17500*/  IMAD.IADD R12, R0.reuse, 0x1, R9 ;  /* 0x00000001000c7824 */ /* 0x040fe400078e0209 */
[----:B------:R-:W-:Y:S01]  /*17510*/  IMAD.IADD R20, R0, 0x1, R21 ;  /* 0x0000000100147824 */ /* 0x000fe200078e0215 */
[----:B0-----:R-:W-:Y:S06]  /*17520*/  @!P5 BRA `(.L_x_1564) ;  /* 0x00000000005cd947 */ /* 0x001fec0003800000 */
[----:B------:R-:W-:Y:S01]  /*17530*/  IADD3 R152, R0, R192, -R193 ;  /* 0x000000c000987210 */ /* 0x000fe20007ffe8c1 */
[----:B------:R-:W-:Y:S03]  /*17540*/  BSSY B0, `(.L_x_1565) ;  /* 0x0000011000007945 */ /* 0x000fe60003800000 */
[----:B------:R-:W-:-:S13]  /*17550*/  ISETP.GT.AND P2, PT, R152, -0x1, PT ;  /* 0xffffffff9800780c */ /* 0x000fda0003f44270 */
[----:B------:R-:W-:Y:S05]  /*17560*/  @P2 BRA `(.L_x_1566) ;  /* 0x0000000000202947 */ /* 0x000fea0003800000 */
[----:B------:R-:W-:Y:S01]  /*17570*/  IMAD.U32 R154, RZ, RZ, UR46 ;  /* 0x0000002eff9a7e24 */ /* 0x000fe2000f8e00ff */
[----:B------:R-:W-:-:S04]  /*17580*/  LOP3.LUT R153, RZ, R152, RZ, 0x33, !PT ;  /* 0x00000098ff997212 */ /* 0x000fc800078e33ff */
[----:B------:R-:W-:-:S13]  /*17590*/  ISETP.NE.AND P2, PT, R154, 0x1, PT ;  /* 0x000000019a00780c */ /* 0x000fda0003f45270 */
[----:B------:R-:W0:Y:S02]  /*175a0*/  @P2 LDC.64 R10, c[0x0][0x9e8] ;  /* 0x00027a00ff0a2b82 */ /* 0x000e240000000a00 */
[----:B0-----:R-:W-:-:S05]  /*175b0*/  @P2 IMAD.HI.U32 R10, R153, R10, RZ ;  /* 0x0000000a990a2227 */ /* 0x001fca00078e00ff */
[----:B------:R-:W-:-:S04]  /*175c0*/  @P2 SHF.R.U32.HI R153, RZ, R11, R10 ;  /* 0x0000000bff992219 */ /* 0x000fc8000001160a */
[----:B------:R-:W-:Y:S01]  /*175d0*/  LOP3.LUT R153, RZ, R153, RZ, 0x33, !PT ;  /* 0x00000099ff997212 */ /* 0x000fe200078e33ff */
[----:B------:R-:W-:Y:S06]  /*175e0*/  BRA `(.L_x_1567) ;  /* 0x0000000000187947 */ /* 0x000fec0003800000 */
.L_x_1566:
[----:B------:R-:W-:Y:S01]  /*175f0*/  IMAD.U32 R154, RZ, RZ, UR46 ;  /* 0x0000002eff9a7e24 */ /* 0x000fe2000f8e00ff */
[----:B------:R-:W-:-:S04]  /*17600*/  IADD3 R153, R0, R192, -R193 ;  /* 0x000000c000997210 */ /* 0x000fc80007ffe8c1 */
[----:B------:R-:W-:-:S13]  /*17610*/  ISETP.NE.AND P2, PT, R154, 0x1, PT ;  /* 0x000000019a00780c */ /* 0x000fda0003f45270 */
[----:B------:R-:W0:Y:S02]  /*17620*/  @P2 LDC.64 R10, c[0x0][0x9e8] ;  /* 0x00027a00ff0a2b82 */ /* 0x000e240000000a00 */
[----:B0-----:R-:W-:-:S05]  /*17630*/  @P2 IMAD.HI.U32 R10, R153, R10, RZ ;  /* 0x0000000a990a2227 */ /* 0x001fca00078e00ff */
[----:B------:R-:W-:-:S07]  /*17640*/  @P2 SHF.R.U32.HI R153, RZ, R11, R10 ;  /* 0x0000000bff992219 */ /* 0x000fce000001160a */
.L_x_1567:
[----:B------:R-:W-:Y:S05]  /*17650*/  BSYNC B0 ;  /* 0x0000000000007941 */ /* 0x000fea0003800000 */
.L_x_1565:
[----:B------:R-:W-:-:S04]  /*17660*/  IMAD R10, R153, R154, -R13 ;  /* 0x0000009a990a7224 */ /* 0x000fc800078e0a0d */
[----:B------:R-:W-:-:S05]  /*17670*/  IMAD R11, R191, -0x2, R10 ;  /* 0xfffffffebf0b7824 */ /* 0x000fca00078e020a */
[----:B------:R-:W-:Y:S02]  /*17680*/  VIADDMNMX R12, R11, R154, R12, PT ;  /* 0x0000009a0b0c7246 */ /* 0x000fe4000380010c */
[----:B------:R-:W-:-:S07]  /*17690*/  VIMNMX R20, R20, R11, !PT ;  /* 0x0000000b14147248 */ /* 0x000fce0007fe0100 */
.L_x_1564:
        /* <DEDUP_REMOVED lines=106> */
[----:B------:R-:W-:-:S04]  /*17d40*/  IADD3 R0, R0, R192, -R193 ;  /* 0x000000c000007210 */ /* 0x000fc80007ffe8c1 */
[----:B------:R-:W-:-:S07]  /*17d50*/  LOP3.LUT R21, RZ, R0, RZ, 0x33, !PT ;  /* 0x00000000ff157212 */ /* 0x000fce00078e33ff */
[----:B------:R-:W0:Y:S02]  /*17d60*/  @P3 LDC.64 R10, c[0x0][0x9e8] ;  /* 0x00027a00ff0a3b82 */ /* 0x000e240000000a00 */
[----:B0-----:R-:W-:-:S05]  /*17d70*/  @P3 IMAD.HI.U32 R10, R21, R10, RZ ;  /* 0x0000000a150a3227 */ /* 0x001fca00078e00ff */
[----:B------:R-:W-:-:S04]  /*17d80*/  @P3 SHF.R.U32.HI R21, RZ, R11, R10 ;  /* 0x0000000bff153219 */ /* 0x000fc8000001160a */
[----:B------:R-:W-:Y:S01]  /*17d90*/  LOP3.LUT R0, RZ, R21, RZ, 0x33, !PT ;  /* 0x00000015ff007212 */ /* 0x000fe200078e33ff */
[----:B------:R-:W-:Y:S06]  /*17da0*/  BRA `(.L_x_1571) ;  /* 0x0000000000187947 */ /* 0x000fec0003800000 */
.L_x_1570:
[----:B------:R-:W-:Y:S02]  /*17db0*/  IMAD.U32 R153, RZ, RZ, UR46 ;  /* 0x0000002eff997e24 */ /* 0x000fe4000f8e00ff */
[----:B------:R-:W-:-:S03]  /*17dc0*/  IMAD.MOV.U32 R0, RZ, RZ, R15 ;  /* 0x000000ffff007224 */ /* 0x000fc600078e000f */
[----:B------:R-:W-:-:S13]  /*17dd0*/  ISETP.NE.AND P3, PT, R153, 0x1, PT ;  /* 0x000000019900780c */ /* 0x000fda0003f65270 */
[----:B------:R-:W0:Y:S02]  /*17de0*/  @P3 LDC.64 R10, c[0x0][0x9e8] ;  /* 0x00027a00ff0a3b82 */ /* 0x000e240000000a00 */
[----:B0-----:R-:W-:-:S05]  /*17df0*/  @P3 IMAD.HI.U32 R10, R15, R10, RZ ;  /* 0x0000000a0f0a3227 */ /* 0x001fca00078e00ff */
[----:B------:R-:W-:-:S07]  /*17e00*/  @P3 SHF.R.U32.HI R0, RZ, R11, R10 ;  /* 0x0000000bff003219 */ /* 0x000fce000001160a */
.L_x_1571:
[----:B------:R-:W-:Y:S05]  /*17e10*/  BSYNC B0 ;  /* 0x0000000000007941 */ /* 0x000fea0003800000 */
.L_x_1569:
[----:B------:R-:W-:-:S04]  /*17e20*/  IMAD R0, R0, R153, -R13 ;  /* 0x0000009900007224 */ /* 0x000fc800078e0a0d */
[----:B------:R-:W-:-:S05]  /*17e30*/  IMAD R0, R191, -0x2, R0 ;  /* 0xfffffffebf007824 */ /* 0x000fca00078e0200 */
[----:B------:R-:W-:Y:S02]  /*17e40*/  VIADDMNMX R12, R0, R153, R12, PT ;  /* 0x00000099000c7246 */ /* 0x000fe4000380010c */
[----:B------:R-:W-:-:S07]  /*17e50*/  VIMNMX R9, R9, R0, !PT ;  /* 0x0000000009097248 */ /* 0x000fce0007fe0100 */
.L_x_1568:
[----:B------:R-:W-:Y:S01]  /*17e60*/  FMNMX.FTZ R0, R24, R7, !PT ;  /* 0x0000000718007209 */ /* 0x000fe20007810000 */
[----:B------:R-:W-:Y:S01]  /*17e70*/  UMOV UR44, UR45 ;  /* 0x0000002d002c7c82 */ /* 0x000fe20008000000 */
[----:B------:R-:W-:Y:S01]  /*17e80*/  ISETP.GT.AND P4, PT, R9, 0x8, P2 ;  /* 0x000000080900780c */ /* 0x000fe20001784270 */
[----:B------:R-:W-:Y:S01]  /*17e90*/  @!P1 IMAD R14, R14, 0x8, R2 ;  /* 0x000000080e0e9824 */ /* 0x000fe200078e0202 */
[----:B------:R-:W-:Y:S02]  /*17ea0*/  FMNMX.FTZ R11, R25, R0, !PT ;  /* 0x00000000190b7209 */ /* 0x000fe40007810000 */
[----:B------:R-:W-:Y:S01]  /*17eb0*/  ISETP.LT.OR P4, PT, R12, 0x9, P4 ;  /* 0x000000090c00780c */ /* 0x000fe20002781670 */
[----:B------:R-:W-:Y:S01]  /*17ec0*/  @!P1 VIADD R14, R14, 0x28860 ;  /* 0x000288600e0e9836 */ /* 0x000fe20000000000 */
        /* <DEDUP_REMOVED lines=60> */
[----:B------:R-:W-:Y:S01]  /*18290*/  ISETP.GT.AND P3, PT, R9, 0x21, P2 ;  /* 0x000000210900780c */ /* 0x000fe20001764270 */
[----:B------:R-:W0:Y:S01]  /*182a0*/  SHFL.BFLY PT, R11, R0, 0x2, 0x1f ;  /* 0x0c401f00000b7f89 */ /* 0x000e2200000e0000 */
[----:B------:R-:W-:-:S02]  /*182b0*/  FSEL R54, R54, -INF , !P4 ;  /* 0xff80000036367808 */ /* 0x000fc40006000000 */
[----:B------:R-:W-:Y:S02]  /*182c0*/  ISETP.GT.AND P4, PT, R9, 0x40, P2 ;  /* 0x000000400900780c */ /* 0x000fe40001784270 */
[C---:B------:R-:W-:Y:S02]  /*182d0*/  ISETP.LT.OR P3, PT, R12.reuse, 0x22, P3 ;  /* 0x000000220c00780c */ /* 0x040fe40001f61670 */
[----:B------:R-:W-:Y:S02]  /*182e0*/  ISETP.LT.OR P4, PT, R12, 0x41, P4 ;  /* 0x000000410c00780c */ /* 0x000fe40002781670 */
[----:B------:R-:W-:Y:S02]  /*182f0*/  FSEL R43, R43, -INF , !P3 ;  /* 0xff8000002b2b7808 */ /* 0x000fe40005800000 */
[----:B------:R-:W-:Y:S02]  /*18300*/  ISETP.GT.AND P3, PT, R9, 0x29, P2 ;  /* 0x000000290900780c */ /* 0x000fe40001764270 */
[----:B------:R-:W-:-:S02]  /*18310*/  FSEL R58, R58, -INF , !P4 ;  /* 0xff8000003a3a7808 */ /* 0x000fc40006000000 */
[----:B------:R-:W-:Y:S02]  /*18320*/  ISETP.GT.AND P4, PT, R9, 0x41, P2 ;  /* 0x000000410900780c */ /* 0x000fe40001784270 */
[C---:B------:R-:W-:Y:S02]  /*18330*/  ISETP.LT.OR P3, PT, R12.reuse, 0x2a, P3 ;  /* 0x0000002a0c00780c */ /* 0x040fe40001f61670 */
[----:B------:R-:W-:Y:S02]  /*18340*/  ISETP.LT.OR P4, PT, R12, 0x42, P4 ;  /* 0x000000420c00780c */ /* 0x000fe40002781670 */
[----:B------:R-:W-:Y:S02]  /*18350*/  FSEL R47, R47, -INF , !P3 ;  /* 0xff8000002f2f7808 */ /* 0x000fe40005800000 */
[----:B------:R-:W-:Y:S02]  /*18360*/  ISETP.GT.AND P3, PT, R9, 0x31, P2 ;  /* 0x000000310900780c */ /* 0x000fe40001764270 */
[----:B0-----:R-:W-:-:S02]  /*18370*/  FMNMX.FTZ R0, R0, R11, !PT ;  /* 0x0000000b00007209 */ /* 0x001fc40007810000 */
[----:B------:R-:W-:Y:S02]  /*18380*/  FSEL R59, R59, -INF , !P4 ;  /* 0xff8000003b3b7808 */ /* 0x000fe40006000000 */
[----:B------:R-:W-:Y:S01]  /*18390*/  ISETP.GT.AND P4, PT, R9, 0x48, P2 ;  /* 0x000000480900780c */ /* 0x000fe20001784270 */
[----:B------:R-:W0:Y:S01]  /*183a0*/  SHFL.BFLY PT, R11, R0, 0x1, 0x1f ;  /* 0x0c201f00000b7f89 */ /* 0x000e2200000e0000 */
[C---:B------:R-:W-:Y:S02]  /*183b0*/  ISETP.LT.OR P3, PT, R12.reuse, 0x32, P3 ;  /* 0x000000320c00780c */ /* 0x040fe40001f61670 */
[----:B------:R-:W-:Y:S02]  /*183c0*/  ISETP.LT.OR P4, PT, R12, 0x49, P4 ;  /* 0x000000490c00780c */ /* 0x000fe40002781670 */
[----:B------:R-:W-:Y:S02]  /*183d0*/  FSEL R51, R51, -INF , !P3 ;  /* 0xff80000033337808 */ /* 0x000fe40005800000 */
[----:B------:R-:W-:-:S02]  /*183e0*/  ISETP.GT.AND P3, PT, R9, 0x39, P2 ;  /* 0x000000390900780c */ /* 0x000fc40001764270 */
[----:B------:R-:W-:Y:S02]  /*183f0*/  FSEL R62, R62, -INF , !P4 ;  /* 0xff8000003e3e7808 */ /* 0x000fe40006000000 */
[----:B------:R-:W-:Y:S02]  /*18400*/  ISETP.GT.AND P4, PT, R9, RZ, P2 ;  /* 0x000000ff0900720c */ /* 0x000fe40001784270 */
[C---:B------:R-:W-:Y:S02]  /*18410*/  ISETP.LT.OR P3, PT, R12.reuse, 0x3a, P3 ;  /* 0x0000003a0c00780c */ /* 0x040fe40001f61670 */
[----:B------:R-:W-:Y:S02]  /*18420*/  ISETP.LT.OR P4, PT, R12, 0x1, P4 ;  /* 0x000000010c00780c */ /* 0x000fe40002781670 */
[----:B------:R-:W-:Y:S02]  /*18430*/  FSEL R55, R55, -INF , !P3 ;  /* 0xff80000037377808 */ /* 0x000fe40005800000 */
[----:B------:R-:W-:-:S02]  /*18440*/  FSEL R153, R26, -INF , !P4 ;  /* 0xff8000001a997808 */ /* 0x000fc40006000000 */
[----:B------:R-:W-:Y:S02]  /*18450*/  ISETP.GT.AND P4, PT, R9, 0x49, P2 ;  /* 0x000000490900780c */ /* 0x000fe40001784270 */
[----:B------:R-:W-:Y:S02]  /*18460*/  FMNMX.FTZ R20, R153, R4, !PT ;  /* 0x0000000499147209 */ /* 0x000fe40007810000 */
[----:B0-----:R-:W-:Y:S02]  /*18470*/  FMNMX.FTZ R0, R0, R11, !PT ;  /* 0x0000000b00007209 */ /* 0x001fe40007810000 */
[----:B------:R-:W-:Y:S02]  /*18480*/  ISETP.LT.OR P4, PT, R12, 0x4a, P4 ;  /* 0x0000004a0c00780c */ /* 0x000fe40002781670 */
[C---:B------:R-:W-:Y:S01]  /*18490*/  FSETP.NEU.FTZ.AND P3, PT, R0.reuse, -INF , PT ;  /* 0xff8000000000780b */ /* 0x040fe20003f7d000 */
[----:B------:R-:W-:Y:S01]  /*184a0*/  FMUL.FTZ R10, R0, UR44 ;  /* 0x0000002c000a7c20 */ /* 0x000fe20008410000 */
[----:B------:R-:W-:-:S02]  /*184b0*/  FSEL R63, R63, -INF , !P4 ;  /* 0xff8000003f3f7808 */ /* 0x000fc40006000000 */
[----:B------:R-:W-:Y:S02]  /*184c0*/  ISETP.GT.AND P4, PT, R9, 0x50, P2 ;  /* 0x000000500900780c */ /* 0x000fe40001784270 */
[----:B------:R-:W-:Y:S02]  /*184d0*/  FSEL R10, R10, RZ, P3 ;  /* 0x000000ff0a0a7208 */ /* 0x000fe40001800000 */
[----:B------:R-:W-:Y:S02]  /*184e0*/  ISETP.LT.OR P4, PT, R12, 0x51, P4 ;  /* 0x000000510c00780c */ /* 0x000fe40002781670 */
[----:B------:R-:W-:Y:S01]  /*184f0*/  @!P1 PRMT R14, RZ, 0x654, R14 ;  /* 0x00000654ff0e9816 */ /* 0x000fe2000000000e */
[--C-:B------:R-:W-:Y:S01]  /*18500*/  FFMA.FTZ R180, R25, UR44, -R10.reuse ;  /* 0x0000002c19b47c23 */ /* 0x100fe2000801080a */
[----:B------:R-:W-:Y:S01]  /*18510*/  FMNMX.FTZ R25, R27, R20, !PT ;  /* 0x000000141b197209 */ /* 0x000fe20007810000 */
[--C-:B------:R-:W-:Y:S01]  /*18520*/  FFMA.FTZ R13, R29, UR44, -R10.reuse ;  /* 0x0000002c1d0d7c23 */ /* 0x100fe2000801080a */
[----:B------:R-:W-:Y:S01]  /*18530*/  FSEL R66, R66, -INF , !P4 ;  /* 0xff80000042427808 */ /* 0x000fe20006000000 */
[--C-:B------:R-:W-:Y:S01]  /*18540*/  FFMA.FTZ R21, R33, UR44, -R10.reuse ;  /* 0x0000002c21157c23 */ /* 0x100fe2000801080a */
[----:B------:R-:W-:Y:S01]  /*18550*/  FMNMX.FTZ R20, R30, R25, !PT ;  /* 0x000000191e147209 */ /* 0x000fe20007810000 */
[--C-:B------:R-:W-:Y:S01]  /*18560*/  FFMA.FTZ R11, R24, UR44, -R10.reuse ;  /* 0x0000002c180b7c23 */ /* 0x100fe2000801080a */
        /* <DEDUP_REMOVED lines=39> */
[----:B------:R-:W-:Y:S01]  /*187e0*/  FFMA.FTZ R33, R45, UR44, -R10 ;  /* 0x0000002c2d217c23 */ /* 0x000fe2000801080a */
[----:B------:R-:W-:Y:S01]  /*187f0*/  ISETP.LT.OR P4, PT, R12, 0x61, P4 ;  /* 0x000000610c00780c */ /* 0x000fe20002781670 */
[----:B------:R0:W-:Y:S01]  /*18800*/  @!P1 SYNCS.ARRIVE.TRANS64.RED.A1T0 RZ, [R14+URZ], RZ ;  /* 0x000000ff0eff99a7 */ /* 0x0001e2000810043f */
[----:B------:R-:W-:-:S02]  /*18810*/  FMNMX.FTZ R37, R51, R20, !PT ;  /* 0x0000001433257209 */ /* 0x000fc40007810000 */
[----:B------:R-:W-:Y:S01]  /*18820*/  FSEL R74, R74, -INF , !P4 ;  /* 0xff8000004a4a7808 */ /* 0x000fe20006000000 */
[----:B------:R-:W-:Y:S01]  /*18830*/  MUFU.EX2 R180, R180 ;  /* 0x000000b400b47308 */ /* 0x000fe20000000800 */
[----:B------:R-:W-:Y:S02]  /*18840*/  FMNMX.FTZ R20, R54, R37, !PT ;  /* 0x0000002536147209 */ /* 0x000fe40007810000 */
[----:B------:R-:W-:Y:S02]  /*18850*/  ISETP.GT.AND P4, PT, R9, 0x61, P2 ;  /* 0x000000610900780c */ /* 0x000fe40001784270 */
[----:B------:R-:W-:Y:S02]  /*18860*/  FMNMX.FTZ R37, R55, R20, !PT ;  /* 0x0000001437257209 */ /* 0x000fe40007810000 */
[----:B------:R-:W-:Y:S01]  /*18870*/  ISETP.LT.OR P4, PT, R12, 0x62, P4 ;  /* 0x000000620c00780c */ /* 0x000fe20002781670 */
[----:B------:R-:W-:Y:S01]  /*18880*/  MUFU.EX2 R182, R182 ;  /* 0x000000b600b67308 */ /* 0x000fe20000000800 */
[----:B------:R-:W-:Y:S01]  /*18890*/  FMNMX.FTZ R20, R58, R37, !PT ;  /* 0x000000253a147209 */ /* 0x000fe20007810000 */
[----:B------:R-:W-:Y:S01]  /*188a0*/  FFMA.FTZ R37, R49, UR44, -R10 ;  /* 0x0000002c31257c23 */ /* 0x000fe2000801080a */
[----:B------:R-:W-:-:S02]  /*188b0*/  FSEL R75, R75, -INF , !P4 ;  /* 0xff8000004b4b7808 */ /* 0x000fc40006000000 */
[----:B------:R-:W-:Y:S02]  /*188c0*/  FMNMX.FTZ R41, R59, R20, !PT ;  /* 0x000000143b297209 */ /* 0x000fe40007810000 */
[----:B------:R-:W-:Y:S01]  /*188d0*/  ISETP.GT.AND P4, PT, R9, 0x68, P2 ;  /* 0x000000680900780c */ /* 0x000fe20001784270 */
[----:B------:R-:W-:Y:S01]  /*188e0*/  MUFU.EX2 R13, R13 ;  /* 0x0000000d000d7308 */ /* 0x000fe20000000800 */
[----:B------:R-:W-:Y:S02]  /*188f0*/  FMNMX.FTZ R20, R62, R41, !PT ;  /* 0x000000293e147209 */ /* 0x000fe40007810000 */
[----:B------:R-:W-:Y:S02]  /*18900*/  ISETP.LT.OR P4, PT, R12, 0x69, P4 ;  /* 0x000000690c00780c */ /* 0x000fe40002781670 */
[----:B------:R-:W-:Y:S02]  /*18910*/  FMNMX.FTZ R41, R63, R20, !PT ;  /* 0x000000143f297209 */ /* 0x000fe40007810000 */
        /* <DEDUP_REMOVED lines=12> */
[----:B------:R-:W-:Y:S02]  /*189e0*/  ISETP.GT.AND P4, PT, R9, 0x70, P2 ;  /* 0x000000700900780c */ /* 0x000fe40001784270 */
[----:B------:R-:W-:Y:S01]  /*189f0*/  FMNMX.FTZ R45, R71, R20, !PT ;  /* 0x00000014472d7209 */ /* 0x000fe20007810000 */
[----:B------:R-:W-:Y:S01]  /*18a00*/  MUFU.EX2 R178, R178 ;  /* 0x000000b200b27308 */ /* 0x000fe20000000800 */
[----:B------:R-:W-:Y:S02]  /*18a10*/  ISETP.LT.OR P4, PT, R12, 0x71, P4 ;  /* 0x000000710c00780c */ /* 0x000fe40002781670 */
[----:B------:R-:W-:Y:S01]  /*18a20*/  FMNMX.FTZ R20, R74, R45, !PT ;  /* 0x0000002d4a147209 */ /* 0x000fe20007810000 */
[--C-:B------:R-:W-:Y:S01]  /*18a30*/  FFMA.FTZ R45, R57, UR44, -R10.reuse ;  /* 0x0000002c392d7c23 */ /* 0x100fe2000801080a */
[----:B------:R-:W-:Y:S01]  /*18a40*/  FSEL R82, R82, -INF , !P4 ;  /* 0xff80000052527808 */ /* 0x000fe20006000000 */
[--C-:B------:R-:W-:Y:S01]  /*18a50*/  FFMA.FTZ R57, R69, UR44, -R10.reuse ;  /* 0x0000002c45397c23 */ /* 0x100fe2000801080a */
[----:B------:R-:W-:Y:S01]  /*18a60*/  ISETP.GT.AND P4, PT, R9, 0x71, P2 ;  /* 0x000000710900780c */ /* 0x000fe20001784270 */
[----:B------:R-:W-:Y:S01]  /*18a70*/  FFMA.FTZ R69, R81, UR44, -R10 ;  /* 0x0000002c51457c23 */ /* 0x000fe2000801080a */
[----:B------:R-:W-:Y:S01]  /*18a80*/  FMNMX.FTZ R49, R75, R20, !PT ;  /* 0x000000144b317209 */ /* 0x000fe20007810000 */
[----:B------:R-:W-:Y:S01]  /*18a90*/  MUFU.EX2 R25, R25 ;  /* 0x0000001900197308 */ /* 0x000fe20000000800 */
[----:B------:R-:W-:-:S02]  /*18aa0*/  ISETP.LT.OR P4, PT, R12, 0x72, P4 ;  /* 0x000000720c00780c */ /* 0x000fc40002781670 */
[----:B------:R-:W-:Y:S02]  /*18ab0*/  FMNMX.FTZ R20, R78, R49, !PT ;  /* 0x000000314e147209 */ /* 0x000fe40007810000 */
[----:B------:R-:W-:Y:S02]  /*18ac0*/  FSEL R83, R83, -INF , !P4 ;  /* 0xff80000053537808 */ /* 0x000fe40006000000 */
[----:B------:R-:W-:Y:S01]  /*18ad0*/  ISETP.GT.AND P4, PT, R9, 0x78, P2 ;  /* 0x000000780900780c */ /* 0x000fe20001784270 */
[----:B------:R-:W-:Y:S01]  /*18ae0*/  MUFU.EX2 R172, R172 ;  /* 0x000000ac00ac7308 */ /* 0x000fe20000000800 */
[----:B------:R-:W-:Y:S02]  /*18af0*/  FMNMX.FTZ R49, R79, R20, !PT ;  /* 0x000000144f317209 */ /* 0x000fe40007810000 */
[----:B------:R-:W-:Y:S02]  /*18b00*/  ISETP.GT.AND P2, PT, R9, 0x79, P2 ;  /* 0x000000790900780c */ /* 0x000fe40001744270 */
[----:B------:R-:W-:-:S02]  /*18b10*/  ISETP.LT.OR P4, PT, R12, 0x79, P4 ;  /* 0x000000790c00780c */ /* 0x000fc40002781670 */
[----:B------:R-:W-:Y:S01]  /*18b20*/  FMNMX.FTZ R20, R82, R49, !PT ;  /* 0x0000003152147209 */ /* 0x000fe20007810000 */
[--C-:B------:R-:W-:Y:S01]  /*18b30*/  FFMA.FTZ R49, R61, UR44, -R10.reuse ;  /* 0x0000002c3d317c23 */ /* 0x100fe2000801080a */
[----:B------:R-:W-:Y:S01]  /*18b40*/  ISETP.LT.OR P2, PT, R12, 0x7a, P2 ;  /* 0x0000007a0c00780c */ /* 0x000fe20001741670 */
[----:B------:R-:W-:Y:S01]  /*18b50*/  FFMA.FTZ R61, R73, UR44, -R10 ;  /* 0x0000002c493d7c23 */ /* 0x000fe2000801080a */
[----:B------:R-:W-:Y:S01]  /*18b60*/  FSEL R86, R86, -INF , !P4 ;  /* 0xff80000056567808 */ /* 0x000fe20006000000 */
[----:B------:R-:W-:Y:S01]  /*18b70*/  MUFU.EX2 R29, R29 ;  /* 0x0000001d001d7308 */ /* 0x000fe20000000800 */
[----:B------:R-:W-:Y:S02]  /*18b80*/  FMNMX.FTZ R9, R83, R20, !PT ;  /* 0x0000001453097209 */ /* 0x000fe40007810000 */
[----:B------:R-:W-:Y:S02]  /*18b90*/  FSEL R87, R87, -INF , !P2 ;  /* 0xff80000057577808 */ /* 0x000fe40005000000 */
[----:B------:R-:W-:-:S02]  /*18ba0*/  FMNMX.FTZ R12, R86, R9, !PT ;  /* 0x00000009560c7209 */ /* 0x000fc40007810000 */
[----:B------:R-:W-:Y:S01]  /*18bb0*/  FSEL R20, R0, RZ, P3 ;  /* 0x000000ff00147208 */ /* 0x000fe20001800000 */
[----:B------:R-:W-:Y:S01]  /*18bc0*/  MUFU.EX2 R174, R174 ;  /* 0x000000ae00ae7308 */ /* 0x000fe20000000800 */
[----:B------:R-:W-:-:S03]  /*18bd0*/  FMNMX.FTZ R12, R87, R12, !PT ;  /* 0x0000000c570c7209 */ /* 0x000fc60007810000 */
[----:B------:R-:W-:Y:S02]  /*18be0*/  FADD.FTZ R20, -R20, R7 ;  /* 0x0000000714147221 */ /* 0x000fe40000010100 */
[----:B------:R-:W1:Y:S02]  /*18bf0*/  SHFL.BFLY PT, R9, R12, 0x2, 0x1f ;  /* 0x0c401f000c097f89 */ /* 0x000e6400000e0000 */
[----:B------:R-:W-:Y:S01]  /*18c00*/  FMUL.FTZ R10, R20, UR44 ;  /* 0x0000002c140a7c20 */ /* 0x000fe20008410000 */
[----:B------:R-:W-:Y:S08]  /*18c10*/  MUFU.EX2 R33, R33 ;  /* 0x0000002100217308 */ /* 0x000ff00000000800 */
[----:B------:R-:W2:Y:S08]  /*18c20*/  MUFU.EX2 R10, R10 ;  /* 0x0000000a000a7308 */ /* 0x000eb00000000800 */
[----:B------:R-:W3:Y:S01]  /*18c30*/  MUFU.EX2 R168, R168 ;  /* 0x000000a800a87308 */ /* 0x000ee20000000800 */
[----:B-1----:R-:W-:-:S07]  /*18c40*/  FMNMX.FTZ R9, R12, R9, !PT ;  /* 0x000000090c097209 */ /* 0x002fce0007810000 */
[----:B------:R-:W1:Y:S01]  /*18c50*/  MUFU.EX2 R37, R37 ;  /* 0x0000002500257308 */ /* 0x000e620000000800 */
[-C--:B--2---:R-:W-:Y:S01]  /*18c60*/  FMUL.FTZ R88, R88, R10.reuse ;  /* 0x0000000a58587220 */ /* 0x084fe20000410000 */
[----:B------:R-:W2:Y:S01]  /*18c70*/  SHFL.BFLY PT, R12, R9, 0x1, 0x1f ;  /* 0x0c201f00090c7f89 */ /* 0x000ea200000e0000 */
[-C--:B------:R-:W-:Y:S01]  /*18c80*/  FMUL.FTZ R89, R89, R10.reuse ;  /* 0x0000000a59597220 */ /* 0x080fe20000410000 */
[-C--:B------:R-:W-:Y:S01]  /*18c90*/  FMUL.FTZ R92, R92, R10.reuse ;  /* 0x0000000a5c5c7220 */ /* 0x080fe20000410000 */
[-C--:B------:R-:W-:Y:S01]  /*18ca0*/  FMUL.FTZ R93, R93, R10.reuse ;  /* 0x0000000a5d5d7220 */ /* 0x080fe20000410000 */
[-C--:B------:R-:W-:Y:S01]  /*18cb0*/  FMUL.FTZ R96, R96, R10.reuse ;  /* 0x0000000a60607220 */ /* 0x080fe20000410000 */
[-C--:B------:R-:W-:Y:S01]  /*18cc0*/  FMUL.FTZ R97, R97, R10.reuse ;  /* 0x0000000a61617220 */ /* 0x080fe20000410000 */
[----:B------:R-:W4:Y:S01]  /*18cd0*/  MUFU.EX2 R170, R170 ;  /* 0x000000aa00aa7308 */ /* 0x000f220000000800 */
[-C--:B------:R-:W-:Y:S01]  /*18ce0*/  FMUL.FTZ R100, R100, R10.reuse ;  /* 0x0000000a64647220 */ /* 0x080fe20000410000 */
[-C--:B------:R-:W-:Y:S01]  /*18cf0*/  FMUL.FTZ R101, R101, R10.reuse ;  /* 0x0000000a65657220 */ /* 0x080fe20000410000 */
[-C--:B------:R-:W-:Y:S01]  /*18d00*/  FMUL.FTZ R104, R104, R10.reuse ;  /* 0x0000000a68687220 */ /* 0x080fe20000410000 */
[-C--:B------:R-:W-:Y:S01]  /*18d10*/  FMUL.FTZ R105, R105, R10.reuse ;  /* 0x0000000a69697220 */ /* 0x080fe20000410000 */
[-C--:B------:R-:W-:Y:S01]  /*18d20*/  FMUL.FTZ R108, R108, R10.reuse ;  /* 0x0000000a6c6c7220 */ /* 0x080fe20000410000 */
[-C--:B------:R-:W-:Y:S01]  /*18d30*/  FMUL.FTZ R109, R109, R10.reuse ;  /* 0x0000000a6d6d7220 */ /* 0x080fe20000410000 */
[-C--:B------:R-:W-:Y:S01]  /*18d40*/  FMUL.FTZ R112, R112, R10.reuse ;  /* 0x0000000a70707220 */ /* 0x080fe20000410000 */
[----:B------:R-:W5:Y:S01]  /*18d50*/  MUFU.EX2 R41, R41 ;  /* 0x0000002900297308 */ /* 0x000f620000000800 */
        /* <DEDUP_REMOVED lines=8> */
[----:B------:R-:W-:Y:S01]  /*18de0*/  FMUL.FTZ R128, R128, R10 ;  /* 0x0000000a80807220 */ /* 0x000fe20000410000 */
[----:B--2---:R-:W-:Y:S01]  /*18df0*/  FMNMX.FTZ R9, R9, R12, !PT ;  /* 0x0000000c09097209 */ /* 0x004fe20007810000 */
[-C--:B------:R-:W-:Y:S01]  /*18e00*/  FMUL.FTZ R129, R129, R10.reuse ;  /* 0x0000000a81817220 */ /* 0x080fe20000410000 */
[-C--:B------:R-:W-:Y:S01]  /*18e10*/  FMUL.FTZ R132, R132, R10.reuse ;  /* 0x0000000a84847220 */ /* 0x080fe20000410000 */
[-C--:B------:R-:W-:Y:S01]  /*18e20*/  FMUL.FTZ R133, R133, R10.reuse ;  /* 0x0000000a85857220 */ /* 0x080fe20000410000 */
[C---:B------:R-:W-:Y:S01]  /*18e30*/  FSETP.NEU.FTZ.AND P2, PT, R9.reuse, -INF , PT ;  /* 0xff8000000900780b */ /* 0x040fe20003f5d000 */
[----:B------:R-:W-:Y:S01]  /*18e40*/  FMUL.FTZ R32, R9, UR44 ;  /* 0x0000002c09207c20 */ /* 0x000fe20008410000 */
[----:B------:R-:W2:Y:S01]  /*18e50*/  MUFU.EX2 R45, R45 ;  /* 0x0000002d002d7308 */ /* 0x000ea20000000800 */
[-C--:B------:R-:W-:Y:S01]  /*18e60*/  FMUL.FTZ R136, R136, R10.reuse ;  /* 0x0000000a88887220 */ /* 0x080fe20000410000 */
[-C--:B------:R-:W-:Y:S01]  /*18e70*/  FMUL.FTZ R137, R137, R10.reuse ;  /* 0x0000000a89897220 */ /* 0x080fe20000410000 */
[-C--:B------:R-:W-:Y:S01]  /*18e80*/  FMUL.FTZ R140, R140, R10.reuse ;  /* 0x0000000a8c8c7220 */ /* 0x080fe20000410000 */
[----:B------:R-:W-:Y:S01]  /*18e90*/  FSEL R32, R32, RZ, P2 ;  /* 0x000000ff20207208 */ /* 0x000fe20001000000 */
[-C--:B------:R-:W-:Y:S01]  /*18ea0*/  FMUL.FTZ R141, R141, R10.reuse ;  /* 0x0000000a8d8d7220 */ /* 0x080fe20000410000 */
[-C--:B------:R-:W-:Y:S01]  /*18eb0*/  FMUL.FTZ R144, R144, R10.reuse ;  /* 0x0000000a90907220 */ /* 0x080fe20000410000 */
[----:B------:R-:W-:Y:S01]  /*18ec0*/  FMUL.FTZ R145, R145, R10 ;  /* 0x0000000a91917220 */ /* 0x000fe20000410000 */
[----:B------:R-:W2:Y:S01]  /*18ed0*/  MUFU.EX2 R166, R166 ;  /* 0x000000a600a67308 */ /* 0x000ea20000000800 */
        /* <DEDUP_REMOVED lines=18> */
[----:B------:R-:W-:Y:S01]  /*19000*/  F2FP.F16.F32.PACK_AB R180, R180, R11 ;  /* 0x0000000bb4b4723e */ /* 0x000fe200000000ff */
        /* <DEDUP_REMOVED lines=9> */
[----:B0-----:R-:W-:Y:S01]  /*190a0*/  FFMA.FTZ R14, R59, UR44, -R32 ;  /* 0x0000002c3b0e7c23 */ /* 0x001fe20008010820 */
        /* <DEDUP_REMOVED lines=13> */
[----:B------:R-:W-:Y:S01]  /*19180*/  FSEL R27, R9, RZ, P2 ;  /* 0x000000ff091b7208 */ /* 0x000fe20001000000 */
[--C-:B------:R-:W-:Y:S01]  /*19190*/  FFMA.FTZ R75, R75, UR44, -R32.reuse ;  /* 0x0000002c4b4b7c23 */ /* 0x100fe20008010820 */
[----:B------:R-:W-:Y:S01]  /*191a0*/  FFMA.FTZ R78, R78, UR44, -R32 ;  /* 0x0000002c4e4e7c23 */ /* 0x000fe20008010820 */
[----:B------:R-:W-:Y:S01]  /*191b0*/  FADD.FTZ R31, R33, R6 ;  /* 0x00000006211f7221 */ /* 0x000fe20000010000 */
[----:B------:R-:W-:Y:S01]  /*191c0*/  FFMA.FTZ R79, R79, UR44, -R32 ;  /* 0x0000002c4f4f7c23 */ /* 0x000fe20008010820 */
[----:B------:R-:W-:Y:S01]  /*191d0*/  FADD.FTZ R27, -R27, R4 ;  /* 0x000000041b1b7221 */ /* 0x000fe20000010100 */
[----:B------:R-:W-:Y:S01]  /*191e0*/  MUFU.EX2 R53, R53 ;  /* 0x0000003500357308 */ /* 0x000fe20000000800 */
[----:B---3--:R-:W-:Y:S01]  /*191f0*/  FADD.FTZ R6, R168, R31 ;  /* 0x0000001fa8067221 */ /* 0x008fe20000010000 */
[--C-:B------:R-:W-:Y:S01]  /*19200*/  FFMA.FTZ R82, R82, UR44, -R32.reuse ;  /* 0x0000002c52527c23 */ /* 0x100fe20008010820 */
[----:B------:R-:W-:Y:S01]  /*19210*/  FMUL.FTZ R27, R27, UR44 ;  /* 0x0000002c1b1b7c20 */ /* 0x000fe20008410000 */
[----:B------:R-:W-:Y:S01]  /*19220*/  FFMA.FTZ R83, R83, UR44, -R32 ;  /* 0x0000002c53537c23 */ /* 0x000fe20008010820 */
[----:B-1----:R-:W-:Y:S01]  /*19230*/  FADD.FTZ R31, R37, R6 ;  /* 0x00000006251f7221 */ /* 0x002fe20000010000 */
[--C-:B------:R-:W-:Y:S01]  /*19240*/  FFMA.FTZ R86, R86, UR44, -R32.reuse ;  /* 0x0000002c56567c23 */ /* 0x100fe20008010820 */
[----:B------:R-:W-:Y:S01]  /*19250*/  FFMA.FTZ R87, R87, UR44, -R32 ;  /* 0x0000002c57577c23 */ /* 0x000fe20008010820 */
[----:B------:R-:W-:Y:S01]  /*19260*/  MUFU.EX2 R20, R20 ;  /* 0x0000001400147308 */ /* 0x000fe20000000800 */
[----:B----4-:R-:W-:Y:S01]  /*19270*/  FADD.FTZ R6, R170, R31 ;  /* 0x0000001faa067221 */ /* 0x010fe20000010000 */
[----:B------:R-:W-:Y:S01]  /*19280*/  ISETP.GT.AND P2, PT, R3, R198, PT ;  /* 0x000000c60300720c */ /* 0x000fe20003f44270 */
[----:B------:R-:W-:Y:S01]  /*19290*/  FMUL.FTZ R148, R148, R10 ;  /* 0x0000000a94947220 */ /* 0x000fe20000410000 */
[----:B------:R-:W-:Y:S01]  /*192a0*/  F2FP.F16.F32.PACK_AB R182, R13, R182 ;  /* 0x000000b60db6723e */ /* 0x000fe200000000ff */
[----:B-----5:R-:W-:Y:S01]  /*192b0*/  FADD.FTZ R31, R41, R6 ;  /* 0x00000006291f7221 */ /* 0x020fe20000010000 */
[----:B------:R-:W-:Y:S01]  /*192c0*/  F2FP.F16.F32.PACK_AB R176, R21, R176 ;  /* 0x000000b015b0723e */ /* 0x000fe200000000ff */
[----:B------:R-:W-:Y:S01]  /*192d0*/  FMUL.FTZ R149, R149, R10 ;  /* 0x0000000a95957220 */ /* 0x000fe20000410000 */
[----:B------:R-:W0:Y:S01]  /*192e0*/  MUFU.EX2 R27, R27 ;  /* 0x0000001b001b7308 */ /* 0x000e220000000800 */
[----:B------:R-:W-:Y:S01]  /*192f0*/  FADD.FTZ R6, R164, R31 ;  /* 0x0000001fa4067221 */ /* 0x000fe20000010000 */
[----:B------:R-:W-:Y:S01]  /*19300*/  F2FP.F16.F32.PACK_AB R178, R25, R178 ;  /* 0x000000b219b2723e */ /* 0x000fe200000000ff */
[----:B------:R-:W-:Y:S01]  /*19310*/  VIADD R3, R3, 0xffffffff ;  /* 0xffffffff03037836 */ /* 0x000fe20000000000 */
[----:B------:R-:W-:Y:S01]  /*19320*/  F2FP.F16.F32.PACK_AB R172, R29, R172 ;  /* 0x000000ac1dac723e */ /* 0x000fe200000000ff */
[----:B--2---:R-:W-:Y:S01]  /*19330*/  FADD.FTZ R31, R45, R6 ;  /* 0x000000062d1f7221 */ /* 0x004fe20000010000 */
[----:B------:R-:W-:-:S02]  /*19340*/  F2FP.F16.F32.PACK_AB R174, R33, R174 ;  /* 0x000000ae21ae723e */ /* 0x000fc400000000ff */
[----:B------:R-:W1:Y:S01]  /*19350*/  MUFU.EX2 R162, R162 ;  /* 0x000000a200a27308 */ /* 0x000e620000000800 */
[----:B------:R-:W-:Y:S01]  /*19360*/  FADD.FTZ R38, R166, R31 ;  /* 0x0000001fa6267221 */ /* 0x000fe20000010000 */
[----:B------:R-:W-:Y:S02]  /*19370*/  F2FP.F16.F32.PACK_AB R168, R37, R168 ;  /* 0x000000a825a8723e */ /* 0x000fe400000000ff */
[----:B------:R-:W-:Y:S02]  /*19380*/  F2FP.F16.F32.PACK_AB R170, R41, R170 ;  /* 0x000000aa29aa723e */ /* 0x000fe400000000ff */
[----:B------:R-:W-:Y:S02]  /*19390*/  F2FP.F16.F32.PACK_AB R164, R45, R164 ;  /* 0x000000a42da4723e */ /* 0x000fe400000000ff */
[----:B------:R-:W2:Y:S01]  /*193a0*/  MUFU.EX2 R177, R177 ;  /* 0x000000b100b17308 */ /* 0x000ea20000000800 */
[----:B0-----:R-:W-:Y:S01]  /*193b0*/  FFMA.FTZ R6, R27, R5, R12 ;  /* 0x000000051b067223 */ /* 0x001fe2000001000c */
[C---:B------:R-:W-:Y:S01]  /*193c0*/  FADD.FTZ R5, R49.reuse, R38 ;  /* 0x0000002631057221 */ /* 0x040fe20000010000 */
[----:B------:R-:W-:Y:S01]  /*193d0*/  F2FP.F16.F32.PACK_AB R166, R49, R166 ;  /* 0x000000a631a6723e */ /* 0x000fe200000000ff */
[----:B------:R-:W-:Y:S01]  /*193e0*/  FMUL.FTZ R90, R90, R27 ;  /* 0x0000001b5a5a7220 */ /* 0x000fe20000410000 */
[----:B------:R-:W-:Y:S01]  /*193f0*/  FADD.FTZ R6, R181, R6 ;  /* 0x00000006b5067221 */ /* 0x000fe20000010000 */
[----:B------:R-:W-:Y:S01]  /*19400*/  FADD.FTZ R38, R160, R5 ;  /* 0x00000005a0267221 */ /* 0x000fe20000010000 */
[----:B------:R-:W-:Y:S01]  /*19410*/  F2FP.F16.F32.PACK_AB R160, R53, R160 ;  /* 0x000000a035a0723e */ /* 0x000fe200000000ff */
[----:B------:R-:W0:Y:S01]  /*19420*/  MUFU.EX2 R57, R57 ;  /* 0x0000003900397308 */ /* 0x000e220000000800 */
[----:B------:R-:W-:Y:S01]  /*19430*/  FADD.FTZ R5, R183, R6 ;  /* 0x00000006b7057221 */ /* 0x000fe20000010000 */
[----:B------:R-:W-:Y:S01]  /*19440*/  FADD.FTZ R31, R53, R38 ;  /* 0x00000026351f7221 */ /* 0x000fe20000010000 */
[C---:B------:R-:W-:Y:S01]  /*19450*/  F2FP.F16.F32.PACK_AB R183, R20.reuse, R183 ;  /* 0x000000b714b7723e */ /* 0x040fe200000000ff */
[-C--:B------:R-:W-:Y:S01]  /*19460*/  FMUL.FTZ R91, R91, R27.reuse ;  /* 0x0000001b5b5b7220 */ /* 0x080fe20000410000 */
[----:B------:R-:W-:Y:S01]  /*19470*/  FADD.FTZ R6, R20, R5 ;  /* 0x0000000514067221 */ /* 0x000fe20000010000 */
[----:B-1----:R-:W-:Y:S01]  /*19480*/  FADD.FTZ R38, R162, R31 ;  /* 0x0000001fa2267221 */ /* 0x002fe20000010000 */
[----:B------:R-:W-:Y:S01]  /*19490*/  F2FP.F16.F32.PACK_AB R181, R181, R12 ;  /* 0x0000000cb5b5723e */ /* 0x000fe200000000ff */
        /* <DEDUP_REMOVED lines=9> */
[C---:B0-----:R-:W-:Y:S01]  /*19530*/  FADD.FTZ R11, R57.reuse, R38 ;  /* 0x00000026390b7221 */ /* 0x041fe20000010000 */
[----:B------:R-:W-:Y:S01]  /*19540*/  F2FP.F16.F32.PACK_AB R162, R57, R162 ;  /* 0x000000a239a2723e */ /* 0x000fe200000000ff */
[-C--:B------:R-:W-:Y:S01]  /*19550*/  FMUL.FTZ R106, R106, R27.reuse ;  /* 0x0000001b6a6a7220 */ /* 0x080fe20000410000 */
[-C--:B------:R-:W-:Y:S01]  /*19560*/  FMUL.FTZ R107, R107, R27.reuse ;  /* 0x0000001b6b6b7220 */ /* 0x080fe20000410000 */
[-C--:B------:R-:W-:Y:S01]  /*19570*/  FMUL.FTZ R110, R110, R27.reuse ;  /* 0x0000001b6e6e7220 */ /* 0x080fe20000410000 */
[-C--:B------:R-:W-:Y:S01]  /*19580*/  FMUL.FTZ R111, R111, R27.reuse ;  /* 0x0000001b6f6f7220 */ /* 0x080fe20000410000 */
[----:B------:R-:W-:Y:S01]  /*19590*/  FMUL.FTZ R114, R114, R27 ;  /* 0x0000001b72727220 */ /* 0x000fe20000410000 */
[----:B------:R-:W0:Y:S01]  /*195a0*/  MUFU.EX2 R179, R179 ;  /* 0x000000b300b37308 */ /* 0x000e220000000800 */
[C---:B-1----:R-:W-:Y:S01]  /*195b0*/  FADD.FTZ R6, R24.reuse, R5 ;  /* 0x0000000518067221 */ /* 0x042fe20000010000 */
[----:B------:R-:W-:Y:S01]  /*195c0*/  F2FP.F16.F32.PACK_AB R177, R24, R177 ;  /* 0x000000b118b1723e */ /* 0x000fe200000000ff */
        /* <DEDUP_REMOVED lines=22> */
[C---:B-1----:R-:W-:Y:S01]  /*19730*/  FADD.FTZ R11, R61.reuse, R38 ;  /* 0x000000263d0b7221 */ /* 0x042fe20000010000 */
[----:B------:R-:W-:Y:S01]  /*19740*/  F2FP.F16.F32.PACK_AB R156, R61, R156 ;  /* 0x0000009c3d9c723e */ /* 0x000fe200000000ff */
[-C--:B------:R-:W-:Y:S01]  /*19750*/  FMUL.FTZ R150, R150, R27.reuse ;  /* 0x0000001b96967220 */ /* 0x080fe20000410000 */
[----:B------:R-:W-:Y:S01]  /*19760*/  FMUL.FTZ R151, R151, R27 ;  /* 0x0000001b97977220 */ /* 0x000fe20000410000 */
[----:B------:R-:W-:-:S03]  /*19770*/  IMAD.MOV.U32 R20, RZ, RZ, R186 ;  /* 0x000000ffff147224 */ /* 0x000fc600078e00ba */
        /* <DEDUP_REMOVED lines=33> */
[----:B------:R-:W-:-:S06]  /*19990*/  F2FP.F16.F32.PACK_AB R169, R34, R169 ;  /* 0x000000a922a9723e */ /* 0x000fcc00000000ff */
[----:B------:R-:W2:Y:S01]  /*199a0*/  MUFU.EX2 R165, R165 ;  /* 0x000000a500a57308 */ /* 0x000ea20000000800 */
[----:B0-----:R-:W-:-:S07]  /*199b0*/  FADD.FTZ R5, R171, R38 ;  /* 0x00000026ab057221 */ /* 0x001fce0000010000 */
[----:B------:R-:W0:Y:S01]  /*199c0*/  MUFU.EX2 R14, R14 ;  /* 0x0000000e000e7308 */ /* 0x000e220000000800 */
[C---:B-1----:R-:W-:Y:S01]  /*199d0*/  FADD.FTZ R38, R4.reuse, R5 ;  /* 0x0000000504267221 */ /* 0x042fe20000010000 */
[----:B------:R-:W-:Y:S01]  /*199e0*/  F2FP.F16.F32.PACK_AB R171, R4, R171 ;  /* 0x000000ab04ab723e */ /* 0x000fe200000000ff */
[----:B------:R-:W-:-:S05]  /*199f0*/  IMAD.MOV.U32 R4, RZ, RZ, R9 ;  /* 0x000000ffff047224 */ /* 0x000fca00078e0009 */
        /* <DEDUP_REMOVED lines=39> */
[----:B------:R-:W-:Y:S06]  /*19c70*/  @P2 BRA `(.L_x_1572) ;  /* 0xffffffcc007c2947 */ /* 0x000fec000383ffff */
.L_x_1554:
[----:B------:R-:W-:Y:S05]  /*19c80*/  WARPSYNC.ALL ;  /* 0x0000000000007948 */ /* 0x000fea0003800000 */
[----:B------:R-:W-:Y:S06]  /*19c90*/  BAR.ARV 0x8, 0x120 ;  /* 0x0204800000007b1d */ /* 0x000fec0000002000 */
[----:B------:R-:W-:Y:S05]  /*19ca0*/  @!P0 BRA `(.L_x_1573) ;  /* 0x0000000000048947 */ /* 0x000fea0003800000 */
[----:B------:R-:W-:Y:S01]  /*19cb0*/  BPT.TRAP 0x1 ;  /* 0x000000040000795c */ /* 0x000fe20000300000 */
.L_x_1573:
[----:B------:R-:W-:Y:S01]  /*19cc0*/  IMAD R10, R184, 0x8, R2 ;  /* 0x00000008b80a7824 */ /* 0x000fe200078e0202 */
[----:B------:R-:W-:-:S04]  /*19cd0*/  SHF.L.U32 R3, R186, 0x1f, RZ ;  /* 0x0000001fba037819 */ /* 0x000fc800000006ff */
[----:B------:R0:W1:Y:S01]  /*19ce0*/  SYNCS.PHASECHK.TRANS64.TRYWAIT P2, [R10+URZ+0x28850], R3 ;  /* 0x028850030a0075a7 */ /* 0x000062000804017f */
[----:B------:R-:W-:Y:S05]  /*19cf0*/  @!P0 BRA `(.L_x_1574) ;  /* 0x0000000000048947 */ /* 0x000fea0003800000 */
[----:B------:R-:W-:Y:S01]  /*19d00*/  BPT.TRAP 0x1 ;  /* 0x000000040000795c */ /* 0x000fe20000300000 */
.L_x_1574:
[----:B------:R-:W-:-:S05]  /*19d10*/  VIADD R2, R2, 0x400 ;  /* 0x0000040002027836 */ /* 0x000fca0000000000 */
[----:B------:R-:W-:-:S04]  /*19d20*/  SHF.R.U32.HI R2, RZ, 0x4, R2 ;  /* 0x00000004ff027819 */ /* 0x000fc80000011602 */
[----:B------:R-:W-:-:S04]  /*19d30*/  LOP3.LUT R2, R2, 0x3fff, RZ, 0xc0, !PT ;  /* 0x00003fff02027812 */ /* 0x000fc800078ec0ff */
[----:B------:R-:W-:Y:S01]  /*19d40*/  LOP3.LUT R7, R2, 0x4000000, RZ, 0xfc, !PT ;  /* 0x0400000002077812 */ /* 0x000fe200078efcff */
[----:B-1----:R-:W-:Y:S06]  /*19d50*/  @P2 BRA `(.L_x_1575) ;  /* 0x0000000000082947 */ /* 0x002fec0003800000 */
[----:B------:R-:W1:Y:S02]  /*19d60*/  SYNCS.PHASECHK.TRANS64.TRYWAIT P0, [R10+URZ+0x28850], R3 ;  /* 0x028850030a0075a7 */ /* 0x000e64000800017f */
[----:B-1----:R-:W-:Y:S05]  /*19d70*/  @!P0 BRA `(.L_x_1576) ;  /* 0x000000a000a48947 */ /* 0x002fea0003800000 */
.L_x_1575:
[----:B01----:R-:W-:Y:S01]  /*19d80*/  IMAD.MOV.U32 R3, RZ, RZ, 0x40000040 ;  /* 0x40000040ff037424 */ /* 0x003fe200078e00ff */
[----:B------:R-:W-:Y:S01]  /*19d90*/  LEA R2, R184, R7, 0xb ;  /* 0x00000007b8027211 */ /* 0x000fe200078e58ff */
[----:B------:R-:W-:Y:S05]  /*19da0*/  WARPSYNC.ALL ;  /* 0x0000000000007948 */ /* 0x000fea0003800000 */
[C---:B------:R-:W-:Y:S01]  /*19db0*/  R2UR UR6, R2.reuse ;  /* 0x00000000020672ca */ /* 0x040fe200000e0000 */
[----:B------:R-:W-:Y:S01]  /*19dc0*/  WARPGROUP.ARRIVE ;  /* 0x00000000000079c5 */ /* 0x000fe20000000000 */
[----:B------:R-:W-:Y:S01]  /*19dd0*/  R2UR UR7, R3 ;  /* 0x00000000030772ca */ /* 0x000fe200000e0000 */
[----:B------:R-:W-:-:S02]  /*19de0*/  VIADD R12, R2, 0x80 ;  /* 0x00000080020c7836 */ /* 0x000fc40000000000 */
[----:B------:R-:W-:Y:S02]  /*19df0*/  IMAD.MOV.U32 R13, RZ, RZ, 0x40000040 ;  /* 0x40000040ff0d7424 */ /* 0x000fe400078e00ff */
[----:B------:R-:W-:Y:S02]  /*19e00*/  IMAD.MOV.U32 R3, RZ, RZ, 0x40000040 ;  /* 0x40000040ff037424 */ /* 0x000fe400078e00ff */
[----:B------:R-:W-:Y:S02]  /*19e10*/  @!P1 VIADD R10, R10, 0x28860 ;  /* 0x000288600a0a9836 */ /* 0x000fe40000000000 */
[----:B------:R-:W-:Y:S02]  /*19e20*/  VIADD R184, R184, 0x1 ;  /* 0x00000001b8b87836 */ /* 0x000fe40000000000 */
[----:B------:R-:W-:Y:S01]  /*19e30*/  IMAD.MOV.U32 R20, RZ, RZ, -0x800000 ;  /* 0xff800000ff147424 */ /* 0x000fe200078e00ff */
[----:B------:R-:W-:Y:S01]  /*19e40*/  @!P1 PRMT R10, RZ, 0x654, R10 ;  /* 0x00000654ff0a9816 */ /* 0x000fe2000000000a */
[----:B------:R-:W-:Y:S01]  /*19e50*/  HGMMA.64x128x16.F32 R88, R180, gdesc[UR4].tnspB, R88, gsb0 ;  /* 0x41e00004b4587df0 */ /* 0x000fe20008000858 */
[----:B------:R-:W-:Y:S01]  /*19e60*/  R2UR UR6, R12 ;  /* 0x000000000c0672ca */ /* 0x000fe200000e0000 */
[----:B------:R-:W-:Y:S01]  /*19e70*/  VIADD R12, R2, 0x100 ;  /* 0x00000100020c7836 */ /* 0x000fe20000000000 */
[----:B------:R-:W-:Y:S01]  /*19e80*/  R2UR UR7, R13 ;  /* 0x000000000d0772ca */ /* 0x000fe200000e0000 */
[----:B------:R-:W-:Y:S01]  /*19e90*/  IMAD.MOV.U32 R13, RZ, RZ, 0x40000040 ;  /* 0x40000040ff0d7424 */ /* 0x000fe200078e00ff */
[----:B------:R-:W-:Y:S01]  /*19ea0*/  ISETP.NE.AND P2, PT, R184, 0x2, PT ;  /* 0x00000002b800780c */ /* 0x000fe20003f45270 */
[----:B------:R-:W-:-:S03]  /*19eb0*/  VIADD R222, R222, 0x1 ;  /* 0x00000001dede7836 */ /* 0x000fc60000000000 */
[----:B------:R-:W-:Y:S01]  /*19ec0*/  SEL R184, R184, RZ, P2 ;  /* 0x000000ffb8b87207 */ /* 0x000fe20001000000 */
        /* <DEDUP_REMOVED lines=34> */
[----:B------:R-:W-:Y:S01]  /*1a0f0*/  IMAD.U32 R13, RZ, RZ, UR44 ;  /* 0x0000002cff0d7e24 */ /* 0x000fe2000f8e00ff */
[----:B------:R-:W-:Y:S02]  /*1a100*/  WARPGROUP.DEPBAR.LE gsb0, 0x0 ;  /* 0x00008000000079c5 */ /* 0x000fe40000010000 */
[----:B------:R-:W-:-:S09]  /*1a110*/  WARPGROUP.ARRIVE ;  /* 0x00000000000079c5 */ /* 0x000fd20000000000 */
[----:B------:R-:W-:Y:S01]  /*1a120*/  HGMMA.64x128x16.F32 R88, R156, gdesc[UR4].tnspB, R88, gsb0 ;  /* 0x41e000049c587df0 */ /* 0x000fe20008000858 */
[----:B------:R-:W-:Y:S02]  /*1a130*/  R2UR UR6, R2 ;  /* 0x00000000020672ca */ /* 0x000fe400000e0000 */
[----:B------:R-:W-:Y:S01]  /*1a140*/  R2UR UR7, R3 ;  /* 0x00000000030772ca */ /* 0x000fe200000e0000 */
[----:B------:R-:W0:Y:S04]  /*1a150*/  SHFL.BFLY PT, R2, R5, 0x2, 0x1f ;  /* 0x0c401f0005027f89 */ /* 0x000e2800000e0000 */
[----:B------:R-:W1:Y:S01]  /*1a160*/  SHFL.BFLY PT, R3, R6, 0x2, 0x1f ;  /* 0x0c401f0006037f89 */ /* 0x000e6200000e0000 */
[----:B0-----:R-:W-:Y:S01]  /*1a170*/  FADD.FTZ R4, R2, R5 ;  /* 0x0000000502047221 */ /* 0x001fe20000010000 */
[----:B------:R-:W-:-:S02]  /*1a180*/  IMAD.U32 R5, RZ, RZ, UR44 ;  /* 0x0000002cff057e24 */ /* 0x000fc4000f8e00ff */
[----:B-1----:R-:W-:Y:S02]  /*1a190*/  FADD.FTZ R3, R3, R6 ;  /* 0x0000000603037221 */ /* 0x002fe40000010000 */
[----:B------:R-:W0:Y:S04]  /*1a1a0*/  SHFL.BFLY PT, R7, R4, 0x1, 0x1f ;  /* 0x0c201f0004077f89 */ /* 0x000e2800000e0000 */
[----:B------:R-:W1:Y:S01]  /*1a1b0*/  SHFL.BFLY PT, R2, R3, 0x1, 0x1f ;  /* 0x0c201f0003027f89 */ /* 0x000e6200000e0000 */
[----:B0-----:R-:W-:Y:S01]  /*1a1c0*/  FADD.FTZ R11, R4, R7 ;  /* 0x00000007040b7221 */ /* 0x001fe20000010000 */
[----:B------:R-:W-:Y:S02]  /*1a1d0*/  IMAD.MOV.U32 R4, RZ, RZ, RZ ;  /* 0x000000ffff047224 */ /* 0x000fe400078e00ff */
[----:B-1----:R-:W-:-:S02]  /*1a1e0*/  FADD.FTZ R8, R3, R2 ;  /* 0x0000000203087221 */ /* 0x002fc40000010000 */
[----:B------:R-:W-:Y:S01]  /*1a1f0*/  FSETP.NE.FTZ.AND P3, PT, R11, RZ, PT ;  /* 0x000000ff0b00720b */ /* 0x000fe20003f75000 */
[----:B------:R-:W-:Y:S01]  /*1a200*/  IMAD.MOV.U32 R2, RZ, RZ, RZ ;  /* 0x000000ffff027224 */ /* 0x000fe200078e00ff */
[----:B------:R-:W-:Y:S02]  /*1a210*/  SEL R3, RZ, 0x1, P2 ;  /* 0x00000001ff037807 */ /* 0x000fe40001000000 */
[----:B------:R-:W-:Y:S02]  /*1a220*/  FSETP.NE.FTZ.AND P0, PT, R8, RZ, PT ;  /* 0x000000ff0800720b */ /* 0x000fe40003f15000 */
[----:B------:R-:W-:Y:S02]  /*1a230*/  LOP3.LUT R186, R186, R3, RZ, 0x3c, !PT ;  /* 0x00000003baba7212 */ /* 0x000fe400078e3cff */
[----:B------:R-:W-:-:S05]  /*1a240*/  MOV R3, 0xff800000 ;  /* 0xff80000000037802 */ /* 0x000fca0000000f00 */
[----:B------:R-:W-:Y:S01]  /*1a250*/  @P3 MUFU.LG2 R7, R11 ;  /* 0x0000000b00073308 */ /* 0x000fe20000000c00 */
[----:B------:R-:W-:-:S03]  /*1a260*/  @P3 FMUL.FTZ R13, R13, 0.69314718246459960938 ;  /* 0x3f3172180d0d3820 */ /* 0x000fc60000410000 */
[----:B------:R-:W-:-:S04]  /*1a270*/  @P0 FMUL.FTZ R5, R5, 0.69314718246459960938 ;  /* 0x3f31721805050820 */ /* 0x000fc80000410000 */
[----:B------:R-:W0:Y:S08]  /*1a280*/  @P0 MUFU.LG2 R6, R8 ;  /* 0x0000000800060308 */ /* 0x000e300000000c00 */
[----:B------:R1:W2:Y:S08]  /*1a290*/  @P0 MUFU.RCP R2, R8 ;  /* 0x0000000800020308 */ /* 0x0002b00000001000 */
[----:B------:R-:W3:Y:S01]  /*1a2a0*/  @P3 MUFU.RCP R4, R11 ;  /* 0x0000000b00043308 */ /* 0x000ee20000001000 */
[----:B0-----:R-:W-:Y:S01]  /*1a2b0*/  @P0 FMUL.FTZ R6, R6, 0.69314718246459960938 ;  /* 0x3f31721806060820 */ /* 0x001fe20000410000 */
[----:B-1----:R-:W-:-:S03]  /*1a2c0*/  @P3 FMUL.FTZ R8, R7, 0.69314718246459960938 ;  /* 0x3f31721807083820 */ /* 0x002fc60000410000 */
[----:B------:R-:W-:Y:S01]  /*1a2d0*/  @P0 FFMA.FTZ R20, R5, R0, R6 ;  /* 0x0000000005140223 */ /* 0x000fe20000010006 */
[----:B------:R-:W-:Y:S01]  /*1a2e0*/  @P3 FFMA.FTZ R3, R13, R9, R8 ;  /* 0x000000090d033223 */ /* 0x000fe20000010008 */
[----:B------:R-:W-:Y:S01]  /*1a2f0*/  PLOP3.LUT P0, PT, PT, PT, PT, 0x8, 0x0 ;  /* 0x000000000000781c */ /* 0x000fe20003f0e170 */
        /* <DEDUP_REMOVED lines=69> */
.L_x_1428:
[----:B------:R-:W-:Y:S05]  /*1a750*/  WARPSYNC.ALL ;  /* 0x0000000000007948 */ /* 0x000fea0003800000 */
[----:B------:R-:W0:Y:S08]  /*1a760*/  S2UR UR5, SR_CgaCtaId ;  /* 0x00000000000579c3 */ /* 0x000e300000008800 */
[----:B------:R-:W-:Y:S06]  /*1a770*/  BAR.SYNC.DEFER_BLOCKING 0x5, 0x120 ;  /* 0x0144800000007b1d */ /* 0x000fec0000010000 */
[----:B------:R-:W-:Y:S01]  /*1a780*/  UMOV UR4, 0x400 ;  /* 0x0000040000047882 */ /* 0x000fe20000000000 */
[----:B------:R-:W-:Y:S01]  /*1a790*/  BSSY B0, `(.L_x_1577) ;  /* 0x00001c9000007945 */ /* 0x000fe20003800000 */
[----:B0-----:R-:W-:-:S06]  /*1a7a0*/  ULEA UR4, UR5, UR4, 0x18 ;  /* 0x0000000405047291 */ /* 0x001fcc000f8ec03f */
[----:B------:R-:W-:-:S05]  /*1a7b0*/  IMAD.U32 R2, RZ, RZ, UR4 ;  /* 0x00000004ff027e24 */ /* 0x000fca000f8e00ff */
[----:B------:R0:W1:Y:S01]  /*1a7c0*/  LDS.128 R196, [R2+0x288d0] ;  /* 0x0288d00002c47984 */ /* 0x0000620000000c00 */
[----:B------:R-:W-:Y:S06]  /*1a7d0*/  BAR.ARV 0x4, 0x120 ;  /* 0x0104800000007b1d */ /* 0x000fec0000002000 */
[----:B------:R-:W-:Y:S05]  /*1a7e0*/  @P0 BRA `(.L_x_1578) ;  /* 0x0000001000ac0947 */ /* 0x000fea0003800000 */
[----:B------:R-:W2:Y:S01]  /*1a7f0*/  S2R R5, SR_SWINHI ;  /* 0x0000000000057919 */ /* 0x000ea20000002f00 */
[----:B------:R-:W-:Y:S05]  /*1a800*/  WARPSYNC.ALL ;  /* 0x0000000000007948 */ /* 0x000fea0003800000 */
[----:B------:R-:W-:Y:S01]  /*1a810*/  BAR.SYNC.DEFER_BLOCKING 0x1, 0x100 ;  /* 0x0044000000007b1d */ /* 0x000fe20000010000 */
[----:B------:R-:W-:Y:S02]  /*1a820*/  F2FP.F16.F32.PACK_AB R6, R6, R39 ;  /* 0x000000270606723e */ /* 0x000fe400000000ff */
[----:B------:R-:W-:Y:S02]  /*1a830*/  F2FP.F16.F32.PACK_AB R7, R7, R94 ;  /* 0x0000005e0707723e */ /* 0x000fe400000000ff */
[----:B------:R-:W-:Y:S01]  /*1a840*/  F2FP.F16.F32.PACK_AB R30, R133, R30 ;  /* 0x0000001e851e723e */ /* 0x000fe200000000ff */
[----:B------:R-:W-:Y:S01]  /*1a850*/  ULDC.64 UR4, c[0x0][0xbd8] ;  /* 0x0002f60000047ab9 */ /* 0x000fe20000000a00 */
[----:B------:R-:W-:-:S02]  /*1a860*/  F2FP.F16.F32.PACK_AB R32, R137, R32 ;  /* 0x000000208920723e */ /* 0x000fc400000000ff */
[----:B------:R-:W-:Y:S02]  /*1a870*/  F2FP.F16.F32.PACK_AB R33, R33, R138 ;  /* 0x0000008a2121723e */ /* 0x000fe400000000ff */
[----:B------:R-:W-:Y:S02]  /*1a880*/  F2FP.F16.F32.PACK_AB R34, R141, R34 ;  /* 0x000000228d22723e */ /* 0x000fe400000000ff */
[----:B------:R-:W-:Y:S02]  /*1a890*/  F2FP.F16.F32.PACK_AB R35, R35, R142 ;  /* 0x0000008e2323723e */ /* 0x000fe400000000ff */
[----:B------:R-:W-:Y:S02]  /*1a8a0*/  MOV R36, R2 ;  /* 0x0000000200247202 */ /* 0x000fe40000000f00 */
[----:B--2---:R-:W-:-:S03]  /*1a8b0*/  MOV R37, R5 ;  /* 0x0000000500257202 */ /* 0x004fc60000000f00 */
[----:B------:R-:W-:-:S03]  /*1a8c0*/  IMAD.WIDE R4, R229, 0x2, R36 ;  /* 0x00000002e5047825 */ /* 0x000fc600078e0224 */
[C---:B------:R-:W-:Y:S02]  /*1a8d0*/  IADD3 R41, P5, R4.reuse, 0x20, RZ ;  /* 0x0000002004297810 */ /* 0x040fe40007fbe0ff */
[C---:B------:R-:W-:Y:S02]  /*1a8e0*/  IADD3 R47, P2, R4.reuse, 0x4000, RZ ;  /* 0x00004000042f7810 */ /* 0x040fe40007f5e0ff */
[----:B------:R-:W-:Y:S01]  /*1a8f0*/  LOP3.LUT R0, R41, 0x380, RZ, 0xc0, !PT ;  /* 0x0000038029007812 */ /* 0x000fe200078ec0ff */
[--C-:B------:R-:W-:Y:S01]  /*1a900*/  IMAD.X R9, RZ, RZ, R5.reuse, P5 ;  /* 0x000000ffff097224 */ /* 0x100fe200028e0605 */
[C---:B------:R-:W-:Y:S01]  /*1a910*/  LOP3.LUT R29, R4.reuse, 0x380, RZ, 0xc0, !PT ;  /* 0x00000380041d7812 */ /* 0x040fe200078ec0ff */
[----:B------:R-:W-:Y:S01]  /*1a920*/  IMAD.X R15, RZ, RZ, R5, P2 ;  /* 0x000000ffff0f7224 */ /* 0x000fe200010e0605 */
[----:B------:R-:W-:Y:S02]  /*1a930*/  IADD3 R43, P0, R4, 0x40, RZ ;  /* 0x00000040042b7810 */ /* 0x000fe40007f1e0ff */
[----:B------:R-:W-:-:S02]  /*1a940*/  ISETP.NE.U32.AND P2, PT, RZ, UR4, PT ;  /* 0x00000004ff007c0c */ /* 0x000fc4000bf45070 */
[----:B------:R-:W-:Y:S01]  /*1a950*/  SHF.R.U64 R0, R0, 0x3, RZ ;  /* 0x0000000300007819 */ /* 0x000fe200000012ff */
[--C-:B------:R-:W-:Y:S01]  /*1a960*/  IMAD.X R11, RZ, RZ, R5.reuse, P0 ;  /* 0x000000ffff0b7224 */ /* 0x100fe200000e0605 */
[C---:B------:R-:W-:Y:S02]  /*1a970*/  IADD3 R45, P1, R4.reuse, 0x60, RZ ;  /* 0x00000060042d7810 */ /* 0x040fe40007f3e0ff */
[----:B------:R-:W-:Y:S02]  /*1a980*/  SHF.R.U64 R29, R29, 0x3, RZ ;  /* 0x000000031d1d7819 */ /* 0x000fe400000012ff */
[C---:B------:R-:W-:Y:S01]  /*1a990*/  IADD3 R49, P3, R4.reuse, 0x4020, RZ ;  /* 0x0000402004317810 */ /* 0x040fe20007f7e0ff */
[--C-:B------:R-:W-:Y:S01]  /*1a9a0*/  IMAD.X R13, RZ, RZ, R5.reuse, P1 ;  /* 0x000000ffff0d7224 */ /* 0x100fe200008e0605 */
[C---:B------:R-:W-:Y:S02]  /*1a9b0*/  IADD3 R51, P4, R4.reuse, 0x4040, RZ ;  /* 0x0000404004337810 */ /* 0x040fe40007f9e0ff */
[----:B------:R-:W-:Y:S01]  /*1a9c0*/  LOP3.LUT R10, R43, 0x380, RZ, 0xc0, !PT ;  /* 0x000003802b0a7812 */ /* 0x000fe200078ec0ff */
[--C-:B------:R-:W-:Y:S01]  /*1a9d0*/  IMAD.X R25, RZ, RZ, R5.reuse, P3 ;  /* 0x000000ffff197224 */ /* 0x100fe200018e0605 */
[----:B------:R-:W-:Y:S01]  /*1a9e0*/  IADD3 R53, P5, R4, 0x4060, RZ ;  /* 0x0000406004357810 */ /* 0x000fe20007fbe0ff */
[----:B------:R-:W-:Y:S01]  /*1a9f0*/  IMAD.X R27, RZ, RZ, R5, P4 ;  /* 0x000000ffff1b7224 */ /* 0x000fe200020e0605 */
[----:B------:R-:W-:Y:S01]  /*1aa00*/  ISETP.NE.AND.EX P2, PT, RZ, UR5, PT, P2 ;  /* 0x00000005ff007c0c */ /* 0x000fe2000bf45320 */
[----:B------:R-:W-:Y:S01]  /*1aa10*/  ULDC.64 UR4, c[0x0][0xbe0] ;  /* 0x0002f80000047ab9 */ /* 0x000fe20000000a00 */
[----:B------:R-:W-:-:S02]  /*1aa20*/  LOP3.LUT R8, R0, R41, RZ, 0x3c, !PT ;  /* 0x0000002900087212 */ /* 0x000fc400078e3cff */
[----:B------:R-:W-:Y:S02]  /*1aa30*/  LOP3.LUT R12, R45, 0x380, RZ, 0xc0, !PT ;  /* 0x000003802d0c7812 */ /* 0x000fe400078ec0ff */
[----:B------:R-:W-:Y:S01]  /*1aa40*/  LOP3.LUT R4, R29, R4, RZ, 0x3c, !PT ;  /* 0x000000041d047212 */ /* 0x000fe200078e3cff */
[----:B------:R-:W-:Y:S01]  /*1aa50*/  IMAD.X R29, RZ, RZ, R5, P5 ;  /* 0x000000ffff1d7224 */ /* 0x000fe200028e0605 */
[----:B------:R-:W-:Y:S02]  /*1aa60*/  LOP3.LUT R0, R47, 0x380, RZ, 0xc0, !PT ;  /* 0x000003802f007812 */ /* 0x000fe400078ec0ff */
[----:B------:R-:W-:Y:S02]  /*1aa70*/  SHF.R.U64 R10, R10, 0x3, RZ ;  /* 0x000000030a0a7819 */ /* 0x000fe400000012ff */
[----:B------:R-:W-:Y:S02]  /*1aa80*/  LOP3.LUT R24, R49, 0x380, RZ, 0xc0, !PT ;  /* 0x0000038031187812 */ /* 0x000fe400078ec0ff */
[----:B------:R-:W-:-:S02]  /*1aa90*/  LOP3.LUT R26, R51, 0x380, RZ, 0xc0, !PT ;  /* 0x00000380331a7812 */ /* 0x000fc400078ec0ff */
[----:B------:R-:W-:Y:S02]  /*1aaa0*/  ISETP.NE.U32.AND P0, PT, RZ, UR4, PT ;  /* 0x00000004ff007c0c */ /* 0x000fe4000bf05070 */
[----:B------:R-:W-:Y:S02]  /*1aab0*/  LOP3.LUT R28, R53, 0x380, RZ, 0xc0, !PT ;  /* 0x00000380351c7812 */ /* 0x000fe400078ec0ff */
[----:B------:R-:W-:Y:S02]  /*1aac0*/  SHF.R.U64 R12, R12, 0x3, RZ ;  /* 0x000000030c0c7819 */ /* 0x000fe400000012ff */
[----:B------:R-:W-:Y:S02]  /*1aad0*/  SHF.R.U64 R0, R0, 0x3, RZ ;  /* 0x0000000300007819 */ /* 0x000fe400000012ff */
[----:B------:R-:W-:Y:S02]  /*1aae0*/  MOV R38, R4 ;  /* 0x0000000400267202 */ /* 0x000fe40000000f00 */
[----:B------:R-:W-:-:S02]  /*1aaf0*/  LOP3.LUT R10, R10, R43, RZ, 0x3c, !PT ;  /* 0x0000002b0a0a7212 */ /* 0x000fc400078e3cff */
[----:B------:R-:W-:Y:S02]  /*1ab00*/  SHF.R.U64 R24, R24, 0x3, RZ ;  /* 0x0000000318187819 */ /* 0x000fe400000012ff */
[----:B------:R-:W-:Y:S02]  /*1ab10*/  SHF.R.U64 R26, R26, 0x3, RZ ;  /* 0x000000031a1a7819 */ /* 0x000fe400000012ff */
[----:B------:R-:W-:Y:S02]  /*1ab20*/  F2FP.F16.F32.PACK_AB R4, R89, R88 ;  /* 0x000000585904723e */ /* 0x000fe400000000ff */
[----:B------:R-:W-:Y:S02]  /*1ab30*/  F2FP.F16.F32.PACK_AB R5, R91, R90 ;  /* 0x0000005a5b05723e */ /* 0x000fe400000000ff */
[----:B------:R-:W-:Y:S02]  /*1ab40*/  ISETP.NE.AND.EX P0, PT, RZ, UR5, PT, P0 ;  /* 0x00000005ff007c0c */ /* 0x000fe4000bf05300 */
[----:B------:R-:W-:Y:S01]  /*1ab50*/  SHF.R.U64 R28, R28, 0x3, RZ ;  /* 0x000000031c1c7819 */ /* 0x000fe200000012ff */
[----:B------:R2:W-:Y:S01]  /*1ab60*/  STSM.16.M88.4 [R38], R4 ;  /* 0x0000000426007844 */ /* 0x0005e20000000200 */
[----:B------:R-:W-:-:S02]  /*1ab70*/  LOP3.LUT R12, R12, R45, RZ, 0x3c, !PT ;  /* 0x0000002d0c0c7212 */ /* 0x000fc400078e3cff */
[----:B------:R-:W-:Y:S02]  /*1ab80*/  LOP3.LUT R14, R0, R47, RZ, 0x3c, !PT ;  /* 0x0000002f000e7212 */ /* 0x000fe400078e3cff */
[----:B------:R-:W-:Y:S02]  /*1ab90*/  LOP3.LUT R24, R24, R49, RZ, 0x3c, !PT ;  /* 0x0000003118187212 */ /* 0x000fe400078e3cff */
[----:B------:R-:W-:Y:S02]  /*1aba0*/  LOP3.LUT R26, R26, R51, RZ, 0x3c, !PT ;  /* 0x000000331a1a7212 */ /* 0x000fe400078e3cff */
[----:B------:R-:W-:Y:S02]  /*1abb0*/  MOV R45, R8 ;  /* 0x00000008002d7202 */ /* 0x000fe40000000f00 */
[----:B------:R-:W-:Y:S02]  /*1abc0*/  MOV R44, R10 ;  /* 0x0000000a002c7202 */ /* 0x000fe40000000f00 */
[----:B------:R-:W-:-:S02]  /*1abd0*/  LOP3.LUT R28, R28, R53, RZ, 0x3c, !PT ;  /* 0x000000351c1c7212 */ /* 0x000fc400078e3cff */
[----:B------:R-:W-:Y:S01]  /*1abe0*/  F2FP.F16.F32.PACK_AB R8, R97, R96 ;  /* 0x000000606108723e */ /* 0x000fe200000000ff */
[----:B--2---:R-:W2:Y:S01]  /*1abf0*/  LDC.64 R38, c[0x0][0xbd8] ;  /* 0x0002f600ff267b82 */ /* 0x004ea20000000a00 */
[----:B------:R-:W-:Y:S02]  /*1ac00*/  F2FP.F16.F32.PACK_AB R9, R99, R98 ;  /* 0x000000626309723e */ /* 0x000fe400000000ff */
[----:B------:R-:W-:Y:S02]  /*1ac10*/  F2FP.F16.F32.PACK_AB R10, R101, R100 ;  /* 0x00000064650a723e */ /* 0x000fe400000000ff */
[----:B------:R-:W-:Y:S02]  /*1ac20*/  F2FP.F16.F32.PACK_AB R11, R103, R102 ;  /* 0x00000066670b723e */ /* 0x000fe400000000ff */
[----:B------:R-:W-:Y:S02]  /*1ac30*/  F2FP.F16.F32.PACK_AB R4, R105, R104 ;  /* 0x000000686904723e */ /* 0x000fe400000000ff */
[----:B------:R-:W-:Y:S01]  /*1ac40*/  F2FP.F16.F32.PACK_AB R5, R107, R106 ;  /* 0x0000006a6b05723e */ /* 0x000fe200000000ff */
[----:B------:R3:W-:Y:S01]  /*1ac50*/  STSM.16.M88.4 [R45], R8 ;  /* 0x000000082d007844 */ /* 0x0007e20000000200 */
[----:B------:R-:W-:-:S02]  /*1ac60*/  F2FP.F16.F32.PACK_AB R6, R109, R108 ;  /* 0x0000006c6d06723e */ /* 0x000fc400000000ff */
[----:B------:R-:W-:Y:S02]  /*1ac70*/  F2FP.F16.F32.PACK_AB R7, R111, R110 ;  /* 0x0000006e6f07723e */ /* 0x000fe400000000ff */
[----:B------:R-:W-:Y:S02]  /*1ac80*/  MOV R43, R12 ;  /* 0x0000000c002b7202 */ /* 0x000fe40000000f00 */
[----:B------:R-:W-:Y:S01]  /*1ac90*/  MOV R42, R14 ;  /* 0x0000000e002a7202 */ /* 0x000fe20000000f00 */
[----:B------:R4:W-:Y:S01]  /*1aca0*/  STSM.16.M88.4 [R44], R4 ;  /* 0x000000042c007844 */ /* 0x0009e20000000200 */
[----:B------:R-:W-:Y:S02]  /*1acb0*/  MOV R0, R24 ;  /* 0x0000001800007202 */ /* 0x000fe40000000f00 */
[----:B------:R-:W-:Y:S02]  /*1acc0*/  MOV R41, R26 ;  /* 0x0000001a00297202 */ /* 0x000fe40000000f00 */
[----:B------:R-:W-:Y:S01]  /*1acd0*/  F2FP.F16.F32.PACK_AB R12, R113, R112 ;  /* 0x00000070710c723e */ /* 0x000fe200000000ff */
[----:B------:R-:W-:Y:S01]  /*1ace0*/  ULDC UR4, c[0x0][0xa88] ;  /* 0x0002a20000047ab9 */ /* 0x000fe20000000800 */
[----:B------:R-:W-:Y:S01]  /*1acf0*/  F2FP.F16.F32.PACK_AB R13, R115, R114 ;  /* 0x00000072730d723e */ /* 0x000fe200000000ff */
[----:B---3--:R-:W3:Y:S01]  /*1ad00*/  @P0 LDC.64 R8, c[0x0][0xbe0] ;  /* 0x0002f800ff080b82 */ /* 0x008ee20000000a00 */
[----:B------:R-:W-:Y:S01]  /*1ad10*/  F2FP.F16.F32.PACK_AB R14, R31, R116 ;  /* 0x000000741f0e723e */ /* 0x000fe200000000ff */
[----:B--2---:R-:W-:Y:S01]  /*1ad20*/  IMAD.WIDE R38, R221, 0x4, R38 ;  /* 0x00000004dd267825 */ /* 0x004fe200078e0226 */
[----:B------:R-:W-:-:S02]  /*1ad30*/  F2FP.F16.F32.PACK_AB R15, R119, R118 ;  /* 0x00000076770f723e */ /* 0x000fc400000000ff */
[----:B------:R-:W-:Y:S02]  /*1ad40*/  MOV R40, R28 ;  /* 0x0000001c00287202 */ /* 0x000fe40000000f00 */
[----:B------:R-:W-:Y:S01]  /*1ad50*/  F2FP.F16.F32.PACK_AB R24, R121, R120 ;  /* 0x000000787918723e */ /* 0x000fe200000000ff */
[----:B------:R-:W-:Y:S01]  /*1ad60*/  STSM.16.M88.4 [R43], R12 ;  /* 0x0000000c2b007844 */ /* 0x000fe20000000200 */
[----:B------:R-:W-:Y:S01]  /*1ad70*/  F2FP.F16.F32.PACK_AB R25, R123, R122 ;  /* 0x0000007a7b19723e */ /* 0x000fe200000000ff */
[----:B----4-:R-:W-:Y:S01]  /*1ad80*/  IMAD.MOV.U32 R44, RZ, RZ, RZ ;  /* 0x000000ffff2c7224 */ /* 0x010fe200078e00ff */
[----:B------:R-:W-:Y:S02]  /*1ad90*/  F2FP.F16.F32.PACK_AB R26, R125, R124 ;  /* 0x0000007c7d1a723e */ /* 0x000fe400000000ff */
[----:B------:R-:W-:Y:S02]  /*1ada0*/  F2FP.F16.F32.PACK_AB R27, R127, R126 ;  /* 0x0000007e7f1b723e */ /* 0x000fe400000000ff */
[----:B------:R-:W-:-:S02]  /*1adb0*/  F2FP.F16.F32.PACK_AB R28, R21, R128 ;  /* 0x00000080151c723e */ /* 0x000fc400000000ff */
[----:B------:R-:W-:Y:S01]  /*1adc0*/  F2FP.F16.F32.PACK_AB R29, R131, R130 ;  /* 0x00000082831d723e */ /* 0x000fe200000000ff */
[----:B------:R-:W-:Y:S01]  /*1add0*/  STSM.16.M88.4 [R42], R24 ;  /* 0x000000182a007844 */ /* 0x000fe20000000200 */
[----:B------:R-:W-:Y:S02]  /*1ade0*/  F2FP.F16.F32.PACK_AB R31, R135, R134 ;  /* 0x00000086871f723e */ /* 0x000fe400000000ff */
[----:B------:R-:W-:Y:S02]  /*1adf0*/  F2FP.F16.F32.PACK_AB R4, R145, R144 ;  /* 0x000000909104723e */ /* 0x000fe400000000ff */
[----:B------:R-:W-:Y:S01]  /*1ae00*/  F2FP.F16.F32.PACK_AB R5, R147, R146 ;  /* 0x000000929305723e */ /* 0x000fe200000000ff */
[----:B------:R2:W-:Y:S01]  /*1ae10*/  STSM.16.M88.4 [R0], R28 ;  /* 0x0000001c00007844 */ /* 0x0005e20000000200 */
[----:B------:R-:W-:Y:S02]  /*1ae20*/  F2FP.F16.F32.PACK_AB R6, R149, R148 ;  /* 0x000000949506723e */ /* 0x000fe400000000ff */
[----:B------:R-:W-:Y:S01]  /*1ae30*/  F2FP.F16.F32.PACK_AB R7, R151, R150 ;  /* 0x000000969707723e */ /* 0x000fe200000000ff */
[----:B------:R4:W-:Y:S04]  /*1ae40*/  STSM.16.M88.4 [R41], R32 ;  /* 0x0000002029007844 */ /* 0x0009e80000000200 */
[----:B------:R4:W-:Y:S01]  /*1ae50*/  STSM.16.M88.4 [R40], R4 ;  /* 0x0000000428007844 */ /* 0x0009e20000000200 */
[----:B------:R-:W-:Y:S01]  /*1ae60*/  BAR.SYNC.DEFER_BLOCKING 0x1, 0x100 ;  /* 0x0044000000007b1d */ /* 0x000fe20000010000 */
[----:B---3--:R-:W-:-:S04]  /*1ae70*/  @P0 IMAD.WIDE R8, R221, 0x4, R8 ;  /* 0x00000004dd080825 */ /* 0x008fc800078e0208 */
[----:B--2---:R-:W-:Y:S01]  /*1ae80*/  IMAD.U32 R0, RZ, RZ, UR4 ;  /* 0x00000004ff007e24 */ /* 0x004fe2000f8e00ff */
[----:B------:R4:W5:Y:S01]  /*1ae90*/  @P2 LDG.E R44, desc[UR54][R38.64] ;  /* 0x00000036262c2981 */ /* 0x000962000c1e1900 */
[----:B------:R-:W-:-:S04]  /*1aea0*/  IMAD.IADD R11, R16, 0x1, R203 ;  /* 0x00000001100b7824 */ /* 0x000fc800078e02cb */
[----:B------:R4:W5:Y:S01]  /*1aeb0*/  @P0 LDG.E R0, desc[UR54][R8.64] ;  /* 0x0000003608000981 */ /* 0x000962000c1e1900 */
[----:B------:R-:W-:Y:S01]  /*1aec0*/  IMAD.WIDE R36, R11, 0x2, R36 ;  /* 0x000000020b247825 */ /* 0x000fe200078e0224 */
[----:B------:R-:W-:Y:S06]  /*1aed0*/  @P0 BRA `(.L_x_1579) ;  /* 0x0000000000100947 */ /* 0x000fec0003800000 */
[----:B------:R-:W-:Y:S05]  /*1aee0*/  @!P2 BRA `(.L_x_1579) ;  /* 0x00000000000ca947 */ /* 0x000fea0003800000 */
[----:B----4-:R-:W2:Y:S04]  /*1aef0*/  LDG.E R5, desc[UR54][R38.64] ;  /* 0x0000003626057981 */ /* 0x010ea8000c1e1900 */
[----:B-----5:R-:W2:Y:S02]  /*1af00*/  LDG.E R0, desc[UR54][R38.64+0x4] ;  /* 0x0000043626007981 */ /* 0x020ea4000c1e1900 */
[----:B--2---:R-:W-:-:S07]  /*1af10*/  IMAD.IADD R0, R0, 0x1, -R5 ;  /* 0x0000000100007824 */ /* 0x004fce00078e0a05 */
.L_x_1579:
[----:B------:R-:W-:Y:S01]  /*1af20*/  SHF.R.S32.HI R48, RZ, 0x1f, R219 ;  /* 0x0000001fff307819 */ /* 0x000fe200000114db */
[----:B------:R-:W-:Y:S01]  /*1af30*/  ULDC.64 UR4, c[0x0][0xb70] ;  /* 0x0002dc0000047ab9 */ /* 0x000fe20000000a00 */
[----:B-----5:R-:W-:Y:S01]  /*1af40*/  SHF.R.S32.HI R45, RZ, 0x1f, R44 ;  /* 0x0000001fff2d7819 */ /* 0x020fe2000001142c */
[----:B------:R-:W-:Y:S01]  /*1af50*/  IMAD R11, R223, 0x80, R204 ;  /* 0x00000080df0b7824 */ /* 0x000fe200078e02cc */
[----:B------:R-:W-:Y:S01]  /*1af60*/  SEL R49, R221, RZ, !P2 ;  /* 0x000000ffdd317207 */ /* 0x000fe20005000000 */
[----:B----4-:R-:W-:Y:S01]  /*1af70*/  IMAD R6, R48, UR4, RZ ;  /* 0x0000000430067c24 */ /* 0x010fe2000f8e02ff */
[C---:B------:R-:W-:Y:S01]  /*1af80*/  IADD3 R9, P0, R36.reuse, 0x1000, RZ ;  /* 0x0000100024097810 */ /* 0x040fe20007f1e0ff */
[----:B------:R-:W-:Y:S01]  /*1af90*/  IMAD.WIDE.U32 R4, R219, UR4, R44 ;  /* 0x00000004db047c25 */ /* 0x000fe2000f8e002c */
[----:B------:R-:W-:Y:S02]  /*1afa0*/  IADD3 R13, P1, R36, 0x2000, RZ ;  /* 0x00002000240d7810 */ /* 0x000fe40007f3e0ff */
[----:B------:R-:W-:Y:S01]  /*1afb0*/  LOP3.LUT R8, R9, 0x380, RZ, 0xc0, !PT ;  /* 0x0000038009087812 */ /* 0x000fe200078ec0ff */
[----:B------:R-:W-:Y:S01]  /*1afc0*/  IMAD R7, R219, UR5, R6 ;  /* 0x00000005db077c24 */ /* 0x000fe2000f8e0206 */
[----:B------:R-:W-:Y:S01]  /*1afd0*/  SHF.R.S32.HI R6, RZ, 0x1f, R221 ;  /* 0x0000001fff067819 */ /* 0x000fe200000114dd */
[----:B------:R-:W-:Y:S01]  /*1afe0*/  ULDC.64 UR4, c[0x0][0xb78] ;  /* 0x0002de0000047ab9 */ /* 0x000fe20000000a00 */
[----:B------:R-:W-:Y:S01]  /*1aff0*/  SHF.R.U64 R8, R8, 0x3, RZ ;  /* 0x0000000308087819 */ /* 0x000fe200000012ff */
[----:B------:R-:W-:Y:S01]  /*1b000*/  IMAD.IADD R5, R5, 0x1, R7 ;  /* 0x0000000105057824 */ /* 0x000fe200078e0207 */
[----:B------:R-:W-:-:S02]  /*1b010*/  SEL R50, R6, RZ, !P2 ;  /* 0x000000ff06327207 */ /* 0x000fc40005000000 */
[----:B------:R-:W-:Y:S01]  /*1b020*/  IADD3 R25, P2, R36, 0x3000, RZ ;  /* 0x0000300024197810 */ /* 0x000fe20007f5e0ff */
[----:B------:R-:W-:Y:S01]  /*1b030*/  IMAD.WIDE.U32 R4, R49, UR4, R4 ;  /* 0x0000000431047c25 */ /* 0x000fe2000f8e0004 */
[----:B------:R-:W-:Y:S02]  /*1b040*/  SHF.R.S32.HI R7, RZ, 0x1f, R11 ;  /* 0x0000001fff077819 */ /* 0x000fe4000001140b */
[----:B------:R-:W-:Y:S01]  /*1b050*/  LOP3.LUT R24, R25, 0x380, RZ, 0xc0, !PT ;  /* 0x0000038019187812 */ /* 0x000fe200078ec0ff */
[----:B------:R-:W-:Y:S01]  /*1b060*/  IMAD R6, R50, UR4, RZ ;  /* 0x0000000432067c24 */ /* 0x000fe2000f8e02ff */
[----:B------:R-:W-:Y:S02]  /*1b070*/  IADD3 R4, P3, R11, R4, RZ ;  /* 0x000000040b047210 */ /* 0x000fe40007f7e0ff */
[----:B------:R-:W-:Y:S01]  /*1b080*/  LOP3.LUT R12, R13, 0x380, RZ, 0xc0, !PT ;  /* 0x000003800d0c7812 */ /* 0x000fe200078ec0ff */
[----:B------:R-:W-:Y:S01]  /*1b090*/  IMAD R6, R49, UR5, R6 ;  /* 0x0000000531067c24 */ /* 0x000fe2000f8e0206 */
[----:B------:R-:W-:Y:S01]  /*1b0a0*/  ULDC.64 UR4, c[0x0][0xb40] ;  /* 0x0002d00000047ab9 */ /* 0x000fe20000000a00 */
[----:B------:R-:W-:-:S02]  /*1b0b0*/  SHF.R.U64 R24, R24, 0x3, RZ ;  /* 0x0000000318187819 */ /* 0x000fc400000012ff */
[----:B------:R-:W-:Y:S01]  /*1b0c0*/  LOP3.LUT R8, R8, R9, RZ, 0x3c, !PT ;  /* 0x0000000908087212 */ /* 0x000fe200078e3cff */
[--C-:B------:R-:W-:Y:S01]  /*1b0d0*/  IMAD.X R9, RZ, RZ, R37.reuse, P0 ;  /* 0x000000ffff097224 */ /* 0x100fe200000e0625 */
[----:B------:R-:W-:Y:S01]  /*1b0e0*/  IADD3.X R7, R7, R5, R6, P3, !PT ;  /* 0x0000000507077210 */ /* 0x000fe20001ffe406 */
[----:B------:R-:W-:Y:S01]  /*1b0f0*/  VIADD R5, R11, 0x8 ;  /* 0x000000080b057836 */ /* 0x000fe20000000000 */
[----:B------:R-:W-:Y:S02]  /*1b100*/  LEA R46, P3, R4, UR4, 0x2 ;  /* 0x00000004042e7c11 */ /* 0x000fe4000f8610ff */
[----:B------:R-:W-:Y:S02]  /*1b110*/  SHF.R.U64 R12, R12, 0x3, RZ ;  /* 0x000000030c0c7819 */ /* 0x000fe400000012ff */
[----:B------:R-:W-:Y:S01]  /*1b120*/  LOP3.LUT R24, R24, R25, RZ, 0x3c, !PT ;  /* 0x0000001918187212 */ /* 0x000fe200078e3cff */
[----:B------:R-:W-:Y:S01]  /*1b130*/  IMAD.X R25, RZ, RZ, R37, P2 ;  /* 0x000000ffff197224 */ /* 0x000fe200010e0625 */
[----:B------:R-:W-:Y:S01]  /*1b140*/  LEA.HI.X R47, R4, UR5, R7, 0x2, P3 ;  /* 0x00000005042f7c11 */ /* 0x000fe200098f1407 */
[----:B------:R-:W-:Y:S01]  /*1b150*/  ULDC.64 UR4, c[0x0][0xaa0] ;  /* 0x0002a80000047ab9 */ /* 0x000fe20000000a00 */
[----:B------:R-:W-:-:S02]  /*1b160*/  IADD3 R29, P5, R36, 0x4000, RZ ;  /* 0x00004000241d7810 */ /* 0x000fc40007fbe0ff */
[C---:B------:R-:W-:Y:S02]  /*1b170*/  IADD3 R33, P4, R36.reuse, 0x5000, RZ ;  /* 0x0000500024217810 */ /* 0x040fe40007f9e0ff */
[----:B------:R-:W-:Y:S02]  /*1b180*/  IADD3 R39, P3, R36, 0x6000, RZ ;  /* 0x0000600024277810 */ /* 0x000fe40007f7e0ff */
[----:B------:R-:W-:Y:S02]  /*1b190*/  LOP3.LUT P0, RZ, R224, 0x3, RZ, 0xc0, !PT ;  /* 0x00000003e0ff7812 */ /* 0x000fe4000780c0ff */
[----:B------:R-:W-:Y:S02]  /*1b1a0*/  IADD3 R7, P2, R36, 0x7000, RZ ;  /* 0x0000700024077810 */ /* 0x000fe40007f5e0ff */
[----:B------:R-:W-:Y:S01]  /*1b1b0*/  LOP3.LUT R12, R12, R13, RZ, 0x3c, !PT ;  /* 0x0000000d0c0c7212 */ /* 0x000fe200078e3cff */
[--C-:B------:R-:W-:Y:S01]  /*1b1c0*/  IMAD.X R13, RZ, RZ, R37.reuse, P1 ;  /* 0x000000ffff0d7224 */ /* 0x100fe200008e0625 */
[----:B------:R-:W-:Y:S01]  /*1b1d0*/  LOP3.LUT R28, R29, 0x380, RZ, 0xc0, !PT ;  /* 0x000003801d1c7812 */ /* 0x000fe200078ec0ff */
[----:B------:R-:W-:Y:S01]  /*1b1e0*/  IMAD.X R41, RZ, RZ, R37, P2 ;  /* 0x000000ffff297224 */ /* 0x000fe200010e0625 */
[----:B------:R-:W-:-:S02]  /*1b1f0*/  LOP3.LUT R32, R33, 0x380, RZ, 0xc0, !PT ;  /* 0x0000038021207812 */ /* 0x000fc400078ec0ff */
[----:B------:R-:W-:Y:S02]  /*1b200*/  LOP3.LUT R38, R39, 0x380, RZ, 0xc0, !PT ;  /* 0x0000038027267812 */ /* 0x000fe400078ec0ff */
[-C--:B------:R-:W-:Y:S02]  /*1b210*/  ISETP.GE.OR P1, PT, R11, R0.reuse, P0 ;  /* 0x000000000b00720c */ /* 0x080fe40000726670 */
[----:B------:R-:W-:Y:S02]  /*1b220*/  LOP3.LUT R4, R36, 0x380, RZ, 0xc0, !PT ;  /* 0x0000038024047812 */ /* 0x000fe400078ec0ff */
[----:B------:R-:W-:Y:S02]  /*1b230*/  ISETP.GE.OR P0, PT, R5, R0, P0 ;  /* 0x000000000500720c */ /* 0x000fe40000706670 */
[----:B------:R-:W-:Y:S02]  /*1b240*/  LOP3.LUT R6, R7, 0x380, RZ, 0xc0, !PT ;  /* 0x0000038007067812 */ /* 0x000fe400078ec0ff */
[----:B------:R-:W-:-:S02]  /*1b250*/  SHF.R.U64 R28, R28, 0x3, RZ ;  /* 0x000000031c1c7819 */ /* 0x000fc400000012ff */
[----:B------:R-:W-:Y:S02]  /*1b260*/  SHF.R.U64 R32, R32, 0x3, RZ ;  /* 0x0000000320207819 */ /* 0x000fe400000012ff */
[----:B------:R-:W-:Y:S01]  /*1b270*/  SHF.R.U64 R38, R38, 0x3, RZ ;  /* 0x0000000326267819 */ /* 0x000fe200000012ff */
[----:B------:R2:W-:Y:S01]  /*1b280*/  @!P1 STG.E desc[UR54][R46.64], R20 ;  /* 0x000000142e009986 */ /* 0x0005e2000c101936 */
        /* <DEDUP_REMOVED lines=8> */
[----:B------:R-:W-:Y:S01]  /*1b310*/  IMAD R45, R45, UR4, RZ ;  /* 0x000000042d2d7c24 */ /* 0x000fe2000f8e02ff */
[----:B------:R-:W-:Y:S01]  /*1b320*/  LOP3.LUT R4, R5, R36, RZ, 0x3c, !PT ;  /* 0x0000002405047212 */ /* 0x000fe200078e3cff */
[----:B------:R-:W-:Y:S01]  /*1b330*/  IMAD.MOV.U32 R5, RZ, RZ, R37 ;  /* 0x000000ffff057224 */ /* 0x000fe200078e0025 */
[----:B------:R-:W-:Y:S01]  /*1b340*/  IADD3.X R39, RZ, R37, RZ, P3, !PT ;  /* 0x00000025ff277210 */ /* 0x000fe20001ffe4ff */
[----:B--2---:R-:W-:Y:S01]  /*1b350*/  IMAD.MOV.U32 R20, RZ, RZ, R16 ;  /* 0x000000ffff147224 */ /* 0x004fe200078e0010 */
[----:B------:R-:W-:Y:S01]  /*1b360*/  LOP3.LUT R40, R6, R7, RZ, 0x3c, !PT ;  /* 0x0000000706287212 */ /* 0x000fe200078e3cff */
[----:B------:R-:W-:Y:S01]  /*1b370*/  IMAD.MOV.U32 R21, RZ, RZ, R17 ;  /* 0x000000ffff157224 */ /* 0x000fe200078e0011 */
[----:B------:R-:W5:Y:S01]  /*1b380*/  LD.E.128 R8, desc[UR54][R8.64] ;  /* 0x0000003608087980 */ /* 0x000f62000c101d00 */
[----:B------:R-:W-:-:S03]  /*1b390*/  IMAD R45, R44, UR5, R45 ;  /* 0x000000052c2d7c24 */ /* 0x000fc6000f8e022d */
[----:B------:R-:W5:Y:S01]  /*1b3a0*/  LD.E.128 R4, desc[UR54][R4.64] ;  /* 0x0000003604047980 */ /* 0x000f62000c101d00 */
[----:B------:R-:W-:Y:S01]  /*1b3b0*/  IMAD.WIDE.U32 R20, R44, UR4, R20 ;  /* 0x000000042c147c25 */ /* 0x000fe2000f8e0014 */
[----:B------:R-:W-:Y:S02]  /*1b3c0*/  ULDC.64 UR4, c[0x0][0xae0] ;  /* 0x0002b80000047ab9 */ /* 0x000fe40000000a00 */
[----:B------:R-:W5:Y:S04]  /*1b3d0*/  LD.E.128 R12, desc[UR54][R12.64] ;  /* 0x000000360c0c7980 */ /* 0x000f68000c101d00 */
[----:B------:R-:W5:Y:S04]  /*1b3e0*/  LD.E.128 R24, desc[UR54][R24.64] ;  /* 0x0000003618187980 */ /* 0x000f68000c101d00 */
[----:B------:R-:W5:Y:S04]  /*1b3f0*/  LD.E.128 R28, desc[UR54][R28.64] ;  /* 0x000000361c1c7980 */ /* 0x000f68000c101d00 */
[----:B------:R-:W5:Y:S04]  /*1b400*/  LD.E.128 R32, desc[UR54][R32.64] ;  /* 0x0000003620207980 */ /* 0x000f68000c101d00 */
[----:B------:R-:W5:Y:S04]  /*1b410*/  LD.E.128 R36, desc[UR54][R38.64] ;  /* 0x0000003626247980 */ /* 0x000f68000c101d00 */
[----:B------:R-:W5:Y:S01]  /*1b420*/  LD.E.128 R40, desc[UR54][R40.64] ;  /* 0x0000003628287980 */ /* 0x000f62000c101d00 */
[----:B------:R-:W-:Y:S01]  /*1b430*/  @!PT LDS RZ, [RZ] ;  /* 0x00000000fffff984 */ /* 0x000fe20000000800 */
[----:B------:R-:W-:Y:S01]  /*1b440*/  @!PT LDS RZ, [RZ] ;  /* 0x00000000fffff984 */ /* 0x000fe20000000800 */
[----:B------:R-:W-:Y:S01]  /*1b450*/  @!PT LDS RZ, [RZ] ;  /* 0x00000000fffff984 */ /* 0x000fe20000000800 */
[----:B------:R-:W-:Y:S01]  /*1b460*/  @!PT LDS RZ, [RZ] ;  /* 0x00000000fffff984 */ /* 0x000fe20000000800 */
[----:B------:R2:W-:Y:S06]  /*1b470*/  MEMBAR.ALL.CTA ;  /* 0x0000000000007992 */ /* 0x0005ec0000008000 */
[----:B--2---:R-:W2:Y:S01]  /*1b480*/  FENCE.VIEW.ASYNC.S ;  /* 0x00000000000073c6 */ /* 0x004ea20000000000 */
[----:B------:R-:W-:-:S02]  /*1b490*/  IMAD.IADD R21, R21, 0x1, R45 ;  /* 0x0000000115157824 */ /* 0x000fc400078e022d */
[----:B------:R-:W-:Y:S02]  /*1b4a0*/  IMAD R45, R223, -0x80, R0 ;  /* 0xffffff80df2d7824 */ /* 0x000fe400078e0200 */
[----:B------:R-:W-:-:S03]  /*1b4b0*/  IMAD R44, R48, UR4, RZ ;  /* 0x00000004302c7c24 */ /* 0x000fc6000f8e02ff */
[----:B------:R-:W-:Y:S01]  /*1b4c0*/  ISETP.GE.AND P3, PT, R18, R45, PT ;  /* 0x0000002d1200720c */ /* 0x000fe20003f66270 */
[C---:B---3--:R-:W-:Y:S02]  /*1b4d0*/  IMAD R3, R219.reuse, UR5, R44 ;  /* 0x00000005db037c24 */ /* 0x048fe4000f8e022c */
[----:B------:R-:W-:Y:S01]  /*1b4e0*/  IMAD.WIDE.U32 R20, R219, UR4, R20 ;  /* 0x00000004db147c25 */ /* 0x000fe2000f8e0014 */
[----:B------:R-:W-:-:S03]  /*1b4f0*/  ULDC.64 UR4, c[0x0][0xae8] ;  /* 0x0002ba0000047ab9 */ /* 0x000fc60000000a00 */
[----:B------:R-:W-:Y:S02]  /*1b500*/  VIADD R0, R2, 0x28820 ;  /* 0x0002882002007836 */ /* 0x000fe40000000000 */
[----:B------:R-:W-:Y:S02]  /*1b510*/  IMAD R44, R50, UR4, RZ ;  /* 0x00000004322c7c24 */ /* 0x000fe4000f8e02ff */
[----:B------:R-:W-:Y:S01]  /*1b520*/  IMAD.IADD R21, R21, 0x1, R3 ;  /* 0x0000000115157824 */ /* 0x000fe200078e0203 */
[----:B------:R-:W-:Y:S01]  /*1b530*/  PRMT R0, RZ, 0x654, R0 ;  /* 0x00000654ff007816 */ /* 0x000fe20000000000 */
[C---:B------:R-:W-:Y:S01]  /*1b540*/  IMAD R3, R49.reuse, UR5, R44 ;  /* 0x0000000531037c24 */ /* 0x040fe2000f8e022c */
[----:B------:R-:W-:Y:S01]  /*1b550*/  BSSY B1, `(.L_x_1580) ;  /* 0x0000018000017945 */ /* 0x000fe20003800000 */
[----:B------:R-:W-:Y:S01]  /*1b560*/  IMAD.WIDE.U32 R46, R49, UR4, R20 ;  /* 0x00000004312e7c25 */ /* 0x000fe2000f8e0014 */
[----:B--2---:R2:W-:Y:S01]  /*1b570*/  SYNCS.ARRIVE.TRANS64.RED.A1T0 RZ, [R0+URZ], RZ ;  /* 0x000000ff00ff79a7 */ /* 0x0045e2000810043f */
[----:B------:R-:W-:-:S02]  /*1b580*/  ISETP.GE.AND P0, PT, R189, R45, PT ;  /* 0x0000002dbd00720c */ /* 0x000fc40003f06270 */
[-C--:B------:R-:W-:Y:S01]  /*1b590*/  ISETP.GE.AND P1, PT, R188, R45.reuse, PT ;  /* 0x0000002dbc00720c */ /* 0x080fe20003f26270 */
[----:B------:R-:W-:Y:S01]  /*1b5a0*/  IMAD.IADD R51, R47, 0x1, R3 ;  /* 0x000000012f337824 */ /* 0x000fe200078e0203 */
[----:B------:R-:W-:Y:S01]  /*1b5b0*/  ISETP.GE.AND P2, PT, R190, R45, PT ;  /* 0x0000002dbe00720c */ /* 0x000fe20003f46270 */
[----:B------:R-:W-:Y:S01]  /*1b5c0*/  IMAD.WIDE R44, R223, 0x80, R18 ;  /* 0x00000080df2c7825 */ /* 0x000fe200078e0212 */
[----:B------:R-:W-:Y:S11]  /*1b5d0*/  @P3 BRA `(.L_x_1581) ;  /* 0x00000000003c3947 */ /* 0x000ff60003800000 */
[----:B------:R-:W-:Y:S01]  /*1b5e0*/  ULDC.64 UR6, c[0x0][0xad8] ;  /* 0x0002b60000067ab9 */ /* 0x000fe20000000a00 */
[----:B------:R-:W-:Y:S01]  /*1b5f0*/  IMAD.MOV.U32 R20, RZ, RZ, R46 ;  /* 0x000000ffff147224 */ /* 0x000fe200078e002e */
[----:B------:R-:W-:Y:S01]  /*1b600*/  ULDC UR4, c[0x0][0xa8c] ;  /* 0x0002a30000047ab9 */ /* 0x000fe20000000800 */
[----:B------:R-:W-:Y:S01]  /*1b610*/  IMAD R3, R45, UR6, RZ ;  /* 0x000000062d037c24 */ /* 0x000fe2000f8e02ff */
[----:B------:R-:W-:Y:S01]  /*1b620*/  ISETP.GE.AND P3, PT, R16, UR4, PT ;  /* 0x0000000410007c0c */ /* 0x000fe2000bf66270 */
[----:B------:R-:W-:Y:S01]  /*1b630*/  IMAD.MOV.U32 R21, RZ, RZ, R51 ;  /* 0x000000ffff157224 */ /* 0x000fe200078e0033 */
[----:B------:R-:W-:Y:S01]  /*1b640*/  ISETP.GE.AND P4, PT, R195, UR4, PT ;  /* 0x00000004c3007c0c */ /* 0x000fe2000bf86270 */
        /* <DEDUP_REMOVED lines=8> */
.L_x_1581:
[----:B------:R-:W-:Y:S05]  /*1b6d0*/  BSYNC B1 ;  /* 0x0000000000017941 */ /* 0x000fea0003800000 */
.L_x_1580:
[----:B------:R-:W-:Y:S04]  /*1b6e0*/  BSSY B1, `(.L_x_1582) ;  /* 0x0000013000017945 */ /* 0x000fe80003800000 */
[----:B------:R-:W-:Y:S05]  /*1b6f0*/  @P0 BRA `(.L_x_1583) ;  /* 0x0000000000440947 */ /* 0x000fea0003800000 */
[----:B------:R-:W-:Y:S01]  /*1b700*/  IADD3 R3, P0, R44, 0x20, RZ ;  /* 0x000000202c037810 */ /* 0x000fe20007f1e0ff */
[----:B------:R-:W-:Y:S01]  /*1b710*/  ULDC.64 UR6, c[0x0][0xad8] ;  /* 0x0002b60000067ab9 */ /* 0x000fe20000000a00 */
[----:B---3-5:R-:W-:Y:S01]  /*1b720*/  IMAD.MOV.U32 R4, RZ, RZ, R46 ;  /* 0x000000ffff047224 */ /* 0x028fe200078e002e */
[----:B------:R-:W-:Y:S01]  /*1b730*/  ULDC UR4, c[0x0][0xa8c] ;  /* 0x0002a30000047ab9 */ /* 0x000fe20000000800 */
[----:B------:R-:W-:Y:S01]  /*1b740*/  IMAD.MOV.U32 R5, RZ, RZ, R51 ;  /* 0x000000ffff057224 */ /* 0x000fe200078e0033 */
[----:B------:R-:W-:Y:S01]  /*1b750*/  ISETP.GE.AND P3, PT, R16, UR4, PT ;  /* 0x0000000410007c0c */ /* 0x000fe2000bf66270 */
[----:B--2---:R-:W-:Y:S01]  /*1b760*/  IMAD.X R0, RZ, RZ, R45, P0 ;  /* 0x000000ffff007224 */ /* 0x004fe200000e062d */
[----:B------:R-:W-:Y:S01]  /*1b770*/  ISETP.GE.AND P4, PT, R195, UR4, PT ;  /* 0x00000004c3007c0c */ /* 0x000fe2000bf86270 */
[----:B------:R-:W-:-:S04]  /*1b780*/  IMAD.WIDE.U32 R4, R3, UR6, R4 ;  /* 0x0000000603047c25 */ /* 0x000fc8000f8e0004 */
        /* <DEDUP_REMOVED lines=8> */
.L_x_1583:
[----:B------:R-:W-:Y:S05]  /*1b810*/  BSYNC B1 ;  /* 0x0000000000017941 */ /* 0x000fea0003800000 */
.L_x_1582:
        /* <DEDUP_REMOVED lines=14> */
[----:B----4-:R-:W-:Y:S01]  /*1b900*/  LEA R6, P0, R4, UR6, 0x1 ;  /* 0x0000000604067c11 */ /* 0x010fe2000f8008ff */
[----:B------:R-:W-:-:S05]  /*1b910*/  IMAD.IADD R3, R5, 0x1, R3 ;  /* 0x0000000105037824 */ /* 0x000fca00078e0203 */
[----:B------:R-:W-:-:S05]  /*1b920*/  LEA.HI.X R7, R4, UR7, R3, 0x1, P0 ;  /* 0x0000000704077c11 */ /* 0x000fca00080f0c03 */
[----:B------:R2:W-:Y:S04]  /*1b930*/  @!P1 STG.E.128 desc[UR54][R6.64], R12 ;  /* 0x0000000c06009986 */ /* 0x0005e8000c101d36 */
[----:B------:R2:W-:Y:S02]  /*1b940*/  @!P3 STG.E.128 desc[UR54][R6.64+0x80], R36 ;  /* 0x000080240600b986 */ /* 0x0005e4000c101d36 */
.L_x_1585:
[----:B------:R-:W-:Y:S05]  /*1b950*/  BSYNC B1 ;  /* 0x0000000000017941 */ /* 0x000fea0003800000 */
.L_x_1584:
[----:B------:R-:W-:Y:S05]  /*1b960*/  @P2 BRA `(.L_x_1586) ;  /* 0x0000000800ac2947 */ /* 0x000fea0003800000 */
[----:B------:R-:W-:Y:S01]  /*1b970*/  IADD3 R3, P0, R44, 0x60, RZ ;  /* 0x000000602c037810 */ /* 0x000fe20007f1e0ff */
[----:B------:R-:W-:Y:S01]  /*1b980*/  ULDC.64 UR6, c[0x0][0xad8] ;  /* 0x0002b60000067ab9 */ /* 0x000fe20000000a00 */
[----:B---3-5:R-:W-:Y:S01]  /*1b990*/  MOV R5, R51 ;  /* 0x0000003300057202 */ /* 0x028fe20000000f00 */
[----:B------:R-:W-:Y:S01]  /*1b9a0*/  IMAD.MOV.U32 R4, RZ, RZ, R46 ;  /* 0x000000ffff047224 */ /* 0x000fe200078e002e */
[----:B------:R-:W-:Y:S01]  /*1b9b0*/  ULDC UR4, c[0x0][0xa8c] ;  /* 0x0002a30000047ab9 */ /* 0x000fe20000000800 */
[----:B------:R-:W-:Y:S01]  /*1b9c0*/  IMAD.X R44, RZ, RZ, R45, P0 ;  /* 0x000000ffff2c7224 */ /* 0x000fe200000e062d */
[----:B------:R-:W-:Y:S01]  /*1b9d0*/  ISETP.GE.AND P1, PT, R16, UR4, PT ;  /* 0x0000000410007c0c */ /* 0x000fe2000bf26270 */
[----:B------:R-:W-:-:S04]  /*1b9e0*/  IMAD.WIDE.U32 R4, R3, UR6, R4 ;  /* 0x0000000603047c25 */ /* 0x000fc8000f8e0004 */
[----:B------:R-:W-:-:S04]  /*1b9f0*/  IMAD R44, R44, UR6, RZ ;  /* 0x000000062c2c7c24 */ /* 0x000fc8000f8e02ff */
[----:B------:R-:W-:Y:S01]  /*1ba00*/  IMAD R3, R3, UR7, R44 ;  /* 0x0000000703037c24 */ /* 0x000fe2000f8e022c */
[----:B------:R-:W-:Y:S02]  /*1ba10*/  ULDC.64 UR6, c[0x0][0xa80] ;  /* 0x0002a00000067ab9 */ /* 0x000fe40000000a00 */
[----:B--2-4-:R-:W-:Y:S01]  /*1ba20*/  LEA R6, P0, R4, UR6, 0x1 ;  /* 0x0000000604067c11 */ /* 0x014fe2000f8008ff */
[----:B------:R-:W-:-:S05]  /*1ba30*/  IMAD.IADD R3, R5, 0x1, R3 ;  /* 0x0000000105037824 */ /* 0x000fca00078e0203 */
[----:B------:R-:W-:Y:S02]  /*1ba40*/  LEA.HI.X R7, R4, UR7, R3, 0x1, P0 ;  /* 0x0000000704077c11 */ /* 0x000fe400080f0c03 */
[----:B------:R-:W-:-:S03]  /*1ba50*/  ISETP.GE.AND P0, PT, R195, UR4, PT ;  /* 0x00000004c3007c0c */ /* 0x000fc6000bf06270 */
[----:B------:R2:W-:Y:S10]  /*1ba60*/  @!P1 STG.E.128 desc[UR54][R6.64], R24 ;  /* 0x0000001806009986 */ /* 0x0005f4000c101d36 */
[----:B------:R-:W-:Y:S05]  /*1ba70*/  @P0 BRA `(.L_x_1586) ;  /* 0x0000000800680947 */ /* 0x000fea0003800000 */
[----:B------:R3:W-:Y:S01]  /*1ba80*/  STG.E.128 desc[UR54][R6.64+0x80], R40 ;  /* 0x0000802806007986 */ /* 0x0007e2000c101d36 */
[----:B------:R-:W-:Y:S05]  /*1ba90*/  BRA `(.L_x_1586) ;  /* 0x0000000800607947 */ /* 0x000fea0003800000 */
.L_x_1578:
[----:B------:R-:W-:Y:S01]  /*1baa0*/  ULDC.64 UR4, c[0x0][0xbd8] ;  /* 0x0002f60000047ab9 */ /* 0x000fe20000000a00 */
[----:B------:R-:W2:Y:S01]  /*1bab0*/  LDC.64 R4, c[0x0][0xbd8] ;  /* 0x0002f600ff047b82 */ /* 0x000ea20000000a00 */
[----:B------:R-:W-:Y:S01]  /*1bac0*/  ISETP.NE.U32.AND P0, PT, RZ, UR4, PT ;  /* 0x00000004ff007c0c */ /* 0x000fe2000bf05070 */
[----:B------:R-:W-:-:S03]  /*1bad0*/  IMAD.MOV.U32 R3, RZ, RZ, RZ ;  /* 0x000000ffff037224 */ /* 0x000fc600078e00ff */
[----:B------:R-:W-:Y:S01]  /*1bae0*/  ISETP.NE.AND.EX P0, PT, RZ, UR5, PT, P0 ;  /* 0x00000005ff007c0c */ /* 0x000fe2000bf05300 */
[----:B------:R-:W-:Y:S02]  /*1baf0*/  ULDC.64 UR4, c[0x0][0xbe0] ;  /* 0x0002f80000047ab9 */ /* 0x000fe40000000a00 */
[----:B------:R-:W-:-:S04]  /*1bb00*/  ISETP.NE.U32.AND P1, PT, RZ, UR4, PT ;  /* 0x00000004ff007c0c */ /* 0x000fc8000bf25070 */
[----:B------:R-:W-:Y:S01]  /*1bb10*/  ISETP.NE.AND.EX P1, PT, RZ, UR5, PT, P1 ;  /* 0x00000005ff007c0c */ /* 0x000fe2000bf25310 */
[----:B--2---:R-:W-:-:S12]  /*1bb20*/  IMAD.WIDE R4, R221, 0x4, R4 ;  /* 0x00000004dd047825 */ /* 0x004fd800078e0204 */
[----:B------:R-:W2:Y:S01]  /*1bb30*/  @P1 LDC.64 R6, c[0x0][0xbe0] ;  /* 0x0002f800ff061b82 */ /* 0x000ea20000000a00 */
[----:B------:R-:W-:Y:S02]  /*1bb40*/  ULDC UR4, c[0x0][0xa88] ;  /* 0x0002a20000047ab9 */ /* 0x000fe40000000800 */
[----:B------:R-:W-:Y:S01]  /*1bb50*/  IMAD.U32 R0, RZ, RZ, UR4 ;  /* 0x00000004ff007e24 */ /* 0x000fe2000f8e00ff */
[----:B------:R3:W5:Y:S01]  /*1bb60*/  @P0 LDG.E R3, desc[UR54][R4.64] ;  /* 0x0000003604030981 */ /* 0x000762000c1e1900 */
[----:B--2---:R-:W-:-:S05]  /*1bb70*/  @P1 IMAD.WIDE R6, R221, 0x4, R6 ;  /* 0x00000004dd061825 */ /* 0x004fca00078e0206 */
[----:B------:R3:W5:Y:S01]  /*1bb80*/  @P1 LDG.E R0, desc[UR54][R6.64] ;  /* 0x0000003606001981 */ /* 0x000762000c1e1900 */
[----:B------:R-:W-:Y:S02]  /*1bb90*/  ISETP.GT.AND P2, PT, R230, 0x7f, PT ;  /* 0x0000007fe600780c */ /* 0x000fe40003f44270 */
[----:B------:R-:W-:Y:S01]  /*1bba0*/  SHF.R.S32.HI R8, RZ, 0x1f, R221 ;  /* 0x0000001fff087819 */ /* 0x000fe200000114dd */
[----:B------:R-:W-:Y:S10]  /*1bbb0*/  @P1 BRA `(.L_x_1587) ;  /* 0x0000000000101947 */ /* 0x000ff40003800000 */
[----:B------:R-:W-:Y:S05]  /*1bbc0*/  @!P0 BRA `(.L_x_1587) ;  /* 0x00000000000c8947 */ /* 0x000fea0003800000 */
[----:B---3--:R-:W2:Y:S04]  /*1bbd0*/  LDG.E R7, desc[UR54][R4.64] ;  /* 0x0000003604077981 */ /* 0x008ea8000c1e1900 */
[----:B-----5:R-:W2:Y:S02]  /*1bbe0*/  LDG.E R0, desc[UR54][R4.64+0x4] ;  /* 0x0000043604007981 */ /* 0x020ea4000c1e1900 */
[----:B--2---:R-:W-:-:S07]  /*1bbf0*/  IMAD.IADD R0, R0, 0x1, -R7 ;  /* 0x0000000100007824 */ /* 0x004fce00078e0a07 */
.L_x_1587:
[----:B------:R-:W-:Y:S01]  /*1bc00*/  BSSY B1, `(.L_x_1588) ;  /* 0x000001c000017945 */ /* 0x000fe20003800000 */
[----:B------:R-:W-:Y:S02]  /*1bc10*/  SEL R10, R8, RZ, !P0 ;  /* 0x000000ff080a7207 */ /* 0x000fe40004000000 */
[----:B------:R-:W-:Y:S02]  /*1bc20*/  SHF.R.S32.HI R9, RZ, 0x1f, R219 ;  /* 0x0000001fff097819 */ /* 0x000fe400000114db */
[----:B------:R-:W-:Y:S02]  /*1bc30*/  SEL R11, R221, RZ, !P0 ;  /* 0x000000ffdd0b7207 */ /* 0x000fe40004000000 */
[----:B-----5:R-:W-:Y:S01]  /*1bc40*/  SHF.R.S32.HI R8, RZ, 0x1f, R3 ;  /* 0x0000001fff087819 */ /* 0x020fe20000011403 */
[----:B------:R-:W-:Y:S06]  /*1bc50*/  @P2 BRA `(.L_x_1589) ;  /* 0x0000000000582947 */ /* 0x000fec0003800000 */
[----:B---3--:R-:W2:Y:S02]  /*1bc60*/  S2R R4, SR_TID.X ;  /* 0x0000000000047919 */ /* 0x008ea40000002100 */
[----:B--2---:R-:W-:-:S04]  /*1bc70*/  IMAD R4, R223, 0x80, R4 ;  /* 0x00000080df047824 */ /* 0x004fc800078e0204 */
[----:B------:R-:W-:-:S05]  /*1bc80*/  VIADD R5, R4, 0xffffff80 ;  /* 0xffffff8004057836 */ /* 0x000fca0000000000 */
[----:B------:R-:W-:-:S13]  /*1bc90*/  ISETP.GE.AND P0, PT, R5, R0, PT ;  /* 0x000000000500720c */ /* 0x000fda0003f06270 */
[----:B------:R-:W-:Y:S05]  /*1bca0*/  @P0 BRA `(.L_x_1589) ;  /* 0x0000000000440947 */ /* 0x000fea0003800000 */
[----:B------:R-:W-:Y:S01]  /*1bcb0*/  IADD3 R4, P0, R5, R3, RZ ;  /* 0x0000000305047210 */ /* 0x000fe20007f1e0ff */
[----:B------:R-:W-:Y:S02]  /*1bcc0*/  ULDC.64 UR4, c[0x0][0xb70] ;  /* 0x0002dc0000047ab9 */ /* 0x000fe40000000a00 */
[----:B------:R-:W-:Y:S01]  /*1bcd0*/  IMAD R6, R9, UR4, RZ ;  /* 0x0000000409067c24 */ /* 0x000fe2000f8e02ff */
[----:B------:R-:W-:-:S03]  /*1bce0*/  LEA.HI.X.SX32 R5, R5, R8, 0x1, P0 ;  /* 0x0000000805057211 */ /* 0x000fc600000f0eff */
        /* <DEDUP_REMOVED lines=13> */
.L_x_1589:
[----:B------:R-:W-:Y:S05]  /*1bdc0*/  BSYNC B1 ;  /* 0x0000000000017941 */ /* 0x000fea0003800000 */
.L_x_1588:
[----:B------:R-:W-:Y:S01]  /*1bdd0*/  ULDC.64 UR4, c[0x0][0xaa0] ;  /* 0x0002a80000047ab9 */ /* 0x000fe20000000a00 */
[----:B---3--:R-:W-:Y:S01]  /*1bde0*/  IMAD.MOV.U32 R4, RZ, RZ, R16 ;  /* 0x000000ffff047224 */ /* 0x008fe200078e0010 */
[----:B------:R-:W-:Y:S01]  /*1bdf0*/  BSSY B1, `(.L_x_1590) ;  /* 0x0000028000017945 */ /* 0x000fe20003800000 */
[----:B--2---:R-:W-:Y:S02]  /*1be00*/  IMAD.MOV.U32 R5, RZ, RZ, R17 ;  /* 0x000000ffff057224 */ /* 0x004fe400078e0011 */
        /* <DEDUP_REMOVED lines=8> */
[----:B------:R-:W-:Y:S01]  /*1be90*/  IMAD R3, R219, UR5, R6 ;  /* 0x00000005db037c24 */ /* 0x000fe2000f8e0206 */
[-C--:B------:R-:W-:Y:S01]  /*1bea0*/  ISETP.GE.AND P2, PT, R189, R7.reuse, PT ;  /* 0x00000007bd00720c */ /* 0x080fe20003f46270 */
[----:B------:R-:W-:Y:S01]  /*1beb0*/  IMAD.WIDE.U32 R4, R219, UR4, R4 ;  /* 0x00000004db047c25 */ /* 0x000fe2000f8e0004 */
[----:B------:R-:W-:Y:S01]  /*1bec0*/  ULDC.64 UR4, c[0x0][0xae8] ;  /* 0x0002ba0000047ab9 */ /* 0x000fe20000000a00 */
[----:B------:R-:W-:-:S02]  /*1bed0*/  ISETP.GE.AND P0, PT, R188, R7, PT ;  /* 0x00000007bc00720c */ /* 0x000fc40003f06270 */
[----:B------:R-:W-:Y:S01]  /*1bee0*/  IMAD.IADD R5, R5, 0x1, R3 ;  /* 0x0000000105057824 */ /* 0x000fe200078e0203 */
[----:B------:R-:W-:Y:S01]  /*1bef0*/  ISETP.GE.AND P1, PT, R190, R7, PT ;  /* 0x00000007be00720c */ /* 0x000fe20003f26270 */
[----:B------:R-:W-:Y:S02]  /*1bf00*/  IMAD R0, R10, UR4, RZ ;  /* 0x000000040a007c24 */ /* 0x000fe4000f8e02ff */
[----:B------:R-:W-:-:S04]  /*1bf10*/  IMAD.WIDE.U32 R6, R11, UR4, R4 ;  /* 0x000000040b067c25 */ /* 0x000fc8000f8e0004 */
[----:B------:R-:W-:Y:S02]  /*1bf20*/  IMAD R3, R11, UR5, R0 ;  /* 0x000000050b037c24 */ /* 0x000fe4000f8e0200 */
[----:B------:R-:W-:Y:S02]  /*1bf30*/  IMAD.MOV.U32 R4, RZ, RZ, R18 ;  /* 0x000000ffff047224 */ /* 0x000fe400078e0012 */
        /* <DEDUP_REMOVED lines=19> */
.L_x_1591:
[----:B------:R-:W-:Y:S05]  /*1c070*/  BSYNC B1 ;  /* 0x0000000000017941 */ /* 0x000fea0003800000 */
.L_x_1590:
[----:B------:R-:W-:Y:S04]  /*1c080*/  BSSY B1, `(.L_x_1592) ;  /* 0x0000013000017945 */ /* 0x000fe80003800000 */
[----:B------:R-:W-:Y:S05]  /*1c090*/  @P2 BRA `(.L_x_1593) ;  /* 0x0000000000442947 */ /* 0x000fea0003800000 */
[----:B------:R-:W-:Y:S01]  /*1c0a0*/  IADD3 R3, P2, R8, 0x20, RZ ;  /* 0x0000002008037810 */ /* 0x000fe20007f5e0ff */
[----:B------:R-:W-:Y:S01]  /*1c0b0*/  ULDC.64 UR6, c[0x0][0xad8] ;  /* 0x0002b60000067ab9 */ /* 0x000fe20000000a00 */
[----:B------:R-:W-:Y:S01]  /*1c0c0*/  MOV R5, R11 ;  /* 0x0000000b00057202 */ /* 0x000fe20000000f00 */
[----:B------:R-:W-:Y:S01]  /*1c0d0*/  IMAD.MOV.U32 R4, RZ, RZ, R6 ;  /* 0x000000ffff047224 */ /* 0x000fe200078e0006 */
[----:B------:R-:W-:Y:S01]  /*1c0e0*/  ULDC UR4, c[0x0][0xa8c] ;  /* 0x0002a30000047ab9 */ /* 0x000fe20000000800 */
[----:B------:R-:W-:Y:S01]  /*1c0f0*/  IMAD.X R0, RZ, RZ, R9, P2 ;  /* 0x000000ffff007224 */ /* 0x000fe200010e0609 */
[----:B------:R-:W-:Y:S01]  /*1c100*/  ISETP.GE.AND P3, PT, R16, UR4, PT ;  /* 0x0000000410007c0c */ /* 0x000fe2000bf66270 */
[----:B------:R-:W-:Y:S01]  /*1c110*/  IMAD.WIDE.U32 R4, R3, UR6, R4 ;  /* 0x0000000603047c25 */ /* 0x000fe2000f8e0004 */
[----:B------:R-:W-:-:S03]  /*1c120*/  ISETP.GE.AND P4, PT, R195, UR4, PT ;  /* 0x00000004c3007c0c */ /* 0x000fc6000bf86270 */
[----:B------:R-:W-:-:S04]  /*1c130*/  IMAD R0, R0, UR6, RZ ;  /* 0x0000000600007c24 */ /* 0x000fc8000f8e02ff */
[----:B------:R-:W-:Y:S01]  /*1c140*/  IMAD R3, R3, UR7, R0 ;  /* 0x0000000703037c24 */ /* 0x000fe2000f8e0200 */
[----:B------:R-:W-:Y:S02]  /*1c150*/  ULDC.64 UR6, c[0x0][0xa80] ;  /* 0x0002a00000067ab9 */ /* 0x000fe40000000a00 */
[----:B--2---:R-:W-:Y:S01]  /*1c160*/  LEA R12, P2, R4, UR6, 0x1 ;  /* 0x00000006040c7c11 */ /* 0x004fe2000f8408ff */
[----:B------:R-:W-:-:S05]  /*1c170*/  IMAD.IADD R3, R5, 0x1, R3 ;  /* 0x0000000105037824 */ /* 0x000fca00078e0203 */
[----:B------:R-:W-:-:S05]  /*1c180*/  LEA.HI.X R13, R4, UR7, R3, 0x1, P2 ;  /* 0x00000007040d7c11 */ /* 0x000fca00090f0c03 */
[----:B------:R3:W-:Y:S04]  /*1c190*/  @!P3 STG.E.128 desc[UR54][R12.64], RZ ;  /* 0x000000ff0c00b986 */ /* 0x0007e8000c101d36 */
[----:B------:R3:W-:Y:S02]  /*1c1a0*/  @!P4 STG.E.128 desc[UR54][R12.64+0x80], RZ ;  /* 0x000080ff0c00c986 */ /* 0x0007e4000c101d36 */
.L_x_1593:
[----:B------:R-:W-:Y:S05]  /*1c1b0*/  BSYNC B1 ;  /* 0x0000000000017941 */ /* 0x000fea0003800000 */
.L_x_1592:
        /* <DEDUP_REMOVED lines=10> */
[----:B------:R-:W-:-:S04]  /*1c260*/  IMAD.WIDE.U32 R4, R3, UR6, R4 ;  /* 0x0000000603047c25 */ /* 0x000fc8000f8e0004 */
[----:B------:R-:W-:-:S04]  /*1c270*/  IMAD R0, R0, UR6, RZ ;  /* 0x0000000600007c24 */ /* 0x000fc8000f8e02ff */
[----:B------:R-:W-:Y:S01]  /*1c280*/  IMAD R3, R3, UR7, R0 ;  /* 0x0000000703037c24 */ /* 0x000fe2000f8e0200 */
[----:B------:R-:W-:Y:S02]  /*1c290*/  ULDC.64 UR6, c[0x0][0xa80] ;  /* 0x0002a00000067ab9 */ /* 0x000fe40000000a00 */
[----:B--23--:R-:W-:Y:S01]  /*1c2a0*/  LEA R12, P0, R4, UR6, 0x1 ;  /* 0x00000006040c7c11 */ /* 0x00cfe2000f8008ff */
[----:B------:R-:W-:-:S05]  /*1c2b0*/  IMAD.IADD R3, R5, 0x1, R3 ;  /* 0x0000000105037824 */ /* 0x000fca00078e0203 */
[----:B------:R-:W-:-:S05]  /*1c2c0*/  LEA.HI.X R13, R4, UR7, R3, 0x1, P0 ;  /* 0x00000007040d7c11 */ /* 0x000fca00080f0c03 */
[----:B------:R4:W-:Y:S04]  /*1c2d0*/  @!P2 STG.E.128 desc[UR54][R12.64], RZ ;  /* 0x000000ff0c00a986 */ /* 0x0009e8000c101d36 */
[----:B------:R4:W-:Y:S02]  /*1c2e0*/  @!P3 STG.E.128 desc[UR54][R12.64+0x80], RZ ;  /* 0x000080ff0c00b986 */ /* 0x0009e4000c101d36 */
.L_x_1595:
[----:B------:R-:W-:Y:S05]  /*1c2f0*/  BSYNC B1 ;  /* 0x0000000000017941 */ /* 0x000fea0003800000 */
.L_x_1594:
        /* <DEDUP_REMOVED lines=16> */
[----:B------:R0:W-:Y:S04]  /*1c400*/  @!P1 STG.E.128 desc[UR54][R6.64], RZ ;  /* 0x000000ff06009986 */ /* 0x0001e8000c101d36 */
[----:B------:R0:W-:Y:S02]  /*1c410*/  @!P2 STG.E.128 desc[UR54][R6.64+0x80], RZ ;  /* 0x000080ff0600a986 */ /* 0x0001e4000c101d36 */
.L_x_1586:
[----:B------:R-:W-:Y:S05]  /*1c420*/  BSYNC B0 ;  /* 0x0000000000007941 */ /* 0x000fea0003800000 */
.L_x_1577:
[----:B------:R-:W-:Y:S02]  /*1c430*/  ULDC UR4, c[0x0][0xc14] ;  /* 0x0003050000047ab9 */ /* 0x000fe40000000800 */
[----:B-1----:R-:W-:-:S13]  /*1c440*/  ISETP.GE.AND P0, PT, R199, UR4, PT ;  /* 0x00000004c7007c0c */ /* 0x002fda000bf06270 */
[----:B------:R-:W-:Y:S05]  /*1c450*/  @!P0 BRA `(.L_x_1596) ;  /* 0xfffffe4c00348947 */ /* 0x000fea000383ffff */
[----:B------:R-:W-:Y:S05]  /*1c460*/  BRA `(.L_x_1316) ;  /* 0x0000006000b07947 */ /* 0x000fea0003800000 */
.L_x_1314:
[----:B------:R-:W-:-:S08]  /*1c470*/  NOP ;  /* 0x0000000000007918 */ /* 0x000fd00000000000 */
[----:B------:R-:W0:-:S00]  /*1c480*/  USETMAXREG.DEALLOC.CTAPOOL 0x18 ;  /* 0x00000018000079c8 */ /* 0x000e0000080e0500 */
[----:B0-----:R-:W-:-:S06]  /*1c490*/  LOP3.LUT R0, R0, 0x3, RZ, 0xc0, !PT ;  /* 0x0000000300007812 */ /* 0x001fcc00078ec0ff */
[----:B------:R-:W0:Y:S02]  /*1c4a0*/  SHFL.IDX PT, R0, R0, RZ, 0x1f ;  /* 0x00001fff00007589 */ /* 0x000e2400000e0000 */
[----:B0-----:R-:W-:-:S13]  /*1c4b0*/  ISETP.NE.AND P0, PT, R0, RZ, PT ;  /* 0x000000ff0000720c */ /* 0x001fda0003f05270 */
[----:B------:R-:W-:Y:S05]  /*1c4c0*/  @P0 BRA `(.L_x_1316) ;  /* 0x0000006000980947 */ /* 0x000fea0003800000 */
[----:B------:R-:W-:Y:S01]  /*1c4d0*/  LOP3.LUT R7, R3, 0x1f, RZ, 0xc0, !PT ;  /* 0x0000001f03077812 */ /* 0x000fe200078ec0ff */
[----:B------:R-:W-:Y:S01]  /*1c4e0*/  ULDC UR5, c[0x0][0xc14] ;  /* 0x0003050000057ab9 */ /* 0x000fe20000000800 */
[----:B------:R-:W-:Y:S01]  /*1c4f0*/  LOP3.LUT R0, R0, 0xffffffdf, RZ, 0xc0, !PT ;  /* 0xffffffdf00007812 */ /* 0x000fe200078ec0ff */
[----:B------:R-:W-:Y:S01]  /*1c500*/  IMAD.MOV.U32 R8, RZ, RZ, RZ ;  /* 0x000000ffff087224 */ /* 0x000fe200078e00ff */
[----:B------:R-:W-:Y:S01]  /*1c510*/  ISETP.NE.AND P0, PT, R7, 0x1f, PT ;  /* 0x0000001f0700780c */ /* 0x000fe20003f05270 */
[----:B------:R-:W0:Y:S01]  /*1c520*/  S2UR UR6, SR_CTAID.X ;  /* 0x00000000000679c3 */ /* 0x000e220000002500 */
[----:B------:R-:W-:-:S11]  /*1c530*/  ULDC UR4, c[0x0][0xc10] ;  /* 0x0003040000047ab9 */ /* 0x000fd60000000800 */
[----:B------:R-:W-:Y:S02]  /*1c540*/  @P0 LOP3.LUT R0, R0, 0x20, RZ, 0xfc, !PT ;  /* 0x0000002000000812 */ /* 0x000fe400078efcff */
[----:B------:R-:W-:-:S13]  /*1c550*/  ISETP.GE.OR P0, PT, R7, UR5, !P0 ;  /* 0x0000000507007c0c */ /* 0x000fda000c706670 */
[----:B------:R-:W1:Y:S02]  /*1c560*/  @!P0 LDC.64 R2, c[0x0][0xc58] ;  /* 0x00031600ff028b82 */ /* 0x000e640000000a00 */
[----:B-1----:R-:W-:-:S05]  /*1c570*/  @!P0 IMAD.WIDE.U32 R2, R7, 0x4, R2 ;  /* 0x0000000407028825 */ /* 0x002fca00078e0002 */
        /* <DEDUP_REMOVED lines=19> */
[----:B-1----:R-:W-:Y:S01]  /*1c6b0*/  SEL R3, R6, RZ, P0 ;  /* 0x000000ff06037207 */ /* 0x002fe20000000000 */
[----:B------:R-:W-:Y:S01]  /*1c6c0*/  IMAD.MOV.U32 R6, RZ, RZ, RZ ;  /* 0x000000ffff067224 */ /* 0x000fe200078e00ff */
[----:B------:R-:W-:-:S03]  /*1c6d0*/  ISETP.GE.U32.AND P0, PT, R7, 0x8, PT ;  /* 0x000000080700780c */ /* 0x000fc60003f06070 */
[----:B------:R-:W-:-:S05]  /*1c6e0*/  IMAD.IADD R3, R4, 0x1, R3 ;  /* 0x0000000104037824 */ /* 0x000fca00078e0203 */
[----:B------:R-:W1:Y:S05]  /*1c6f0*/  SHFL.UP PT, R2, R3, 0x8, RZ ;  /* 0x0500000003027989 */ /* 0x000e6a00000e00ff */
[----:B------:R-:W-:-:S04]  /*1c700*/  @P0 LOP3.LUT R0, R0, 0x4, RZ, 0xfc, !PT ;  /* 0x0000000400000812 */ /* 0x000fc800078efcff */
[----:B------:R-:W-:Y:S02]  /*1c710*/  LOP3.LUT R0, R0, 0xfffffffd, RZ, 0xc0, !PT ;  /* 0xfffffffd00007812 */ /* 0x000fe400078ec0ff */
[----:B-1----:R-:W-:Y:S02]  /*1c720*/  SEL R2, R2, RZ, P0 ;  /* 0x000000ff02027207 */ /* 0x002fe40000000000 */
[----:B------:R-:W-:-:S03]  /*1c730*/  ISETP.GE.U32.AND P0, PT, R7, 0x10, PT ;  /* 0x000000100700780c */ /* 0x000fc60003f06070 */
[----:B------:R-:W-:-:S05]  /*1c740*/  IMAD.IADD R2, R3, 0x1, R2 ;  /* 0x0000000103027824 */ /* 0x000fca00078e0202 */
[----:B------:R-:W1:Y:S05]  /*1c750*/  SHFL.UP PT, R5, R2, 0x10, RZ ;  /* 0x0600000002057989 */ /* 0x000e6a00000e00ff */
[----:B------:R-:W-:Y:S02]  /*1c760*/  @P0 LOP3.LUT R0, R0, 0x2, RZ, 0xfc, !PT ;  /* 0x0000000200000812 */ /* 0x000fe400078efcff */
        /* <DEDUP_REMOVED lines=12> */
.L_x_1601:
[----:B------:R-:W-:Y:S01]  /*1c830*/  VIADD R6, R6, 0x1f ;  /* 0x0000001f06067836 */ /* 0x000fe20000000000 */
[----:B------:R-:W-:-:S04]  /*1c840*/  MOV R19, UR7 ;  /* 0x0000000700137c02 */ /* 0x000fc80008000f00 */
        /* <DEDUP_REMOVED lines=13> */
.L_x_1600:
[----:B------:R-:W-:Y:S05]  /*1c920*/  BSYNC B0 ;  /* 0x0000000000007941 */ /* 0x000fea0003800000 */
.L_x_1599:
        /* <DEDUP_REMOVED lines=25> */
.L_x_1597:
        /* <DEDUP_REMOVED lines=20> */
.L_x_1602:
        /* <DEDUP_REMOVED lines=21> */
[----:B------:R-:W-:Y:S01]  /*1cd50*/  IMAD R4, R10, R2, RZ ;  /* 0x000000020a047224 */ /* 0x000fe200078e02ff */
[----:B------:R-:W-:-:S03]  /*1cd60*/  IADD3 R2, -R2, RZ, RZ ;  /* 0x000000ff02027210 */ /* 0x000fc60007ffe1ff */
        /* <DEDUP_REMOVED lines=33> */
.L_x_1598:
[----:B------:R-:W-:Y:S02]  /*1cf80*/  IMAD.MOV.U32 R17, RZ, RZ, RZ ;  /* 0x000000ffff117224 */ /* 0x000fe400078e00ff */
[----:B------:R-:W-:Y:S02]  /*1cf90*/  IMAD.U32 R16, RZ, RZ, UR6 ;  /* 0x00000006ff107e24 */ /* 0x000fe4000f8e00ff */
[----:B------:R-:W-:-:S07]  /*1cfa0*/  IMAD.MOV.U32 R18, RZ, RZ, RZ ;  /* 0x000000ffff127224 */ /* 0x000fce00078e00ff */
.L_x_1603:
        /* <DEDUP_REMOVED lines=16> */
[----:B------:R-:W-:Y:S01]  /*1d0b0*/  ULDC.64 UR38, c[0x0][0x198] ;  /* 0x0000660000267ab9 */ /* 0x000fe20000000a00 */
[----:B------:R-:W-:Y:S02]  /*1d0c0*/  ULDC UR37, c[0x0][0xc] ;  /* 0x0000030000257ab9 */ /* 0x000fe40000000800 */
[----:B------:R1:W-:Y:S04]  /*1d0d0*/  STL [R1+0x10], R0 ;  /* 0x0000100001007387 */ /* 0x0003e80000100800 */
[----:B------:R1:W-:Y:S04]  /*1d0e0*/  STL [R1+0xc], RZ ;  /* 0x00000cff01007387 */ /* 0x0003e80000100800 */
[----:B------:R1:W-:Y:S04]  /*1d0f0*/  STL [R1], RZ ;  /* 0x000000ff01007387 */ /* 0x0003e80000100800 */
[----:B------:R1:W-:Y:S02]  /*1d100*/  STL [R1+0x8], R0 ;  /* 0x0000080001007387 */ /* 0x0003e40000100800 */
.L_x_1705:
[----:B------:R-:W-:Y:S05]  /*1d110*/  YIELD ;  /* 0x0000000000007946 */ /* 0x000fea0003800000 */
[----:B------:R-:W-:Y:S01]  /*1d120*/  ULDC.64 UR4, c[0x0][0xa28] ;  /* 0x00028a0000047ab9 */ /* 0x000fe20000000a00 */
[----:B------:R-:W-:Y:S01]  /*1d130*/  IMAD.MOV.U32 R9, RZ, RZ, RZ ;  /* 0x000000ffff097224 */ /* 0x000fe200078e00ff */
[----:B------:R-:W-:Y:S01]  /*1d140*/  ISETP.NE.U32.AND P0, PT, RZ, UR4, PT ;  /* 0x00000004ff007c0c */ /* 0x000fe2000bf05070 */
[----:B-1----:R-:W-:Y:S01]  /*1d150*/  IMAD.MOV.U32 R0, RZ, RZ, RZ ;  /* 0x000000ffff007224 */ /* 0x002fe200078e00ff */
[----:B------:R-:W-:Y:S01]  /*1d160*/  ULDC.64 UR8, c[0x0][0xa08] ;  /* 0x0002820000087ab9 */ /* 0x000fe20000000a00 */
[----:B------:R-:W-:Y:S01]  /*1d170*/  ULDC.64 UR10, c[0x0][0xa10] ;  /* 0x00028400000a7ab9 */ /* 0x000fe20000000a00 */
[----:B------:R-:W-:Y:S01]  /*1d180*/  ISETP.NE.AND.EX P0, PT, RZ, UR5, PT, P0 ;  /* 0x00000005ff007c0c */ /* 0x000fe2000bf05300 */
[----:B------:R-:W-:-:S12]  /*1d190*/  ULDC.64 UR4, c[0x0][0xa00] ;  /* 0x0002800000047ab9 */ /* 0x000fd80000000a00 */
[----:B---3--:R-:W1:Y:S01]  /*1d1a0*/  @P0 LDC.64 R2, c[0x0][0xa28] ;  /* 0x00028a00ff020b82 */ /* 0x008e620000000a00 */
[----:B------:R-:W-:Y:S01]  /*1d1b0*/  ISETP.NE.U32.AND P2, PT, RZ, UR4, PT ;  /* 0x00000004ff007c0c */ /* 0x000fe2000bf45070 */
[----:B-1----:R-:W-:-:S05]  /*1d1c0*/  @P0 IMAD.WIDE R2, R19, 0x4, R2 ;  /* 0x0000000413020825 */ /* 0x002fca00078e0202 */
[----:B------:R1:W5:Y:S01]  /*1d1d0*/  @P0 LDG.E R9, desc[UR54][R2.64] ;  /* 0x0000003602090981 */ /* 0x000362000c1e1900 */
[----:B------:R-:W-:Y:S01]  /*1d1e0*/  ISETP.NE.AND.EX P2, PT, RZ, UR5, PT, P2 ;  /* 0x00000005ff007c0c */ /* 0x000fe2000bf45320 */
[----:B------:R-:W-:Y:S01]  /*1d1f0*/  ULDC.64 UR4, c[0x0][0xa18] ;  /* 0x0002860000047ab9 */ /* 0x000fe20000000a00 */
[----:B-1----:R-:W1:Y:S02]  /*1d200*/  LDC.64 R2, c[0x0][0xa00] ;  /* 0x00028000ff027b82 */ /* 0x002e640000000a00 */
[----:B-1----:R-:W-:-:S09]  /*1d210*/  IMAD.WIDE R2, R19, 0x4, R2 ;  /* 0x0000000413027825 */ /* 0x002fd200078e0202 */
[----:B--2---:R-:W2:Y:S01]  /*1d220*/  @P2 LDG.E R0, desc[UR54][R2.64] ;  /* 0x0000003602002981 */ /* 0x004ea2000c1e1900 */
[----:B------:R-:W-:Y:S01]  /*1d230*/  ISETP.NE.U32.AND P0, PT, RZ, UR4, PT ;  /* 0x00000004ff007c0c */ /* 0x000fe2000bf05070 */
[----:B------:R-:W-:-:S03]  /*1d240*/  ULDC UR4, c[0x0][0x288] ;  /* 0x0000a20000047ab9 */ /* 0x000fc60000000800 */
[----:B------:R-:W-:-:S13]  /*1d250*/  ISETP.NE.AND.EX P0, PT, RZ, UR5, PT, P0 ;  /* 0x00000005ff007c0c */ /* 0x000fda000bf05300 */
[----:B------:R-:W1:Y:S01]  /*1d260*/  @P0 LDC.64 R4, c[0x0][0xa18] ;  /* 0x00028600ff040b82 */ /* 0x000e620000000a00 */
[----:B------:R-:W-:Y:S01]  /*1d270*/  ISETP.NE.U32.AND P1, PT, RZ, UR8, PT ;  /* 0x00000008ff007c0c */ /* 0x000fe2000bf25070 */
[----:B------:R-:W-:-:S03]  /*1d280*/  ULDC UR6, c[0x0][0x338] ;  /* 0x0000ce0000067ab9 */ /* 0x000fc60000000800 */
[----:B------:R-:W-:Y:S02]  /*1d290*/  ISETP.NE.AND.EX P3, PT, RZ, UR9, PT, P1 ;  /* 0x00000009ff007c0c */ /* 0x000fe4000bf65310 */
[----:B------:R-:W-:Y:S01]  /*1d2a0*/  ISETP.NE.U32.AND P1, PT, RZ, UR10, PT ;  /* 0x0000000aff007c0c */ /* 0x000fe2000bf25070 */
[----:B------:R-:W-:-:S03]  /*1d2b0*/  IMAD.U32 R10, RZ, RZ, UR6 ;  /* 0x00000006ff0a7e24 */ /* 0x000fc6000f8e00ff */
[----:B------:R-:W-:Y:S01]  /*1d2c0*/  ISETP.NE.AND.EX P1, PT, RZ, UR11, PT, P1 ;  /* 0x0000000bff007c0c */ /* 0x000fe2000bf25310 */
[----:B-1----:R-:W-:Y:S01]  /*1d2d0*/  @P0 IMAD.WIDE R4, R19, 0x4, R4 ;  /* 0x0000000413040825 */ /* 0x002fe200078e0204 */
[----:B--2---:R1:W-:Y:S03]  /*1d2e0*/  STL [R1+0x24], R0 ;  /* 0x0000240001007387 */ /* 0x0043e60000100800 */
[----:B-1----:R-:W-:Y:S01]  /*1d2f0*/  IMAD.U32 R0, RZ, RZ, UR4 ;  /* 0x00000004ff007e24 */ /* 0x002fe2000f8e00ff */
[----:B------:R-:W-:Y:S02]  /*1d300*/  ULDC.64 UR4, c[0x0][0x3f8] ;  /* 0x0000fe0000047ab9 */ /* 0x000fe40000000a00 */
[----:B------:R-:W-:-:S03]  /*1d310*/  UISETP.NE.U32.AND UP0, UPT, UR4, URZ, UPT ;  /* 0x0000003f0400728c */ /* 0x000fc6000bf05070 */
[----:B------:R-:W-:Y:S01]  /*1d320*/  ULDC UR4, c[0x0][0x404] ;  /* 0x0001010000047ab9 */ /* 0x000fe20000000800 */
[----:B------:R-:W-:Y:S01]  /*1d330*/  UISETP.NE.AND.EX UP0, UPT, UR5, URZ, UPT, UP0 ;  /* 0x0000003f0500728c */ /* 0x000fe2000bf05300 */
[----:B------:R1:W5:Y:S02]  /*1d340*/  @P0 LDG.E R0, desc[UR54][R4.64] ;  /* 0x0000003604000981 */ /* 0x000364000c1e1900 */
[----:B------:R-:W-:Y:S01]  /*1d350*/  ULDC UR5, c[0x0][0x2e0] ;  /* 0x0000b80000057ab9 */ /* 0x000fe20000000800 */
[----:B------:R-:W-:-:S04]  /*1d360*/  USEL UR4, UR4, 0x1, UP0 ;  /* 0x0000000104047887 */ /* 0x000fc80008000000 */
[----:B------:R-:W-:-:S06]  /*1d370*/  UIMAD UR4, UR4, UR5, URZ ;  /* 0x00000005040472a4 */ /* 0x000fcc000f8e023f */
[----:B-1----:R-:W-:Y:S01]  /*1d380*/  IMAD.U32 R4, RZ, RZ, UR4 ;  /* 0x00000004ff047e24 */ /* 0x002fe2000f8e00ff */
[----:B------:R-:W-:Y:S06]  /*1d390*/  @P0 BRA `(.L_x_1605) ;  /* 0x0000000000100947 */ /* 0x000fec0003800000 */
[----:B------:R-:W-:Y:S05]  /*1d3a0*/  @!P2 BRA `(.L_x_1605) ;  /* 0x00000000000ca947 */ /* 0x000fea0003800000 */
[----:B------:R-:W2:Y:S04]  /*1d3b0*/  LDG.E R5, desc[UR54][R2.64] ;  /* 0x0000003602057981 */ /* 0x000ea8000c1e1900 */
[----:B-----5:R-:W2:Y:S02]  /*1d3c0*/  LDG.E R0, desc[UR54][R2.64+0x4] ;  /* 0x0000043602007981 */ /* 0x020ea4000c1e1900 */
[----:B--2---:R-:W-:-:S07]  /*1d3d0*/  IMAD.IADD R0, R0, 0x1, -R5 ;  /* 0x0000000100007824 */ /* 0x004fce00078e0a05 */
.L_x_1605:
[----:B------:R-:W1:Y:S01]  /*1d3e0*/  LDC.64 R6, c[0x0][0xa08] ;  /* 0x00028200ff067b82 */ /* 0x000e620000000a00 */
[----:B------:R-:W-:-:S07]  /*1d3f0*/  MOV R8, RZ ;  /* 0x000000ff00087202 */ /* 0x000fce0000000f00 */
[----:B------:R-:W2:Y:S01]  /*1d400*/  LDC.64 R2, c[0x0][0xa10] ;  /* 0x00028400ff027b82 */ /* 0x000ea20000000a00 */
[----:B------:R-:W-:Y:S01]  /*1d410*/  IMAD.MOV.U32 R5, RZ, RZ, RZ ;  /* 0x000000ffff057224 */ /* 0x000fe200078e00ff */
[----:B------:R-:W-:Y:S01]  /*1d420*/  ULDC.64 UR4, c[0x0][0xa20] ;  /* 0x0002880000047ab9 */ /* 0x000fe20000000a00 */
[----:B-1----:R-:W-:-:S05]  /*1d430*/  IMAD.WIDE R6, R19, 0x4, R6 ;  /* 0x0000000413067825 */ /* 0x002fca00078e0206 */
[----:B------:R-:W3:Y:S01]  /*1d440*/  @P3 LDG.E R8, desc[UR54][R6.64] ;  /* 0x0000003606083981 */ /* 0x000ee2000c1e1900 */
[----:B--2---:R-:W-:-:S05]  /*1d450*/  IMAD.WIDE R2, R19, 0x4, R2 ;  /* 0x0000000413027825 */ /* 0x004fca00078e0202 */
[----:B------:R1:W5:Y:S01]  /*1d460*/  @P1 LDG.E R5, desc[UR54][R2.64] ;  /* 0x0000003602051981 */ /* 0x000362000c1e1900 */
[----:B------:R-:W-:-:S04]  /*1d470*/  ISETP.NE.U32.AND P0, PT, RZ, UR4, PT ;  /* 0x00000004ff007c0c */ /* 0x000fc8000bf05070 */
[----:B------:R-:W-:Y:S01]  /*1d480*/  ISETP.NE.AND.EX P0, PT, RZ, UR5, PT, P0 ;  /* 0x00000005ff007c0c */ /* 0x000fe2000bf05300 */
[----:B---3-5:R-:W-:-:S05]  /*1d490*/  IMAD.IADD R8, R8, 0x1, R9 ;  /* 0x0000000108087824 */ /* 0x028fca00078e0209 */
[----:B------:R1:W-:Y:S07]  /*1d4a0*/  STL [R1+0x4], R8 ;  /* 0x0000040801007387 */ /* 0x0003ee0000100800 */
[----:B------:R-:W-:Y:S05]  /*1d4b0*/  @!P0 BRA `(.L_x_1606) ;  /* 0x0000000000108947 */ /* 0x000fea0003800000 */
[----:B------:R-:W2:Y:S02]  /*1d4c0*/  LDC.64 R6, c[0x0][0xa20] ;  /* 0x00028800ff067b82 */ /* 0x000ea40000000a00 */
[----:B--2---:R-:W-:-:S05]  /*1d4d0*/  IMAD.WIDE R6, R19, 0x4, R6 ;  /* 0x0000000413067825 */ /* 0x004fca00078e0206 */
[----:B------:R2:W5:Y:S01]  /*1d4e0*/  LDG.E R4, desc[UR54][R6.64] ;  /* 0x0000003606047981 */ /* 0x000562000c1e1900 */
[----:B------:R-:W-:Y:S05]  /*1d4f0*/  BRA `(.L_x_1607) ;  /* 0x0000000000107947 */ /* 0x000fea0003800000 */
.L_x_1606:
[----:B------:R-:W-:Y:S05]  /*1d500*/  @!P3 BRA `(.L_x_1607) ;  /* 0x00000000000cb947 */ /* 0x000fea0003800000 */
[----:B------:R-:W2:Y:S04]  /*1d510*/  LDG.E R4, desc[UR54][R6.64] ;  /* 0x0000003606047981 */ /* 0x000ea8000c1e1900 */
[----:B------:R-:W2:Y:S02]  /*1d520*/  LDG.E R6, desc[UR54][R6.64+0x4] ;  /* 0x0000043606067981 */ /* 0x000ea4000c1e1900 */
[----:B--2---:R-:W-:-:S07]  /*1d530*/  IMAD.IADD R4, R6, 0x1, -R4 ;  /* 0x0000000106047824 */ /* 0x004fce00078e0a04 */
.L_x_1607:
[----:B--2---:R-:W2:Y:S04]  /*1d540*/  @P1 LDG.E R6, desc[UR54][R2.64] ;  /* 0x0000003602061981 */ /* 0x004ea8000c1e1900 */
[----:B------:R1:W2:Y:S01]  /*1d550*/  @P1 LDG.E R7, desc[UR54][R2.64+0x4] ;  /* 0x0000043602071981 */ /* 0x0002a2000c1e1900 */
[----:B-----5:R-:W-:Y:S01]  /*1d560*/  IMAD.IADD R9, R4, 0x1, -R9 ;  /* 0x0000000104097824 */ /* 0x020fe200078e0a09 */
[----:B------:R-:W-:Y:S01]  /*1d570*/  LEA R4, R17, 0x80, 0x7 ;  /* 0x0000008011047811 */ /* 0x000fe200078e38ff */
[----:B-1----:R-:W1:Y:S02]  /*1d580*/  LDC.64 R2, c[0x0][0x9e0] ;  /* 0x00027800ff027b82 */ /* 0x002e640000000a00 */
[----:B-1----:R-:W-:Y:S01]  /*1d590*/  ISETP.GE.AND P2, PT, R3, 0x1, PT ;  /* 0x000000010300780c */ /* 0x002fe20003f46270 */
[----:B--2---:R-:W-:-:S04]  /*1d5a0*/  @P1 IMAD.IADD R10, R7, 0x1, -R6 ;  /* 0x00000001070a1824 */ /* 0x004fc800078e0a06 */
[----:B------:R-:W-:-:S04]  /*1d5b0*/  IMAD.IADD R8, R9, 0x1, R10 ;  /* 0x0000000109087824 */ /* 0x000fc800078e020a */
[C---:B------:R-:W-:Y:S01]  /*1d5c0*/  VIADD R20, R8.reuse, 0x7f ;  /* 0x0000007f08147836 */ /* 0x040fe20000000000 */
[----:B------:R-:W-:-:S04]  /*1d5d0*/  IADD3 R4, R8, R4, -R0 ;  /* 0x0000000408047210 */ /* 0x000fc80007ffe800 */
[----:B------:R-:W-:Y:S01]  /*1d5e0*/  SHF.R.S32.HI R7, RZ, 0x1f, R20 ;  /* 0x0000001fff077819 */ /* 0x000fe20000011414 */
[----:B------:R-:W-:-:S03]  /*1d5f0*/  IMAD.IADD R2, R4, 0x1, R2 ;  /* 0x0000000104027824 */ /* 0x000fc600078e0202 */
[----:B------:R-:W-:-:S04]  /*1d600*/  LEA.HI R20, R7, R20, RZ, 0x7 ;  /* 0x0000001407147211 */ /* 0x000fc800078f38ff */
[----:B------:R-:W-:Y:S01]  /*1d610*/  SHF.R.S32.HI R20, RZ, 0x7, R20 ;  /* 0x00000007ff147819 */ /* 0x000fe20000011414 */
[----:B------:R-:W-:Y:S06]  /*1d620*/  @!P2 BRA `(.L_x_1608) ;  /* 0x000000000048a947 */ /* 0x000fec0003800000 */
[C---:B------:R-:W-:Y:S01]  /*1d630*/  ISETP.GT.AND P0, PT, R4.reuse, RZ, PT ;  /* 0x000000ff0400720c */ /* 0x040fe20003f04270 */
[----:B------:R-:W-:Y:S01]  /*1d640*/  BSSY B0, `(.L_x_1609) ;  /* 0x000000e000007945 */ /* 0x000fe20003800000 */
[----:B------:R-:W-:-:S11]  /*1d650*/  VIADD R11, R4, 0xffffffff ;  /* 0xffffffff040b7836 */ /* 0x000fd60000000000 */
        /* <DEDUP_REMOVED lines=8> */
.L_x_1610:
[----:B------:R-:W-:-:S13]  /*1d6e0*/  ISETP.NE.AND P0, PT, R3, 0x1, PT ;  /* 0x000000010300780c */ /* 0x000fda0003f05270 */
[----:B------:R-:W1:Y:S02]  /*1d6f0*/  @P0 LDC.64 R6, c[0x0][0x9e8] ;  /* 0x00027a00ff060b82 */ /* 0x000e640000000a00 */
[----:B-1----:R-:W-:-:S05]  /*1d700*/  @P0 IMAD.HI.U32 R6, R11, R6, RZ ;  /* 0x000000060b060227 */ /* 0x002fca00078e00ff */
[----:B------:R-:W-:-:S07]  /*1d710*/  @P0 SHF.R.U32.HI R11, RZ, R7, R6 ;  /* 0x00000007ff0b0219 */ /* 0x000fce0000011606 */
.L_x_1611:
[----:B------:R-:W-:Y:S05]  /*1d720*/  BSYNC B0 ;  /* 0x0000000000007941 */ /* 0x000fea0003800000 */
.L_x_1609:
[----:B------:R-:W-:-:S05]  /*1d730*/  IMAD R11, R11, R3, R3 ;  /* 0x000000030b0b7224 */ /* 0x000fca00078e0203 */
[----:B------:R-:W-:-:S07]  /*1d740*/  VIMNMX R2, R2, R11, PT ;  /* 0x0000000b02027248 */ /* 0x000fce0003fe0100 */
.L_x_1608:
        /* <DEDUP_REMOVED lines=15> */
.L_x_1614:
[----:B------:R-:W-:Y:S01]  /*1d840*/  ISETP.NE.AND P0, PT, R3, 0x1, PT ;  /* 0x000000010300780c */ /* 0x000fe20003f05270 */
[----:B------:R-:W-:-:S12]  /*1d850*/  IMAD.MOV.U32 R11, RZ, RZ, R0 ;  /* 0x000000ffff0b7224 */ /* 0x000fd800078e0000 */
[----:B------:R-:W1:Y:S02]  /*1d860*/  @P0 LDC.64 R6, c[0x0][0x9e8] ;  /* 0x00027a00ff060b82 */ /* 0x000e640000000a00 */
[----:B-1----:R-:W-:-:S05]  /*1d870*/  @P0 IMAD.HI.U32 R6, R0, R6, RZ ;  /* 0x0000000600060227 */ /* 0x002fca00078e00ff */
[----:B------:R-:W-:-:S07]  /*1d880*/  @P0 SHF.R.U32.HI R11, RZ, R7, R6 ;  /* 0x00000007ff0b0219 */ /* 0x000fce0000011606 */
.L_x_1615:
[----:B------:R-:W-:Y:S05]  /*1d890*/  BSYNC B0 ;  /* 0x0000000000007941 */ /* 0x000fea0003800000 */
.L_x_1613:
[----:B------:R-:W-:-:S05]  /*1d8a0*/  IMAD R3, R11, R3, RZ ;  /* 0x000000030b037224 */ /* 0x000fca00078e02ff */
[----:B------:R-:W-:-:S07]  /*1d8b0*/  VIMNMX R8, R8, R3, !PT ;  /* 0x0000000308087248 */ /* 0x000fce0007fe0100 */
.L_x_1612:
[----:B------:R-:W-:Y:S01]  /*1d8c0*/  VIADD R2, R2, 0x7f ;  /* 0x0000007f02027836 */ /* 0x000fe20000000000 */
[----:B------:R-:W-:Y:S01]  /*1d8d0*/  BSSY B0, `(.L_x_1616) ;  /* 0x00000db000007945 */ /* 0x000fe20003800000 */
[----:B------:R-:W-:-:S03]  /*1d8e0*/  PLOP3.LUT P2, PT, PT, PT, PT, 0x80, 0x0 ;  /* 0x000000000000781c */ /* 0x000fc60003f4f070 */
[----:B------:R-:W-:-:S04]  /*1d8f0*/  SHF.R.S32.HI R3, RZ, 0x1f, R2 ;  /* 0x0000001fff037819 */ /* 0x000fc80000011402 */
[----:B------:R-:W-:Y:S02]  /*1d900*/  LEA.HI R3, R3, R2, RZ, 0x7 ;  /* 0x0000000203037211 */ /* 0x000fe400078f38ff */
[----:B------:R-:W-:Y:S02]  /*1d910*/  SHF.R.S32.HI R2, RZ, 0x1f, R8 ;  /* 0x0000001fff027819 */ /* 0x000fe40000011408 */
[----:B------:R-:W-:Y:S02]  /*1d920*/  SHF.R.S32.HI R3, RZ, 0x7, R3 ;  /* 0x00000007ff037819 */ /* 0x000fe40000011403 */
[----:B------:R-:W-:Y:S02]  /*1d930*/  LEA.HI R2, R2, R8, RZ, 0x7 ;  /* 0x0000000802027211 */ /* 0x000fe400078f38ff */
[----:B------:R-:W-:Y:S02]  /*1d940*/  VIMNMX R3, R20, R3, PT ;  /* 0x0000000314037248 */ /* 0x000fe40003fe0100 */
[----:B------:R-:W-:-:S03]  /*1d950*/  SHF.R.S32.HI R2, RZ, 0x7, R2 ;  /* 0x00000007ff027819 */ /* 0x000fc60000011402 */
[----:B------:R-:W-:Y:S01]  /*1d960*/  IMAD R3, R3, 0x80, -R9 ;  /* 0x0000008003037824 */ /* 0x000fe200078e0a09 */
[----:B------:R-:W-:-:S04]  /*1d970*/  VIMNMX R2, RZ, R2, !PT ;  /* 0x00000002ff027248 */ /* 0x000fc80007fe0100 */
[----:B------:R-:W-:Y:S01]  /*1d980*/  VIMNMX R3, R3, R10, PT ;  /* 0x0000000a03037248 */ /* 0x000fe20003fe0100 */
[----:B------:R-:W-:-:S05]  /*1d990*/  IMAD R2, R2, 0x80, -R9 ;  /* 0x0000008002027824 */ /* 0x000fca00078e0a09 */
[----:B------:R-:W-:-:S04]  /*1d9a0*/  VIMNMX R2, RZ, R2, !PT ;  /* 0x00000002ff027248 */ /* 0x000fc80007fe0100 */
[----:B------:R-:W-:Y:S02]  /*1d9b0*/  ISETP.GT.AND P0, PT, R3, R2, PT ;  /* 0x000000020300720c */ /* 0x000fe40003f04270 */
[----:B------:R-:W-:-:S05]  /*1d9c0*/  SHF.R.U32.HI R2, RZ, 0x7, R2 ;  /* 0x00000007ff027819 */ /* 0x000fca0000011602 */
[----:B------:R-:W-:-:S06]  /*1d9d0*/  IMAD.MOV.U32 R7, RZ, RZ, R2 ;  /* 0x000000ffff077224 */ /* 0x000fcc00078e0002 */
[----:B------:R-:W-:-:S05]  /*1d9e0*/  @P0 VIADD R3, R3, 0x7f ;  /* 0x0000007f03030836 */ /* 0x000fca0000000000 */
[----:B------:R-:W-:-:S04]  /*1d9f0*/  @P0 SHF.R.S32.HI R6, RZ, 0x1f, R3 ;  /* 0x0000001fff060819 */ /* 0x000fc80000011403 */
[----:B------:R-:W-:-:S04]  /*1da00*/  @P0 LEA.HI R6, R6, R3, RZ, 0x7 ;  /* 0x0000000306060211 */ /* 0x000fc800078f38ff */
[----:B------:R-:W-:-:S04]  /*1da10*/  @P0 SHF.R.S32.HI R7, RZ, 0x7, R6 ;  /* 0x00000007ff070819 */ /* 0x000fc80000011406 */
[----:B------:R-:W-:-:S13]  /*1da20*/  ISETP.GT.AND P0, PT, R7, R2, PT ;  /* 0x000000020700720c */ /* 0x000fda0003f04270 */
[----:B------:R-:W-:Y:S05]  /*1da30*/  @!P0 BRA `(.L_x_1617) ;  /* 0x0000000c00108947 */ /* 0x000fea0003800000 */
[----:B------:R-:W1:Y:S01]  /*1da40*/  LDC R3, c[0x0][0x428] ;  /* 0x00010a00ff037b82 */ /* 0x000e620000000800 */
[----:B------:R-:W-:Y:S01]  /*1da50*/  UMOV UR4, 0xffffffff ;  /* 0xffffffff00047882 */ /* 0x000fe20000000000 */
[----:B-1----:R-:W-:Y:S01]  /*1da60*/  ISETP.NE.AND P0, PT, R3, 0x1, PT ;  /* 0x000000010300780c */ /* 0x002fe20003f05270 */
[----:B------:R-:W-:-:S12]  /*1da70*/  IMAD.MOV.U32 R3, RZ, RZ, R18 ;  /* 0x000000ffff037224 */ /* 0x000fd800078e0012 */
[----:B------:R-:W1:Y:S08]  /*1da80*/  @P0 LDC R8, c[0x0][0x42c] ;  /* 0x00010b00ff080b82 */ /* 0x000e700000000800 */
[----:B------:R-:W2:Y:S01]  /*1da90*/  @P0 LDC R6, c[0x0][0x430] ;  /* 0x00010c00ff060b82 */ /* 0x000ea20000000800 */
[----:B-1----:R-:W-:-:S05]  /*1daa0*/  @P0 IMAD.HI.U32 R8, R18, R8, RZ ;  /* 0x0000000812080227 */ /* 0x002fca00078e00ff */
[----:B--2---:R-:W-:Y:S02]  /*1dab0*/  @P0 SHF.R.U32.HI R3, RZ, R6, R8 ;  /* 0x00000006ff030219 */ /* 0x004fe40000011608 */
[----:B------:R-:W-:Y:S01]  /*1dac0*/  SEL R6, R19, RZ, !P1 ;  /* 0x000000ff13067207 */ /* 0x000fe20004800000 */
[----:B------:R-:W-:Y:S06]  /*1dad0*/  BRA.DIV UR4, `(.L_x_1618) ;  /* 0x0000006604607947 */ /* 0x000fec000b800000 */
.L_x_1823:
[----:B------:R-:W-:-:S03]  /*1dae0*/  UMOV UR4, 0xffffffff ;  /* 0xffffffff00047882 */ /* 0x000fc60000000000 */
[----:B------:R-:W-:Y:S05]  /*1daf0*/  BRA.DIV UR4, `(.L_x_1619) ;  /* 0x00000066048c7947 */ /* 0x000fea000b800000 */
[----:B------:R-:W-:-:S13]  /*1db00*/  ELECT P6, URZ, PT ;  /* 0x00000000003f782f */ /* 0x000fda00038c0000 */
.L_x_1826:
[----:B------:R-:W2:Y:S01]  /*1db10*/  LDL R8, [R1+0x20] ;  /* 0x0000200001087983 */ /* 0x000ea20000100800 */
[----:B------:R-:W-:Y:S01]  /*1db20*/  BSSY B1, `(.L_x_1620) ;  /* 0x000000b000017945 */ /* 0x000fe20003800000 */
[----:B------:R-:W1:Y:S01]  /*1db30*/  S2R R12, SR_CgaCtaId ;  /* 0x00000000000c7919 */ /* 0x000e620000008800 */
[----:B--2---:R-:W-:-:S05]  /*1db40*/  VIADD R8, R8, 0x1 ;  /* 0x0000000108087836 */ /* 0x004fca0000000000 */
[----:B------:R-:W-:-:S04]  /*1db50*/  LEA.HI R9, R8, R8, RZ, 0x1 ;  /* 0x0000000808097211 */ /* 0x000fc800078f08ff */
[----:B------:R-:W-:-:S04]  /*1db60*/  LOP3.LUT R9, R9, 0xfffffffe, RZ, 0xc0, !PT ;  /* 0xfffffffe09097812 */ /* 0x000fc800078ec0ff */
[----:B------:R-:W-:Y:S02]  /*1db70*/  IADD3 R8, R8, -R9, RZ ;  /* 0x8000000908087210 */ /* 0x000fe40007ffe0ff */
[----:B------:R-:W-:Y:S02]  /*1db80*/  MOV R9, 0x400 ;  /* 0x0000040000097802 */ /* 0x000fe40000000f00 */
[----:B------:R-:W-:Y:S02]  /*1db90*/  SHF.L.U32 R8, R8, 0x1f, RZ ;  /* 0x0000001f08087819 */ /* 0x000fe400000006ff */
[----:B-1----:R-:W-:-:S04]  /*1dba0*/  LEA R12, R12, R9, 0x18 ;  /* 0x000000090c0c7211 */ /* 0x002fc800078ec0ff */
[----:B------:R-:W1:Y:S02]  /*1dbb0*/  SYNCS.PHASECHK.TRANS64.TRYWAIT P0, [R12+URZ+0x28820], R8 ;  /* 0x028820080c0075a7 */ /* 0x000e64000800017f */
[----:B-1----:R-:W-:Y:S05]  /*1dbc0*/  @!P0 BRA `(.L_x_1621) ;  /* 0x0000006400788947 */ /* 0x002fea0003800000 */
.L_x_1827:
[----:B------:R-:W-:Y:S05]  /*1dbd0*/  BSYNC B1 ;  /* 0x0000000000017941 */ /* 0x000fea0003800000 */
.L_x_1620:
[----:B------:R-:W-:Y:S04]  /*1dbe0*/  BSSY B1, `(.L_x_1622) ;  /* 0x0000049000017945 */ /* 0x000fe80003800000 */
[----:B------:R-:W-:Y:S05]  /*1dbf0*/  @!P6 BRA `(.L_x_1623) ;  /* 0x00000004001ce947 */ /* 0x000fea0003800000 */
[----:B------:R-:W1:Y:S04]  /*1dc00*/  LDL R10, [R1+0xc] ;  /* 0x00000c00010a7983 */ /* 0x000e680000100800 */
[----:B------:R-:W2:Y:S01]  /*1dc10*/  LDL R9, [R1+0x10] ;  /* 0x0000100001097983 */ /* 0x000ea20000100800 */
[----:B-1----:R-:W-:Y:S01]  /*1dc20*/  IMAD R8, R10, 0x8, R12 ;  /* 0x000000080a087824 */ /* 0x002fe200078e020c */
[----:B--2---:R-:W-:-:S04]  /*1dc30*/  SHF.L.U32 R10, R9, 0x1f, RZ ;  /* 0x0000001f090a7819 */ /* 0x004fc800000006ff */
[----:B------:R-:W1:Y:S02]  /*1dc40*/  SYNCS.PHASECHK.TRANS64.TRYWAIT P0, [R8+URZ+0x288a0], R10 ;  /* 0x0288a00a080075a7 */ /* 0x000e64000800017f */
[----:B-1----:R-:W-:Y:S05]  /*1dc50*/  @!P0 BRA `(.L_x_1624) ;  /* 0x0000006400688947 */ /* 0x002fea0003800000 */
.L_x_1828:
[----:B------:R-:W2:Y:S02]  /*1dc60*/  S2R R9, SR_TID.X ;  /* 0x0000000000097919 */ /* 0x000ea40000002100 */
[----:B--2---:R-:W-:-:S04]  /*1dc70*/  LOP3.LUT R9, R9, 0x7f, RZ, 0xc0, !PT ;  /* 0x0000007f09097812 */ /* 0x004fc800078ec0ff */
[----:B------:R-:W-:-:S13]  /*1dc80*/  ISETP.NE.AND P1, PT, R9, RZ, PT ;  /* 0x000000ff0900720c */ /* 0x000fda0003f25270 */
[----:B------:R-:W-:Y:S05]  /*1dc90*/  @P1 BRA `(.L_x_1625) ;  /* 0x00000000001c1947 */ /* 0x000fea0003800000 */
[----:B------:R-:W2:Y:S02]  /*1dca0*/  S2R R9, SR_TID.X ;  /* 0x0000000000097919 */ /* 0x000ea40000002100 */
[----:B--2---:R-:W-:-:S04]  /*1dcb0*/  LOP3.LUT R9, R9, 0x1f, RZ, 0xc0, !PT ;  /* 0x0000001f09097812 */ /* 0x004fc800078ec0ff */
[----:B------:R-:W-:Y:S01]  /*1dcc0*/  ISETP.NE.AND P0, PT, R9, RZ, PT ;  /* 0x000000ff0900720c */ /* 0x000fe20003f05270 */
[----:B------:R-:W-:-:S04]  /*1dcd0*/  IMAD.MOV.U32 R9, RZ, RZ, 0x8000 ;  /* 0x00008000ff097424 */ /* 0x000fc800078e00ff */
[----:B------:R2:W-:Y:S08]  /*1dce0*/  SYNCS.ARRIVE.TRANS64 RZ, [R8+URZ+0x28890], R9 ;  /* 0x0288900908ff79a7 */ /* 0x0005f0000800003f */
[----:B------:R-:W-:Y:S05]  /*1dcf0*/  @!P0 BRA `(.L_x_1625) ;  /* 0x0000000000048947 */ /* 0x000fea0003800000 */
[----:B------:R-:W-:Y:S01]  /*1dd00*/  BPT.TRAP 0x1 ;  /* 0x000000040000795c */ /* 0x000fe20000300000 */
.L_x_1625:
[----:B--2---:R-:W2:Y:S01]  /*1dd10*/  LDL R9, [R1+0xc] ;  /* 0x00000c0001097983 */ /* 0x004ea20000100800 */
[----:B------:R-:W-:Y:S01]  /*1dd20*/  R2UR UR9, R8 ;  /* 0x00000000080972ca */ /* 0x000fe200000e0000 */
[----:B------:R-:W-:Y:S01]  /*1dd30*/  UIADD3 UR4, UP0, UR38, 0x570, URZ ;  /* 0x0000057026047890 */ /* 0x000fe2000ff1e03f */
[----:B------:R-:W-:Y:S01]  /*1dd40*/  R2UR UR12, R3 ;  /* 0x00000000030c72ca */ /* 0x000fe200000e0000 */
[----:B------:R-:W-:Y:S01]  /*1dd50*/  UMOV UR10, URZ ;  /* 0x0000003f000a7c82 */ /* 0x000fe20008000000 */
[----:B------:R-:W-:Y:S01]  /*1dd60*/  R2UR UR13, R6 ;  /* 0x00000000060d72ca */ /* 0x000fe200000e0000 */
[----:B------:R-:W-:Y:S01]  /*1dd70*/  UIADD3.X UR5, URZ, UR39, URZ, UP0, !UPT ;  /* 0x000000273f057290 */ /* 0x000fe200087fe43f */
[----:B------:R-:W-:Y:S01]  /*1dd80*/  UMOV UR7, 0x12f00000 ;  /* 0x12f0000000077882 */ /* 0x000fe20000000000 */
[----:B------:R-:W-:-:S06]  /*1dd90*/  UMOV UR15, 0x40 ;  /* 0x00000040000f7882 */ /* 0x000fcc0000000000 */
[----:B------:R-:W-:Y:S01]  /*1dda0*/  UIADD3 UR9, UR9, 0x28890, URZ ;  /* 0x0002889009097890 */ /* 0x000fe2000fffe03f */
[----:B--2---:R-:W-:-:S05]  /*1ddb0*/  IMAD R9, R9, 0x8000, R12 ;  /* 0x0000800009097824 */ /* 0x004fca00078e020c */
[----:B------:R-:W-:Y:S01]  /*1ddc0*/  R2UR UR6, R9 ;  /* 0x00000000090672ca */ /* 0x000fe200000e0000 */
[----:B------:R-:W-:-:S04]  /*1ddd0*/  IMAD R9, R7, 0x80, R5 ;  /* 0x0000008007097824 */ /* 0x000fc800078e0205 */
[----:B------:R-:W-:-:S05]  /*1dde0*/  VIADD R9, R9, 0xffffff80 ;  /* 0xffffff8009097836 */ /* 0x000fca0000000000 */
[----:B------:R-:W-:-:S03]  /*1ddf0*/  R2UR UR11, R9 ;  /* 0x00000000090b72ca */ /* 0x000fc600000e0000 */
[----:B------:R-:W-:Y:S02]  /*1de00*/  UIADD3 UR8, UR6, 0x18400, URZ ;  /* 0x0001840006087890 */ /* 0x000fe4000fffe03f */
[----:B------:R-:W-:-:S03]  /*1de10*/  UIADD3 UR14, UR6, 0x1c400, URZ ;  /* 0x0001c400060e7890 */ /* 0x000fc6000fffe03f */
[----:B------:R-:W-:-:S05]  /*1de20*/  UMOV UR6, 0x0 ;  /* 0x0000000000067882 */ /* 0x000fca0000000000 */
[----:B------:R2:W-:Y:S02]  /*1de30*/  UTMALDG.4D [UR8], [UR4], desc[UR6] ;  /* 0x00000608040075b4 */ /* 0x0005e40008019000 */
[----:B--2---:R-:W-:Y:S01]  /*1de40*/  UMOV UR8, UR14 ;  /* 0x0000000e00087c82 */ /* 0x004fe20008000000 */
[----:B------:R-:W-:Y:S02]  /*1de50*/  UMOV UR10, UR15 ;  /* 0x0000000f000a7c82 */ /* 0x000fe40008000000 */
[----:B------:R2:W-:Y:S01]  /*1de60*/  UTMALDG.4D [UR8], [UR4], desc[UR6] ;  /* 0x00000608040075b4 */ /* 0x0005e20008019000 */
[----:B------:R-:W3:Y:S02]  /*1de70*/  SYNCS.PHASECHK.TRANS64.TRYWAIT P0, [R8+URZ+0x288c0], R10 ;  /* 0x0288c00a080075a7 */ /* 0x000ee4000800017f */
[----:B--23--:R-:W-:Y:S05]  /*1de80*/  @!P0 BRA `(.L_x_1626) ;  /* 0x0000006000f08947 */ /* 0x00cfea0003800000 */
.L_x_1829:
[----:B------:R-:W1:Y:S02]  /*1de90*/  LDL R11, [R1+0xc] ;  /* 0x00000c00010b7983 */ /* 0x000e640000100800 */
[----:B-12---:R-:W-:Y:S01]  /*1dea0*/  IMAD.SHL.U32 R10, R11, 0x4000, RZ ;  /* 0x000040000b0a7824 */ /* 0x006fe200078e00ff */
[----:B------:R-:W-:Y:S06]  /*1deb0*/  @P1 BRA `(.L_x_1627) ;  /* 0x00000000001c1947 */ /* 0x000fec0003800000 */
[----:B------:R-:W1:Y:S02]  /*1dec0*/  S2R R11, SR_TID.X ;  /* 0x00000000000b7919 */ /* 0x000e640000002100 */
[----:B-1----:R-:W-:-:S04]  /*1ded0*/  LOP3.LUT R11, R11, 0x1f, RZ, 0xc0, !PT ;  /* 0x0000001f0b0b7812 */ /* 0x002fc800078ec0ff */
[----:B------:R-:W-:Y:S01]  /*1dee0*/  ISETP.NE.AND P0, PT, R11, RZ, PT ;  /* 0x000000ff0b00720c */ /* 0x000fe20003f05270 */
[----:B------:R-:W-:-:S04]  /*1def0*/  IMAD.MOV.U32 R11, RZ, RZ, 0x8000 ;  /* 0x00008000ff0b7424 */ /* 0x000fc800078e00ff */
[----:B------:R1:W-:Y:S08]  /*1df00*/  SYNCS.ARRIVE.TRANS64 RZ, [R8+URZ+0x288b0], R11 ;  /* 0x0288b00b08ff79a7 */ /* 0x0003f0000800003f */
[----:B------:R-:W-:Y:S05]  /*1df10*/  @!P0 BRA `(.L_x_1627) ;  /* 0x0000000000048947 */ /* 0x000fea0003800000 */
[----:B------:R-:W-:Y:S01]  /*1df20*/  BPT.TRAP 0x1 ;  /* 0x000000040000795c */ /* 0x000fe20000300000 */
.L_x_1627:
[----:B------:R-:W-:Y:S01]  /*1df30*/  IMAD R10, R10, 0x2, R12 ;  /* 0x000000020a0a7824 */ /* 0x000fe200078e020c */
        /* <DEDUP_REMOVED lines=10> */
[----:B------:R-:W-:-:S04]  /*1dfe0*/  UIADD3 UR9, UR9, 0x288b0, URZ ;  /* 0x000288b009097890 */ /* 0x000fc8000fffe03f */
        /* <DEDUP_REMOVED lines=8> */
.L_x_1623:
[----:B------:R-:W-:Y:S05]  /*1e070*/  BSYNC B1 ;  /* 0x0000000000017941 */ /* 0x000fea0003800000 */
.L_x_1622:
[----:B-1----:R-:W2:Y:S04]  /*1e080*/  LDL.LU R8, [R1+0xc] ;  /* 0x00000c0001087983 */ /* 0x002ea80000300800 */
[----:B------:R-:W3:Y:S01]  /*1e090*/  LDL.LU R10, [R1+0x10] ;  /* 0x00001000010a7983 */ /* 0x000ee20000300800 */
[----:B------:R-:W-:Y:S01]  /*1e0a0*/  VIADD R7, R7, 0xfffffffe ;  /* 0xfffffffe07077836 */ /* 0x000fe20000000000 */
[----:B------:R-:W-:Y:S01]  /*1e0b0*/  PLOP3.LUT P2, PT, PT, PT, PT, 0x8, 0x0 ;  /* 0x000000000000781c */ /* 0x000fe20003f4e170 */
[----:B--2---:R-:W-:-:S05]  /*1e0c0*/  VIADD R8, R8, 0x1 ;  /* 0x0000000108087836 */ /* 0x004fca0000000000 */
[----:B------:R-:W-:-:S04]  /*1e0d0*/  ISETP.NE.AND P0, PT, R8, 0x2, PT ;  /* 0x000000020800780c */ /* 0x000fc80003f05270 */
[----:B------:R-:W-:Y:S02]  /*1e0e0*/  SEL R9, RZ, 0x1, P0 ;  /* 0x00000001ff097807 */ /* 0x000fe40000000000 */
[----:B------:R-:W-:Y:S02]  /*1e0f0*/  SEL R8, R8, RZ, P0 ;  /* 0x000000ff08087207 */ /* 0x000fe40000000000 */
[----:B---3--:R-:W-:Y:S02]  /*1e100*/  LOP3.LUT R10, R10, R9, RZ, 0x3c, !PT ;  /* 0x000000090a0a7212 */ /* 0x008fe400078e3cff */
[----:B------:R-:W-:-:S03]  /*1e110*/  ISETP.GE.AND P0, PT, R7, R2, PT ;  /* 0x000000020700720c */ /* 0x000fc60003f06270 */
[----:B------:R1:W-:Y:S04]  /*1e120*/  STL [R1+0x10], R10 ;  /* 0x0000100a01007387 */ /* 0x0003e80000100800 */
[----:B------:R1:W-:Y:S06]  /*1e130*/  STL [R1+0xc], R8 ;  /* 0x00000c0801007387 */ /* 0x0003ec0000100800 */
[----:B------:R-:W-:Y:S05]  /*1e140*/  @!P0 BRA `(.L_x_1617) ;  /* 0x00000004004c8947 */ /* 0x000fea0003800000 */
.L_x_1634:
[----:B------:R-:W-:Y:S05]  /*1e150*/  YIELD ;  /* 0x0000000000007946 */ /* 0x000fea0003800000 */
[----:B------:R-:W-:Y:S04]  /*1e160*/  BSSY B1, `(.L_x_1628) ;  /* 0x0000045000017945 */ /* 0x000fe80003800000 */
[----:B--2---:R-:W-:Y:S05]  /*1e170*/  @!P6 BRA `(.L_x_1629) ;  /* 0x00000004000ce947 */ /* 0x004fea0003800000 */
[----:B-1----:R-:W2:Y:S04]  /*1e180*/  LDL R8, [R1+0xc] ;  /* 0x00000c0001087983 */ /* 0x002ea80000100800 */
[----:B------:R-:W3:Y:S01]  /*1e190*/  LDL R9, [R1+0x10] ;  /* 0x0000100001097983 */ /* 0x000ee20000100800 */
[----:B--2---:R-:W-:Y:S01]  /*1e1a0*/  IMAD R8, R8, 0x8, R12 ;  /* 0x0000000808087824 */ /* 0x004fe200078e020c */
[----:B---3--:R-:W-:-:S04]  /*1e1b0*/  SHF.L.U32 R9, R9, 0x1f, RZ ;  /* 0x0000001f09097819 */ /* 0x008fc800000006ff */
[----:B------:R-:W1:Y:S02]  /*1e1c0*/  SYNCS.PHASECHK.TRANS64.TRYWAIT P0, [R8+URZ+0x288a0], R9 ;  /* 0x0288a009080075a7 */ /* 0x000e64000800017f */
[----:B-1----:R-:W-:Y:S05]  /*1e1d0*/  @!P0 BRA `(.L_x_1630) ;  /* 0x0000006000308947 */ /* 0x002fea0003800000 */
.L_x_1830:
        /* <DEDUP_REMOVED lines=11> */
.L_x_1631:
[----:B--2---:R-:W2:Y:S01]  /*1e290*/  LDL R10, [R1+0xc] ;  /* 0x00000c00010a7983 */ /* 0x004ea20000100800 */
[----:B------:R-:W-:Y:S01]  /*1e2a0*/  R2UR UR9, R8 ;  /* 0x00000000080972ca */ /* 0x000fe200000e0000 */
[----:B------:R-:W-:Y:S01]  /*1e2b0*/  IMAD R11, R7, 0x80, R5 ;  /* 0x00000080070b7824 */ /* 0x000fe200078e0205 */
[----:B------:R-:W-:Y:S01]  /*1e2c0*/  R2UR UR12, R3 ;  /* 0x00000000030c72ca */ /* 0x000fe200000e0000 */
[----:B------:R-:W-:Y:S01]  /*1e2d0*/  UIADD3 UR4, UP0, UR38, 0x570, URZ ;  /* 0x0000057026047890 */ /* 0x000fe2000ff1e03f */
[----:B------:R-:W-:Y:S01]  /*1e2e0*/  R2UR UR13, R6 ;  /* 0x00000000060d72ca */ /* 0x000fe200000e0000 */
[----:B------:R-:W-:Y:S01]  /*1e2f0*/  UMOV UR10, URZ ;  /* 0x0000003f000a7c82 */ /* 0x000fe20008000000 */
[----:B------:R-:W-:Y:S01]  /*1e300*/  R2UR UR11, R11 ;  /* 0x000000000b0b72ca */ /* 0x000fe200000e0000 */
[----:B------:R-:W-:Y:S01]  /*1e310*/  UIADD3.X UR5, URZ, UR39, URZ, UP0, !UPT ;  /* 0x000000273f057290 */ /* 0x000fe200087fe43f */
[----:B------:R-:W-:Y:S01]  /*1e320*/  UMOV UR6, 0x0 ;  /* 0x0000000000067882 */ /* 0x000fe20000000000 */
[----:B------:R-:W-:Y:S01]  /*1e330*/  UMOV UR7, 0x12f00000 ;  /* 0x12f0000000077882 */ /* 0x000fe20000000000 */
[----:B------:R-:W-:-:S03]  /*1e340*/  UMOV UR15, 0x40 ;  /* 0x00000040000f7882 */ /* 0x000fc60000000000 */
[----:B------:R-:W-:Y:S01]  /*1e350*/  UIADD3 UR9, UR9, 0x28890, URZ ;  /* 0x0002889009097890 */ /* 0x000fe2000fffe03f */
[----:B--2---:R-:W-:-:S05]  /*1e360*/  IMAD R10, R10, 0x8000, R12 ;  /* 0x000080000a0a7824 */ /* 0x004fca00078e020c */
[----:B------:R-:W-:-:S13]  /*1e370*/  R2UR UR14, R10 ;  /* 0x000000000a0e72ca */ /* 0x000fda00000e0000 */
[----:B------:R-:W-:Y:S02]  /*1e380*/  UIADD3 UR8, UR14, 0x18400, URZ ;  /* 0x000184000e087890 */ /* 0x000fe4000fffe03f */
[----:B------:R-:W-:-:S07]  /*1e390*/  UIADD3 UR14, UR14, 0x1c400, URZ ;  /* 0x0001c4000e0e7890 */ /* 0x000fce000fffe03f */
[----:B------:R2:W-:Y:S02]  /*1e3a0*/  UTMALDG.4D [UR8], [UR4], desc[UR6] ;  /* 0x00000608040075b4 */ /* 0x0005e40008019000 */
[----:B--2---:R-:W-:Y:S01]  /*1e3b0*/  UMOV UR8, UR14 ;  /* 0x0000000e00087c82 */ /* 0x004fe20008000000 */
[----:B------:R-:W-:Y:S02]  /*1e3c0*/  UMOV UR10, UR15 ;  /* 0x0000000f000a7c82 */ /* 0x000fe40008000000 */
[----:B------:R2:W-:Y:S01]  /*1e3d0*/  UTMALDG.4D [UR8], [UR4], desc[UR6] ;  /* 0x00000608040075b4 */ /* 0x0005e20008019000 */
[----:B------:R-:W3:Y:S02]  /*1e3e0*/  SYNCS.PHASECHK.TRANS64.TRYWAIT P1, [R8+URZ+0x288c0], R9 ;  /* 0x0288c009080075a7 */ /* 0x000ee4000802017f */
[----:B--23--:R-:W-:Y:S05]  /*1e3f0*/  @!P1 BRA `(.L_x_1632) ;  /* 0x0000005c00bc9947 */ /* 0x00cfea0003800000 */
.L_x_1831:
[----:B------:R-:W-:Y:S05]  /*1e400*/  @P0 BRA `(.L_x_1633) ;  /* 0x00000000001c0947 */ /* 0x000fea0003800000 */
[----:B0-----:R-:W0:Y:S01]  /*1e410*/  S2R R13, SR_TID.X ;  /* 0x00000000000d7919 */ /* 0x001e220000002100 */
[----:B-12---:R-:W-:-:S04]  /*1e420*/  IMAD.MOV.U32 R9, RZ, RZ, 0x8000 ;  /* 0x00008000ff097424 */ /* 0x006fc800078e00ff */
[----:B------:R3:W-:Y:S01]  /*1e430*/  SYNCS.ARRIVE.TRANS64 RZ, [R8+URZ+0x288b0], R9 ;  /* 0x0288b00908ff79a7 */ /* 0x0007e2000800003f */
[----:B0-----:R-:W-:-:S04]  /*1e440*/  LOP3.LUT R13, R13, 0x1f, RZ, 0xc0, !PT ;  /* 0x0000001f0d0d7812 */ /* 0x001fc800078ec0ff */
[----:B------:R-:W-:-:S13]  /*1e450*/  ISETP.NE.AND P1, PT, R13, RZ, PT ;  /* 0x000000ff0d00720c */ /* 0x000fda0003f25270 */
[----:B---3--:R-:W-:Y:S05]  /*1e460*/  @!P1 BRA `(.L_x_1633) ;  /* 0x0000000000049947 */ /* 0x008fea0003800000 */
[----:B------:R-:W-:Y:S01]  /*1e470*/  BPT.TRAP 0x1 ;  /* 0x000000040000795c */ /* 0x000fe20000300000 */
.L_x_1633:
        /* <DEDUP_REMOVED lines=15> */
[----:B---3--:R-:W-:Y:S01]  /*1e570*/  UMOV UR8, UR14 ;  /* 0x0000000e00087c82 */ /* 0x008fe20008000000 */
[----:B------:R-:W-:Y:S02]  /*1e580*/  UMOV UR10, UR15 ;  /* 0x0000000f000a7c82 */ /* 0x000fe40008000000 */
[----:B------:R3:W-:Y:S02]  /*1e590*/  UTMALDG.4D [UR8], [UR4], desc[UR6] ;  /* 0x00000608040075b4 */ /* 0x0007e40008019000 */
[----:B---3--:R-:W-:Y:S01]  /*1e5a0*/  NOP ;  /* 0x0000000000007918 */ /* 0x008fe20000000000 */
.L_x_1629:
[----:B------:R-:W-:Y:S05]  /*1e5b0*/  BSYNC B1 ;  /* 0x0000000000017941 */ /* 0x000fea0003800000 */
.L_x_1628:
[----:B-12---:R-:W2:Y:S04]  /*1e5c0*/  LDL.LU R8, [R1+0xc] ;  /* 0x00000c0001087983 */ /* 0x006ea80000300800 */
[----:B------:R-:W3:Y:S01]  /*1e5d0*/  LDL.LU R10, [R1+0x10] ;  /* 0x00001000010a7983 */ /* 0x000ee20000300800 */
[----:B--2---:R-:W-:-:S05]  /*1e5e0*/  VIADD R8, R8, 0x1 ;  /* 0x0000000108087836 */ /* 0x004fca0000000000 */
[----:B------:R-:W-:-:S04]  /*1e5f0*/  ISETP.NE.AND P0, PT, R8, 0x2, PT ;  /* 0x000000020800780c */ /* 0x000fc80003f05270 */
[----:B------:R-:W-:Y:S02]  /*1e600*/  SEL R9, RZ, 0x1, P0 ;  /* 0x00000001ff097807 */ /* 0x000fe40000000000 */
[----:B------:R-:W-:Y:S02]  /*1e610*/  SEL R8, R8, RZ, P0 ;  /* 0x000000ff08087207 */ /* 0x000fe40000000000 */
[----:B---3--:R-:W-:Y:S02]  /*1e620*/  LOP3.LUT R10, R10, R9, RZ, 0x3c, !PT ;  /* 0x000000090a0a7212 */ /* 0x008fe400078e3cff */
[C---:B------:R-:W-:Y:S01]  /*1e630*/  ISETP.GT.AND P0, PT, R7.reuse, R2, PT ;  /* 0x000000020700720c */ /* 0x040fe20003f04270 */
[----:B------:R-:W-:Y:S02]  /*1e640*/  VIADD R7, R7, 0xffffffff ;  /* 0xffffffff07077836 */ /* 0x000fe40000000000 */
[----:B------:R2:W-:Y:S04]  /*1e650*/  STL [R1+0x10], R10 ;  /* 0x0000100a01007387 */ /* 0x0005e80000100800 */
[----:B------:R2:W-:Y:S06]  /*1e660*/  STL [R1+0xc], R8 ;  /* 0x00000c0801007387 */ /* 0x0005ec0000100800 */
[----:B------:R-:W-:Y:S05]  /*1e670*/  @P0 BRA `(.L_x_1634) ;  /* 0xfffffff800b40947 */ /* 0x000fea000383ffff */
.L_x_1617:
[----:B------:R-:W-:Y:S05]  /*1e680*/  BSYNC B0 ;  /* 0x0000000000007941 */ /* 0x000fea0003800000 */
.L_x_1616:
[----:B------:R-:W3:Y:S01]  /*1e690*/  LDC.64 R2, c[0x0][0x9e0] ;  /* 0x00027800ff027b82 */ /* 0x000ee20000000a00 */
[----:B------:R-:W-:Y:S07]  /*1e6a0*/  @!P2 WARPSYNC.ALL ;  /* 0x000000000000a948 */ /* 0x000fee0003800000 */
[----:B------:R-:W-:Y:S01]  /*1e6b0*/  @!P2 BAR.SYNC.DEFER_BLOCKING 0xc, 0x120 ;  /* 0x030480000000ab1d */ /* 0x000fe20000010000 */
[----:B---3--:R-:W-:Y:S01]  /*1e6c0*/  ISETP.GE.AND P0, PT, R3, 0x1, PT ;  /* 0x000000010300780c */ /* 0x008fe20003f06270 */
[----:B------:R-:W-:-:S12]  /*1e6d0*/  IMAD.IADD R2, R4, 0x1, R2 ;  /* 0x0000000104027824 */ /* 0x000fd800078e0202 */
[----:B------:R-:W-:Y:S05]  /*1e6e0*/  @!P0 BRA `(.L_x_1635) ;  /* 0x0000000000488947 */ /* 0x000fea0003800000 */
[C---:B------:R-:W-:Y:S01]  /*1e6f0*/  ISETP.GT.AND P1, PT, R4.reuse, RZ, PT ;  /* 0x000000ff0400720c */ /* 0x040fe20003f24270 */
[----:B------:R-:W-:Y:S01]  /*1e700*/  BSSY B0, `(.L_x_1636) ;  /* 0x000000e000007945 */ /* 0x000fe20003800000 */
[----:B------:R-:W-:-:S11]  /*1e710*/  VIADD R6, R4, 0xffffffff ;  /* 0xffffffff04067836 */ /* 0x000fd60000000000 */
[----:B------:R-:W-:Y:S05]  /*1e720*/  @P1 BRA `(.L_x_1637) ;  /* 0x00000000001c1947 */ /* 0x000fea0003800000 */
[----:B------:R-:W-:Y:S01]  /*1e730*/  ISETP.NE.AND P1, PT, R3, 0x1, PT ;  /* 0x000000010300780c */ /* 0x000fe20003f25270 */
[----:B------:R-:W-:-:S12]  /*1e740*/  IMAD.MOV R5, RZ, RZ, -R4 ;  /* 0x000000ffff057224 */ /* 0x000fd800078e0a04 */
[----:B------:R-:W3:Y:S02]  /*1e750*/  @P1 LDC.64 R6, c[0x0][0x9e8] ;  /* 0x00027a00ff061b82 */ /* 0x000ee40000000a00 */
[----:B---3--:R-:W-:-:S05]  /*1e760*/  @P1 IMAD.HI.U32 R6, R5, R6, RZ ;  /* 0x0000000605061227 */ /* 0x008fca00078e00ff */
[----:B------:R-:W-:-:S04]  /*1e770*/  @P1 SHF.R.U32.HI R5, RZ, R7, R6 ;  /* 0x00000007ff051219 */ /* 0x000fc80000011606 */
[----:B------:R-:W-:Y:S01]  /*1e780*/  LOP3.LUT R6, RZ, R5, RZ, 0x33, !PT ;  /* 0x00000005ff067212 */ /* 0x000fe200078e33ff */
[----:B------:R-:W-:Y:S06]  /*1e790*/  BRA `(.L_x_1638) ;  /* 0x0000000000107947 */ /* 0x000fec0003800000 */
.L_x_1637:
[----:B------:R-:W-:-:S13]  /*1e7a0*/  ISETP.NE.AND P1, PT, R3, 0x1, PT ;  /* 0x000000010300780c */ /* 0x000fda0003f25270 */
[----:B------:R-:W3:Y:S02]  /*1e7b0*/  @P1 LDC.64 R4, c[0x0][0x9e8] ;  /* 0x00027a00ff041b82 */ /* 0x000ee40000000a00 */
[----:B---3--:R-:W-:-:S05]  /*1e7c0*/  @P1 IMAD.HI.U32 R4, R6, R4, RZ ;  /* 0x0000000406041227 */ /* 0x008fca00078e00ff */
[----:B------:R-:W-:-:S07]  /*1e7d0*/  @P1 SHF.R.U32.HI R6, RZ, R5, R4 ;  /* 0x00000005ff061219 */ /* 0x000fce0000011604 */
.L_x_1638:
[----:B------:R-:W-:Y:S05]  /*1e7e0*/  BSYNC B0 ;  /* 0x0000000000007941 */ /* 0x000fea0003800000 */
.L_x_1636:
[----:B------:R-:W-:-:S05]  /*1e7f0*/  IMAD R5, R6, R3, R3 ;  /* 0x0000000306057224 */ /* 0x000fca00078e0203 */
[----:B------:R-:W-:-:S07]  /*1e800*/  VIMNMX R2, R2, R5, PT ;  /* 0x0000000502027248 */ /* 0x000fce0003fe0100 */
.L_x_1635:
[----:B------:R-:W-:Y:S01]  /*1e810*/  VIADD R2, R2, 0x7f ;  /* 0x0000007f02027836 */ /* 0x000fe20000000000 */
[----:B------:R-:W-:-:S04]  /*1e820*/  ULDC UR4, c[0x0][0x9dc] ;  /* 0x0002770000047ab9 */ /* 0x000fc80000000800 */
[----:B------:R-:W-:-:S04]  /*1e830*/  SHF.R.S32.HI R5, RZ, 0x1f, R2 ;  /* 0x0000001fff057819 */ /* 0x000fc80000011402 */
[----:B------:R-:W-:Y:S02]  /*1e840*/  LEA.HI R5, R5, R2, RZ, 0x7 ;  /* 0x0000000205057211 */ /* 0x000fe400078f38ff */
[----:B------:R-:W-:Y:S02]  /*1e850*/  IADD3 R2, R0, -UR4, RZ ;  /* 0x8000000400027c10 */ /* 0x000fe4000fffe0ff */
[----:B------:R-:W-:-:S04]  /*1e860*/  SHF.R.S32.HI R5, RZ, 0x7, R5 ;  /* 0x00000007ff057819 */ /* 0x000fc80000011405 */
[----:B------:R-:W-:-:S05]  /*1e870*/  VIMNMX R6, R20, R5, PT ;  /* 0x0000000514067248 */ /* 0x000fca0003fe0100 */
[----:B------:R3:W-:Y:S01]  /*1e880*/  STL [R1+0x1c], R6 ;  /* 0x00001c0601007387 */ /* 0x0007e20000100800 */
[----:B------:R-:W-:Y:S05]  /*1e890*/  @!P0 BRA `(.L_x_1639) ;  /* 0x0000000000448947 */ /* 0x000fea0003800000 */
[----:B------:R-:W-:Y:S01]  /*1e8a0*/  ISETP.GT.AND P0, PT, R0, -0x1, PT ;  /* 0xffffffff0000780c */ /* 0x000fe20003f04270 */
[----:B------:R-:W-:-:S12]  /*1e8b0*/  BSSY B0, `(.L_x_1640) ;  /* 0x000000d000007945 */ /* 0x000fd80003800000 */
[----:B------:R-:W-:Y:S05]  /*1e8c0*/  @P0 BRA `(.L_x_1641) ;  /* 0x00000000001c0947 */ /* 0x000fea0003800000 */
[----:B------:R-:W-:Y:S02]  /*1e8d0*/  ISETP.NE.AND P0, PT, R3, 0x1, PT ;  /* 0x000000010300780c */ /* 0x000fe40003f05270 */
[----:B------:R-:W-:-:S11]  /*1e8e0*/  LOP3.LUT R7, RZ, R0, RZ, 0x33, !PT ;  /* 0x00000000ff077212 */ /* 0x000fd600078e33ff */
[----:B------:R-:W4:Y:S02]  /*1e8f0*/  @P0 LDC.64 R4, c[0x0][0x9e8] ;  /* 0x00027a00ff040b82 */ /* 0x000f240000000a00 */
[----:B----4-:R-:W-:-:S05]  /*1e900*/  @P0 IMAD.HI.U32 R4, R7, R4, RZ ;  /* 0x0000000407040227 */ /* 0x010fca00078e00ff */
[----:B------:R-:W-:-:S04]  /*1e910*/  @P0 SHF.R.U32.HI R7, RZ, R5, R4 ;  /* 0x00000005ff070219 */ /* 0x000fc80000011604 */
[----:B------:R-:W-:Y:S01]  /*1e920*/  LOP3.LUT R0, RZ, R7, RZ, 0x33, !PT ;  /* 0x00000007ff007212 */ /* 0x000fe200078e33ff */
[----:B------:R-:W-:Y:S06]  /*1e930*/  BRA `(.L_x_1642) ;  /* 0x0000000000107947 */ /* 0x000fec0003800000 */
.L_x_1641:
[----:B------:R-:W-:-:S13]  /*1e940*/  ISETP.NE.AND P0, PT, R3, 0x1, PT ;  /* 0x000000010300780c */ /* 0x000fda0003f05270 */
[----:B------:R-:W4:Y:S02]  /*1e950*/  @P0 LDC.64 R4, c[0x0][0x9e8] ;  /* 0x00027a00ff040b82 */ /* 0x000f240000000a00 */
[----:B----4-:R-:W-:-:S05]  /*1e960*/  @P0 IMAD.HI.U32 R4, R0, R4, RZ ;  /* 0x0000000400040227 */ /* 0x010fca00078e00ff */
[----:B------:R-:W-:-:S07]  /*1e970*/  @P0 SHF.R.U32.HI R0, RZ, R5, R4 ;  /* 0x00000005ff000219 */ /* 0x000fce0000011604 */
.L_x_1642:
[----:B------:R-:W-:Y:S05]  /*1e980*/  BSYNC B0 ;  /* 0x0000000000007941 */ /* 0x000fea0003800000 */
.L_x_1640:
[----:B------:R-:W-:-:S05]  /*1e990*/  IMAD R3, R0, R3, RZ ;  /* 0x0000000300037224 */ /* 0x000fca00078e02ff */
[----:B------:R-:W-:-:S07]  /*1e9a0*/  VIMNMX R2, R2, R3, !PT ;  /* 0x0000000302027248 */ /* 0x000fce0007fe0100 */
.L_x_1639:
[----:B------:R-:W-:Y:S01]  /*1e9b0*/  SHF.R.S32.HI R3, RZ, 0x1f, R2 ;  /* 0x0000001fff037819 */ /* 0x000fe20000011402 */
[----:B------:R-:W-:Y:S03]  /*1e9c0*/  BSSY B6, `(.L_x_1643) ;  /* 0x00002db000067945 */ /* 0x000fe60003800000 */
[----:B------:R-:W-:-:S04]  /*1e9d0*/  LEA.HI R3, R3, R2, RZ, 0x7 ;  /* 0x0000000203037211 */ /* 0x000fc800078f38ff */
[----:B------:R-:W-:-:S04]  /*1e9e0*/  SHF.R.S32.HI R3, RZ, 0x7, R3 ;  /* 0x00000007ff037819 */ /* 0x000fc80000011403 */
[----:B------:R-:W-:-:S04]  /*1e9f0*/  VIMNMX R0, RZ, R3, !PT ;  /* 0x00000003ff007248 */ /* 0x000fc80007fe0100 */
[----:B------:R-:W-:Y:S01]  /*1ea00*/  ISETP.GT.AND P0, PT, R6, R0, PT ;  /* 0x000000000600720c */ /* 0x000fe20003f04270 */
[----:B------:R4:W-:-:S12]  /*1ea10*/  STL [R1+0x18], R0 ;  /* 0x0000180001007387 */ /* 0x0009d80000100800 */
[----:B----4-:R-:W-:Y:S05]  /*1ea20*/  @P0 BRA `(.L_x_1644) ;  /* 0x0000000000440947 */ /* 0x010fea0003800000 */
[----:B------:R-:W4:Y:S02]  /*1ea30*/  S2R R0, SR_TID.X ;  /* 0x0000000000007919 */ /* 0x000f240000002100 */
[----:B----4-:R-:W-:-:S04]  /*1ea40*/  LOP3.LUT R0, R0, 0x1f, RZ, 0xc0, !PT ;  /* 0x0000001f00007812 */ /* 0x010fc800078ec0ff */
[----:B------:R-:W-:-:S13]  /*1ea50*/  ISETP.NE.AND P1, PT, R0, RZ, PT ;  /* 0x000000ff0000720c */ /* 0x000fda0003f25270 */
[----:B------:R-:W-:Y:S05]  /*1ea60*/  @P1 BRA `(.L_x_1645) ;  /* 0x0000002c00401947 */ /* 0x000fea0003800000 */
[----:B------:R-:W4:Y:S01]  /*1ea70*/  S2R R7, SR_LANEID ;  /* 0x0000000000077919 */ /* 0x000f220000000000 */
[----:B------:R-:W-:Y:S01]  /*1ea80*/  VOTEU.ANY UR4, UPT, PT ;  /* 0x0000000000047886 */ /* 0x000fe200038e0100 */
[----:B------:R-:W5:Y:S01]  /*1ea90*/  LDC.64 R2, c[0x0][0xc38] ;  /* 0x00030e00ff027b82 */ /* 0x000f620000000a00 */
[----:B------:R-:W4:Y:S08]  /*1eaa0*/  FLO.U32 R0, UR4 ;  /* 0x0000000400007d00 */ /* 0x000f3000080e0000 */
[----:B------:R-:W5:Y:S01]  /*1eab0*/  POPC R5, UR4 ;  /* 0x0000000400057d09 */ /* 0x000f620008000000 */
[----:B----4-:R-:W-:-:S13]  /*1eac0*/  ISETP.EQ.U32.AND P0, PT, R0, R7, PT ;  /* 0x000000070000720c */ /* 0x010fda0003f02070 */
[----:B-----5:R-:W4:Y:S01]  /*1ead0*/  @P0 ATOMG.E.ADD.STRONG.GPU PT, R3, desc[UR54][R2.64], R5 ;  /* 0x00000005020309a8 */ /* 0x020f2200081ee1f6 */
[----:B------:R-:W5:Y:S02]  /*1eae0*/  S2R R4, SR_LTMASK ;  /* 0x0000000000047919 */ /* 0x000f640000003900 */
[----:B-----5:R-:W-:-:S04]  /*1eaf0*/  LOP3.LUT R4, R4, UR4, RZ, 0xc0, !PT ;  /* 0x0000000404047c12 */ /* 0x020fc8000f8ec0ff */
[----:B------:R-:W5:Y:S01]  /*1eb00*/  POPC R7, R4 ;  /* 0x0000000400077309 */ /* 0x000f620000000000 */
[----:B----4-:R-:W5:Y:S02]  /*1eb10*/  SHFL.IDX PT, R0, R3, R0, 0x1f ;  /* 0x00001f0003007589 */ /* 0x010f6400000e0000 */
[----:B-----5:R-:W-:Y:S01]  /*1eb20*/  IADD3 R16, R0, UR37, R7 ;  /* 0x0000002500107c10 */ /* 0x020fe2000fffe007 */
[----:B------:R-:W-:Y:S06]  /*1eb30*/  BRA `(.L_x_1645) ;  /* 0x0000002c000c7947 */ /* 0x000fec0003800000 */
.L_x_1644:
[----:B------:R-:W4:Y:S01]  /*1eb40*/  S2R R3, SR_CgaCtaId ;  /* 0x0000000000037919 */ /* 0x000f220000008800 */
[----:B------:R-:W-:-:S04]  /*1eb50*/  MOV R0, 0x400 ;  /* 0x0000040000007802 */ /* 0x000fc80000000f00 */
[----:B----4-:R-:W-:-:S05]  /*1eb60*/  LEA R2, R3, R0, 0x18 ;  /* 0x0000000003027211 */ /* 0x010fca00078ec0ff */
[----:B------:R4:W-:Y:S01]  /*1eb70*/  STL [R1+0x14], R2 ;  /* 0x0000140201007387 */ /* 0x0009e20000100800 */
[----:B------:R-:W-:-:S05]  /*1eb80*/  VIADD R0, R2, 0x18400 ;  /* 0x0001840002007836 */ /* 0x000fca0000000000 */
[----:B------:R-:W-:-:S13]  /*1eb90*/  LOP3.LUT P0, RZ, R0, 0x3ff, RZ, 0xc0, !PT ;  /* 0x000003ff00ff7812 */ /* 0x000fda000780c0ff */
[----:B----4-:R-:W-:Y:S05]  /*1eba0*/  @!P0 BRA `(.L_x_1646) ;  /* 0x0000000000408947 */ /* 0x010fea0003800000 */
[----:B------:R-:W-:Y:S01]  /*1ebb0*/  MOV R2, 0x0 ;  /* 0x0000000000027802 */ /* 0x000fe20000000f00 */
[----:B------:R-:W-:Y:S01]  /*1ebc0*/  ULDC.64 UR6, c[0x4][0xa0] ;  /* 0x0100280000067ab9 */ /* 0x000fe20000000a00 */
[----:B------:R-:W-:Y:S01]  /*1ebd0*/  ULDC.64 UR8, c[0x4][0xa8] ;  /* 0x01002a0000087ab9 */ /* 0x000fe20000000a00 */
[----:B------:R-:W-:Y:S01]  /*1ebe0*/  ULDC.64 UR4, c[0x4][0x8] ;  /* 0x0100020000047ab9 */ /* 0x000fe20000000a00 */
[----:B------:R-:W-:Y:S02]  /*1ebf0*/  IMAD.U32 R4, RZ, RZ, UR6 ;  /* 0x00000006ff047e24 */ /* 0x000fe4000f8e00ff */
[----:B------:R-:W4:Y:S01]  /*1ec00*/  LDC.64 R2, c[0x4][R2] ;  /* 0x0100000002027b82 */ /* 0x000f220000000a00 */
[----:B------:R-:W-:Y:S02]  /*1ec10*/  IMAD.U32 R5, RZ, RZ, UR7 ;  /* 0x00000007ff057e24 */ /* 0x000fe4000f8e00ff */
[----:B---3--:R-:W-:Y:S02]  /*1ec20*/  IMAD.U32 R6, RZ, RZ, UR8 ;  /* 0x00000008ff067e24 */ /* 0x008fe4000f8e00ff */
[----:B------:R-:W-:-:S02]  /*1ec30*/  IMAD.U32 R7, RZ, RZ, UR9 ;  /* 0x00000009ff077e24 */ /* 0x000fc4000f8e00ff */
[----:B-12---:R-:W-:Y:S02]  /*1ec40*/  IMAD.U32 R10, RZ, RZ, UR4 ;  /* 0x00000004ff0a7e24 */ /* 0x006fe4000f8e00ff */
[----:B------:R-:W-:Y:S02]  /*1ec50*/  IMAD.U32 R11, RZ, RZ, UR5 ;  /* 0x00000005ff0b7e24 */ /* 0x000fe4000f8e00ff */
[----:B------:R-:W-:Y:S02]  /*1ec60*/  IMAD.MOV.U32 R8, RZ, RZ, 0x70 ;  /* 0x00000070ff087424 */ /* 0x000fe400078e00ff */
[----:B------:R-:W-:Y:S02]  /*1ec70*/  IMAD.MOV.U32 R12, RZ, RZ, 0x1 ;  /* 0x00000001ff0c7424 */ /* 0x000fe400078e00ff */
[----:B0-----:R-:W-:-:S07]  /*1ec80*/  IMAD.MOV.U32 R13, RZ, RZ, RZ ;  /* 0x000000ffff0d7224 */ /* 0x001fce00078e00ff */
[----:B------:R-:W-:-:S07]  /*1ec90*/  LEPC R20, `(.L_x_1646) ;  /* 0x000000001014794e */ /* 0x000fce0000000000 */
[----:B----4-:R-:W-:Y:S05]  /*1eca0*/  CALL.ABS.NOINC R2 ;  /* 0x0000000002007343 */ /* 0x010fea0003c00000 */
.L_x_1646:
[----:B------:R-:W4:Y:S02]  /*1ecb0*/  LDL R2, [R1+0x14] ;  /* 0x0000140001027983 */ /* 0x000f240000100800 */
[----:B----4-:R-:W-:-:S05]  /*1ecc0*/  VIADD R0, R2, 0x400 ;  /* 0x0000040002007836 */ /* 0x010fca0000000000 */
[----:B------:R-:W-:-:S13]  /*1ecd0*/  LOP3.LUT P0, RZ, R0, 0x3ff, RZ, 0xc0, !PT ;  /* 0x000003ff00ff7812 */ /* 0x000fda000780c0ff */
[----:B------:R-:W-:Y:S05]  /*1ece0*/  @!P0 BRA `(.L_x_1647) ;  /* 0x0000000000808947 */ /* 0x000fea0003800000 */
[----:B------:R-:W-:Y:S01]  /*1ecf0*/  MOV R0, 0x0 ;  /* 0x0000000000007802 */ /* 0x000fe20000000f00 */
[----:B------:R-:W-:Y:S01]  /*1ed00*/  ULDC.64 UR6, c[0x4][0xa0] ;  /* 0x0100280000067ab9 */ /* 0x000fe20000000a00 */
[----:B------:R-:W-:Y:S01]  /*1ed10*/  ULDC.64 UR8, c[0x4][0xa8] ;  /* 0x01002a0000087ab9 */ /* 0x000fe20000000a00 */
[----:B------:R-:W-:Y:S01]  /*1ed20*/  ULDC.64 UR4, c[0x4][0x10] ;  /* 0x0100040000047ab9 */ /* 0x000fe20000000a00 */
[----:B------:R4:W4:Y:S01]  /*1ed30*/  LDC.64 R2, c[0x4][R0] ;  /* 0x0100000000027b82 */ /* 0x0009220000000a00 */
[----:B------:R-:W-:Y:S02]  /*1ed40*/  IMAD.U32 R4, RZ, RZ, UR6 ;  /* 0x00000006ff047e24 */ /* 0x000fe4000f8e00ff */
        /* <DEDUP_REMOVED lines=10> */
.L_x_1648:
[----:B------:R-:W-:Y:S01]  /*1edf0*/  MOV R2, 0x0 ;  /* 0x0000000000027802 */ /* 0x000fe20000000f00 */
[----:B------:R-:W-:Y:S01]  /*1ee00*/  ULDC.64 UR4, c[0x4][0xa0] ;  /* 0x0100280000047ab9 */ /* 0x000fe20000000a00 */
[----:B------:R-:W-:Y:S01]  /*1ee10*/  ULDC.64 UR6, c[0x4][0xa8] ;  /* 0x01002a0000067ab9 */ /* 0x000fe20000000a00 */
[----:B------:R-:W-:Y:S01]  /*1ee20*/  ULDC.64 UR8, c[0x4][0x18] ;  /* 0x0100060000087ab9 */ /* 0x000fe20000000a00 */
[----:B------:R-:W-:Y:S01]  /*1ee30*/  IMAD.U32 R4, RZ, RZ, UR4 ;  /* 0x00000004ff047e24 */ /* 0x000fe2000f8e00ff */
[----:B------:R-:W-:Y:S01]  /*1ee40*/  MOV R5, UR5 ;  /* 0x0000000500057c02 */ /* 0x000fe20008000f00 */
[----:B------:R-:W0:Y:S01]  /*1ee50*/  LDC.64 R2, c[0x4][R2] ;  /* 0x0100000002027b82 */ /* 0x000e220000000a00 */
[----:B------:R-:W-:Y:S02]  /*1ee60*/  IMAD.U32 R6, RZ, RZ, UR6 ;  /* 0x00000006ff067e24 */ /* 0x000fe4000f8e00ff */
[----:B------:R-:W-:Y:S02]  /*1ee70*/  IMAD.U32 R7, RZ, RZ, UR7 ;  /* 0x00000007ff077e24 */ /* 0x000fe4000f8e00ff */
[----:B------:R-:W-:-:S02]  /*1ee80*/  IMAD.U32 R10, RZ, RZ, UR8 ;  /* 0x00000008ff0a7e24 */ /* 0x000fc4000f8e00ff */
[----:B------:R-:W-:Y:S02]  /*1ee90*/  IMAD.U32 R11, RZ, RZ, UR9 ;  /* 0x00000009ff0b7e24 */ /* 0x000fe4000f8e00ff */
[----:B------:R-:W-:Y:S02]  /*1eea0*/  IMAD.MOV.U32 R8, RZ, RZ, 0x70 ;  /* 0x00000070ff087424 */ /* 0x000fe400078e00ff */
[----:B------:R-:W-:Y:S02]  /*1eeb0*/  IMAD.MOV.U32 R12, RZ, RZ, 0x1 ;  /* 0x00000001ff0c7424 */ /* 0x000fe400078e00ff */
[----:B------:R-:W-:-:S07]  /*1eec0*/  IMAD.MOV.U32 R13, RZ, RZ, RZ ;  /* 0x000000ffff0d7224 */ /* 0x000fce00078e00ff */
[----:B------:R-:W-:-:S07]  /*1eed0*/  LEPC R20, `(.L_x_1647) ;  /* 0x000000001014794e */ /* 0x000fce0000000000 */
[----:B0-----:R-:W-:Y:S05]  /*1eee0*/  CALL.ABS.NOINC R2 ;  /* 0x0000000002007343 */ /* 0x001fea0003c00000 */
.L_x_1647:
[----:B------:R-:W4:Y:S01]  /*1eef0*/  LDL.LU R4, [R1+0x24] ;  /* 0x0000240001047983 */ /* 0x000f220000300800 */
[----:B------:R-:W0:Y:S01]  /*1ef00*/  LDC R0, c[0x0][0x428] ;  /* 0x00010a00ff007b82 */ /* 0x000e220000000800 */
[----:B------:R-:W-:Y:S01]  /*1ef10*/  ULDC.64 UR4, c[0x0][0x9f8] ;  /* 0x00027e0000047ab9 */ /* 0x000fe20000000a00 */
[----:B------:R-:W-:Y:S01]  /*1ef20*/  IMAD.MOV.U32 R5, RZ, RZ, R19 ;  /* 0x000000ffff057224 */ /* 0x000fe200078e0013 */
[----:B0-----:R-:W-:Y:S01]  /*1ef30*/  ISETP.NE.AND P0, PT, R0, 0x1, PT ;  /* 0x000000010000780c */ /* 0x001fe20003f05270 */
[----:B------:R-:W-:-:S12]  /*1ef40*/  IMAD.MOV.U32 R0, RZ, RZ, R18 ;  /* 0x000000ffff007224 */ /* 0x000fd800078e0012 */
[----:B------:R-:W0:Y:S08]  /*1ef50*/  @P0 LDC R3, c[0x0][0x42c] ;  /* 0x00010b00ff030b82 */ /* 0x000e300000000800 */
[----:B------:R-:W1:Y:S01]  /*1ef60*/  @P0 LDC R2, c[0x0][0x430] ;  /* 0x00010c00ff020b82 */ /* 0x000e620000000800 */
[----:B0-----:R-:W-:-:S05]  /*1ef70*/  @P0 IMAD.HI.U32 R3, R18, R3, RZ ;  /* 0x0000000312030227 */ /* 0x001fca00078e00ff */
[----:B-1----:R-:W-:Y:S02]  /*1ef80*/  @P0 SHF.R.U32.HI R0, RZ, R2, R3 ;  /* 0x00000002ff000219 */ /* 0x002fe40000011603 */
[----:B------:R-:W-:-:S04]  /*1ef90*/  ISETP.NE.U32.AND P0, PT, RZ, UR4, PT ;  /* 0x00000004ff007c0c */ /* 0x000fc8000bf05070 */
[----:B------:R-:W-:Y:S01]  /*1efa0*/  ISETP.NE.AND.EX P0, PT, RZ, UR5, PT, P0 ;  /* 0x00000005ff007c0c */ /* 0x000fe2000bf05300 */
[----:B------:R-:W-:-:S12]  /*1efb0*/  ULDC.64 UR4, c[0x0][0xa00] ;  /* 0x0002800000047ab9 */ /* 0x000fd80000000a00 */
[----:B---3--:R-:W0:Y:S02]  /*1efc0*/  @P0 LDC.64 R6, c[0x0][0x9f8] ;  /* 0x00027e00ff060b82 */ /* 0x008e240000000a00 */
[----:B0-----:R-:W-:-:S05]  /*1efd0*/  @P0 IMAD.WIDE R6, R19, 0x4, R6 ;  /* 0x0000000413060825 */ /* 0x001fca00078e0206 */
[----:B------:R0:W5:Y:S01]  /*1efe0*/  @P0 LDG.E R5, desc[UR54][R6.64] ;  /* 0x0000003606050981 */ /* 0x000162000c1e1900 */
[----:B------:R-:W-:-:S04]  /*1eff0*/  ISETP.NE.U32.AND P0, PT, RZ, UR4, PT ;  /* 0x00000004ff007c0c */ /* 0x000fc8000bf05070 */
[----:B------:R-:W-:-:S04]  /*1f000*/  ISETP.NE.AND.EX P0, PT, RZ, UR5, PT, P0 ;  /* 0x00000005ff007c0c */ /* 0x000fc8000bf05300 */
[----:B------:R-:W-:Y:S01]  /*1f010*/  SEL R3, R19, RZ, !P0 ;  /* 0x000000ff13037207 */ /* 0x000fe20004000000 */
[----:B----4-:R-:W-:Y:S02]  /*1f020*/  IMAD R2, R17, 0x80, R4 ;  /* 0x0000008011027824 */ /* 0x010fe400078e0204 */
[----:B------:R-:W1:Y:S02]  /*1f030*/  S2R R4, SR_TID.X ;  /* 0x0000000000047919 */ /* 0x000e640000002100 */
[----:B-1----:R-:W-:-:S04]  /*1f040*/  LOP3.LUT R4, R4, 0x1f, RZ, 0xc0, !PT ;  /* 0x0000001f04047812 */ /* 0x002fc800078ec0ff */
[----:B------:R-:W-:-:S04]  /*1f050*/  ISETP.NE.AND P6, PT, R4, RZ, PT ;  /* 0x000000ff0400720c */ /* 0x000fc80003fc5270 */
[----:B------:R-:W-:-:S09]  /*1f060*/  PLOP3.LUT P1, PT, P6, PT, PT, 0x8, 0x0 ;  /* 0x000000000000781c */ /* 0x000fd2000372e170 */
[----:B------:R-:W-:-:S05]  /*1f070*/  VOTEU.ALL UP1, P6 ;  /* 0x00000000003f7886 */ /* 0x000fca0003020000 */
[----:B------:R-:W-:-:S04]  /*1f080*/  @!UP1 UIADD3 UR8, UP0, UR38, 0x270, URZ ;  /* 0x0000027026089890 */ /* 0x000fc8000ff1e03f */
[----:B------:R-:W-:-:S03]  /*1f090*/  @!UP1 UIADD3.X UR9, URZ, UR39, URZ, UP0, !UPT ;  /* 0x000000273f099290 */ /* 0x000fc600087fe43f */
[----:B0-----:R-:W-:-:S09]  /*1f0a0*/  VOTEU.ALL UP0, P6 ;  /* 0x00000000003f7886 */ /* 0x001fd20003000000 */
.L_x_1649:
        /* <DEDUP_REMOVED lines=16> */
.L_x_1650:
        /* <DEDUP_REMOVED lines=9> */
[----:B------:R-:W3:Y:S01]  /*1f240*/  LDL R4, [R1+0x1c] ;  /* 0x00001c0001047983 */ /* 0x000ee20000100800 */
[----:B--2---:R-:W0:Y:S01]  /*1f250*/  LDC.64 R8, c[0x0][0x3f8] ;  /* 0x0000fe00ff087b82 */ /* 0x004e220000000a00 */
[----:B------:R-:W-:Y:S02]  /*1f260*/  ULDC.64 UR4, c[0x0][0xa08] ;  /* 0x0002820000047ab9 */ /* 0x000fe40000000a00 */
[----:B0-----:R-:W-:Y:S01]  /*1f270*/  LOP3.LUT P0, RZ, R8, UR4, RZ, 0xfc, !PT ;  /* 0x0000000408ff7c12 */ /* 0x001fe2000f80fcff */
[----:B------:R-:W-:-:S03]  /*1f280*/  UMOV UR4, 0xffffffff ;  /* 0xffffffff00047882 */ /* 0x000fc60000000000 */
[----:B------:R-:W-:-:S04]  /*1f290*/  LOP3.LUT P0, RZ, R9, UR5, RZ, 0xfc, P0 ;  /* 0x0000000509ff7c12 */ /* 0x000fc8000800fcff */
[----:B-----5:R-:W-:Y:S01]  /*1f2a0*/  SEL R6, R5, RZ, !P0 ;  /* 0x000000ff05067207 */ /* 0x020fe20004000000 */
[----:B---3--:R-:W-:Y:S01]  /*1f2b0*/  VIADD R4, R4, 0xffffffff ;  /* 0xffffffff04047836 */ /* 0x008fe20000000000 */
[----:B------:R-:W-:Y:S07]  /*1f2c0*/  BRA.DIV UR4, `(.L_x_1651) ;  /* 0x00000052041c7947 */ /* 0x000fee000b800000 */
.L_x_1834:
[----:B------:R-:W-:Y:S01]  /*1f2d0*/  UMOV UR4, 0xffffffff ;  /* 0xffffffff00047882 */ /* 0x000fe20000000000 */
[----:B------:R-:W-:Y:S02]  /*1f2e0*/  SHF.R.S32.HI R17, RZ, 0x1f, R5 ;  /* 0x0000001fff117819 */ /* 0x000fe40000011405 */
[----:B------:R-:W-:Y:S05]  /*1f2f0*/  BRA.DIV UR4, `(.L_x_1652) ;  /* 0x0000005204447947 */ /* 0x000fea000b800000 */
[----:B------:R-:W-:-:S13]  /*1f300*/  ELECT P6, URZ, PT ;  /* 0x00000000003f782f */ /* 0x000fda00038c0000 */
.L_x_1837:
[----:B------:R-:W-:Y:S05]  /*1f310*/  @!P6 BRA `(.L_x_1653) ;  /* 0x00000004000ce947 */ /* 0x000fea0003800000 */
[----:B------:R-:W-:-:S04]  /*1f320*/  ISETP.NE.U32.AND P0, PT, R8, RZ, PT ;  /* 0x000000ff0800720c */ /* 0x000fc80003f05070 */
        /* <DEDUP_REMOVED lines=19> */
.L_x_1654:
        /* <DEDUP_REMOVED lines=9> */
.L_x_1838:
        /* <DEDUP_REMOVED lines=11> */
.L_x_1656:
[----:B------:R-:W2:Y:S01]  /*1f5a0*/  LDL R11, [R1] ;  /* 0x00000000010b7983 */ /* 0x000ea20000100800 */
[----:B------:R-:W-:-:S03]  /*1f5b0*/  MOV R12, 0x400 ;  /* 0x00000400000c7802 */ /* 0x000fc60000000f00 */
[----:B0-----:R-:W3:Y:S01]  /*1f5c0*/  LDL R10, [R1+0x4] ;  /* 0x00000400010a7983 */ /* 0x001ee20000100800 */
[----:B------:R-:W0:Y:S01]  /*1f5d0*/  S2R R13, SR_CgaCtaId ;  /* 0x00000000000d7919 */ /* 0x000e220000008800 */
        /* <DEDUP_REMOVED lines=23> */
.L_x_1653:
        /* <DEDUP_REMOVED lines=39> */
.L_x_1839:
[----:B------:R-:W-:Y:S05]  /*1f9c0*/  BSYNC B0 ;  /* 0x0000000000007941 */ /* 0x000fea0003800000 */
.L_x_1657:
[----:B0-----:R-:W2:Y:S04]  /*1f9d0*/  LDL R3, [R1+0x1c] ;  /* 0x00001c0001037983 */ /* 0x001ea80000100800 */
[----:B------:R-:W3:Y:S01]  /*1f9e0*/  LDL R10, [R1+0x18] ;  /* 0x00001800010a7983 */ /* 0x000ee20000100800 */
[----:B------:R-:W-:Y:S01]  /*1f9f0*/  BSSY B0, `(.L_x_1659) ;  /* 0x000018a000007945 */ /* 0x000fe20003800000 */
[----:B--2---:R-:W-:-:S05]  /*1fa00*/  VIADD R7, R3, 0xfffffffe ;  /* 0xfffffffe03077836 */ /* 0x004fca0000000000 */
[----:B---3--:R-:W-:-:S13]  /*1fa10*/  ISETP.GE.AND P0, PT, R7, R10, PT ;  /* 0x0000000a0700720c */ /* 0x008fda0003f06270 */
[----:B------:R-:W-:Y:S05]  /*1fa20*/  @!P0 BRA `(.L_x_1660) ;  /* 0x0000001800188947 */ /* 0x000fea0003800000 */
[----:B------:R-:W-:Y:S01]  /*1fa30*/  LOP3.LUT R2, RZ, R10, RZ, 0x33, !PT ;  /* 0x0000000aff027212 */ /* 0x000fe200078e33ff */
[----:B------:R-:W-:Y:S01]  /*1fa40*/  BSSY B1, `(.L_x_1661) ;  /* 0x0000089000017945 */ /* 0x000fe20003800000 */
[----:B------:R-:W-:-:S04]  /*1fa50*/  IADD3 R13, -R3, RZ, RZ ;  /* 0x000000ff030d7210 */ /* 0x000fc80007ffe1ff */
        /* <DEDUP_REMOVED lines=35> */
.L_x_1665:
[----:B0-----:R-:W0:Y:S01]  /*1fc90*/  S2R R8, SR_CgaCtaId ;  /* 0x0000000000087919 */ /* 0x001e220000008800 */
[----:B------:R-:W-:-:S04]  /*1fca0*/  MOV R3, 0x400 ;  /* 0x0000040000037802 */ /* 0x000fc80000000f00 */
[----:B0-----:R-:W-:Y:S02]  /*1fcb0*/  LEA R3, R8, R3, 0x18 ;  /* 0x0000000308037211 */ /* 0x001fe400078ec0ff */
[----:B------:R-:W-:-:S03]  /*1fcc0*/  SHF.L.U32 R8, R14, 0x1f, RZ ;  /* 0x0000001f0e087819 */ /* 0x000fc600000006ff */
[----:B------:R-:W-:-:S04]  /*1fcd0*/  IMAD R3, R12, 0x8, R3 ;  /* 0x000000080c037824 */ /* 0x000fc800078e0203 */
[----:B------:R-:W0:Y:S02]  /*1fce0*/  SYNCS.PHASECHK.TRANS64.TRYWAIT P0, [R3+URZ+0x28840], R8 ;  /* 0x02884008030075a7 */ /* 0x000e24000800017f */
[----:B0-----:R-:W-:Y:S05]  /*1fcf0*/  @!P0 BRA `(.L_x_1666) ;  /* 0x0000004800188947 */ /* 0x001fea0003800000 */
.L_x_1840:
        /* <DEDUP_REMOVED lines=11> */
.L_x_1667:
        /* <DEDUP_REMOVED lines=33> */
.L_x_1841:
        /* <DEDUP_REMOVED lines=8> */
[----:B---3--:R-:W-:-:S05]  /*20040*/  LEA R10, R11, R10, 0x18 ;  /* 0x0000000a0b0a7211 */ /* 0x008fca00078ec0ff */
[----:B--2---:R-:W-:-:S04]  /*20050*/  IMAD R3, R9, 0x8, R10 ;  /* 0x0000000809037824 */ /* 0x004fc800078e020a */
[----:B------:R1:W-:Y:S02]  /*20060*/  SYNCS.ARRIVE.TRANS64 RZ, [R3+URZ+0x28850], R8 ;  /* 0x0288500803ff79a7 */ /* 0x0003e4000800003f */
[----:B------:R-:W-:Y:S05]  /*20070*/  @!P0 BRA `(.L_x_1669) ;  /* 0x0000000000048947 */ /* 0x000fea0003800000 */
[----:B------:R-:W-:Y:S01]  /*20080*/  BPT.TRAP 0x1 ;  /* 0x000000040000795c */ /* 0x000fe20000300000 */
.L_x_1669:
        /* <DEDUP_REMOVED lines=31> */
.L_x_1664:
[----:B------:R-:W-:Y:S05]  /*20280*/  BSYNC B2 ;  /* 0x0000000000027941 */ /* 0x000fea0003800000 */
.L_x_1663:
[----:B------:R-:W2:Y:S04]  /*20290*/  LDL R2, [R1+0x1c] ;  /* 0x00001c0001027983 */ /* 0x000ea80000100800 */
[----:B------:R0:W-:Y:S04]  /*202a0*/  STL [R1], R12 ;  /* 0x0000000c01007387 */ /* 0x0001e80000100800 */
[----:B------:R0:W-:Y:S02]  /*202b0*/  STL [R1+0x8], R14 ;  /* 0x0000080e01007387 */ /* 0x0001e40000100800 */
[----:B0-2---:R-:W-:-:S07]  /*202c0*/  VIADD R7, R2, 0xfffffffd ;  /* 0xfffffffd02077836 */ /* 0x005fce0000000000 */
.L_x_1662:
[----:B------:R-:W-:Y:S05]  /*202d0*/  BSYNC B1 ;  /* 0x0000000000017941 */ /* 0x000fea0003800000 */
.L_x_1661:
[----:B------:R-:W2:Y:S01]  /*202e0*/  LDL.LU R2, [R1+0x1c] ;  /* 0x00001c0001027983 */ /* 0x000ea20000300800 */
[----:B------:R-:W-:Y:S01]  /*202f0*/  VIADD R13, R13, 0xfffffffe ;  /* 0xfffffffe0d0d7836 */ /* 0x000fe20000000000 */
[----:B--2---:R-:W-:-:S04]  /*20300*/  LOP3.LUT R2, RZ, R2, RZ, 0x33, !PT ;  /* 0x00000002ff027212 */ /* 0x004fc800078e33ff */
[----:B------:R-:W-:-:S13]  /*20310*/  ISETP.NE.AND P0, PT, R13, R2, PT ;  /* 0x000000020d00720c */ /* 0x000fda0003f05270 */
[----:B------:R-:W-:Y:S05]  /*20320*/  @!P0 BRA `(.L_x_1660) ;  /* 0x0000000c00d88947 */ /* 0x000fea0003800000 */
[----:B------:R-:W-:-:S07]  /*20330*/  IMAD.MOV.U32 R13, RZ, RZ, R6 ;  /* 0x000000ffff0d7224 */ /* 0x000fce00078e0006 */
.L_x_1684:
[----:B------:R-:W2:Y:S04]  /*20340*/  LDL R3, [R1] ;  /* 0x0000000001037983 */ /* 0x000ea80000100800 */
[----:B------:R-:W3:Y:S01]  /*20350*/  LDL R2, [R1+0x8] ;  /* 0x0000080001027983 */ /* 0x000ee20000100800 */
[----:B------:R-:W-:Y:S05]  /*20360*/  YIELD ;  /* 0x0000000000007946 */ /* 0x000fea0003800000 */
[----:B------:R-:W-:Y:S01]  /*20370*/  BSSY B1, `(.L_x_1670) ;  /* 0x0000075000017945 */ /* 0x000fe20003800000 */
[----:B--2---:R-:W-:-:S04]  /*20380*/  IADD3 R8, R3, 0x1, RZ ;  /* 0x0000000103087810 */ /* 0x004fc80007ffe0ff */
        /* <DEDUP_REMOVED lines=18> */
[--C-:B------:R-:W-:Y:S01]  /*204b0*/  SHF.R.S32.HI R3, RZ, 0x1f, R2.reuse ;  /* 0x0000001fff037819 */ /* 0x100fe20000011402 */
[----:B------:R-:W-:Y:S02]  /*204c0*/  IMAD.MOV R12, RZ, RZ, -R2 ;  /* 0x000000ffff0c7224 */ /* 0x000fe400078e0a02 */
[C---:B------:R-:W-:Y:S02]  /*204d0*/  IMAD R10, R5.reuse, UR7, R10 ;  /* 0x00000007050a7c24 */ /* 0x040fe4000f8e020a */
[----:B------:R-:W-:-:S04]  /*204e0*/  IMAD.WIDE.U32 R2, R5, UR6, R2 ;  /* 0x0000000605027c25 */ /* 0x000fc8000f8e0002 */
[----:B------:R-:W-:Y:S01]  /*204f0*/  IMAD.IADD R3, R10, 0x1, R3 ;  /* 0x000000010a037824 */ /* 0x000fe200078e0203 */
[----:B------:R-:W-:Y:S01]  /*20500*/  LEA R10, P0, R2, UR4, 0x2 ;  /* 0x00000004020a7c11 */ /* 0x000fe2000f8010ff */
[----:B------:R-:W-:-:S03]  /*20510*/  IMAD R12, R11, R12, R7 ;  /* 0x0000000c0b0c7224 */ /* 0x000fc600078e0207 */
[----:B------:R-:W-:-:S05]  /*20520*/  LEA.HI.X R11, R2, UR5, R3, 0x2, P0 ;  /* 0x00000005020b7c11 */ /* 0x000fca00080f1403 */
[----:B------:R0:W5:Y:S04]  /*20530*/  LDG.E R13, desc[UR54][R10.64] ;  /* 0x000000360a0d7981 */ /* 0x000168000c1e1900 */
.L_x_1672:
[----:B------:R-:W1:Y:S01]  /*20540*/  S2R R3, SR_CgaCtaId ;  /* 0x0000000000037919 */ /* 0x000e620000008800 */
[----:B------:R-:W-:-:S04]  /*20550*/  MOV R2, 0x400 ;  /* 0x0000040000027802 */ /* 0x000fc80000000f00 */
[----:B-1----:R-:W-:Y:S02]  /*20560*/  LEA R2, R3, R2, 0x18 ;  /* 0x0000000203027211 */ /* 0x002fe400078ec0ff */
[----:B------:R-:W-:-:S03]  /*20570*/  SHF.L.U32 R3, R9, 0x1f, RZ ;  /* 0x0000001f09037819 */ /* 0x000fc600000006ff */
[----:B------:R-:W-:-:S04]  /*20580*/  IMAD R2, R8, 0x8, R2 ;  /* 0x0000000808027824 */ /* 0x000fc800078e0202 */
[----:B------:R-:W1:Y:S02]  /*20590*/  SYNCS.PHASECHK.TRANS64.TRYWAIT P0, [R2+URZ+0x28840], R3 ;  /* 0x02884003020075a7 */ /* 0x000e64000800017f */
[----:B-1----:R-:W-:Y:S05]  /*205a0*/  @!P0 BRA `(.L_x_1673) ;  /* 0x0000004000148947 */ /* 0x002fea0003800000 */
.L_x_1842:
        /* <DEDUP_REMOVED lines=11> */
.L_x_1674:
        /* <DEDUP_REMOVED lines=33> */
.L_x_1843:
        /* <DEDUP_REMOVED lines=8> */
.L_x_1676:
        /* <DEDUP_REMOVED lines=29> */
.L_x_1671:
[----:B------:R-:W-:Y:S05]  /*20ac0*/  BSYNC B1 ;  /* 0x0000000000017941 */ /* 0x000fea0003800000 */
.L_x_1670:
        /* <DEDUP_REMOVED lines=30> */
[----:B------:R-:W-:-:S06]  /*20cb0*/  LEA.HI.X R13, R2, UR5, R3, 0x2, P0 ;  /* 0x00000005020d7c11 */ /* 0x000fcc00080f1403 */
[----:B------:R1:W5:Y:S03]  /*20cc0*/  LDG.E R13, desc[UR54][R12.64] ;  /* 0x000000360c0d7981 */ /* 0x000366000c1e1900 */
.L_x_1679:
[----:B------:R-:W2:Y:S01]  /*20cd0*/  S2R R3, SR_CgaCtaId ;  /* 0x0000000000037919 */ /* 0x000ea20000008800 */
[----:B------:R-:W-:-:S04]  /*20ce0*/  MOV R2, 0x400 ;  /* 0x0000040000027802 */ /* 0x000fc80000000f00 */
[----:B--2---:R-:W-:Y:S02]  /*20cf0*/  LEA R2, R3, R2, 0x18 ;  /* 0x0000000203027211 */ /* 0x004fe400078ec0ff */
[----:B------:R-:W-:-:S03]  /*20d00*/  SHF.L.U32 R3, R14, 0x1f, RZ ;  /* 0x0000001f0e037819 */ /* 0x000fc600000006ff */
[----:B------:R-:W-:-:S04]  /*20d10*/  IMAD R2, R15, 0x8, R2 ;  /* 0x000000080f027824 */ /* 0x000fc800078e0202 */
[----:B------:R-:W2:Y:S02]  /*20d20*/  SYNCS.PHASECHK.TRANS64.TRYWAIT P0, [R2+URZ+0x28840], R3 ;  /* 0x02884003020075a7 */ /* 0x000ea4000800017f */
[----:B--2---:R-:W-:Y:S05]  /*20d30*/  @!P0 BRA `(.L_x_1680) ;  /* 0x0000003800588947 */ /* 0x004fea0003800000 */
.L_x_1844:
        /* <DEDUP_REMOVED lines=11> */
.L_x_1681:
[----:B0-----:R-:W3:Y:S01]  /*20df0*/  LDL R14, [R1] ;  /* 0x00000000010e7983 */ /* 0x001ee20000100800 */
[----:B------:R-:W-:-:S03]  /*20e00*/  MOV R15, 0x400 ;  /* 0x00000400000f7802 */ /* 0x000fc60000000f00 */
[----:B------:R-:W4:Y:S01]  /*20e10*/  LDL R12, [R1+0x4] ;  /* 0x00000400010c7983 */ /* 0x000f220000100800 */
[----:B------:R-:W0:Y:S01]  /*20e20*/  S2R R18, SR_CgaCtaId ;  /* 0x0000000000127919 */ /* 0x000e220000008800 */
[----:B------:R-:W-:Y:S01]  /*20e30*/  R2UR UR11, R10 ;  /* 0x000000000a0b72ca */ /* 0x000fe200000e0000 */
[----:B------:R-:W-:Y:S01]  /*20e40*/  UIADD3 UR4, UP0, UR38, 0x370, URZ ;  /* 0x0000037026047890 */ /* 0x000fe2000ff1e03f */
[----:B------:R-:W-:Y:S02]  /*20e50*/  R2UR UR12, R0 ;  /* 0x00000000000c72ca */ /* 0x000fe400000e0000 */
[----:B0-----:R-:W-:-:S04]  /*20e60*/  LEA R15, R18, R15, 0x18 ;  /* 0x0000000f120f7211 */ /* 0x001fc800078ec0ff */
[----:B--2---:R-:W-:Y:S02]  /*20e70*/  IADD3 R3, R15, 0x28800, RZ ;  /* 0x000288000f037810 */ /* 0x004fe40007ffe0ff */
        /* <DEDUP_REMOVED lines=24> */
.L_x_1845:
        /* <DEDUP_REMOVED lines=8> */
.L_x_1683:
        /* <DEDUP_REMOVED lines=28> */
.L_x_1678:
[----:B------:R-:W-:Y:S05]  /*21240*/  BSYNC B1 ;  /* 0x0000000000017941 */ /* 0x000fea0003800000 */
.L_x_1677:
[----:B------:R-:W2:Y:S01]  /*21250*/  LDL R2, [R1+0x18] ;  /* 0x0000180001027983 */ /* 0x000ea20000100800 */
[----:B------:R-:W-:Y:S01]  /*21260*/  VIADD R7, R7, 0xfffffffe ;  /* 0xfffffffe07077836 */ /* 0x000fe20000000000 */
[----:B--2---:R-:W-:-:S13]  /*21270*/  ISETP.GT.AND P0, PT, R11, R2, PT ;  /* 0x000000020b00720c */ /* 0x004fda0003f04270 */
[----:B------:R-:W-:Y:S05]  /*21280*/  @P0 BRA `(.L_x_1684) ;  /* 0xfffffff0002c0947 */ /* 0x000fea000383ffff */
.L_x_1660:
[----:B------:R-:W-:Y:S05]  /*21290*/  BSYNC B0 ;  /* 0x0000000000007941 */ /* 0x000fea0003800000 */
.L_x_1659:
        /* <DEDUP_REMOVED lines=13> */
[----:B-1----:R-:W-:-:S06]  /*21370*/  LOP3.LUT R8, R8, UR4, RZ, 0xc0, !PT ;  /* 0x0000000408087c12 */ /* 0x002fcc000f8ec0ff */
[----:B------:R-:W1:Y:S01]  /*21380*/  POPC R8, R8 ;  /* 0x0000000800087309 */ /* 0x000e620000000000 */
[----:B--2---:R-:W1:Y:S02]  /*21390*/  SHFL.IDX PT, R7, R2, R7, 0x1f ;  /* 0x00001f0702077589 */ /* 0x004e6400000e0000 */
[----:B-1----:R-:W-:-:S07]  /*213a0*/  IADD3 R16, R7, UR37, R8 ;  /* 0x0000002507107c10 */ /* 0x002fce000fffe008 */
.L_x_1686:
[----:B------:R-:W-:Y:S05]  /*213b0*/  BSYNC B0 ;  /* 0x0000000000007941 */ /* 0x000fea0003800000 */
.L_x_1685:
        /* <DEDUP_REMOVED lines=11> */
.L_x_1846:
        /* <DEDUP_REMOVED lines=11> */
.L_x_1690:
        /* <DEDUP_REMOVED lines=27> */
.L_x_1688:
[----:B------:R-:W-:Y:S05]  /*216d0*/  BSYNC B0 ;  /* 0x0000000000007941 */ /* 0x000fea0003800000 */
.L_x_1687:
        /* <DEDUP_REMOVED lines=9> */
.L_x_1645:
[----:B------:R-:W-:Y:S05]  /*21770*/  BSYNC B6 ;  /* 0x0000000000067941 */ /* 0x000fea0003800000 */
.L_x_1643:
[----:B------:R-:W-:-:S03]  /*21780*/  UMOV UR4, 0xffffffff ;  /* 0xffffffff00047882 */ /* 0x000fc60000000000 */
[----:B------:R-:W-:Y:S05]  /*21790*/  BRA.DIV UR4, `(.L_x_1691) ;  /* 0x0000002e04fc7947 */ /* 0x000fea000b800000 */
[----:B------:R4:W0:Y:S04]  /*217a0*/  SHFL.IDX PT, R4, R16, RZ, 0x1f ;  /* 0x00001fff10047589 */ /* 0x00082800000e0000 */
[----:B------:R-:W0:Y:S02]  /*217b0*/  SHFL.IDX PT, R16, R16, 0x1, 0x1f ;  /* 0x00201f0010107f89 */ /* 0x000e2400000e0000 */
.L_x_1850:
[----:B------:R-:W5:Y:S01]  /*217c0*/  S2R R7, SR_TID.X ;  /* 0x0000000000077919 */ /* 0x000f620000002100 */
[----:B------:R-:W-:Y:S01]  /*217d0*/  ULDC UR4, c[0x0][0xc14] ;  /* 0x0003050000047ab9 */ /* 0x000fe20000000800 */
[----:B------:R-:W-:Y:S01]  /*217e0*/  BSSY B0, `(.L_x_1692) ;  /* 0x000000b000007945 */ /* 0x000fe20003800000 */
[----:B-1----:R-:W-:Y:S02]  /*217f0*/  IMAD.U32 R0, RZ, RZ, UR4 ;  /* 0x00000004ff007e24 */ /* 0x002fe4000f8e00ff */
[----:B------:R-:W-:Y:S01]  /*21800*/  IMAD.MOV.U32 R17, RZ, RZ, RZ ;  /* 0x000000ffff117224 */ /* 0x000fe200078e00ff */
[----:B-----5:R-:W-:-:S04]  /*21810*/  LOP3.LUT R7, R7, 0x1f, RZ, 0xc0, !PT ;  /* 0x0000001f07077812 */ /* 0x020fc800078ec0ff */
[C---:B------:R-:W-:Y:S01]  /*21820*/  ISETP.NE.AND P0, PT, R7.reuse, 0x1f, PT ;  /* 0x0000001f0700780c */ /* 0x040fe20003f05270 */
[----:B------:R-:W-:-:S05]  /*21830*/  IMAD.IADD R5, R7, 0x1, R19 ;  /* 0x0000000107057824 */ /* 0x000fca00078e0213 */
[----:B------:R-:W-:-:S13]  /*21840*/  ISETP.GE.OR P0, PT, R5, R0, !P0 ;  /* 0x000000000500720c */ /* 0x000fda0004706670 */
[----:B------:R-:W-:Y:S05]  /*21850*/  @P0 BRA `(.L_x_1693) ;  /* 0x00000000000c0947 */ /* 0x000fea0003800000 */
[----:B------:R-:W1:Y:S02]  /*21860*/  LDC.64 R2, c[0x0][0xc58] ;  /* 0x00031600ff027b82 */ /* 0x000e640000000a00 */
[----:B-1----:R-:W-:-:S05]  /*21870*/  IMAD.WIDE R2, R5, 0x4, R2 ;  /* 0x0000000405027825 */ /* 0x002fca00078e0202 */
[----:B------:R1:W5:Y:S02]  /*21880*/  LDG.E R17, desc[UR54][R2.64] ;  /* 0x0000003602117981 */ /* 0x000364000c1e1900 */
.L_x_1693:
[----:B------:R-:W-:Y:S05]  /*21890*/  BSYNC B0 ;  /* 0x0000000000007941 */ /* 0x000fea0003800000 */
.L_x_1692:
[----:B------:R-:W-:-:S03]  /*218a0*/  UMOV UR4, 0xffffffff ;  /* 0xffffffff00047882 */ /* 0x000fc60000000000 */
[----:B------:R-:W-:Y:S05]  /*218b0*/  BRA.DIV UR4, `(.L_x_1694) ;  /* 0x0000003204007947 */ /* 0x000fea000b800000 */
        /* <DEDUP_REMOVED lines=9> */
[----:B-1----:R-:W-:-:S05]  /*21950*/  IMAD.IADD R3, R13, 0x1, R14 ;  /* 0x000000010d037824 */ /* 0x002fca00078e020e */
[----:B------:R-:W0:Y:S02]  /*21960*/  SHFL.UP PT, R14, R3, 0x4, RZ ;  /* 0x04800000030e7989 */ /* 0x000e2400000e00ff */
[----:B0-----:R-:W-:Y:S02]  /*21970*/  SEL R14, R14, RZ, P0 ;  /* 0x000000ff0e0e7207 */ /* 0x001fe40000000000 */
[----:B------:R-:W-:-:S03]  /*21980*/  ISETP.GE.U32.AND P0, PT, R7, 0x10, PT ;  /* 0x000000100700780c */ /* 0x000fc60003f06070 */
[----:B------:R-:W-:-:S05]  /*21990*/  IMAD.IADD R5, R3, 0x1, R14 ;  /* 0x0000000103057824 */ /* 0x000fca00078e020e */
[----:B------:R-:W3:Y:S02]  /*219a0*/  SHFL.UP PT, R14, R5, 0x8, RZ ;  /* 0x05000000050e7989 */ /* 0x000ee400000e00ff */
[----:B---3--:R-:W-:-:S05]  /*219b0*/  SEL R6, R14, RZ, P1 ;  /* 0x000000ff0e067207 */ /* 0x008fca0000800000 */
[----:B------:R-:W-:-:S05]  /*219c0*/  IMAD.IADD R6, R5, 0x1, R6 ;  /* 0x0000000105067824 */ /* 0x000fca00078e0206 */
[----:B------:R-:W0:Y:S02]  /*219d0*/  SHFL.UP PT, R14, R6, 0x10, RZ ;  /* 0x06000000060e7989 */ /* 0x000e2400000e00ff */
[----:B0-----:R-:W-:-:S05]  /*219e0*/  SEL R7, R14, RZ, P0 ;  /* 0x000000ff0e077207 */ /* 0x001fca0000000000 */
[----:B------:R-:W-:-:S05]  /*219f0*/  IMAD.IADD R2, R6, 0x1, R7 ;  /* 0x0000000106027824 */ /* 0x000fca00078e0207 */
[----:B------:R0:W1:Y:S02]  /*21a00*/  SHFL.IDX PT, R14, R2, 0x1f, 0x1f ;  /* 0x03e01f00020e7f89 */ /* 0x00006400000e0000 */
.L_x_1858:
[----:B------:R-:W-:Y:S02]  /*21a10*/  ULDC UR4, c[0x0][0xc10] ;  /* 0x0003040000047ab9 */ /* 0x000fe40000000800 */
[----:B------:R-:W-:-:S04]  /*21a20*/  IMAD.U32 R5, RZ, RZ, UR4 ;  /* 0x00000004ff057e24 */ /* 0x000fc8000f8e00ff */
[----:B-1----:R-:W-:-:S05]  /*21a30*/  IMAD R3, R14, R5, RZ ;  /* 0x000000050e037224 */ /* 0x002fca00078e02ff */
[----:B----4-:R-:W-:-:S04]  /*21a40*/  IADD3 R16, R16, R3, RZ ;  /* 0x0000000310107210 */ /* 0x010fc80007ffe0ff */
[----:B------:R-:W-:-:S13]  /*21a50*/  ISETP.GT.AND P0, PT, R16, R4, PT ;  /* 0x000000041000720c */ /* 0x000fda0003f04270 */
[----:B------:R-:W-:Y:S05]  /*21a60*/  @P0 BRA `(.L_x_1695) ;  /* 0x0000000000b40947 */ /* 0x000fea0003800000 */
[----:B------:R-:W1:Y:S02]  /*21a70*/  LDC R0, c[0x0][0xc14] ;  /* 0x00030500ff007b82 */ /* 0x000e640000000800 */
.L_x_1700:
[----:B------:R-:W-:-:S05]  /*21a80*/  VIADD R19, R19, 0x1f ;  /* 0x0000001f13137836 */ /* 0x000fca0000000000 */
        /* <DEDUP_REMOVED lines=10> */
[----:B0-----:R-:W0:Y:S02]  /*21b30*/  LDC.64 R2, c[0x0][0xc58] ;  /* 0x00031600ff027b82 */ /* 0x001e240000000a00 */
[----:B0-----:R-:W-:-:S05]  /*21b40*/  IMAD.WIDE R2, R5, 0x4, R2 ;  /* 0x0000000405027825 */ /* 0x001fca00078e0202 */
[----:B------:R1:W5:Y:S02]  /*21b50*/  LDG.E R17, desc[UR54][R2.64] ;  /* 0x0000003602117981 */ /* 0x000364000c1e1900 */
.L_x_1698:
[----:B------:R-:W-:Y:S05]  /*21b60*/  BSYNC B0 ;  /* 0x0000000000007941 */ /* 0x000fea0003800000 */
.L_x_1697:
[----:B------:R-:W-:-:S03]  /*21b70*/  UMOV UR4, 0xffffffff ;  /* 0xffffffff00047882 */ /* 0x000fc60000000000 */
[----:B------:R-:W-:Y:S05]  /*21b80*/  BRA.DIV UR4, `(.L_x_1699) ;  /* 0x00000032041c7947 */ /* 0x000fea000b800000 */
[----:B-----5:R-:W3:Y:S01]  /*21b90*/  SHFL.UP PT, R14, R17, 0x1, RZ ;  /* 0x04200000110e7989 */ /* 0x020ee200000e00ff */
[C---:B------:R-:W-:Y:S02]  /*21ba0*/  ISETP.NE.AND P0, PT, R6.reuse, RZ, PT ;  /* 0x000000ff0600720c */ /* 0x040fe40003f05270 */
[----:B------:R-:W-:Y:S02]  /*21bb0*/  ISETP.GE.U32.AND P1, PT, R6, 0x2, PT ;  /* 0x000000020600780c */ /* 0x000fe40003f26070 */
[----:B---3--:R-:W-:Y:S02]  /*21bc0*/  SEL R14, R14, RZ, P0 ;  /* 0x000000ff0e0e7207 */ /* 0x008fe40000000000 */
[----:B------:R-:W-:-:S03]  /*21bd0*/  ISETP.GE.U32.AND P0, PT, R6, 0x4, PT ;  /* 0x000000040600780c */ /* 0x000fc60003f06070 */
[----:B------:R-:W-:-:S05]  /*21be0*/  IMAD.IADD R13, R17, 0x1, R14 ;  /* 0x00000001110d7824 */ /* 0x000fca00078e020e */
[----:B------:R-:W0:Y:S02]  /*21bf0*/  SHFL.UP PT, R14, R13, 0x2, RZ ;  /* 0x044000000d0e7989 */ /* 0x000e2400000e00ff */
[----:B01----:R-:W-:Y:S02]  /*21c00*/  SEL R2, R14, RZ, P1 ;  /* 0x000000ff0e027207 */ /* 0x003fe40000800000 */
        /* <DEDUP_REMOVED lines=13> */
.L_x_1866:
[----:B------:R-:W-:Y:S02]  /*21ce0*/  ULDC UR4, c[0x0][0xc10] ;  /* 0x0003040000047ab9 */ /* 0x000fe40000000800 */
[----:B------:R-:W-:-:S04]  /*21cf0*/  IMAD.U32 R5, RZ, RZ, UR4 ;  /* 0x00000004ff057e24 */ /* 0x000fc8000f8e00ff */
[----:B-1----:R-:W-:-:S04]  /*21d00*/  IMAD R3, R14, R5, RZ ;  /* 0x000000050e037224 */ /* 0x002fc800078e02ff */
[----:B------:R-:W-:-:S05]  /*21d10*/  IMAD.IADD R16, R3, 0x1, R16 ;  /* 0x0000000103107824 */ /* 0x000fca00078e0210 */
[----:B------:R-:W-:-:S13]  /*21d20*/  ISETP.GT.AND P0, PT, R16, R4, PT ;  /* 0x000000041000720c */ /* 0x000fda0003f04270 */
[----:B------:R-:W-:Y:S05]  /*21d30*/  @!P0 BRA `(.L_x_1700) ;  /* 0xfffffffc00508947 */ /* 0x000fea000383ffff */
.L_x_1695:
[----:B------:R-:W-:Y:S01]  /*21d40*/  IMAD.IADD R16, R16, 0x1, -R3 ;  /* 0x0000000110107824 */ /* 0x000fe200078e0a03 */
[----:B------:R-:W-:-:S03]  /*21d50*/  UMOV UR4, 0xffffffff ;  /* 0xffffffff00047882 */ /* 0x000fc60000000000 */
[----:B------:R-:W-:-:S05]  /*21d60*/  IMAD R3, R2, R5, R16 ;  /* 0x0000000502037224 */ /* 0x000fca00078e0210 */
[----:B------:R-:W-:Y:S01]  /*21d70*/  ISETP.GT.AND P6, PT, R3, R4, PT ;  /* 0x000000040300720c */ /* 0x000fe20003fc4270 */
[----:B------:R-:W-:-:S12]  /*21d80*/  BRA.DIV UR4, `(.L_x_1701) ;  /* 0x00000032046c7947 */ /* 0x000fd8000b800000 */
[----:B------:R-:W-:-:S04]  /*21d90*/  VOTE.ANY R3, PT, !P6 ;  /* 0x0000000000037806 */ /* 0x000fc800070e0100 */
[----:B------:R-:W1:Y:S02]  /*21da0*/  POPC R6, R3 ;  /* 0x0000000300067309 */ /* 0x000e640000000000 */
[----:B-1----:R1:W3:Y:S02]  /*21db0*/  SHFL.IDX PT, R17, R17, R6, 0x1f ;  /* 0x00001f0611117589 */ /* 0x0022e400000e0000 */
.L_x_1870:
[----:B------:R-:W-:Y:S01]  /*21dc0*/  ISETP.NE.AND P0, PT, R3, RZ, PT ;  /* 0x000000ff0300720c */ /* 0x000fe20003f05270 */
[----:B------:R-:W-:-:S12]  /*21dd0*/  IMAD.MOV.U32 R7, RZ, RZ, RZ ;  /* 0x000000ffff077224 */ /* 0x000fd800078e00ff */
[----:B------:R-:W-:Y:S05]  /*21de0*/  @!P0 BRA `(.L_x_1702) ;  /* 0x0000000000108947 */ /* 0x000fea0003800000 */
[----:B------:R-:W-:Y:S01]  /*21df0*/  UMOV UR4, 0xffffffff ;  /* 0xffffffff00047882 */ /* 0x000fe20000000000 */
[----:B------:R-:W-:Y:S02]  /*21e00*/  VIADD R12, R6, 0xffffffff ;  /* 0xffffffff060c7836 */ /* 0x000fe40000000000 */
[----:B------:R-:W-:Y:S05]  /*21e10*/  BRA.DIV UR4, `(.L_x_1703) ;  /* 0x0000003204907947 */ /* 0x000fea000b800000 */
[----:B------:R4:W0:Y:S02]  /*21e20*/  SHFL.IDX PT, R7, R2, R12, 0x1f ;  /* 0x00001f0c02077589 */ /* 0x00082400000e0000 */
.L_x_1702:
[----:B0---4-:R-:W0:Y:S01]  /*21e30*/  LDC.64 R2, c[0x0][0xc68] ;  /* 0x00031a00ff027b82 */ /* 0x011e220000000a00 */
[----:B------:R-:W-:-:S04]  /*21e40*/  IMAD.IADD R19, R6, 0x1, R19 ;  /* 0x0000000106137824 */ /* 0x000fc800078e0213 */
[----:B0-----:R-:W-:-:S05]  /*21e50*/  IMAD.WIDE R2, R19, 0x4, R2 ;  /* 0x0000000413027825 */ /* 0x001fca00078e0202 */
[----:B--2---:R0:W1:Y:S01]  /*21e60*/  LDG.E R8, desc[UR54][R2.64] ;  /* 0x0000003602087981 */ /* 0x004062000c1e1900 */
[----:B------:R-:W-:-:S04]  /*21e70*/  IMAD R16, R7, R5, R16 ;  /* 0x0000000507107224 */ /* 0x000fc800078e0210 */
[----:B------:R-:W-:Y:S02]  /*21e80*/  IMAD.IADD R7, R4, 0x1, -R16 ;  /* 0x0000000104077824 */ /* 0x000fe400078e0a10 */
[----:B0-----:R-:W-:Y:S02]  /*21e90*/  IMAD.MOV.U32 R2, RZ, RZ, RZ ;  /* 0x000000ffff027224 */ /* 0x001fe400078e00ff */
[----:B-1-3--:R-:W-:-:S05]  /*21ea0*/  IMAD R6, R17, R8, RZ ;  /* 0x0000000811067224 */ /* 0x00afca00078e02ff */
        /* <DEDUP_REMOVED lines=29> */
[----:B------:R-:W-:Y:S02]  /*22080*/  IMAD.MOV.U32 R2, RZ, RZ, RZ ;  /* 0x000000ffff027224 */ /* 0x000fe400078e00ff */
[----:B------:R-:W-:Y:S01]  /*22090*/  IMAD.IADD R4, R6, 0x1, R4 ;  /* 0x0000000106047824 */ /* 0x000fe200078e0204 */
[----:B------:R-:W-:-:S04]  /*220a0*/  IABS R8, R5 ;  /* 0x0000000500087213 */ /* 0x000fc80000000000 */
[----:B------:R-:W0:Y:S08]  /*220b0*/  I2F.RP R10, R8 ;  /* 0x00000008000a7306 */ /* 0x000e300000209400 */
[----:B0-----:R-:W0:Y:S02]  /*220c0*/  MUFU.RCP R10, R10 ;  /* 0x0000000a000a7308 */ /* 0x001e240000001000 */
[----:B0-----:R-:W-:-:S06]  /*220d0*/  VIADD R11, R10, 0xffffffe ;  /* 0x0ffffffe0a0b7836 */ /* 0x001fcc0000000000 */
[----:B------:R-:W0:Y:S02]  /*220e0*/  F2I.FTZ.U32.TRUNC.NTZ R3, R11 ;  /* 0x0000000b00037305 */ /* 0x000e24000021f000 */
[----:B0-----:R-:W-:-:S04]  /*220f0*/  IMAD.MOV R7, RZ, RZ, -R3 ;  /* 0x000000ffff077224 */ /* 0x001fc800078e0a03 */
[----:B------:R-:W-:-:S04]  /*22100*/  IMAD R7, R7, R8, RZ ;  /* 0x0000000807077224 */ /* 0x000fc800078e02ff */
[----:B------:R-:W-:Y:S01]  /*22110*/  IMAD.HI.U32 R3, R3, R7, R2 ;  /* 0x0000000703037227 */ /* 0x000fe200078e0002 */
[----:B------:R-:W-:Y:S02]  /*22120*/  IABS R2, R6 ;  /* 0x0000000600027213 */ /* 0x000fe40000000000 */
[----:B------:R-:W-:-:S03]  /*22130*/  IABS R7, R5 ;  /* 0x0000000500077213 */ /* 0x000fc60000000000 */
[----:B------:R-:W-:-:S04]  /*22140*/  IMAD.HI.U32 R3, R3, R2, RZ ;  /* 0x0000000203037227 */ /* 0x000fc800078e00ff */
[----:B------:R-:W-:-:S04]  /*22150*/  IMAD.MOV R7, RZ, RZ, -R7 ;  /* 0x000000ffff077224 */ /* 0x000fc800078e0a07 */
        /* <DEDUP_REMOVED lines=16> */
.L_x_1696:
[----:B------:R-:W-:Y:S01]  /*22260*/  UMOV UR4, URZ ;  /* 0x0000003f00047c82 */ /* 0x000fe20008000000 */
[----:B------:R-:W-:Y:S01]  /*22270*/  UMOV UR5, URZ ;  /* 0x0000003f00057c82 */ /* 0x000fe20008000000 */
[----:B------:R-:W-:Y:S01]  /*22280*/  ULDC UR6, c[0x0][0xc14] ;  /* 0x0003050000067ab9 */ /* 0x000fe20000000800 */
[----:B------:R-:W-:Y:S02]  /*22290*/  IMAD.MOV.U32 R16, RZ, RZ, R4 ;  /* 0x000000ffff107224 */ /* 0x000fe400078e0004 */
[----:B------:R-:W-:Y:S02]  /*222a0*/  IMAD.U32 R17, RZ, RZ, UR4 ;  /* 0x00000004ff117e24 */ /* 0x000fe4000f8e00ff */
[----:B------:R-:W-:Y:S02]  /*222b0*/  IMAD.U32 R18, RZ, RZ, UR5 ;  /* 0x00000005ff127e24 */ /* 0x000fe4000f8e00ff */
[----:B------:R-:W-:-:S07]  /*222c0*/  IMAD.U32 R19, RZ, RZ, UR6 ;  /* 0x00000006ff137e24 */ /* 0x000fce000f8e00ff */
.L_x_1704:
        /* <DEDUP_REMOVED lines=12> */
.L_x_1604:
[----:B-1----:R-:W4:Y:S01]  /*22390*/  LDL.LU R0, [R1+0x20] ;  /* 0x0000200001007983 */ /* 0x002f220000300800 */
[----:B------:R-:W-:Y:S01]  /*223a0*/  BSSY B0, `(.L_x_1706) ;  /* 0x000000b000007945 */ /* 0x000fe20003800000 */
[----:B------:R-:W1:Y:S01]  /*223b0*/  S2R R5, SR_CgaCtaId ;  /* 0x0000000000057919 */ /* 0x000e620000008800 */
[----:B----4-:R-:W-:-:S05]  /*223c0*/  VIADD R0, R0, 0x1 ;  /* 0x0000000100007836 */ /* 0x010fca0000000000 */
[----:B---3--:R-:W-:-:S04]  /*223d0*/  LEA.HI R2, R0, R0, RZ, 0x1 ;  /* 0x0000000000027211 */ /* 0x008fc800078f08ff */
[----:B------:R-:W-:-:S05]  /*223e0*/  LOP3.LUT R3, R2, 0xfffffffe, RZ, 0xc0, !PT ;  /* 0xfffffffe02037812 */ /* 0x000fca00078ec0ff */
[----:B------:R-:W-:Y:S01]  /*223f0*/  IMAD.IADD R3, R0, 0x1, -R3 ;  /* 0x0000000100037824 */ /* 0x000fe200078e0a03 */
[----:B------:R-:W-:-:S04]  /*22400*/  MOV R0, 0x400 ;  /* 0x0000040000007802 */ /* 0x000fc80000000f00 */
[----:B-1----:R-:W-:Y:S02]  /*22410*/  LEA R0, R5, R0, 0x18 ;  /* 0x0000000005007211 */ /* 0x002fe400078ec0ff */
[----:B------:R-:W-:-:S04]  /*22420*/  SHF.L.U32 R3, R3, 0x1f, RZ ;  /* 0x0000001f03037819 */ /* 0x000fc800000006ff */
[----:B------:R-:W1:Y:S02]  /*22430*/  SYNCS.PHASECHK.TRANS64.TRYWAIT P0, [R0+URZ+0x28820], R3 ;  /* 0x02882003000075a7 */ /* 0x000e64000800017f */
[----:B-1----:R-:W-:Y:S05]  /*22440*/  @!P0 BRA `(.L_x_1707) ;  /* 0x0000002c002c8947 */ /* 0x002fea0003800000 */
.L_x_1873:
[----:B------:R-:W-:Y:S05]  /*22450*/  BSYNC B0 ;  /* 0x0000000000007941 */ /* 0x000fea0003800000 */
.L_x_1706:
[----:B------:R-:W-:-:S03]  /*22460*/  UMOV UR4, 0xffffffff ;  /* 0xffffffff00047882 */ /* 0x000fc60000000000 */
[----:B------:R-:W-:Y:S05]  /*22470*/  BRA.DIV UR4, `(.L_x_1708) ;  /* 0x0000002e04347947 */ /* 0x000fea000b800000 */
[----:B------:R-:W3:Y:S02]  /*22480*/  S2R R2, SR_TID.X ;  /* 0x0000000000027919 */ /* 0x000ee40000002100 */
[----:B---3--:R-:W-:-:S04]  /*22490*/  SHF.R.U32.HI R2, RZ, 0x5, R2 ;  /* 0x00000005ff027819 */ /* 0x008fc80000011602 */
[----:B------:R-:W-:-:S05]  /*224a0*/  LOP3.LUT R2, R2, 0x3, RZ, 0xc0, !PT ;  /* 0x0000000302027812 */ /* 0x000fca00078ec0ff */
[----:B------:R3:W4:Y:S02]  /*224b0*/  SHFL.IDX PT, R14, R2, RZ, 0x1f ;  /* 0x00001fff020e7589 */ /* 0x00072400000e0000 */
.L_x_1876:
[----:B----4-:R-:W-:-:S13]  /*224c0*/  ISETP.NE.AND P0, PT, R14, RZ, PT ;  /* 0x000000ff0e00720c */ /* 0x010fda0003f05270 */
[----:B------:R-:W-:Y:S05]  /*224d0*/  @P0 BRA `(.L_x_1316) ;  /* 0x0000000000940947 */ /* 0x000fea0003800000 */
[----:B------:R-:W-:-:S03]  /*224e0*/  UMOV UR4, 0xffffffff ;  /* 0xffffffff00047882 */ /* 0x000fc60000000000 */
[----:B------:R-:W-:Y:S05]  /*224f0*/  BRA.DIV UR4, `(.L_x_1709) ;  /* 0x0000002e04487947 */ /* 0x000fea000b800000 */
[----:B------:R-:W-:-:S13]  /*22500*/  ELECT P6, URZ, PT ;  /* 0x00000000003f782f */ /* 0x000fda00038c0000 */
.L_x_1879:
[----:B------:R-:W-:Y:S05]  /*22510*/  @!P6 BRA `(.L_x_1316) ;  /* 0x000000000084e947 */ /* 0x000fea0003800000 */
[----:B------:R-:W-:-:S06]  /*22520*/  ULOP3.LUT UR4, UR36, 0x2, URZ, 0xfc, !UPT ;  /* 0x0000000224047892 */ /* 0x000fcc000f8efc3f */
[----:B---3--:R-:W-:-:S04]  /*22530*/  MOV R2, UR4 ;  /* 0x0000000400027c02 */ /* 0x008fc80008000f00 */
[----:B------:R-:W-:-:S13]  /*22540*/  ISETP.NE.AND P2, PT, R2, 0x3, PT ;  /* 0x000000030200780c */ /* 0x000fda0003f45270 */
[----:B------:R-:W-:Y:S05]  /*22550*/  @!P2 BRA `(.L_x_1710) ;  /* 0x000000000004a947 */ /* 0x000fea0003800000 */
[----:B------:R-:W-:Y:S01]  /*22560*/  BPT.TRAP 0x1 ;  /* 0x000000040000795c */ /* 0x000fe20000300000 */
.L_x_1710:
[----:B-1----:R-:W3:Y:S04]  /*22570*/  LDL R3, [R1] ;  /* 0x0000000001037983 */ /* 0x002ee80000100800 */
[----:B------:R-:W4:Y:S01]  /*22580*/  LDL.LU R7, [R1+0x8] ;  /* 0x0000080001077983 */ /* 0x000f220000300800 */
[----:B------:R-:W-:-:S04]  /*22590*/  VIADD R2, R0, 0x28840 ;  /* 0x0002884000027836 */ /* 0x000fc80000000000 */
[C---:B---3--:R-:W-:Y:S02]  /*225a0*/  IMAD R6, R3.reuse, 0x8, R2 ;  /* 0x0000000803067824 */ /* 0x048fe400078e0202 */
[----:B------:R-:W-:Y:S01]  /*225b0*/  VIADD R3, R3, 0x1 ;  /* 0x0000000103037836 */ /* 0x000fe20000000000 */
[----:B----4-:R-:W-:-:S04]  /*225c0*/  SHF.L.U32 R5, R7, 0x1f, RZ ;  /* 0x0000001f07057819 */ /* 0x010fc800000006ff */
        /* <DEDUP_REMOVED lines=8> */
.L_x_1880:
[----:B------:R-:W3:Y:S02]  /*22650*/  SYNCS.PHASECHK.TRANS64.TRYWAIT P0, [R7+URZ], R2 ;  /* 0x00000002070075a7 */ /* 0x000ee4000800017f */
[----:B---3--:R-:W-:Y:S05]  /*22660*/  @!P0 BRA `(.L_x_1712) ;  /* 0x0000002c00208947 */ /* 0x008fea0003800000 */
.L_x_1881:
[----:B------:R-:W-:Y:S05]  /*22670*/  @!P2 BRA `(.L_x_1713) ;  /* 0x000000000004a947 */ /* 0x000fea0003800000 */
[----:B------:R-:W-:Y:S01]  /*22680*/  BPT.TRAP 0x1 ;  /* 0x000000040000795c */ /* 0x000fe20000300000 */
.L_x_1713:
[----:B------:R-:W4:Y:S01]  /*22690*/  LDL.LU R4, [R1] ;  /* 0x0000000001047983 */ /* 0x000f220000300800 */
[----:B------:R-:W-:-:S04]  /*226a0*/  VIADD R0, R0, 0x28860 ;  /* 0x0002886000007836 */ /* 0x000fc80000000000 */
[----:B----4-:R-:W-:-:S04]  /*226b0*/  IMAD R4, R4, 0x8, R0 ;  /* 0x0000000804047824 */ /* 0x010fc800078e0200 */
[----:B------:R-:W4:Y:S02]  /*226c0*/  SYNCS.PHASECHK.TRANS64.TRYWAIT P0, [R4+URZ], R5 ;  /* 0x00000005040075a7 */ /* 0x000f24000800017f */
[----:B----4-:R-:W-:Y:S05]  /*226d0*/  @!P0 BRA `(.L_x_1714) ;  /* 0x0000002c00188947 */ /* 0x010fea0003800000 */
.L_x_1882:
[----:B------:R-:W-:-:S07]  /*226e0*/  IMAD R3, R3, 0x8, R0 ;  /* 0x0000000803037824 */ /* 0x000fce00078e0200 */
.L_x_1715:
[----:B------:R0:W0:Y:S02]  /*226f0*/  SYNCS.PHASECHK.TRANS64.TRYWAIT P0, [R3+URZ], R2 ;  /* 0x00000002030075a7 */ /* 0x000024000800017f */
[----:B0-----:R-:W-:Y:S05]  /*22700*/  @!P0 NANOSLEEP.SYNCS 0x989680 ;  /* 0x009896800000895d */ /* 0x001fea0003900000 */
[----:B------:R-:W0:Y:S02]  /*22710*/  @!P0 SYNCS.PHASECHK.TRANS64 P0, [R3+URZ], R2 ;  /* 0x00000002030085a7 */ /* 0x000e24000800007f */
[----:B0-----:R-:W-:Y:S05]  /*22720*/  @!P0 BRA `(.L_x_1715) ;  /* 0xfffffffc00f08947 */ /* 0x001fea000383ffff */
.L_x_1316:
[----:B------:R-:W-:Y:S05]  /*22730*/  BSYNC B7 ;  /* 0x0000000000077941 */ /* 0x000fea0003800000 */
.L_x_1313:
[----:B------:R-:W-:Y:S05]  /*22740*/  EXIT ;  /* 0x000000000000794d */ /* 0x000fea0003800000 */
.L_x_1346:
[----:B0-----:R0:W1:Y:S02]  /*22750*/  SYNCS.PHASECHK.TRANS64.TRYWAIT P6, [R103+URZ+0x28890], R124 ;  /* 0x0288907c670075a7 */ /* 0x00106400080c017f */
[----:B-1----:R-:W-:Y:S05]  /*22760*/  @!P6 NANOSLEEP.SYNCS 0x989680 ;  /* 0x009896800000e95d */ /* 0x002fea0003900000 */
[----:B------:R-:W1:Y:S02]  /*22770*/  @!P6 SYNCS.PHASECHK.TRANS64 P6, [R103+URZ+0x28890], R124 ;  /* 0x0288907c6700e5a7 */ /* 0x000e6400080c007f */
[----:B-1----:R-:W-:Y:S05]  /*22780*/  @!P6 BRA `(.L_x_1346) ;  /* 0xfffffffc00f0e947 */ /* 0x002fea000383ffff */
[----:B------:R-:W-:Y:S05]  /*22790*/  BRA `(.L_x_1716) ;  /* 0xfffffe0800f47947 */ /* 0x000fea000383ffff */
.L_x_1382:
[----:B0-----:R0:W1:Y:S02]  /*227a0*/  SYNCS.PHASECHK.TRANS64.TRYWAIT P4, [R103+URZ+0x28890], R124 ;  /* 0x0288907c670075a7 */ /* 0x001064000808017f */
[----:B-1----:R-:W-:Y:S05]  /*227b0*/  @!P4 NANOSLEEP.SYNCS 0x989680 ;  /* 0x009896800000c95d */ /* 0x002fea0003900000 */
[----:B------:R-:W1:Y:S02]  /*227c0*/  @!P4 SYNCS.PHASECHK.TRANS64 P4, [R103+URZ+0x28890], R124 ;  /* 0x0288907c6700c5a7 */ /* 0x000e64000808007f */
[----:B-1----:R-:W-:Y:S05]  /*227d0*/  @!P4 BRA `(.L_x_1382) ;  /* 0xfffffffc00f0c947 */ /* 0x002fea000383ffff */
[----:B------:R-:W-:Y:S05]  /*227e0*/  BRA `(.L_x_1717) ;  /* 0xfffffe3000447947 */ /* 0x000fea000383ffff */
.L_x_1399:
[----:B0-----:R0:W1:Y:S02]  /*227f0*/  SYNCS.PHASECHK.TRANS64.TRYWAIT P3, [R103+URZ+0x28890], R124 ;  /* 0x0288907c670075a7 */ /* 0x001064000806017f */
[----:B-1----:R-:W-:Y:S05]  /*22800*/  @!P3 NANOSLEEP.SYNCS 0x989680 ;  /* 0x009896800000b95d */ /* 0x002fea0003900000 */
[----:B------:R-:W1:Y:S02]  /*22810*/  @!P3 SYNCS.PHASECHK.TRANS64 P3, [R103+URZ+0x28890], R124 ;  /* 0x0288907c6700b5a7 */ /* 0x000e64000806007f */
[----:B-1----:R-:W-:Y:S05]  /*22820*/  @!P3 BRA `(.L_x_1399) ;  /* 0xfffffffc00f0b947 */ /* 0x002fea000383ffff */
[----:B------:R-:W-:Y:S05]  /*22830*/  BRA `(.L_x_1718) ;  /* 0xfffffe5000707947 */ /* 0x000fea000383ffff */
.L_x_1409:
[----:B--2---:R2:W3:Y:S02]  /*22840*/  SYNCS.PHASECHK.TRANS64.TRYWAIT P0, [R103+URZ+0x288b0], R124 ;  /* 0x0288b07c670075a7 */ /* 0x0044e4000800017f */
[----:B---3--:R-:W-:Y:S05]  /*22850*/  @!P0 NANOSLEEP.SYNCS 0x989680 ;  /* 0x009896800000895d */ /* 0x008fea0003900000 */
[----:B------:R-:W3:Y:S02]  /*22860*/  @!P0 SYNCS.PHASECHK.TRANS64 P0, [R103+URZ+0x288b0], R124 ;  /* 0x0288b07c670085a7 */ /* 0x000ee4000800007f */
[----:B---3--:R-:W-:Y:S05]  /*22870*/  @!P0 BRA `(.L_x_1409) ;  /* 0xfffffffc00f08947 */ /* 0x008fea000383ffff */
[----:B------:R-:W-:Y:S05]  /*22880*/  BRA `(.L_x_1719) ;  /* 0xfffffe58000c7947 */ /* 0x000fea000383ffff */
.L_x_1429:
[----:B------:R-:W-:Y:S01]  /*22890*/  BSSY B0, `(.L_x_1720) ;  /* 0x0000008000007945 */ /* 0x000fe20003800000 */
[----:B------:R-:W-:Y:S02]  /*228a0*/  IMAD.MOV.U32 R13, RZ, RZ, R228 ;  /* 0x000000ffff0d7224 */ /* 0x000fe400078e00e4 */
[----:B------:R-:W-:Y:S02]  /*228b0*/  IMAD.MOV.U32 R12, RZ, RZ, RZ ;  /* 0x000000ffff0c7224 */ /* 0x000fe400078e00ff */
[----:B------:R-:W-:Y:S02]  /*228c0*/  IMAD.MOV.U32 R11, RZ, RZ, 0x1f ;  /* 0x0000001fff0b7424 */ /* 0x000fe400078e00ff */
[----:B------:R-:W-:-:S07]  /*228d0*/  IMAD.MOV.U32 R15, RZ, RZ, -0x1 ;  /* 0xffffffffff0f7424 */ /* 0x000fce00078e00ff */
[----:B-----5:R-:W-:Y:S05]  /*228e0*/  WARPSYNC.COLLECTIVE R15, `(.L_x_1721) ;  /* 0x000000000f087348 */ /* 0x020fea0003c00000 */
[----:B------:R0:W1:Y:S02]  /*228f0*/  SHFL.IDX P6, R14, R13, R12, R11 ;  /* 0x0000000c0d0e7389 */ /* 0x00006400000c000b */
[----:B01---5:R-:W-:Y:S01]  /*22900*/  ENDCOLLECTIVE ;  /* 0x000000000000791b */ /* 0x023fe20003800000 */
.L_x_1721:
[----:B------:R-:W-:Y:S05]  /*22910*/  BSYNC B0 ;  /* 0x0000000000007941 */ /* 0x000fea0003800000 */
.L_x_1720:
[----:B------:R-:W-:Y:S01]  /*22920*/  IMAD.MOV.U32 R196, RZ, RZ, R14 ;  /* 0x000000ffffc47224 */ /* 0x000fe200078e000e */
[----:B------:R-:W-:Y:S06]  /*22930*/  BRA `(.L_x_1722) ;  /* 0xfffffe6400047947 */ /* 0x000fec000383ffff */
.L_x_1447:
[----:B------:R-:W-:Y:S01]  /*22940*/  BSSY B1, `(.L_x_1723) ;  /* 0x0000008000017945 */ /* 0x000fe20003800000 */
[----:B------:R-:W-:Y:S02]  /*22950*/  IMAD.MOV.U32 R13, RZ, RZ, R5 ;  /* 0x000000ffff0d7224 */ /* 0x000fe400078e0005 */
[----:B------:R-:W-:Y:S02]  /*22960*/  IMAD.MOV.U32 R12, RZ, RZ, RZ ;  /* 0x000000ffff0c7224 */ /* 0x000fe400078e00ff */
[----:B------:R-:W-:Y:S02]  /*22970*/  IMAD.MOV.U32 R11, RZ, RZ, 0x181f ;  /* 0x0000181fff0b7424 */ /* 0x000fe400078e00ff */
[----:B------:R-:W-:-:S07]  /*22980*/  IMAD.MOV.U32 R15, RZ, RZ, -0x1 ;  /* 0xffffffffff0f7424 */ /* 0x000fce00078e00ff */
[----:B01---5:R-:W-:Y:S05]  /*22990*/  WARPSYNC.COLLECTIVE R15, `(.L_x_1724) ;  /* 0x000000000f087348 */ /* 0x023fea0003c00000 */
[----:B------:R2:W3:Y:S02]  /*229a0*/  SHFL.IDX P6, R14, R13, R12, R11 ;  /* 0x0000000c0d0e7389 */ /* 0x0004e400000c000b */
[----:B0123-5:R-:W-:Y:S01]  /*229b0*/  ENDCOLLECTIVE ;  /* 0x000000000000791b */ /* 0x02ffe20003800000 */
.L_x_1724:
[----:B------:R-:W-:Y:S05]  /*229c0*/  BSYNC B1 ;  /* 0x0000000000017941 */ /* 0x000fea0003800000 */
.L_x_1723:
[----:B------:R-:W-:Y:S05]  /*229d0*/  BRA `(.L_x_1725) ;  /* 0xfffffe7400847947 */ /* 0x000fea000383ffff */
.L_x_1448:
        /* <DEDUP_REMOVED lines=8> */
.L_x_1727:
[----:B------:R-:W-:Y:S05]  /*22a60*/  BSYNC B1 ;  /* 0x0000000000017941 */ /* 0x000fea0003800000 */
.L_x_1726:
[----:B------:R-:W-:Y:S05]  /*22a70*/  BRA `(.L_x_1728) ;  /* 0xfffffe7400647947 */ /* 0x000fea000383ffff */
.L_x_1449:
[----:B------:R-:W-:Y:S01]  /*22a80*/  BSSY B1, `(.L_x_1729) ;  /* 0x0000008000017945 */ /* 0x000fe20003800000 */
[----:B------:R-:W-:Y:S01]  /*22a90*/  IMAD.MOV.U32 R13, RZ, RZ, R3 ;  /* 0x000000ffff0d7224 */ /* 0x000fe200078e0003 */
[----:B------:R-:W-:Y:S01]  /*22aa0*/  MOV R12, RZ ;  /* 0x000000ff000c7202 */ /* 0x000fe20000000f00 */
[----:B------:R-:W-:Y:S02]  /*22ab0*/  IMAD.MOV.U32 R11, RZ, RZ, 0x181f ;  /* 0x0000181fff0b7424 */ /* 0x000fe400078e00ff */
[----:B------:R-:W-:-:S07]  /*22ac0*/  IMAD.MOV.U32 R15, RZ, RZ, -0x1 ;  /* 0xffffffffff0f7424 */ /* 0x000fce00078e00ff */
[----:B01---5:R-:W-:Y:S05]  /*22ad0*/  WARPSYNC.COLLECTIVE R15, `(.L_x_1730) ;  /* 0x000000000f087348 */ /* 0x023fea0003c00000 */
[----:B------:R2:W3:Y:S02]  /*22ae0*/  SHFL.IDX P6, R14, R13, R12, R11 ;  /* 0x0000000c0d0e7389 */ /* 0x0004e400000c000b */
[----:B0123-5:R-:W-:Y:S01]  /*22af0*/  ENDCOLLECTIVE ;  /* 0x000000000000791b */ /* 0x02ffe20003800000 */
.L_x_1730:
[----:B------:R-:W-:Y:S05]  /*22b00*/  BSYNC B1 ;  /* 0x0000000000017941 */ /* 0x000fea0003800000 */
.L_x_1729:
[----:B------:R-:W-:Y:S05]  /*22b10*/  BRA `(.L_x_1731) ;  /* 0xfffffe7400447947 */ /* 0x000fea000383ffff */
.L_x_1450:
        /* <DEDUP_REMOVED lines=8> */
.L_x_1733:
[----:B------:R-:W-:Y:S05]  /*22ba0*/  BSYNC B1 ;  /* 0x0000000000017941 */ /* 0x000fea0003800000 */
.L_x_1732:
[----:B------:R-:W-:Y:S05]  /*22bb0*/  BRA `(.L_x_1734) ;  /* 0xfffffe7400247947 */ /* 0x000fea000383ffff */
.L_x_1451:
[----:B------:R-:W-:Y:S01]  /*22bc0*/  BSSY B1, `(.L_x_1735) ;  /* 0x0000008000017945 */ /* 0x000fe20003800000 */
[----:B------:R-:W-:Y:S02]  /*22bd0*/  IMAD.MOV.U32 R13, RZ, RZ, R5 ;  /* 0x000000ffff0d7224 */ /* 0x000fe400078e0005 */
[----:B------:R-:W-:Y:S02]  /*22be0*/  IMAD.MOV.U32 R12, RZ, RZ, 0x1 ;  /* 0x00000001ff0c7424 */ /* 0x000fe400078e00ff */
[----:B------:R-:W-:Y:S02]  /*22bf0*/  IMAD.MOV.U32 R11, RZ, RZ, 0x181f ;  /* 0x0000181fff0b7424 */ /* 0x000fe400078e00ff */
[----:B------:R-:W-:-:S07]  /*22c00*/  IMAD.MOV.U32 R15, RZ, RZ, -0x1 ;  /* 0xffffffffff0f7424 */ /* 0x000fce00078e00ff */
[----:B01---5:R-:W-:Y:S05]  /*22c10*/  WARPSYNC.COLLECTIVE R15, `(.L_x_1736) ;  /* 0x000000000f087348 */ /* 0x023fea0003c00000 */
[----:B------:R2:W3:Y:S02]  /*22c20*/  SHFL.IDX P6, R14, R13, R12, R11 ;  /* 0x0000000c0d0e7389 */ /* 0x0004e400000c000b */
[----:B0123-5:R-:W-:Y:S01]  /*22c30*/  ENDCOLLECTIVE ;  /* 0x000000000000791b */ /* 0x02ffe20003800000 */
.L_x_1736:
[----:B------:R-:W-:Y:S05]  /*22c40*/  BSYNC B1 ;  /* 0x0000000000017941 */ /* 0x000fea0003800000 */
.L_x_1735:
[----:B------:R-:W-:Y:S05]  /*22c50*/  BRA `(.L_x_1737) ;  /* 0xfffffe7400047947 */ /* 0x000fea000383ffff */
.L_x_1452:
        /* <DEDUP_REMOVED lines=8> */
.L_x_1739:
[----:B------:R-:W-:Y:S05]  /*22ce0*/  BSYNC B1 ;  /* 0x0000000000017941 */ /* 0x000fea0003800000 */
.L_x_1738:
[----:B------:R-:W-:Y:S05]  /*22cf0*/  BRA `(.L_x_1740) ;  /* 0xfffffe7000e47947 */ /* 0x000fea000383ffff */
.L_x_1453:
        /* <DEDUP_REMOVED lines=8> */
.L_x_1742:
[----:B------:R-:W-:Y:S05]  /*22d80*/  BSYNC B1 ;  /* 0x0000000000017941 */ /* 0x000fea0003800000 */
.L_x_1741:
[----:B------:R-:W-:Y:S05]  /*22d90*/  BRA `(.L_x_1743) ;  /* 0xfffffe7000c47947 */ /* 0x000fea000383ffff */
.L_x_1454:
[----:B------:R-:W-:Y:S01]  /*22da0*/  BSSY B1, `(.L_x_1744) ;  /* 0x0000008000017945 */ /* 0x000fe20003800000 */
[----:B------:R-:W-:Y:S01]  /*22db0*/  IMAD.MOV.U32 R13, RZ, RZ, R0 ;  /* 0x000000ffff0d7224 */ /* 0x000fe200078e0000 */
[----:B------:R-:W-:Y:S01]  /*22dc0*/  MOV R15, 0xffffffff ;  /* 0xffffffff000f7802 */ /* 0x000fe20000000f00 */
[----:B------:R-:W-:Y:S02]  /*22dd0*/  IMAD.MOV.U32 R12, RZ, RZ, 0x1 ;  /* 0x00000001ff0c7424 */ /* 0x000fe400078e00ff */
[----:B------:R-:W-:-:S07]  /*22de0*/  IMAD.MOV.U32 R11, RZ, RZ, 0x181f ;  /* 0x0000181fff0b7424 */ /* 0x000fce00078e00ff */
[----:B01---5:R-:W-:Y:S05]  /*22df0*/  WARPSYNC.COLLECTIVE R15, `(.L_x_1745) ;  /* 0x000000000f087348 */ /* 0x023fea0003c00000 */
[----:B------:R2:W3:Y:S02]  /*22e00*/  SHFL.IDX P6, R14, R13, R12, R11 ;  /* 0x0000000c0d0e7389 */ /* 0x0004e400000c000b */
[----:B0123-5:R-:W-:Y:S01]  /*22e10*/  ENDCOLLECTIVE ;  /* 0x000000000000791b */ /* 0x02ffe20003800000 */
.L_x_1745:
[----:B------:R-:W-:Y:S05]  /*22e20*/  BSYNC B1 ;  /* 0x0000000000017941 */ /* 0x000fea0003800000 */
.L_x_1744:
[----:B------:R-:W-:Y:S05]  /*22e30*/  BRA `(.L_x_1746) ;  /* 0xfffffe7000a47947 */ /* 0x000fea000383ffff */
.L_x_1455:
        /* <DEDUP_REMOVED lines=8> */
.L_x_1748:
[----:B------:R-:W-:Y:S05]  /*22ec0*/  BSYNC B1 ;  /* 0x0000000000017941 */ /* 0x000fea0003800000 */
.L_x_1747:
[----:B------:R-:W-:Y:S05]  /*22ed0*/  BRA `(.L_x_1749) ;  /* 0xfffffe7000847947 */ /* 0x000fea000383ffff */
.L_x_1456:
        /* <DEDUP_REMOVED lines=8> */
.L_x_1751:
[----:B------:R-:W-:Y:S05]  /*22f60*/  BSYNC B1 ;  /* 0x0000000000017941 */ /* 0x000fea0003800000 */
.L_x_1750:
[----:B------:R-:W-:Y:S05]  /*22f70*/  BRA `(.L_x_1752) ;  /* 0xfffffe7000647947 */ /* 0x000fea000383ffff */
.L_x_1457:
        /* <DEDUP_REMOVED lines=8> */
.L_x_1754:
[----:B------:R-:W-:Y:S05]  /*23000*/  BSYNC B1 ;  /* 0x0000000000017941 */ /* 0x000fea0003800000 */
.L_x_1753:
[----:B------:R-:W-:Y:S05]  /*23010*/  BRA `(.L_x_1755) ;  /* 0xfffffe7000447947 */ /* 0x000fea000383ffff */
.L_x_1458:
        /* <DEDUP_REMOVED lines=8> */
.L_x_1757:
[----:B------:R-:W-:Y:S05]  /*230a0*/  BSYNC B1 ;  /* 0x0000000000017941 */ /* 0x000fea0003800000 */
.L_x_1756:
[----:B------:R-:W-:Y:S05]  /*230b0*/  BRA `(.L_x_1758) ;  /* 0xfffffe7000247947 */ /* 0x000fea000383ffff */
.L_x_1459:
        /* <DEDUP_REMOVED lines=8> */
.L_x_1760:
[----:B------:R-:W-:Y:S05]  /*23140*/  BSYNC B1 ;  /* 0x0000000000017941 */ /* 0x000fea0003800000 */
.L_x_1759:
[----:B------:R-:W-:Y:S05]  /*23150*/  BRA `(.L_x_1761) ;  /* 0xfffffe7000047947 */ /* 0x000fea000383ffff */
.L_x_1460:
[----:B------:R-:W-:Y:S01]  /*23160*/  BSSY B1, `(.L_x_1762) ;  /* 0x0000008000017945 */ /* 0x000fe20003800000 */
[----:B------:R-:W-:Y:S01]  /*23170*/  IMAD.MOV.U32 R13, RZ, RZ, R4 ;  /* 0x000000ffff0d7224 */ /* 0x000fe200078e0004 */
[----:B------:R-:W-:Y:S01]  /*23180*/  MOV R12, 0x3 ;  /* 0x00000003000c7802 */ /* 0x000fe20000000f00 */
[----:B------:R-:W-:Y:S02]  /*23190*/  IMAD.MOV.U32 R11, RZ, RZ, 0x181f ;  /* 0x0000181fff0b7424 */ /* 0x000fe400078e00ff */
[----:B------:R-:W-:-:S07]  /*231a0*/  IMAD.MOV.U32 R15, RZ, RZ, -0x1 ;  /* 0xffffffffff0f7424 */ /* 0x000fce00078e00ff */
[----:B01---5:R-:W-:Y:S05]  /*231b0*/  WARPSYNC.COLLECTIVE R15, `(.L_x_1763) ;  /* 0x000000000f087348 */ /* 0x023fea0003c00000 */
[----:B------:R2:W3:Y:S02]  /*231c0*/  SHFL.IDX P6, R14, R13, R12, R11 ;  /* 0x0000000c0d0e7389 */ /* 0x0004e400000c000b */
[----:B0123-5:R-:W-:Y:S01]  /*231d0*/  ENDCOLLECTIVE ;  /* 0x000000000000791b */ /* 0x02ffe20003800000 */
.L_x_1763:
[----:B------:R-:W-:Y:S05]  /*231e0*/  BSYNC B1 ;  /* 0x0000000000017941 */ /* 0x000fea0003800000 */
.L_x_1762:
[----:B------:R-:W-:Y:S05]  /*231f0*/  BRA `(.L_x_1764) ;  /* 0xfffffe6c00e87947 */ /* 0x000fea000383ffff */
.L_x_1461:
        /* <DEDUP_REMOVED lines=8> */
.L_x_1766:
[----:B------:R-:W-:Y:S05]  /*23280*/  BSYNC B1 ;  /* 0x0000000000017941 */ /* 0x000fea0003800000 */
.L_x_1765:
[----:B------:R-:W-:Y:S05]  /*23290*/  BRA `(.L_x_1767) ;  /* 0xfffffe6c00cc7947 */ /* 0x000fea000383ffff */
.L_x_1462:
        /* <DEDUP_REMOVED lines=8> */
.L_x_1769:
[----:B------:R-:W-:Y:S05]  /*23320*/  BSYNC B1 ;  /* 0x0000000000017941 */ /* 0x000fea0003800000 */
.L_x_1768:
[----:B------:R-:W-:Y:S05]  /*23330*/  BRA `(.L_x_1770) ;  /* 0xfffffe6c00b07947 */ /* 0x000fea000383ffff */
.L_x_1464:
[----:B--2---:R2:W3:Y:S02]  /*23340*/  SYNCS.PHASECHK.TRANS64.TRYWAIT P4, [R2+URZ+0x28800], R3 ;  /* 0x02880003020075a7 */ /* 0x0044e4000808017f */
[----:B---3--:R-:W-:Y:S05]  /*23350*/  @!P4 NANOSLEEP.SYNCS 0x989680 ;  /* 0x009896800000c95d */ /* 0x008fea0003900000 */
[----:B------:R-:W3:Y:S02]  /*23360*/  @!P4 SYNCS.PHASECHK.TRANS64 P4, [R2+URZ+0x28800], R3 ;  /* 0x028800030200c5a7 */ /* 0x000ee4000808007f */
[----:B---3--:R-:W-:Y:S05]  /*23370*/  @!P4 BRA `(.L_x_1464) ;  /* 0xfffffffc00f0c947 */ /* 0x008fea000383ffff */
[----:B------:R-:W-:Y:S05]  /*23380*/  BRA `(.L_x_1771) ;  /* 0xfffffe7000147947 */ /* 0x000fea000383ffff */
.L_x_1480:
        /* <DEDUP_REMOVED lines=8> */
.L_x_1773:
[----:B------:R-:W-:Y:S05]  /*23410*/  BSYNC B1 ;  /* 0x0000000000017941 */ /* 0x000fea0003800000 */
.L_x_1772:
[----:B------:R-:W-:Y:S05]  /*23420*/  BRA `(.L_x_1774) ;  /* 0xfffffe8c008c7947 */ /* 0x000fea000383ffff */
.L_x_1481:
        /* <DEDUP_REMOVED lines=8> */
.L_x_1776:
[----:B------:R-:W-:Y:S05]  /*234b0*/  BSYNC B1 ;  /* 0x0000000000017941 */ /* 0x000fea0003800000 */
.L_x_1775:
[----:B------:R-:W-:Y:S05]  /*234c0*/  BRA `(.L_x_1777) ;  /* 0xfffffe8c006c7947 */ /* 0x000fea000383ffff */
.L_x_1482:
[----:B------:R-:W-:Y:S01]  /*234d0*/  BSSY B1, `(.L_x_1778) ;  /* 0x0000008000017945 */ /* 0x000fe20003800000 */
[----:B------:R-:W-:Y:S01]  /*234e0*/  IMAD.MOV.U32 R13, RZ, RZ, R3 ;  /* 0x000000ffff0d7224 */ /* 0x000fe200078e0003 */
[----:B------:R-:W-:Y:S01]  /*234f0*/  MOV R15, 0xffffffff ;  /* 0xffffffff000f7802 */ /* 0x000fe20000000f00 */
[----:B------:R-:W-:Y:S02]  /*23500*/  IMAD.MOV.U32 R12, RZ, RZ, RZ ;  /* 0x000000ffff0c7224 */ /* 0x000fe400078e00ff */
[----:B------:R-:W-:-:S07]  /*23510*/  IMAD.MOV.U32 R11, RZ, RZ, 0x181f ;  /* 0x0000181fff0b7424 */ /* 0x000fce00078e00ff */
[----:B-----5:R-:W-:Y:S05]  /*23520*/  WARPSYNC.COLLECTIVE R15, `(.L_x_1779) ;  /* 0x000000000f087348 */ /* 0x020fea0003c00000 */
[----:B------:R0:W1:Y:S02]  /*23530*/  SHFL.IDX P6, R14, R13, R12, R11 ;  /* 0x0000000c0d0e7389 */ /* 0x00006400000c000b */
[----:B01---5:R-:W-:Y:S01]  /*23540*/  ENDCOLLECTIVE ;  /* 0x000000000000791b */ /* 0x023fe20003800000 */
.L_x_1779:
[----:B------:R-:W-:Y:S05]  /*23550*/  BSYNC B1 ;  /* 0x0000000000017941 */ /* 0x000fea0003800000 */
.L_x_1778:
[----:B------:R-:W-:Y:S05]  /*23560*/  BRA `(.L_x_1780) ;  /* 0xfffffe8c004c7947 */ /* 0x000fea000383ffff */
.L_x_1483:
        /* <DEDUP_REMOVED lines=8> */
.L_x_1782:
[----:B------:R-:W-:Y:S05]  /*235f0*/  BSYNC B1 ;  /* 0x0000000000017941 */ /* 0x000fea0003800000 */
.L_x_1781:
[----:B------:R-:W-:Y:S05]  /*23600*/  BRA `(.L_x_1783) ;  /* 0xfffffe8c002c7947 */ /* 0x000fea000383ffff */
.L_x_1484:
[----:B------:R-:W-:Y:S01]  /*23610*/  BSSY B1, `(.L_x_1784) ;  /* 0x0000008000017945 */ /* 0x000fe20003800000 */
[----:B------:R-:W-:Y:S02]  /*23620*/  IMAD.MOV.U32 R13, RZ, RZ, R9 ;  /* 0x000000ffff0d7224 */ /* 0x000fe400078e0009 */
[----:B------:R-:W-:Y:S02]  /*23630*/  IMAD.MOV.U32 R12, RZ, RZ, 0x1 ;  /* 0x00000001ff0c7424 */ /* 0x000fe400078e00ff */
[----:B------:R-:W-:Y:S02]  /*23640*/  IMAD.MOV.U32 R11, RZ, RZ, 0x181f ;  /* 0x0000181fff0b7424 */ /* 0x000fe400078e00ff */
[----:B------:R-:W-:-:S07]  /*23650*/  IMAD.MOV.U32 R15, RZ, RZ, -0x1 ;  /* 0xffffffffff0f7424 */ /* 0x000fce00078e00ff */
[----:B-----5:R-:W-:Y:S05]  /*23660*/  WARPSYNC.COLLECTIVE R15, `(.L_x_1785) ;  /* 0x000000000f087348 */ /* 0x020fea0003c00000 */
[----:B------:R0:W1:Y:S02]  /*23670*/  SHFL.IDX P6, R14, R13, R12, R11 ;  /* 0x0000000c0d0e7389 */ /* 0x00006400000c000b */
[----:B01---5:R-:W-:Y:S01]  /*23680*/  ENDCOLLECTIVE ;  /* 0x000000000000791b */ /* 0x023fe20003800000 */
.L_x_1785:
[----:B------:R-:W-:Y:S05]  /*23690*/  BSYNC B1 ;  /* 0x0000000000017941 */ /* 0x000fea0003800000 */
.L_x_1784:
[----:B------:R-:W-:Y:S05]  /*236a0*/  BRA `(.L_x_1786) ;  /* 0xfffffe8c000c7947 */ /* 0x000fea000383ffff */
.L_x_1485:
        /* <DEDUP_REMOVED lines=8> */
.L_x_1788:
[----:B------:R-:W-:Y:S05]  /*23730*/  BSYNC B1 ;  /* 0x0000000000017941 */ /* 0x000fea0003800000 */
.L_x_1787:
[----:B------:R-:W-:Y:S05]  /*23740*/  BRA `(.L_x_1789) ;  /* 0xfffffe8800ec7947 */ /* 0x000fea000383ffff */
.L_x_1486:
        /* <DEDUP_REMOVED lines=8> */
.L_x_1791:
[----:B------:R-:W-:Y:S05]  /*237d0*/  BSYNC B1 ;  /* 0x0000000000017941 */ /* 0x000fea0003800000 */
.L_x_1790:
[----:B------:R-:W-:Y:S05]  /*237e0*/  BRA `(.L_x_1792) ;  /* 0xfffffe8800cc7947 */ /* 0x000fea000383ffff */
.L_x_1487:
        /* <DEDUP_REMOVED lines=8> */
.L_x_1794:
[----:B------:R-:W-:Y:S05]  /*23870*/  BSYNC B1 ;  /* 0x0000000000017941 */ /* 0x000fea0003800000 */
.L_x_1793:
[----:B------:R-:W-:Y:S05]  /*23880*/  BRA `(.L_x_1795) ;  /* 0xfffffe8800ac7947 */ /* 0x000fea000383ffff */
.L_x_1488:
[----:B------:R-:W-:Y:S01]  /*23890*/  BSSY B1, `(.L_x_1796) ;  /* 0x0000008000017945 */ /* 0x000fe20003800000 */
[----:B------:R-:W-:Y:S01]  /*238a0*/  IMAD.MOV.U32 R13, RZ, RZ, R9 ;  /* 0x000000ffff0d7224 */ /* 0x000fe200078e0009 */
[----:B------:R-:W-:Y:S01]  /*238b0*/  MOV R12, 0x2 ;  /* 0x00000002000c7802 */ /* 0x000fe20000000f00 */
[----:B------:R-:W-:Y:S02]  /*238c0*/  IMAD.MOV.U32 R11, RZ, RZ, 0x181f ;  /* 0x0000181fff0b7424 */ /* 0x000fe400078e00ff */
[----:B------:R-:W-:-:S07]  /*238d0*/  IMAD.MOV.U32 R15, RZ, RZ, -0x1 ;  /* 0xffffffffff0f7424 */ /* 0x000fce00078e00ff */
[----:B-----5:R-:W-:Y:S05]  /*238e0*/  WARPSYNC.COLLECTIVE R15, `(.L_x_1797) ;  /* 0x000000000f087348 */ /* 0x020fea0003c00000 */
[----:B------:R0:W1:Y:S02]  /*238f0*/  SHFL.IDX P6, R14, R13, R12, R11 ;  /* 0x0000000c0d0e7389 */ /* 0x00006400000c000b */
[----:B01---5:R-:W-:Y:S01]  /*23900*/  ENDCOLLECTIVE ;  /* 0x000000000000791b */ /* 0x023fe20003800000 */
.L_x_1797:
[----:B------:R-:W-:Y:S05]  /*23910*/  BSYNC B1 ;  /* 0x0000000000017941 */ /* 0x000fea0003800000 */
.L_x_1796:
[----:B------:R-:W-:Y:S05]  /*23920*/  BRA `(.L_x_1798) ;  /* 0xfffffe88008c7947 */ /* 0x000fea000383ffff */
.L_x_1489:
        /* <DEDUP_REMOVED lines=8> */
.L_x_1800:
[----:B------:R-:W-:Y:S05]  /*239b0*/  BSYNC B1 ;  /* 0x0000000000017941 */ /* 0x000fea0003800000 */
.L_x_1799:
[----:B------:R-:W-:Y:S05]  /*239c0*/  BRA `(.L_x_1801) ;  /* 0xfffffe88006c7947 */ /* 0x000fea000383ffff */
.L_x_1490:
        /* <DEDUP_REMOVED lines=8> */
.L_x_1803:
[----:B------:R-:W-:Y:S05]  /*23a50*/  BSYNC B1 ;  /* 0x0000000000017941 */ /* 0x000fea0003800000 */
.L_x_1802:
[----:B------:R-:W-:Y:S05]  /*23a60*/  BRA `(.L_x_1804) ;  /* 0xfffffe88004c7947 */ /* 0x000fea000383ffff */
.L_x_1491:
        /* <DEDUP_REMOVED lines=8> */
.L_x_1806:
[----:B------:R-:W-:Y:S05]  /*23af0*/  BSYNC B1 ;  /* 0x0000000000017941 */ /* 0x000fea0003800000 */
.L_x_1805:
[----:B------:R-:W-:Y:S05]  /*23b00*/  BRA `(.L_x_1807) ;  /* 0xfffffe88002c7947 */ /* 0x000fea000383ffff */
.L_x_1492:
        /* <DEDUP_REMOVED lines=8> */
.L_x_1809:
[----:B------:R-:W-:Y:S05]  /*23b90*/  BSYNC B1 ;  /* 0x0000000000017941 */ /* 0x000fea0003800000 */
.L_x_1808:
[----:B------:R-:W-:Y:S05]  /*23ba0*/  BRA `(.L_x_1810) ;  /* 0xfffffe88000c7947 */ /* 0x000fea000383ffff */
.L_x_1493:
[----:B------:R-:W-:Y:S01]  /*23bb0*/  BSSY B1, `(.L_x_1811) ;  /* 0x0000008000017945 */ /* 0x000fe20003800000 */
[----:B------:R-:W-:Y:S01]  /*23bc0*/  IMAD.MOV.U32 R13, RZ, RZ, R8 ;  /* 0x000000ffff0d7224 */ /* 0x000fe200078e0008 */
[----:B------:R-:W-:Y:S01]  /*23bd0*/  MOV R15, 0xffffffff ;  /* 0xffffffff000f7802 */ /* 0x000fe20000000f00 */
[----:B------:R-:W-:Y:S02]  /*23be0*/  IMAD.MOV.U32 R12, RZ, RZ, 0x3 ;  /* 0x00000003ff0c7424 */ /* 0x000fe400078e00ff */
[----:B------:R-:W-:-:S07]  /*23bf0*/  IMAD.MOV.U32 R11, RZ, RZ, 0x181f ;  /* 0x0000181fff0b7424 */ /* 0x000fce00078e00ff */
[----:B-----5:R-:W-:Y:S05]  /*23c00*/  WARPSYNC.COLLECTIVE R15, `(.L_x_1812) ;  /* 0x000000000f087348 */ /* 0x020fea0003c00000 */
[----:B------:R0:W1:Y:S02]  /*23c10*/  SHFL.IDX P6, R14, R13, R12, R11 ;  /* 0x0000000c0d0e7389 */ /* 0x00006400000c000b */
[----:B01---5:R-:W-:Y:S01]  /*23c20*/  ENDCOLLECTIVE ;  /* 0x000000000000791b */ /* 0x023fe20003800000 */
.L_x_1812:
[----:B------:R-:W-:Y:S05]  /*23c30*/  BSYNC B1 ;  /* 0x0000000000017941 */ /* 0x000fea0003800000 */
.L_x_1811:
[----:B------:R-:W-:Y:S05]  /*23c40*/  BRA `(.L_x_1813) ;  /* 0xfffffe8400ec7947 */ /* 0x000fea000383ffff */
.L_x_1494:
        /* <DEDUP_REMOVED lines=8> */
.L_x_1815:
[----:B------:R-:W-:Y:S05]  /*23cd0*/  BSYNC B1 ;  /* 0x0000000000017941 */ /* 0x000fea0003800000 */
.L_x_1814:
[----:B------:R-:W-:Y:S05]  /*23ce0*/  BRA `(.L_x_1816) ;  /* 0xfffffe8400cc7947 */ /* 0x000fea000383ffff */
.L_x_1495:
        /* <DEDUP_REMOVED lines=8> */
.L_x_1818:
[----:B------:R-:W-:Y:S05]  /*23d70*/  BSYNC B1 ;  /* 0x0000000000017941 */ /* 0x000fea0003800000 */
.L_x_1817:
[----:B------:R-:W-:Y:S05]  /*23d80*/  BRA `(.L_x_1819) ;  /* 0xfffffe8400ac7947 */ /* 0x000fea000383ffff */
.L_x_1497:
[----:B0-----:R0:W1:Y:S02]  /*23d90*/  SYNCS.PHASECHK.TRANS64.TRYWAIT P4, [R2+URZ+0x28800], R9 ;  /* 0x02880009020075a7 */ /* 0x001064000808017f */
[----:B-1----:R-:W-:Y:S05]  /*23da0*/  @!P4 NANOSLEEP.SYNCS 0x989680 ;  /* 0x009896800000c95d */ /* 0x002fea0003900000 */
[----:B------:R-:W1:Y:S02]  /*23db0*/  @!P4 SYNCS.PHASECHK.TRANS64 P4, [R2+URZ+0x28800], R9 ;  /* 0x028800090200c5a7 */ /* 0x000e64000808007f */
[----:B-1----:R-:W-:Y:S05]  /*23dc0*/  @!P4 BRA `(.L_x_1497) ;  /* 0xfffffffc00f0c947 */ /* 0x002fea000383ffff */
[----:B------:R-:W-:Y:S05]  /*23dd0*/  BRA `(.L_x_1820) ;  /* 0xfffffe8800887947 */ /* 0x000fea000383ffff */
.L_x_1507:
[----:B--2---:R2:W3:Y:S02]  /*23de0*/  SYNCS.PHASECHK.TRANS64.TRYWAIT P2, [R3+URZ+0x28830], R0 ;  /* 0x02883000030075a7 */ /* 0x0044e4000804017f */
[----:B---3--:R-:W-:Y:S05]  /*23df0*/  @!P2 NANOSLEEP.SYNCS 0x989680 ;  /* 0x009896800000a95d */ /* 0x008fea0003900000 */
[----:B------:R-:W3:Y:S02]  /*23e00*/  @!P2 SYNCS.PHASECHK.TRANS64 P2, [R3+URZ+0x28830], R0 ;  /* 0x028830000300a5a7 */ /* 0x000ee4000804007f */
[----:B---3--:R-:W-:Y:S05]  /*23e10*/  @!P2 BRA `(.L_x_1507) ;  /* 0xfffffffc00f0a947 */ /* 0x008fea000383ffff */
[----:B------:R-:W-:Y:S05]  /*23e20*/  BRA `(.L_x_1506) ;  /* 0xfffffea000e87947 */ /* 0x000fea000383ffff */
.L_x_1525:
[----:B-1----:R1:W2:Y:S02]  /*23e30*/  SYNCS.PHASECHK.TRANS64.TRYWAIT P4, [R10+URZ+0x28830], R7 ;  /* 0x028830070a0075a7 */ /* 0x0022a4000808017f */
[----:B--2---:R-:W-:Y:S05]  /*23e40*/  @!P4 NANOSLEEP.SYNCS 0x989680 ;  /* 0x009896800000c95d */ /* 0x004fea0003900000 */
[----:B------:R-:W2:Y:S02]  /*23e50*/  @!P4 SYNCS.PHASECHK.TRANS64 P4, [R10+URZ+0x28830], R7 ;  /* 0x028830070a00c5a7 */ /* 0x000ea4000808007f */
[----:B--2---:R-:W-:Y:S05]  /*23e60*/  @!P4 BRA `(.L_x_1525) ;  /* 0xfffffffc00f0c947 */ /* 0x004fea000383ffff */
[----:B------:R-:W-:Y:S05]  /*23e70*/  BRA `(.L_x_1524) ;  /* 0xfffffed400987947 */ /* 0x000fea000383ffff */
.L_x_1529:
[----:B-1----:R1:W2:Y:S02]  /*23e80*/  SYNCS.PHASECHK.TRANS64.TRYWAIT P3, [R10+URZ+0x28850], R7 ;  /* 0x028850070a0075a7 */ /* 0x0022a4000806017f */
[----:B--2---:R-:W-:Y:S05]  /*23e90*/  @!P3 NANOSLEEP.SYNCS 0x989680 ;  /* 0x009896800000b95d */ /* 0x004fea0003900000 */
[----:B------:R-:W2:Y:S02]  /*23ea0*/  @!P3 SYNCS.PHASECHK.TRANS64 P3, [R10+URZ+0x28850], R7 ;  /* 0x028850070a00b5a7 */ /* 0x000ea4000806007f */
[----:B--2---:R-:W-:Y:S05]  /*23eb0*/  @!P3 BRA `(.L_x_1529) ;  /* 0xfffffffc00f0b947 */ /* 0x004fea000383ffff */
[----:B------:R-:W-:Y:S05]  /*23ec0*/  BRA `(.L_x_1526) ;  /* 0xfffffed800a87947 */ /* 0x000fea000383ffff */
.L_x_1548:
[----:B-1----:R1:W2:Y:S02]  /*23ed0*/  SYNCS.PHASECHK.TRANS64.TRYWAIT P3, [R0+URZ+0x28830], R9 ;  /* 0x02883009000075a7 */ /* 0x0022a4000806017f */
[----:B--2---:R-:W-:Y:S05]  /*23ee0*/  @!P3 NANOSLEEP.SYNCS 0x989680 ;  /* 0x009896800000b95d */ /* 0x004fea0003900000 */
[----:B------:R-:W2:Y:S02]  /*23ef0*/  @!P3 SYNCS.PHASECHK.TRANS64 P3, [R0+URZ+0x28830], R9 ;  /* 0x028830090000b5a7 */ /* 0x000ea4000806007f */
[----:B--2---:R-:W-:Y:S05]  /*23f00*/  @!P3 BRA `(.L_x_1548) ;  /* 0xfffffffc00f0b947 */ /* 0x004fea000383ffff */
[----:B------:R-:W-:Y:S05]  /*23f10*/  BRA `(.L_x_1547) ;  /* 0xffffff0800887947 */ /* 0x000fea000383ffff */
.L_x_1552:
[----:B-1----:R1:W2:Y:S02]  /*23f20*/  SYNCS.PHASECHK.TRANS64.TRYWAIT P2, [R9+URZ+0x28850], R0 ;  /* 0x02885000090075a7 */ /* 0x0022a4000804017f */
[----:B--2---:R-:W-:Y:S05]  /*23f30*/  @!P2 NANOSLEEP.SYNCS 0x989680 ;  /* 0x009896800000a95d */ /* 0x004fea0003900000 */
[----:B------:R-:W2:Y:S02]  /*23f40*/  @!P2 SYNCS.PHASECHK.TRANS64 P2, [R9+URZ+0x28850], R0 ;  /* 0x028850000900a5a7 */ /* 0x000ea4000804007f */
[----:B--2---:R-:W-:Y:S05]  /*23f50*/  @!P2 BRA `(.L_x_1552) ;  /* 0xfffffffc00f0a947 */ /* 0x004fea000383ffff */
[----:B------:R-:W-:Y:S05]  /*23f60*/  BRA `(.L_x_1549) ;  /* 0xffffff0c00987947 */ /* 0x000fea000383ffff */
.L_x_1559:
[----:B-1----:R1:W2:Y:S02]  /*23f70*/  SYNCS.PHASECHK.TRANS64.TRYWAIT P3, [R0+URZ+0x28830], R9 ;  /* 0x02883009000075a7 */ /* 0x0022a4000806017f */
[----:B--2---:R-:W-:Y:S05]  /*23f80*/  @!P3 NANOSLEEP.SYNCS 0x989680 ;  /* 0x009896800000b95d */ /* 0x004fea0003900000 */
[----:B------:R-:W2:Y:S02]  /*23f90*/  @!P3 SYNCS.PHASECHK.TRANS64 P3, [R0+URZ+0x28830], R9 ;  /* 0x028830090000b5a7 */ /* 0x000ea4000806007f */
[----:B--2---:R-:W-:Y:S05]  /*23fa0*/  @!P3 BRA `(.L_x_1559) ;  /* 0xfffffffc00f0b947 */ /* 0x004fea000383ffff */
[----:B------:R-:W-:Y:S05]  /*23fb0*/  BRA `(.L_x_1558) ;  /* 0xffffff2800f87947 */ /* 0x000fea000383ffff */
.L_x_1563:
[----:B-1----:R1:W2:Y:S02]  /*23fc0*/  SYNCS.PHASECHK.TRANS64.TRYWAIT P2, [R9+URZ+0x28850], R0 ;  /* 0x02885000090075a7 */ /* 0x0022a4000804017f */
[----:B--2---:R-:W-:Y:S05]  /*23fd0*/  @!P2 NANOSLEEP.SYNCS 0x989680 ;  /* 0x009896800000a95d */ /* 0x004fea0003900000 */
[----:B------:R-:W2:Y:S02]  /*23fe0*/  @!P2 SYNCS.PHASECHK.TRANS64 P2, [R9+URZ+0x28850], R0 ;  /* 0x028850000900a5a7 */ /* 0x000ea4000804007f */
[----:B--2---:R-:W-:Y:S05]  /*23ff0*/  @!P2 BRA `(.L_x_1563) ;  /* 0xfffffffc00f0a947 */ /* 0x004fea000383ffff */
[----:B------:R-:W-:Y:S05]  /*24000*/  BRA `(.L_x_1560) ;  /* 0xffffff3000087947 */ /* 0x000fea000383ffff */
.L_x_1576:
[----:B-1----:R1:W2:Y:S02]  /*24010*/  SYNCS.PHASECHK.TRANS64.TRYWAIT P0, [R10+URZ+0x28850], R3 ;  /* 0x028850030a0075a7 */ /* 0x0022a4000800017f */
[----:B--2---:R-:W-:Y:S05]  /*24020*/  @!P0 NANOSLEEP.SYNCS 0x989680 ;  /* 0x009896800000895d */ /* 0x004fea0003900000 */
[----:B------:R-:W2:Y:S02]  /*24030*/  @!P0 SYNCS.PHASECHK.TRANS64 P0, [R10+URZ+0x28850], R3 ;  /* 0x028850030a0085a7 */ /* 0x000ea4000800007f */
[----:B--2---:R-:W-:Y:S05]  /*24040*/  @!P0 BRA `(.L_x_1576) ;  /* 0xfffffffc00f08947 */ /* 0x004fea000383ffff */
[----:B------:R-:W-:Y:S05]  /*24050*/  BRA `(.L_x_1575) ;  /* 0xffffff5c00487947 */ /* 0x000fea000383ffff */
.L_x_1618:
[----:B------:R-:W1:Y:S01]  /*24060*/  S2R R11, SR_TID.X ;  /* 0x00000000000b7919 */ /* 0x000e620000002100 */
[----:B------:R-:W-:Y:S01]  /*24070*/  BSSY B1, `(.L_x_1821) ;  /* 0x000000a000017945 */ /* 0x000fe20003800000 */
[----:B------:R-:W-:Y:S02]  /*24080*/  IMAD.MOV.U32 R12, RZ, RZ, RZ ;  /* 0x000000ffff0c7224 */ /* 0x000fe400078e00ff */
[----:B------:R-:W-:Y:S01]  /*24090*/  IMAD.MOV.U32 R15, RZ, RZ, -0x1 ;  /* 0xffffffffff0f7424 */ /* 0x000fe200078e00ff */
[----:B-1----:R-:W-:-:S04]  /*240a0*/  SHF.R.U32.HI R11, RZ, 0x5, R11 ;  /* 0x00000005ff0b7819 */ /* 0x002fc8000001160b */
[----:B------:R-:W-:-:S05]  /*240b0*/  LOP3.LUT R11, R11, 0x3, RZ, 0xc0, !PT ;  /* 0x000000030b0b7812 */ /* 0x000fca00078ec0ff */
[----:B0-----:R-:W-:Y:S02]  /*240c0*/  IMAD.MOV.U32 R13, RZ, RZ, R11 ;  /* 0x000000ffff0d7224 */ /* 0x001fe400078e000b */
[----:B------:R-:W-:-:S07]  /*240d0*/  IMAD.MOV.U32 R11, RZ, RZ, 0x1f ;  /* 0x0000001fff0b7424 */ /* 0x000fce00078e00ff */
[----:B------:R-:W-:Y:S05]  /*240e0*/  WARPSYNC.COLLECTIVE R15, `(.L_x_1822) ;  /* 0x000000000f087348 */ /* 0x000fea0003c00000 */
[----:B------:R0:W1:Y:S02]  /*240f0*/  SHFL.IDX P6, R14, R13, R12, R11 ;  /* 0x0000000c0d0e7389 */ /* 0x00006400000c000b */
[----:B01----:R-:W-:Y:S01]  /*24100*/  ENDCOLLECTIVE ;  /* 0x000000000000791b */ /* 0x003fe20003800000 */
.L_x_1822:
[----:B------:R-:W-:Y:S05]  /*24110*/  BSYNC B1 ;  /* 0x0000000000017941 */ /* 0x000fea0003800000 */
.L_x_1821:
[----:B------:R-:W-:Y:S05]  /*24120*/  BRA `(.L_x_1823) ;  /* 0xffffff98006c7947 */ /* 0x000fea000383ffff */
.L_x_1619:
[----:B------:R-:W-:Y:S01]  /*24130*/  BSSY B1, `(.L_x_1824) ;  /* 0x0000006000017945 */ /* 0x000fe20003800000 */
[----:B------:R-:W-:-:S07]  /*24140*/  IMAD.MOV.U32 R15, RZ, RZ, -0x1 ;  /* 0xffffffffff0f7424 */ /* 0x000fce00078e00ff */
[----:B0-----:R-:W-:Y:S05]  /*24150*/  WARPSYNC.COLLECTIVE R15, `(.L_x_1825) ;  /* 0x000000000f0c7348 */ /* 0x001fea0003c00000 */
[----:B------:R-:W-:Y:S02]  /*24160*/  ELECT P6, UR62, PT ;  /* 0x00000000003e782f */ /* 0x000fe400038c0000 */
[----:B------:R-:W-:Y:S01]  /*24170*/  MOV R14, UR62 ;  /* 0x0000003e000e7c02 */ /* 0x000fe20008000f00 */
[----:B0-----:R-:W-:Y:S10]  /*24180*/  ENDCOLLECTIVE ;  /* 0x000000000000791b */ /* 0x001ff40003800000 */
.L_x_1825:
[----:B------:R-:W-:Y:S05]  /*24190*/  BSYNC B1 ;  /* 0x0000000000017941 */ /* 0x000fea0003800000 */
.L_x_1824:
[----:B------:R-:W-:Y:S05]  /*241a0*/  BRA `(.L_x_1826) ;  /* 0xffffff9800587947 */ /* 0x000fea000383ffff */
.L_x_1621:
[----:B-1----:R1:W2:Y:S02]  /*241b0*/  SYNCS.PHASECHK.TRANS64.TRYWAIT P0, [R12+URZ+0x28820], R8 ;  /* 0x028820080c0075a7 */ /* 0x0022a4000800017f */
[----:B--2---:R-:W-:Y:S05]  /*241c0*/  @!P0 NANOSLEEP.SYNCS 0x989680 ;  /* 0x009896800000895d */ /* 0x004fea0003900000 */
[----:B------:R-:W2:Y:S02]  /*241d0*/  @!P0 SYNCS.PHASECHK.TRANS64 P0, [R12+URZ+0x28820], R8 ;  /* 0x028820080c0085a7 */ /* 0x000ea4000800007f */
[----:B--2---:R-:W-:Y:S05]  /*241e0*/  @!P0 BRA `(.L_x_1621) ;  /* 0xfffffffc00f08947 */ /* 0x004fea000383ffff */
[----:B------:R-:W-:Y:S05]  /*241f0*/  BRA `(.L_x_1827) ;  /* 0xffffff9800747947 */ /* 0x000fea000383ffff */
.L_x_1624:
[----:B-1----:R1:W2:Y:S02]  /*24200*/  SYNCS.PHASECHK.TRANS64.TRYWAIT P0, [R8+URZ+0x288a0], R10 ;  /* 0x0288a00a080075a7 */ /* 0x0022a4000800017f */
[----:B--2---:R-:W-:Y:S05]  /*24210*/  @!P0 NANOSLEEP.SYNCS 0x989680 ;  /* 0x009896800000895d */ /* 0x004fea0003900000 */
[----:B------:R-:W2:Y:S02]  /*24220*/  @!P0 SYNCS.PHASECHK.TRANS64 P0, [R8+URZ+0x288a0], R10 ;  /* 0x0288a00a080085a7 */ /* 0x000ea4000800007f */
[----:B--2---:R-:W-:Y:S05]  /*24230*/  @!P0 BRA `(.L_x_1624) ;  /* 0xfffffffc00f08947 */ /* 0x004fea000383ffff */
[----:B------:R-:W-:Y:S05]  /*24240*/  BRA `(.L_x_1828) ;  /* 0xffffff9800847947 */ /* 0x000fea000383ffff */
.L_x_1626:
[----:B--2---:R2:W3:Y:S02]  /*24250*/  SYNCS.PHASECHK.TRANS64.TRYWAIT P0, [R8+URZ+0x288c0], R10 ;  /* 0x0288c00a080075a7 */ /* 0x0044e4000800017f */
[----:B---3--:R-:W-:Y:S05]  /*24260*/  @!P0 NANOSLEEP.SYNCS 0x989680 ;  /* 0x009896800000895d */ /* 0x008fea0003900000 */
[----:B------:R-:W3:Y:S02]  /*24270*/  @!P0 SYNCS.PHASECHK.TRANS64 P0, [R8+URZ+0x288c0], R10 ;  /* 0x0288c00a080085a7 */ /* 0x000ee4000800007f */
[----:B---3--:R-:W-:Y:S05]  /*24280*/  @!P0 BRA `(.L_x_1626) ;  /* 0xfffffffc00f08947 */ /* 0x008fea000383ffff */
[----:B------:R-:W-:Y:S05]  /*24290*/  BRA `(.L_x_1829) ;  /* 0xffffff9800fc7947 */ /* 0x000fea000383ffff */
.L_x_1630:
[----:B-1----:R1:W2:Y:S02]  /*242a0*/  SYNCS.PHASECHK.TRANS64.TRYWAIT P0, [R8+URZ+0x288a0], R9 ;  /* 0x0288a009080075a7 */ /* 0x0022a4000800017f */
[----:B--2---:R-:W-:Y:S05]  /*242b0*/  @!P0 NANOSLEEP.SYNCS 0x989680 ;  /* 0x009896800000895d */ /* 0x004fea0003900000 */
[----:B------:R-:W2:Y:S02]  /*242c0*/  @!P0 SYNCS.PHASECHK.TRANS64 P0, [R8+URZ+0x288a0], R9 ;  /* 0x0288a009080085a7 */ /* 0x000ea4000800007f */
[----:B--2---:R-:W-:Y:S05]  /*242d0*/  @!P0 BRA `(.L_x_1630) ;  /* 0xfffffffc00f08947 */ /* 0x004fea000383ffff */
[----:B------:R-:W-:Y:S05]  /*242e0*/  BRA `(.L_x_1830) ;  /* 0xffffff9c00bc7947 */ /* 0x000fea000383ffff */
.L_x_1632:
[----:B--2---:R2:W3:Y:S02]  /*242f0*/  SYNCS.PHASECHK.TRANS64.TRYWAIT P1, [R8+URZ+0x288c0], R9 ;  /* 0x0288c009080075a7 */ /* 0x0044e4000802017f */
[----:B---3--:R-:W-:Y:S05]  /*24300*/  @!P1 NANOSLEEP.SYNCS 0x989680 ;  /* 0x009896800000995d */ /* 0x008fea0003900000 */
[----:B------:R-:W3:Y:S02]  /*24310*/  @!P1 SYNCS.PHASECHK.TRANS64 P1, [R8+URZ+0x288c0], R9 ;  /* 0x0288c009080095a7 */ /* 0x000ee4000802007f */
[----:B---3--:R-:W-:Y:S05]  /*24320*/  @!P1 BRA `(.L_x_1632) ;  /* 0xfffffffc00f09947 */ /* 0x008fea000383ffff */
[----:B------:R-:W-:Y:S05]  /*24330*/  BRA `(.L_x_1831) ;  /* 0xffffffa000307947 */ /* 0x000fea000383ffff */
.L_x_1651:
        /* <DEDUP_REMOVED lines=11> */
.L_x_1833:
[----:B------:R-:W-:Y:S05]  /*243f0*/  BSYNC B0 ;  /* 0x0000000000007941 */ /* 0x000fea0003800000 */
.L_x_1832:
[----:B------:R-:W-:Y:S05]  /*24400*/  BRA `(.L_x_1834) ;  /* 0xffffffac00b07947 */ /* 0x000fea000383ffff */
.L_x_1652:
[----:B------:R-:W-:Y:S01]  /*24410*/  BSSY B0, `(.L_x_1835) ;  /* 0x0000006000007945 */ /* 0x000fe20003800000 */
[----:B------:R-:W-:-:S07]  /*24420*/  IMAD.MOV.U32 R15, RZ, RZ, -0x1 ;  /* 0xffffffffff0f7424 */ /* 0x000fce00078e00ff */
[----:B------:R-:W-:Y:S05]  /*24430*/  WARPSYNC.COLLECTIVE R15, `(.L_x_1836) ;  /* 0x000000000f0c7348 */ /* 0x000fea0003c00000 */
[----:B------:R-:W-:Y:S02]  /*24440*/  ELECT P6, UR62, PT ;  /* 0x00000000003e782f */ /* 0x000fe400038c0000 */
[----:B------:R-:W-:Y:S01]  /*24450*/  MOV R14, UR62 ;  /* 0x0000003e000e7c02 */ /* 0x000fe20008000f00 */
[----:B------:R-:W-:Y:S10]  /*24460*/  ENDCOLLECTIVE ;  /* 0x000000000000791b */ /* 0x000ff40003800000 */
.L_x_1836:
[----:B------:R-:W-:Y:S05]  /*24470*/  BSYNC B0 ;  /* 0x0000000000007941 */ /* 0x000fea0003800000 */
.L_x_1835:
[----:B------:R-:W-:Y:S05]  /*24480*/  BRA `(.L_x_1837) ;  /* 0xffffffac00a07947 */ /* 0x000fea000383ffff */
.L_x_1655:
[----:B0-----:R0:W1:Y:S02]  /*24490*/  SYNCS.PHASECHK.TRANS64.TRYWAIT P0, [R7+URZ+0x28840], R10 ;  /* 0x0288400a070075a7 */ /* 0x001064000800017f */
[----:B-1----:R-:W-:Y:S05]  /*244a0*/  @!P0 NANOSLEEP.SYNCS 0x989680 ;  /* 0x009896800000895d */ /* 0x002fea0003900000 */
[----:B------:R-:W1:Y:S02]  /*244b0*/  @!P0 SYNCS.PHASECHK.TRANS64 P0, [R7+URZ+0x28840], R10 ;  /* 0x0288400a070085a7 */ /* 0x000e64000800007f */
[----:B-1----:R-:W-:Y:S05]  /*244c0*/  @!P0 BRA `(.L_x_1655) ;  /* 0xfffffffc00f08947 */ /* 0x002fea000383ffff */
[----:B------:R-:W-:Y:S05]  /*244d0*/  BRA `(.L_x_1838) ;  /* 0xffffffb000047947 */ /* 0x000fea000383ffff */
.L_x_1658:
        /* <DEDUP_REMOVED lines=8> */
.L_x_1666:
[----:B0-----:R0:W1:Y:S02]  /*24560*/  SYNCS.PHASECHK.TRANS64.TRYWAIT P0, [R3+URZ+0x28840], R8 ;  /* 0x02884008030075a7 */ /* 0x001064000800017f */
[----:B-1----:R-:W-:Y:S05]  /*24570*/  @!P0 NANOSLEEP.SYNCS 0x989680 ;  /* 0x009896800000895d */ /* 0x002fea0003900000 */
[----:B------:R-:W1:Y:S02]  /*24580*/  @!P0 SYNCS.PHASECHK.TRANS64 P0, [R3+URZ+0x28840], R8 ;  /* 0x02884008030085a7 */ /* 0x000e64000800007f */
[----:B-1----:R-:W-:Y:S05]  /*24590*/  @!P0 BRA `(.L_x_1666) ;  /* 0xfffffffc00f08947 */ /* 0x002fea000383ffff */
[----:B------:R-:W-:Y:S05]  /*245a0*/  BRA `(.L_x_1840) ;  /* 0xffffffb400d47947 */ /* 0x000fea000383ffff */
.L_x_1668:
[----:B0-----:R0:W1:Y:S02]  /*245b0*/  SYNCS.PHASECHK.TRANS64.TRYWAIT P0, [R8+URZ+0x60], R3 ;  /* 0x00006003080075a7 */ /* 0x001064000800017f */
[----:B-1----:R-:W-:Y:S05]  /*245c0*/  @!P0 NANOSLEEP.SYNCS 0x989680 ;  /* 0x009896800000895d */ /* 0x002fea0003900000 */
[----:B------:R-:W1:Y:S02]  /*245d0*/  @!P0 SYNCS.PHASECHK.TRANS64 P0, [R8+URZ+0x60], R3 ;  /* 0x00006003080085a7 */ /* 0x000e64000800007f */
[----:B-1----:R-:W-:Y:S05]  /*245e0*/  @!P0 BRA `(.L_x_1668) ;  /* 0xfffffffc00f08947 */ /* 0x002fea000383ffff */
[----:B------:R-:W-:Y:S05]  /*245f0*/  BRA `(.L_x_1841) ;  /* 0xffffffb800707947 */ /* 0x000fea000383ffff */
.L_x_1673:
[----:B-1----:R1:W2:Y:S02]  /*24600*/  SYNCS.PHASECHK.TRANS64.TRYWAIT P0, [R2+URZ+0x28840], R3 ;  /* 0x02884003020075a7 */ /* 0x0022a4000800017f */
[----:B--2---:R-:W-:Y:S05]  /*24610*/  @!P0 NANOSLEEP.SYNCS 0x989680 ;  /* 0x009896800000895d */ /* 0x004fea0003900000 */
[----:B------:R-:W2:Y:S02]  /*24620*/  @!P0 SYNCS.PHASECHK.TRANS64 P0, [R2+URZ+0x28840], R3 ;  /* 0x02884003020085a7 */ /* 0x000ea4000800007f */
[----:B--2---:R-:W-:Y:S05]  /*24630*/  @!P0 BRA `(.L_x_1673) ;  /* 0xfffffffc00f08947 */ /* 0x004fea000383ffff */
[----:B------:R-:W-:Y:S05]  /*24640*/  BRA `(.L_x_1842) ;  /* 0xffffffbc00d87947 */ /* 0x000fea000383ffff */
.L_x_1675:
[----:B0-----:R0:W1:Y:S02]  /*24650*/  SYNCS.PHASECHK.TRANS64.TRYWAIT P1, [R2+URZ+0x60], R3 ;  /* 0x00006003020075a7 */ /* 0x001064000802017f */
[----:B-1----:R-:W-:Y:S05]  /*24660*/  @!P1 NANOSLEEP.SYNCS 0x989680 ;  /* 0x009896800000995d */ /* 0x002fea0003900000 */
[----:B------:R-:W1:Y:S02]  /*24670*/  @!P1 SYNCS.PHASECHK.TRANS64 P1, [R2+URZ+0x60], R3 ;  /* 0x00006003020095a7 */ /* 0x000e64000802007f */
[----:B-1----:R-:W-:Y:S05]  /*24680*/  @!P1 BRA `(.L_x_1675) ;  /* 0xfffffffc00f09947 */ /* 0x002fea000383ffff */
[----:B------:R-:W-:Y:S05]  /*24690*/  BRA `(.L_x_1843) ;  /* 0xffffffc000747947 */ /* 0x000fea000383ffff */
.L_x_1680:
[----:B--2---:R2:W3:Y:S02]  /*246a0*/  SYNCS.PHASECHK.TRANS64.TRYWAIT P0, [R2+URZ+0x28840], R3 ;  /* 0x02884003020075a7 */ /* 0x0044e4000800017f */
[----:B---3--:R-:W-:Y:S05]  /*246b0*/  @!P0 NANOSLEEP.SYNCS 0x989680 ;  /* 0x009896800000895d */ /* 0x008fea0003900000 */
[----:B------:R-:W3:Y:S02]  /*246c0*/  @!P0 SYNCS.PHASECHK.TRANS64 P0, [R2+URZ+0x28840], R3 ;  /* 0x02884003020085a7 */ /* 0x000ee4000800007f */
[----:B---3--:R-:W-:Y:S05]  /*246d0*/  @!P0 BRA `(.L_x_1680) ;  /* 0xfffffffc00f08947 */ /* 0x008fea000383ffff */
[----:B------:R-:W-:Y:S05]  /*246e0*/  BRA `(.L_x_1844) ;  /* 0xffffffc400947947 */ /* 0x000fea000383ffff */
.L_x_1682:
[----:B0-----:R0:W1:Y:S02]  /*246f0*/  SYNCS.PHASECHK.TRANS64.TRYWAIT P1, [R3+URZ+0x60], R9 ;  /* 0x00006009030075a7 */ /* 0x001064000802017f */
[----:B-1----:R-:W-:Y:S05]  /*24700*/  @!P1 NANOSLEEP.SYNCS 0x989680 ;  /* 0x009896800000995d */ /* 0x002fea0003900000 */
[----:B------:R-:W1:Y:S02]  /*24710*/  @!P1 SYNCS.PHASECHK.TRANS64 P1, [R3+URZ+0x60], R9 ;  /* 0x00006009030095a7 */ /* 0x000e64000802007f */
[----:B-1----:R-:W-:Y:S05]  /*24720*/  @!P1 BRA `(.L_x_1682) ;  /* 0xfffffffc00f09947 */ /* 0x002fea000383ffff */
[----:B------:R-:W-:Y:S05]  /*24730*/  BRA `(.L_x_1845) ;  /* 0xffffffc800307947 */ /* 0x000fea000383ffff */
.L_x_1689:
[----:B-1----:R1:W2:Y:S02]  /*24740*/  SYNCS.PHASECHK.TRANS64.TRYWAIT P0, [R3+URZ+0x28860], R2 ;  /* 0x02886002030075a7 */ /* 0x0022a4000800017f */
[----:B--2---:R-:W-:Y:S05]  /*24750*/  @!P0 NANOSLEEP.SYNCS 0x989680 ;  /* 0x009896800000895d */ /* 0x004fea0003900000 */
[----:B------:R-:W2:Y:S02]  /*24760*/  @!P0 SYNCS.PHASECHK.TRANS64 P0, [R3+URZ+0x28860], R2 ;  /* 0x02886002030085a7 */ /* 0x000ea4000800007f */
[----:B--2---:R-:W-:Y:S05]  /*24770*/  @!P0 BRA `(.L_x_1689) ;  /* 0xfffffffc00f08947 */ /* 0x004fea000383ffff */
[----:B------:R-:W-:Y:S05]  /*24780*/  BRA `(.L_x_1846) ;  /* 0xffffffcc00387947 */ /* 0x000fea000383ffff */
.L_x_1691:
[----:B------:R-:W-:Y:S01]  /*24790*/  BSSY B0, `(.L_x_1847) ;  /* 0x0000008000007945 */ /* 0x000fe20003800000 */
[----:B0-----:R-:W-:Y:S01]  /*247a0*/  IMAD.MOV.U32 R13, RZ, RZ, R16 ;  /* 0x000000ffff0d7224 */ /* 0x001fe200078e0010 */
[----:B------:R-:W-:Y:S01]  /*247b0*/  MOV R15, 0xffffffff ;  /* 0xffffffff000f7802 */ /* 0x000fe20000000f00 */
[----:B------:R-:W-:Y:S02]  /*247c0*/  IMAD.MOV.U32 R12, RZ, RZ, RZ ;  /* 0x000000ffff0c7224 */ /* 0x000fe400078e00ff */
[----:B------:R-:W-:-:S07]  /*247d0*/  IMAD.MOV.U32 R11, RZ, RZ, 0x1f ;  /* 0x0000001fff0b7424 */ /* 0x000fce00078e00ff */
[----:B-123--:R-:W-:Y:S05]  /*247e0*/  WARPSYNC.COLLECTIVE R15, `(.L_x_1848) ;  /* 0x000000000f087348 */ /* 0x00efea0003c00000 */
[----:B------:R0:W4:Y:S02]  /*247f0*/  SHFL.IDX P6, R14, R13, R12, R11 ;  /* 0x0000000c0d0e7389 */ /* 0x00012400000c000b */
[----:B01234-:R-:W-:Y:S01]  /*24800*/  ENDCOLLECTIVE ;  /* 0x000000000000791b */ /* 0x01ffe20003800000 */
.L_x_1848:
[----:B------:R-:W-:Y:S05]  /*24810*/  BSYNC B0 ;  /* 0x0000000000007941 */ /* 0x000fea0003800000 */
.L_x_1847:
        /* <DEDUP_REMOVED lines=8> */
.L_x_1849:
[----:B------:R-:W-:Y:S01]  /*248a0*/  IMAD.MOV.U32 R16, RZ, RZ, R14 ;  /* 0x000000ffff107224 */ /* 0x000fe200078e000e */
[----:B------:R-:W-:Y:S06]  /*248b0*/  BRA `(.L_x_1850) ;  /* 0xffffffcc00c07947 */ /* 0x000fec000383ffff */
.L_x_1694:
        /* <DEDUP_REMOVED lines=8> */
.L_x_1852:
[----:B------:R-:W-:Y:S05]  /*24940*/  BSYNC B0 ;  /* 0x0000000000007941 */ /* 0x000fea0003800000 */
.L_x_1851:
        /* <DEDUP_REMOVED lines=10> */
.L_x_1853:
        /* <DEDUP_REMOVED lines=8> */
.L_x_1854:
        /* <DEDUP_REMOVED lines=8> */
.L_x_1855:
        /* <DEDUP_REMOVED lines=8> */
.L_x_1856:
        /* <DEDUP_REMOVED lines=8> */
.L_x_1857:
[----:B------:R-:W-:Y:S05]  /*24bf0*/  BRA `(.L_x_1858) ;  /* 0xffffffcc00847947 */ /* 0x000fea000383ffff */
.L_x_1699:
[----:B------:R-:W-:Y:S01]  /*24c00*/  BSSY B0, `(.L_x_1859) ;  /* 0x0000008000007945 */ /* 0x000fe20003800000 */
[----:B-----5:R-:W-:Y:S02]  /*24c10*/  IMAD.MOV.U32 R13, RZ, RZ, R17 ;  /* 0x000000ffff0d7224 */ /* 0x020fe400078e0011 */
[----:B------:R-:W-:Y:S02]  /*24c20*/  IMAD.MOV.U32 R12, RZ, RZ, 0x1 ;  /* 0x00000001ff0c7424 */ /* 0x000fe400078e00ff */
[----:B------:R-:W-:Y:S02]  /*24c30*/  IMAD.MOV.U32 R11, RZ, RZ, RZ ;  /* 0x000000ffff0b7224 */ /* 0x000fe400078e00ff */
[----:B------:R-:W-:-:S07]  /*24c40*/  IMAD.MOV.U32 R15, RZ, RZ, -0x1 ;  /* 0xffffffffff0f7424 */ /* 0x000fce00078e00ff */
[----:B012---:R-:W-:Y:S05]  /*24c50*/  WARPSYNC.COLLECTIVE R15, `(.L_x_1860) ;  /* 0x000000000f087348 */ /* 0x007fea0003c00000 */
[----:B------:R3:W4:Y:S02]  /*24c60*/  SHFL.UP P6, R14, R13, R12, R11 ;  /* 0x0400000c0d0e7389 */ /* 0x00072400000c000b */
[----:B01234-:R-:W-:Y:S01]  /*24c70*/  ENDCOLLECTIVE ;  /* 0x000000000000791b */ /* 0x01ffe20003800000 */
.L_x_1860:
[----:B------:R-:W-:Y:S05]  /*24c80*/  BSYNC B0 ;  /* 0x0000000000007941 */ /* 0x000fea0003800000 */
.L_x_1859:
        /* <DEDUP_REMOVED lines=10> */
.L_x_1861:
        /* <DEDUP_REMOVED lines=8> */
.L_x_1862:
        /* <DEDUP_REMOVED lines=8> */
.L_x_1863:
        /* <DEDUP_REMOVED lines=8> */
.L_x_1864:
        /* <DEDUP_REMOVED lines=8> */
.L_x_1865:
[----:B------:R-:W-:Y:S05]  /*24f30*/  BRA `(.L_x_1866) ;  /* 0xffffffcc00687947 */ /* 0x000fea000383ffff */
.L_x_1701:
[----:B------:R-:W-:Y:S01]  /*24f40*/  BSSY B0, `(.L_x_1867) ;  /* 0x0000006000007945 */ /* 0x000fe20003800000 */
[----:B------:R-:W-:Y:S01]  /*24f50*/  PLOP3.LUT P6, PT, P6, PT, PT, 0x8, 0x0 ;  /* 0x000000000000781c */ /* 0x000fe200037ce170 */
[----:B------:R-:W-:-:S12]  /*24f60*/  IMAD.MOV.U32 R15, RZ, RZ, -0x1 ;  /* 0xffffffffff0f7424 */ /* 0x000fd800078e00ff */
[----:B0-2---:R-:W-:Y:S05]  /*24f70*/  WARPSYNC.COLLECTIVE R15, `(.L_x_1868) ;  /* 0x000000000f087348 */ /* 0x005fea0003c00000 */
[----:B------:R-:W-:Y:S01]  /*24f80*/  VOTE.ANY R14, PT, P6 ;  /* 0x00000000000e7806 */ /* 0x000fe200030e0100 */
[----:B0-2---:R-:W-:Y:S06]  /*24f90*/  ENDCOLLECTIVE ;  /* 0x000000000000791b */ /* 0x005fec0003800000 */
.L_x_1868:
[----:B------:R-:W-:Y:S05]  /*24fa0*/  BSYNC B0 ;  /* 0x0000000000007941 */ /* 0x000fea0003800000 */
.L_x_1867:
        /* <DEDUP_REMOVED lines=9> */
.L_x_1869:
[----:B------:R-:W-:Y:S01]  /*25040*/  IMAD.MOV.U32 R17, RZ, RZ, R14 ;  /* 0x000000ffff117224 */ /* 0x000fe200078e000e */
[----:B------:R-:W-:Y:S06]  /*25050*/  BRA `(.L_x_1870) ;  /* 0xffffffcc00587947 */ /* 0x000fec000383ffff */
.L_x_1703:
[----:B------:R-:W-:Y:S01]  /*25060*/  BSSY B0, `(.L_x_1871) ;  /* 0x0000007000007945 */ /* 0x000fe20003800000 */
[----:B------:R-:W-:Y:S02]  /*25070*/  IMAD.MOV.U32 R13, RZ, RZ, R2 ;  /* 0x000000ffff0d7224 */ /* 0x000fe400078e0002 */
[----:B------:R-:W-:Y:S02]  /*25080*/  IMAD.MOV.U32 R11, RZ, RZ, 0x1f ;  /* 0x0000001fff0b7424 */ /* 0x000fe400078e00ff */
[----:B------:R-:W-:-:S07]  /*25090*/  IMAD.MOV.U32 R15, RZ, RZ, -0x1 ;  /* 0xffffffffff0f7424 */ /* 0x000fce00078e00ff */
[----:B0123--:R-:W-:Y:S05]  /*250a0*/  WARPSYNC.COLLECTIVE R15, `(.L_x_1872) ;  /* 0x000000000f087348 */ /* 0x00ffea0003c00000 */
[----:B------:R4:W0:Y:S02]  /*250b0*/  SHFL.IDX P6, R14, R13, R12, R11 ;  /* 0x0000000c0d0e7389 */ /* 0x00082400000c000b */
[----:B01234-:R-:W-:Y:S01]  /*250c0*/  ENDCOLLECTIVE ;  /* 0x000000000000791b */ /* 0x01ffe20003800000 */
.L_x_1872:
[----:B------:R-:W-:Y:S05]  /*250d0*/  BSYNC B0 ;  /* 0x0000000000007941 */ /* 0x000fea0003800000 */
.L_x_1871:
[----:B------:R-:W-:Y:S01]  /*250e0*/  IMAD.MOV.U32 R7, RZ, RZ, R14 ;  /* 0x000000ffff077224 */ /* 0x000fe200078e000e */
[----:B------:R-:W-:Y:S06]  /*250f0*/  BRA `(.L_x_1702) ;  /* 0xffffffcc004c7947 */ /* 0x000fec000383ffff */
.L_x_1707:
[----:B-1----:R1:W3:Y:S02]  /*25100*/  SYNCS.PHASECHK.TRANS64.TRYWAIT P0, [R0+URZ+0x28820], R3 ;  /* 0x02882003000075a7 */ /* 0x0022e4000800017f */
[----:B---3--:R-:W-:Y:S05]  /*25110*/  @!P0 NANOSLEEP.SYNCS 0x989680 ;  /* 0x009896800000895d */ /* 0x008fea0003900000 */
[----:B------:R-:W3:Y:S02]  /*25120*/  @!P0 SYNCS.PHASECHK.TRANS64 P0, [R0+URZ+0x28820], R3 ;  /* 0x02882003000085a7 */ /* 0x000ee4000800007f */
[----:B---3--:R-:W-:Y:S05]  /*25130*/  @!P0 BRA `(.L_x_1707) ;  /* 0xfffffffc00f08947 */ /* 0x008fea000383ffff */
[----:B------:R-:W-:Y:S05]  /*25140*/  BRA `(.L_x_1873) ;  /* 0xffffffd000c07947 */ /* 0x000fea000383ffff */
.L_x_1708:
[----:B------:R-:W3:Y:S01]  /*25150*/  S2R R2, SR_TID.X ;  /* 0x0000000000027919 */ /* 0x000ee20000002100 */
[----:B------:R-:W-:Y:S01]  /*25160*/  BSSY B0, `(.L_x_1874) ;  /* 0x000000a000007945 */ /* 0x000fe20003800000 */
[----:B------:R-:W-:Y:S02]  /*25170*/  IMAD.MOV.U32 R12, RZ, RZ, RZ ;  /* 0x000000ffff0c7224 */ /* 0x000fe400078e00ff */
[----:B------:R-:W-:Y:S02]  /*25180*/  IMAD.MOV.U32 R11, RZ, RZ, 0x1f ;  /* 0x0000001fff0b7424 */ /* 0x000fe400078e00ff */
[----:B------:R-:W-:Y:S01]  /*25190*/  IMAD.MOV.U32 R15, RZ, RZ, -0x1 ;  /* 0xffffffffff0f7424 */ /* 0x000fe200078e00ff */
[----:B---3--:R-:W-:-:S04]  /*251a0*/  SHF.R.U32.HI R2, RZ, 0x5, R2 ;  /* 0x00000005ff027819 */ /* 0x008fc80000011602 */
[----:B------:R-:W-:-:S05]  /*251b0*/  LOP3.LUT R2, R2, 0x3, RZ, 0xc0, !PT ;  /* 0x0000000302027812 */ /* 0x000fca00078ec0ff */
[----:B0-----:R-:W-:-:S07]  /*251c0*/  IMAD.MOV.U32 R13, RZ, RZ, R2 ;  /* 0x000000ffff0d7224 */ /* 0x001fce00078e0002 */
[----:B-12---:R-:W-:Y:S05]  /*251d0*/  WARPSYNC.COLLECTIVE R15, `(.L_x_1875) ;  /* 0x000000000f087348 */ /* 0x006fea0003c00000 */
[----:B------:R0:W3:Y:S02]  /*251e0*/  SHFL.IDX P6, R14, R13, R12, R11 ;  /* 0x0000000c0d0e7389 */ /* 0x0000e400000c000b */
[----:B0123--:R-:W-:Y:S01]  /*251f0*/  ENDCOLLECTIVE ;  /* 0x000000000000791b */ /* 0x00ffe20003800000 */
.L_x_1875:
[----:B------:R-:W-:Y:S05]  /*25200*/  BSYNC B0 ;  /* 0x0000000000007941 */ /* 0x000fea0003800000 */
.L_x_1874:
[----:B------:R-:W-:Y:S05]  /*25210*/  BRA `(.L_x_1876) ;  /* 0xffffffd000a87947 */ /* 0x000fea000383ffff */
.L_x_1709:
[----:B------:R-:W-:Y:S01]  /*25220*/  BSSY B0, `(.L_x_1877) ;  /* 0x0000006000007945 */ /* 0x000fe20003800000 */
[----:B------:R-:W-:-:S07]  /*25230*/  IMAD.MOV.U32 R15, RZ, RZ, -0x1 ;  /* 0xffffffffff0f7424 */ /* 0x000fce00078e00ff */
[----:B0123--:R-:W-:Y:S05]  /*25240*/  WARPSYNC.COLLECTIVE R15, `(.L_x_1878) ;  /* 0x000000000f0c7348 */ /* 0x00ffea0003c00000 */
[----:B------:R-:W-:Y:S02]  /*25250*/  ELECT P6, UR62, PT ;  /* 0x00000000003e782f */ /* 0x000fe400038c0000 */
[----:B------:R-:W-:Y:S01]  /*25260*/  MOV R14, UR62 ;  /* 0x0000003e000e7c02 */ /* 0x000fe20008000f00 */
[----:B0123--:R-:W-:Y:S10]  /*25270*/  ENDCOLLECTIVE ;  /* 0x000000000000791b */ /* 0x00fff40003800000 */
.L_x_1878:
[----:B------:R-:W-:Y:S05]  /*25280*/  BSYNC B0 ;  /* 0x0000000000007941 */ /* 0x000fea0003800000 */
.L_x_1877:
[----:B------:R-:W-:Y:S05]  /*25290*/  BRA `(.L_x_1879) ;  /* 0xffffffd0009c7947 */ /* 0x000fea000383ffff */
.L_x_1711:
[----:B-1----:R1:W3:Y:S02]  /*252a0*/  SYNCS.PHASECHK.TRANS64.TRYWAIT P0, [R6+URZ], R5 ;  /* 0x00000005060075a7 */ /* 0x0022e4000800017f */
[----:B---3--:R-:W-:Y:S05]  /*252b0*/  @!P0 NANOSLEEP.SYNCS 0x989680 ;  /* 0x009896800000895d */ /* 0x008fea0003900000 */
[----:B------:R-:W3:Y:S02]  /*252c0*/  @!P0 SYNCS.PHASECHK.TRANS64 P0, [R6+URZ], R5 ;  /* 0x00000005060085a7 */ /* 0x000ee4000800007f */
[----:B---3--:R-:W-:Y:S05]  /*252d0*/  @!P0 BRA `(.L_x_1711) ;  /* 0xfffffffc00f08947 */ /* 0x008fea000383ffff */
[----:B------:R-:W-:Y:S05]  /*252e0*/  BRA `(.L_x_1880) ;  /* 0xffffffd000d87947 */ /* 0x000fea000383ffff */
.L_x_1712:
[----:B---3--:R3:W4:Y:S02]  /*252f0*/  SYNCS.PHASECHK.TRANS64.TRYWAIT P0, [R7+URZ], R2 ;  /* 0x00000002070075a7 */ /* 0x008724000800017f */
[----:B----4-:R-:W-:Y:S05]  /*25300*/  @!P0 NANOSLEEP.SYNCS 0x989680 ;  /* 0x009896800000895d */ /* 0x010fea0003900000 */
[----:B------:R-:W4:Y:S02]  /*25310*/  @!P0 SYNCS.PHASECHK.TRANS64 P0, [R7+URZ], R2 ;  /* 0x00000002070085a7 */ /* 0x000f24000800007f */
[----:B----4-:R-:W-:Y:S05]  /*25320*/  @!P0 BRA `(.L_x_1712) ;  /* 0xfffffffc00f08947 */ /* 0x010fea000383ffff */
[----:B------:R-:W-:Y:S05]  /*25330*/  BRA `(.L_x_1881) ;  /* 0xffffffd000cc7947 */ /* 0x000fea000383ffff */
.L_x_1714:
[----:B----4-:R4:W0:Y:S02]  /*25340*/  SYNCS.PHASECHK.TRANS64.TRYWAIT P0, [R4+URZ], R5 ;  /* 0x00000005040075a7 */ /* 0x010824000800017f */
[----:B0-----:R-:W-:Y:S05]  /*25350*/  @!P0 NANOSLEEP.SYNCS 0x989680 ;  /* 0x009896800000895d */ /* 0x001fea0003900000 */
[----:B------:R-:W0:Y:S02]  /*25360*/  @!P0 SYNCS.PHASECHK.TRANS64 P0, [R4+URZ], R5 ;  /* 0x00000005040085a7 */ /* 0x000e24000800007f */
[----:B0-----:R-:W-:Y:S05]  /*25370*/  @!P0 BRA `(.L_x_1714) ;  /* 0xfffffffc00f08947 */ /* 0x001fea000383ffff */
[----:B------:R-:W-:Y:S05]  /*25380*/  BRA `(.L_x_1882) ;  /* 0xffffffd000d47947 */ /* 0x000fea000383ffff */
.L_x_1883:
        /* <DEDUP_REMOVED lines=15> */
.L_x_2732:


//--------------------- .text._ZN7cutlass13device_kernelIN5flash11enable_sm90INS1_16FlashAttnFwdSm90INS1_25CollectiveMainloopFwdSm90ILi2EN4cute5tupleIJNS5_1CILi1EEES8_S8_EEENS6_IJNS7_ILi128EEESA_SA_EEELi128ENS_6half_tEfNS_4arch4Sm90ELb1ELb0ELb0ELb0ELb0ELb0ELb0ELb1ELb1ELb0ELb0ELb0EEENS1_21CollectiveEpilogueFwdISB_S9_SC_SE_Li256ELb0ELb0ELb0ELb0EEENS1_30DynamicPersistentTileSchedulerILi256ELi32ELb0ELb0ELb1EEEEEEEEEvNT_6ParamsE --------------------------
	.section	.text._ZN7cutlass13device_kernelIN5flash11enable_sm90INS1_16FlashAttnFwdSm90INS1_25CollectiveMainloopFwdSm90ILi2EN4cute5tupleIJNS5_1CILi1EEES8_S8_EEENS6_IJNS7_ILi128EEESA_SA_EEELi128ENS_6half_tEfNS_4arch4Sm90ELb1ELb0ELb0ELb0ELb0ELb0ELb0ELb1ELb1ELb0ELb0ELb0EEENS1_21CollectiveEpilogueFwdISB_S9_SC_SE_Li256ELb0ELb0ELb0ELb0EEENS1_30DynamicPersistentTileSchedulerILi256ELi32ELb0ELb0ELb1EEEEEEEEEvNT_6ParamsE,"ax",@progbits
	.align	128
.text._ZN7cutlass13device_kernelIN5flash11enable_sm90INS1_16FlashAttnFwdSm90INS1_25CollectiveMainloopFwdSm90ILi2EN4cute5tupleIJNS5_1CILi1EEES8_S8_EEENS6_IJNS7_ILi128EEESA_SA_EEELi128ENS_6half_tEfNS_4arch4Sm90ELb1ELb0ELb0ELb0ELb0ELb0ELb0ELb1ELb1ELb0ELb0ELb0EEENS1_21CollectiveEpilogueFwdISB_S9_SC_SE_Li256ELb0ELb0ELb0ELb0EEENS1_30DynamicPersistentTileSchedulerILi256ELi32ELb0ELb0ELb1EEEEEEEEEvNT_6ParamsE:
        .type           _ZN7cutlass13device_kernelIN5flash11enable_sm90INS1_16FlashAttnFwdSm90INS1_25CollectiveMainloopFwdSm90ILi2EN4cute5tupleIJNS5_1CILi1EEES8_S8_EEENS6_IJNS7_ILi128EEESA_SA_EEELi128ENS_6half_tEfNS_4arch4Sm90ELb1ELb0ELb0ELb0ELb0ELb0ELb0ELb1ELb1ELb0ELb0ELb0EEENS1_21CollectiveEpilogueFwdISB_S9_SC_SE_Li256ELb0ELb0ELb0ELb0EEENS1_30DynamicPersistentTileSchedulerILi256ELi32ELb0ELb0ELb1EEEEEEEEEvNT_6ParamsE,@function
        .size           _ZN7cutlass13device_kernelIN5flash11enable_sm90INS1_16FlashAttnFwdSm90INS1_25CollectiveMainloopFwdSm90ILi2EN4cute5tupleIJNS5_1CILi1EEES8_S8_EEENS6_IJNS7_ILi128EEESA_SA_EEELi128ENS_6half_tEfNS_4arch4Sm90ELb1ELb0ELb0ELb0ELb0ELb0ELb0ELb1ELb1ELb0ELb0ELb0EEENS1_21CollectiveEpilogueFwdISB_S9_SC_SE_Li256ELb0ELb0ELb0ELb0EEENS1_30DynamicPersistentTileSchedulerILi256ELi32ELb0ELb0ELb1EEEEEEEEEvNT_6ParamsE,(.L_x_2733 - _ZN7cutlass13device_kernelIN5flash11enable_sm90INS1_16FlashAttnFwdSm90INS1_25CollectiveMainloopFwdSm90ILi2EN4cute5tupleIJNS5_1CILi1EEES8_S8_EEENS6_IJNS7_ILi128EEESA_SA_EEELi128ENS_6half_tEfNS_4arch4Sm90ELb1ELb0ELb0ELb0ELb0ELb0ELb0ELb1ELb1ELb0ELb0ELb0EEENS1_21CollectiveEpilogueFwdISB_S9_SC_SE_Li256ELb0ELb0ELb0ELb0EEENS1_30DynamicPersistentTileSchedulerILi256ELi32ELb0ELb0ELb1EEEEEEEEEvNT_6ParamsE)
        .other          _ZN7cutlass13device_kernelIN5flash11enable_sm90INS1_16FlashAttnFwdSm90INS1_25CollectiveMainloopFwdSm90ILi2EN4cute5tupleIJNS5_1CILi1EEES8_S8_EEENS6_IJNS7_ILi128EEESA_SA_EEELi128ENS_6half_tEfNS_4arch4Sm90ELb1ELb0ELb0ELb0ELb0ELb0ELb0ELb1ELb1ELb0ELb0ELb0EEENS1_21CollectiveEpilogueFwdISB_S9_SC_SE_Li256ELb0ELb0ELb0ELb0EEENS1_30DynamicPersistentTileSchedulerILi256ELi32ELb0ELb0ELb1EEEEEEEEEvNT_6ParamsE,@"STO_CUDA_ENTRY STV_DEFAULT"
_ZN7cutlass13device_kernelIN5flash11enable_sm90INS1_16FlashAttnFwdSm90INS1_25CollectiveMainloopFwdSm90ILi2EN4cute5tupleIJNS5_1CILi1EEES8_S8_EEENS6_IJNS7_ILi128EEESA_SA_EEELi128ENS_6half_tEfNS_4arch4Sm90ELb1ELb0ELb0ELb0ELb0ELb0ELb0ELb1ELb1ELb0ELb0ELb0EEENS1_21CollectiveEpilogueFwdISB_S9_SC_SE_Li256ELb0ELb0ELb0ELb0EEENS1_30DynamicPersistentTileSchedulerILi256ELi32ELb0ELb0ELb1EEEEEEEEEvNT_6ParamsE:
        /* <DEDUP_REMOVED lines=23> */
.L_x_1885:
[----:B------:R-:W-:Y:S05]  /*0170*/  BSYNC B0 ;  /* 0x0000000000007941 */ /* 0x000fea0003800000 */
.L_x_1884:
        /* <DEDUP_REMOVED lines=37> */
.L_x_1886:
        /* <DEDUP_REMOVED lines=22> */
.L_x_1887:
        /* <DEDUP_REMOVED lines=18> */
.L_x_1888:
        /* <DEDUP_REMOVED lines=22> */
.L_x_1889:
        /* <DEDUP_REMOVED lines=22> */
.L_x_1890:
[----:B------:R-:W-:Y:S01]  /*0910*/  PLOP3.LUT P0, PT, PT, PT, UP0, 0x80, 0x0 ;  /* 0x000000000000781c */ /* 0x000fe20003f0f008 */
[----:B------:R-:W-:Y:S01]  /*0920*/  UMOV UR60, 0x1 ;  /* 0x00000001003c7882 */ /* 0x000fe20000000000 */
[----:B------:R-:W-:Y:S01]  /*0930*/  NOP ;  /* 0x0000000000007918 */ /* 0x000fe20000000000 */
[----:B------:R-:W-:Y:S01]  /*0940*/  USEL UR60, UR60, 0x2, !UP0 ;  /* 0x000000023c3c7887 */ /* 0x000fe2000c000000 */
[----:B------:R-:W-:Y:S01]  /*0950*/  ULDC.64 UR52, c[0x0][0x208] ;  /* 0x0000820000347ab9 */ /* 0x000fe20000000a00 */
[----:B-123--:R-:W-:Y:S08]  /*0960*/  BAR.SYNC.DEFER_BLOCKING 0x0 ;  /* 0x0000000000007b1d */ /* 0x00eff00000010000 */
[----:B------:R-:W-:Y:S05]  /*0970*/  @!P0 BRA `(.L_x_1891) ;  /* 0x0000009800688947 */ /* 0x000fea0003800000 */
.L_x_1892:
        /* <DEDUP_REMOVED lines=48> */
[----:B------:R-:W-:Y:S01]  /*0c80*/  LOP3.LUT R2, R2, 0x3fffffe, RZ, 0xc0, !PT ;  /* 0x03fffffe02027812 */ /* 0x000fe200078ec0ff */
[----:B------:R-:W-:Y:S01]  /*0c90*/  IMAD.U32 R16, RZ, RZ, UR4 ;  /* 0x00000004ff107e24 */ /* 0x000fe2000f8e00ff */
[----:B------:R-:W-:Y:S01]  /*0ca0*/  LEA.HI R0, R0, R189, RZ, 0x3 ;  /* 0x000000bd00007211 */ /* 0x000fe200078f18ff */
[----:B------:R-:W-:Y:S01]  /*0cb0*/  IMAD.U32 R17, RZ, RZ, UR5 ;  /* 0x00000005ff117e24 */ /* 0x000fe2000f8e00ff */
[----:B------:R-:W-:Y:S01]  /*0cc0*/  LOP3.LUT R9, R9, 0xfffffff8, RZ, 0xc0, !PT ;  /* 0xfffffff809097812 */ /* 0x000fe200078ec0ff */
[----:B------:R-:W-:Y:S01]  /*0cd0*/  IMAD.IADD R22, R187, 0x1, -R2 ;  /* 0x00000001bb167824 */ /* 0x000fe200078e0a02 */
[----:B------:R-:W-:Y:S01]  /*0ce0*/  LEA.HI R7, R7, R186, RZ, 0x5 ;  /* 0x000000ba07077211 */ /* 0x000fe200078f28ff */
[----:B------:R-:W-:Y:S01]  /*0cf0*/  IMAD.SHL.U32 R3, R3, 0x8, RZ ;  /* 0x0000000803037824 */ /* 0x000fe200078e00ff */
[----:B------:R-:W-:Y:S01]  /*0d00*/  LOP3.LUT R2, R0, 0x1ffffff8, RZ, 0xc0, !PT ;  /* 0x1ffffff800027812 */ /* 0x000fe200078ec0ff */
[----:B------:R-:W-:Y:S01]  /*0d10*/  IMAD.IADD R4, R4, 0x1, -R9 ;  /* 0x0000000104047824 */ /* 0x000fe200078e0a09 */
[----:B------:R-:W-:Y:S01]  /*0d20*/  SHF.R.S32.HI R7, RZ, 0x5, R7 ;  /* 0x00000005ff077819 */ /* 0x000fe20000011407 */
[----:B------:R-:W-:Y:S01]  /*0d30*/  IMAD.WIDE R16, R3, 0x2, R16 ;  /* 0x0000000203107825 */ /* 0x000fe200078e0210 */
[----:B------:R-:W-:Y:S01]  /*0d40*/  LOP3.LUT R3, R6, 0x7ffffffc, RZ, 0xc0, !PT ;  /* 0x7ffffffc06037812 */ /* 0x000fe200078ec0ff */
[----:B------:R-:W-:Y:S01]  /*0d50*/  UMOV UR4, UR7 ;  /* 0x0000000700047c82 */ /* 0x000fe20008000000 */
[----:B------:R-:W-:Y:S01]  /*0d60*/  SHF.R.S32.HI R184, RZ, 0x3, R0 ;  /* 0x00000003ffb87819 */ /* 0x000fe20000011400 */
[----:B------:R-:W-:-:S02]  /*0d70*/  IMAD.IADD R2, R189, 0x1, -R2 ;  /* 0x00000001bd027824 */ /* 0x000fc400078e0a02 */
[----:B------:R-:W-:Y:S02]  /*0d80*/  IMAD R7, R7, 0x10, R4 ;  /* 0x0000001007077824 */ /* 0x000fe400078e0204 */
[----:B------:R-:W-:Y:S02]  /*0d90*/  IMAD.SHL.U32 R18, R2, 0x8, RZ ;  /* 0x0000000802127824 */ /* 0x000fe400078e00ff */
[----:B------:R-:W-:Y:S02]  /*0da0*/  IMAD R22, R22, 0x40, R7 ;  /* 0x0000004016167824 */ /* 0x000fe400078e0207 */
[----:B------:R-:W-:-:S07]  /*0db0*/  IMAD.IADD R2, R186, 0x1, -R3 ;  /* 0x00000001ba027824 */ /* 0x000fce00078e0a03 */
.L_x_1939:
        /* <DEDUP_REMOVED lines=20> */
.L_x_1893:
[----:B------:R-:W-:Y:S01]  /*0f00*/  ULDC UR6, c[0x0][0xdc4] ;  /* 0x0003710000067ab9 */ /* 0x000fe20000000800 */
[----:B------:R-:W-:Y:S01]  /*0f10*/  UMOV UR46, UR7 ;  /* 0x00000007002e7c82 */ /* 0x000fe20008000000 */
[----:B------:R-:W-:-:S11]  /*0f20*/  UISETP.NE.AND UP0, UPT, UR6, 0x1, UPT ;  /* 0x000000010600788c */ /* 0x000fd6000bf05270 */
[----:B------:R-:W-:Y:S02]  /*0f30*/  @UP0 ULDC.64 UR10, c[0x0][0xdc8] ;  /* 0x00037200000a0ab9 */ /* 0x000fe40000000a00 */
[----:B------:R-:W-:-:S04]  /*0f40*/  UIMAD.WIDE.U32 UR4, UR7, UR10, URZ ;  /* 0x0000000a070472a5 */ /* 0x000fc8000f8e003f */
[----:B------:R-:W-:-:S04]  /*0f50*/  @UP0 USHF.R.U32.HI UR46, URZ, UR11, UR5 ;  /* 0x0000000b3f2e0299 */ /* 0x000fc80008011605 */
[----:B------:R-:W-:-:S12]  /*0f60*/  UIMAD UR4, UR46, UR6, URZ ;  /* 0x000000062e0472a4 */ /* 0x000fd8000f8e023f */
.L_x_1894:
[----:B------:R-:W-:Y:S01]  /*0f70*/  ULOP3.LUT UR5, URZ, UR46, URZ, 0x33, !UPT ;  /* 0x0000002e3f057292 */ /* 0x000fe2000f8e333f */
[----:B------:R-:W-:Y:S01]  /*0f80*/  PLOP3.LUT P0, PT, PT, PT, PT, 0x80, 0x0 ;  /* 0x000000000000781c */ /* 0x000fe20003f0f070 */
[----:B------:R-:W-:Y:S01]  /*0f90*/  ULDC.64 UR10, c[0x0][0x3f8] ;  /* 0x0000fe00000a7ab9 */ /* 0x000fe20000000a00 */
[----:B------:R-:W-:Y:S01]  /*0fa0*/  ULDC UR6, c[0x0][0xdac] ;  /* 0x00036b0000067ab9 */ /* 0x000fe20000000800 */
[----:B------:R-:W-:Y:S01]  /*0fb0*/  UISETP.NE.U32.AND UP0, UPT, UR10, URZ, UPT ;  /* 0x0000003f0a00728c */ /* 0x000fe2000bf05070 */
[----:B------:R-:W-:Y:S01]  /*0fc0*/  IMAD.MOV.U32 R3, RZ, RZ, RZ ;  /* 0x000000ffff037224 */ /* 0x000fe200078e00ff */
[----:B------:R-:W-:Y:S01]  /*0fd0*/  UIADD3 UR5, UR5, UR6, URZ ;  /* 0x0000000605057290 */ /* 0x000fe2000fffe03f */
[----:B------:R-:W-:Y:S01]  /*0fe0*/  CS2R R20, SRZ ;  /* 0x0000000000147805 */ /* 0x000fe2000001ff00 */
[----:B------:R-:W-:Y:S01]  /*0ff0*/  UISETP.NE.AND.EX UP0, UPT, UR11, URZ, UPT, UP0 ;  /* 0x0000003f0b00728c */ /* 0x000fe2000bf05300 */
[----:B------:R-:W-:Y:S01]  /*1000*/  IMAD.MOV.U32 R151, RZ, RZ, RZ ;  /* 0x000000ffff977224 */ /* 0x000fe200078e00ff */
[----:B------:R-:W-:Y:S01]  /*1010*/  USHF.L.U32 UR42, UR5, 0x7, URZ ;  /* 0x00000007052a7899 */ /* 0x000fe2000800063f */
[----:B------:R-:W-:Y:S01]  /*1020*/  IMAD.MOV.U32 R0, RZ, RZ, RZ ;  /* 0x000000ffff007224 */ /* 0x000fe200078e00ff */
[----:B------:R-:W-:Y:S01]  /*1030*/  ULDC UR39, c[0x0][0x404] ;  /* 0x0001010000277ab9 */ /* 0x000fe20000000800 */
[----:B------:R-:W-:Y:S01]  /*1040*/  ULDC UR9, c[0x0][0x288] ;  /* 0x0000a20000097ab9 */ /* 0x000fe20000000800 */
[----:B------:R-:W-:Y:S01]  /*1050*/  UIADD3 UR4, UR7, -UR4, URZ ;  /* 0x8000000407047290 */ /* 0x000fe2000fffe03f */
[----:B------:R-:W-:Y:S01]  /*1060*/  CS2R R30, SRZ ;  /* 0x00000000001e7805 */ /* 0x000fe2000001ff00 */
[----:B------:R-:W-:Y:S01]  /*1070*/  USEL UR39, UR39, 0x1, UP0 ;  /* 0x0000000127277887 */ /* 0x000fe20008000000 */
[----:B------:R-:W-:Y:S01]  /*1080*/  CS2R R32, SRZ ;  /* 0x0000000000207805 */ /* 0x000fe2000001ff00 */
[----:B------:R-:W-:Y:S01]  /*1090*/  UIADD3 UR5, UR42, 0xff, -UR9 ;  /* 0x000000ff2a057890 */ /* 0x000fe2000fffe809 */
[----:B------:R-:W-:Y:S01]  /*10a0*/  CS2R R34, SRZ ;  /* 0x0000000000227805 */ /* 0x000fe2000001ff00 */
[----:B------:R-:W-:Y:S01]  /*10b0*/  ULDC UR10, c[0x0][0xdc4] ;  /* 0x00037100000a7ab9 */ /* 0x000fe20000000800 */
[----:B------:R-:W-:Y:S01]  /*10c0*/  ULDC UR7, c[0x0][0x2e0] ;  /* 0x0000b80000077ab9 */ /* 0x000fe20000000800 */
[----:B------:R-:W-:Y:S01]  /*10d0*/  UIMAD UR10, UR8, UR10, UR4 ;  /* 0x0000000a080a72a4 */ /* 0x000fe2000f8e0204 */
[----:B------:R-:W-:Y:S01]  /*10e0*/  CS2R R36, SRZ ;  /* 0x0000000000247805 */ /* 0x000fe2000001ff00 */
[----:B------:R-:W-:Y:S01]  /*10f0*/  UIMAD UR4, UR39, UR7, 0x7f ;  /* 0x0000007f270474a4 */ /* 0x000fe2000f8e0207 */
[----:B------:R-:W-:Y:S01]  /*1100*/  CS2R R38, SRZ ;  /* 0x0000000000267805 */ /* 0x000fe2000001ff00 */
[----:B------:R-:W-:Y:S01]  /*1110*/  UIMAD UR6, UR39, UR7, UR5 ;  /* 0x00000007270672a4 */ /* 0x000fe2000f8e0205 */
[----:B------:R-:W-:Y:S01]  /*1120*/  CS2R R40, SRZ ;  /* 0x0000000000287805 */ /* 0x000fe2000001ff00 */
[----:B------:R-:W-:Y:S01]  /*1130*/  USHF.R.S32.HI UR5, URZ, 0x1f, UR4 ;  /* 0x0000001f3f057899 */ /* 0x000fe20008011404 */
[----:B------:R-:W-:Y:S01]  /*1140*/  CS2R R42, SRZ ;  /* 0x00000000002a7805 */ /* 0x000fe2000001ff00 */
[----:B------:R-:W-:Y:S01]  /*1150*/  USHF.R.S32.HI UR7, URZ, 0x1f, UR6 ;  /* 0x0000001f3f077899 */ /* 0x000fe20008011406 */
[----:B------:R-:W-:Y:S01]  /*1160*/  CS2R R44, SRZ ;  /* 0x00000000002c7805 */ /* 0x000fe2000001ff00 */
[----:B------:R-:W-:Y:S01]  /*1170*/  ULEA.HI UR5, UR5, UR4, URZ, 0x7 ;  /* 0x0000000405057291 */ /* 0x000fe2000f8f383f */
[----:B------:R-:W-:Y:S01]  /*1180*/  CS2R R46, SRZ ;  /* 0x00000000002e7805 */ /* 0x000fe2000001ff00 */
[----:B------:R-:W-:Y:S01]  /*1190*/  ULEA.HI UR7, UR7, UR6, URZ, 0x7 ;  /* 0x0000000607077291 */ /* 0x000fe2000f8f383f */
[----:B------:R-:W-:Y:S01]  /*11a0*/  CS2R R48, SRZ ;  /* 0x0000000000307805 */ /* 0x000fe2000001ff00 */
[----:B------:R-:W-:Y:S01]  /*11b0*/  USHF.R.S32.HI UR40, URZ, 0x7, UR5 ;  /* 0x000000073f287899 */ /* 0x000fe20008011405 */
[----:B------:R-:W-:Y:S01]  /*11c0*/  CS2R R50, SRZ ;  /* 0x0000000000327805 */ /* 0x000fe2000001ff00 */
[----:B------:R-:W-:Y:S01]  /*11d0*/  USHF.R.S32.HI UR7, URZ, 0x7, UR7 ;  /* 0x000000073f077899 */ /* 0x000fe20008011407 */
[----:B------:R-:W-:Y:S01]  /*11e0*/  CS2R R52, SRZ ;  /* 0x0000000000347805 */ /* 0x000fe2000001ff00 */
[----:B------:R-:W-:Y:S01]  /*11f0*/  ULDC UR43, c[0x0][0xdb8] ;  /* 0x00036e00002b7ab9 */ /* 0x000fe20000000800 */
[----:B------:R-:W-:Y:S01]  /*1200*/  UMOV UR44, UR10 ;  /* 0x0000000a002c7c82 */ /* 0x000fe20008000000 */
[----:B------:R-:W-:Y:S01]  /*1210*/  UISETP.LT.AND UP0, UPT, UR40, UR7, UPT ;  /* 0x000000072800728c */ /* 0x000fe2000bf01270 */
[----:B------:R-:W-:Y:S01]  /*1220*/  CS2R R54, SRZ ;  /* 0x0000000000367805 */ /* 0x000fe2000001ff00 */
[----:B------:R-:W-:Y:S01]  /*1230*/  UISETP.NE.AND UP1, UPT, UR43, 0x1, UPT ;  /* 0x000000012b00788c */ /* 0x000fe2000bf25270 */
[----:B------:R-:W-:Y:S01]  /*1240*/  CS2R R56, SRZ ;  /* 0x0000000000387805 */ /* 0x000fe2000001ff00 */
[----:B------:R-:W-:Y:S01]  /*1250*/  USEL UR40, UR40, UR7, UP0 ;  /* 0x0000000728287287 */ /* 0x000fe20008000000 */
[----:B------:R-:W-:-:S02]  /*1260*/  CS2R R58, SRZ ;  /* 0x00000000003a7805 */ /* 0x000fc4000001ff00 */
[----:B------:R-:W-:Y:S02]  /*1270*/  CS2R R60, SRZ ;  /* 0x00000000003c7805 */ /* 0x000fe4000001ff00 */
[----:B------:R-:W-:Y:S01]  /*1280*/  CS2R R62, SRZ ;  /* 0x00000000003e7805 */ /* 0x000fe2000001ff00 */
[----:B------:R-:W-:Y:S01]  /*1290*/  UISETP.GE.AND UP0, UPT, UR40, 0x1, UPT ;  /* 0x000000012800788c */ /* 0x000fe2000bf06270 */
[----:B------:R-:W-:Y:S02]  /*12a0*/  CS2R R64, SRZ ;  /* 0x0000000000407805 */ /* 0x000fe4000001ff00 */
[----:B------:R-:W-:Y:S02]  /*12b0*/  CS2R R66, SRZ ;  /* 0x0000000000427805 */ /* 0x000fe4000001ff00 */
[----:B------:R-:W-:Y:S02]  /*12c0*/  CS2R R68, SRZ ;  /* 0x0000000000447805 */ /* 0x000fe4000001ff00 */
[----:B------:R-:W-:Y:S01]  /*12d0*/  CS2R R70, SRZ ;  /* 0x0000000000467805 */ /* 0x000fe2000001ff00 */
[----:B------:R-:W-:Y:S01]  /*12e0*/  @UP1 ULDC UR8, c[0x0][0xdbc] ;  /* 0x00036f0000081ab9 */ /* 0x000fe20000000800 */
[----:B------:R-:W-:Y:S01]  /*12f0*/  PLOP3.LUT P1, PT, PT, PT, UP0, 0x80, 0x0 ;  /* 0x000000000000781c */ /* 0x000fe20003f2f008 */
[----:B------:R-:W-:Y:S01]  /*1300*/  UIMAD.WIDE.U32 UR4, UR10, UR8, URZ ;  /* 0x000000080a0472a5 */ /* 0x000fe2000f8e003f */
[----:B------:R-:W-:Y:S01]  /*1310*/  CS2R R72, SRZ ;  /* 0x0000000000487805 */ /* 0x000fe2000001ff00 */
[----:B------:R-:W-:Y:S01]  /*1320*/  @UP1 ULDC UR6, c[0x0][0xdc0] ;  /* 0x0003700000061ab9 */ /* 0x000fe20000000800 */
[----:B------:R-:W-:Y:S01]  /*1330*/  CS2R R74, SRZ ;  /* 0x00000000004a7805 */ /* 0x000fe2000001ff00 */
[----:B------:R-:W-:Y:S01]  /*1340*/  @UP1 USHF.R.U32.HI UR44, URZ, UR6, UR5 ;  /* 0x000000063f2c1299 */ /* 0x000fe20008011605 */
[----:B------:R-:W-:-:S02]  /*1350*/  CS2R R76, SRZ ;  /* 0x00000000004c7805 */ /* 0x000fc4000001ff00 */
[----:B------:R-:W-:Y:S02]  /*1360*/  CS2R R8, SRZ ;  /* 0x0000000000087805 */ /* 0x000fe4000001ff00 */
[----:B------:R-:W-:Y:S01]  /*1370*/  CS2R R78, SRZ ;  /* 0x00000000004e7805 */ /* 0x000fe2000001ff00 */
[----:B------:R-:W-:Y:S01]  /*1380*/  UIADD3 UR4, -UR44, URZ, URZ ;  /* 0x0000003f2c047290 */ /* 0x000fe2000fffe13f */
[----:B------:R-:W-:Y:S01]  /*1390*/  IMAD.MOV.U32 R80, RZ, RZ, RZ ;  /* 0x000000ffff507224 */ /* 0x000fe200078e00ff */
[----:B------:R-:W-:Y:S01]  /*13a0*/  CS2R R6, SRZ ;  /* 0x0000000000067805 */ /* 0x000fe2000001ff00 */
[----:B------:R-:W-:Y:S01]  /*13b0*/  IMAD.MOV.U32 R82, RZ, RZ, RZ ;  /* 0x000000ffff527224 */ /* 0x000fe200078e00ff */
[----:B------:R-:W-:Y:S01]  /*13c0*/  UIMAD UR43, UR43, UR4, UR10 ;  /* 0x000000042b2b72a4 */ /* 0x000fe2000f8e020a */
[----:B------:R-:W-:Y:S02]  /*13d0*/  CS2R R10, SRZ ;  /* 0x00000000000a7805 */ /* 0x000fe4000001ff00 */
[----:B------:R-:W-:Y:S01]  /*13e0*/  CS2R R12, SRZ ;  /* 0x00000000000c7805 */ /* 0x000fe2000001ff00 */
[----:B------:R-:W-:Y:S01]  /*13f0*/  IMAD.MOV.U32 R15, RZ, RZ, RZ ;  /* 0x000000ffff0f7224 */ /* 0x000fe200078e00ff */
[----:B------:R-:W-:Y:S07]  /*1400*/  @!P1 BRA `(.L_x_1895) ;  /* 0x0000007c002c9947 */ /* 0x000fee0003800000 */
        /* <DEDUP_REMOVED lines=28> */
.L_x_1896:
        /* <DEDUP_REMOVED lines=9> */
.L_x_1998:
[----:B------:R-:W-:Y:S05]  /*1660*/  @!P0 BRA `(.L_x_1898) ;  /* 0x0000000000048947 */ /* 0x000fea0003800000 */
[----:B------:R-:W-:Y:S01]  /*1670*/  BPT.TRAP 0x1 ;  /* 0x000000040000795c */ /* 0x000fe20000300000 */
.L_x_1898:
[----:B-1----:R-:W-:Y:S02]  /*1680*/  IMAD.U32 R3, RZ, RZ, UR37 ;  /* 0x00000025ff037e24 */ /* 0x002fe4000f8e00ff */
[----:B------:R-:W-:-:S03]  /*1690*/  IMAD.U32 R0, RZ, RZ, UR36 ;  /* 0x00000024ff007e24 */ /* 0x000fc6000f8e00ff */
[----:B------:R-:W-:Y:S02]  /*16a0*/  LEA R3, R3, UR38, 0x3 ;  /* 0x0000002603037c11 */ /* 0x000fe4000f8e18ff */
[----:B------:R-:W-:-:S04]  /*16b0*/  SHF.L.U32 R0, R0, 0x1f, RZ ;  /* 0x0000001f00007819 */ /* 0x000fc800000006ff */
[----:B------:R1:W2:Y:S01]  /*16c0*/  SYNCS.PHASECHK.TRANS64.TRYWAIT P2, [R3+URZ+0x28830], R0 ;  /* 0x02883000030075a7 */ /* 0x0002a2000804017f */
[----:B------:R-:W-:Y:S05]  /*16d0*/  @!P0 BRA `(.L_x_1899) ;  /* 0x0000000000048947 */ /* 0x000fea0003800000 */
[----:B------:R-:W-:Y:S01]  /*16e0*/  BPT.TRAP 0x1 ;  /* 0x000000040000795c */ /* 0x000fe20000300000 */
.L_x_1899:
[----:B------:R-:W3:Y:S01]  /*16f0*/  S2R R4, SR_TID.X ;  /* 0x0000000000047919 */ /* 0x000ee20000002100 */
[----:B------:R-:W-:Y:S01]  /*1700*/  IMAD.MOV.U32 R151, RZ, RZ, RZ ;  /* 0x000000ffff977224 */ /* 0x000fe200078e00ff */
[----:B---3--:R-:W-:Y:S01]  /*1710*/  LOP3.LUT P1, RZ, R4, 0x7f, RZ, 0xc0, !PT ;  /* 0x0000007f04ff7812 */ /* 0x008fe2000782c0ff */
[----:B--2---:R-:W-:-:S12]  /*1720*/  @P2 BRA `(.L_x_1900) ;  /* 0x0000000000082947 */ /* 0x004fd80003800000 */
[----:B------:R-:W2:Y:S02]  /*1730*/  SYNCS.PHASECHK.TRANS64.TRYWAIT P2, [R3+URZ+0x28830], R0 ;  /* 0x02883000030075a7 */ /* 0x000ea4000804017f */
[----:B--2---:R-:W-:Y:S05]  /*1740*/  @!P2 BRA `(.L_x_1901) ;  /* 0x000000b8005ca947 */ /* 0x004fea0003800000 */
.L_x_1900:
[----:B------:R-:W-:Y:S05]  /*1750*/  WARPSYNC.ALL ;  /* 0x0000000000007948 */ /* 0x000fea0003800000 */
[----:B------:R-:W-:Y:S01]  /*1760*/  UIADD3 UR4, UR38, 0x18400, URZ ;  /* 0x0001840026047890 */ /* 0x000fe2000fffe03f */
[----:B------:R-:W-:Y:S01]  /*1770*/  WARPGROUP.ARRIVE ;  /* 0x00000000000079c5 */ /* 0x000fe20000000000 */
[----:B------:R-:W-:Y:S01]  /*1780*/  ULOP3.LUT UR48, UR48, 0x10000, URZ, 0xfc, !UPT ;  /* 0x0001000030307892 */ /* 0x000fe2000f8efc3f */
[----:B------:R-:W-:Y:S01]  /*1790*/  VIADD R6, R22, UR42 ;  /* 0x0000002a16067c36 */ /* 0x000fe20008000000 */
[----:B------:R-:W-:Y:S01]  /*17a0*/  USHF.R.U32.HI UR4, URZ, 0x4, UR4 ;  /* 0x000000043f047899 */ /* 0x000fe20008011604 */
[----:B-12---:R-:W-:Y:S01]  /*17b0*/  @!P1 VIADD R3, R3, 0x28840 ;  /* 0x0002884003039836 */ /* 0x006fe20000000000 */
[----:B------:R-:W-:Y:S01]  /*17c0*/  UMOV UR49, 0x40000040 ;  /* 0x4000004000317882 */ /* 0x000fe20000000000 */
[----:B------:R-:W-:Y:S01]  /*17d0*/  UMOV UR51, 0x40000040 ;  /* 0x4000004000337882 */ /* 0x000fe20000000000 */
[----:B------:R-:W-:Y:S01]  /*17e0*/  ULOP3.LUT UR4, UR4, 0x3fff, URZ, 0xc0, !UPT ;  /* 0x00003fff04047892 */ /* 0x000fe2000f8ec03f */
[----:B------:R-:W-:Y:S01]  /*17f0*/  IMAD.MOV.U32 R150, RZ, RZ, R151 ;  /* 0x000000ffff967224 */ /* 0x000fe200078e0097 */
[----:B------:R-:W-:Y:S01]  /*1800*/  UIADD3 UR8, UR48, 0x2, URZ ;  /* 0x0000000230087890 */ /* 0x000fe2000fffe03f */
[----:B------:R-:W-:Y:S01]  /*1810*/  @!P1 PRMT R3, RZ, 0x654, R3 ;  /* 0x00000654ff039816 */ /* 0x000fe20000000003 */
[----:B------:R-:W-:Y:S01]  /*1820*/  ULOP3.LUT UR4, UR4, 0x10000, URZ, 0xfc, !UPT ;  /* 0x0001000004047892 */ /* 0x000fe2000f8efc3f */
[--C-:B------:R-:W-:Y:S01]  /*1830*/  IMAD.MOV.U32 R149, RZ, RZ, R151.reuse ;  /* 0x000000ffff957224 */ /* 0x100fe200078e0097 */
[----:B------:R-:W-:Y:S01]  /*1840*/  UMOV UR9, 0x40000040 ;  /* 0x4000004000097882 */ /* 0x000fe20000000000 */
[----:B------:R-:W-:Y:S01]  /*1850*/  UMOV UR11, 0x40000040 ;  /* 0x40000040000b7882 */ /* 0x000fe20000000000 */
[----:B------:R-:W-:Y:S01]  /*1860*/  ULEA UR50, UR37, UR4, 0xb ;  /* 0x0000000425327291 */ /* 0x000fe2000f8e583f */
[--C-:B------:R-:W-:Y:S01]  /*1870*/  IMAD.MOV.U32 R148, RZ, RZ, R151.reuse ;  /* 0x000000ffff947224 */ /* 0x100fe200078e0097 */
[----:B------:R-:W-:Y:S01]  /*1880*/  UIADD3 UR12, UR48, 0x4, URZ ;  /* 0x00000004300c7890 */ /* 0x000fe2000fffe03f */
[--C-:B------:R-:W-:Y:S01]  /*1890*/  IMAD.MOV.U32 R147, RZ, RZ, R151.reuse ;  /* 0x000000ffff937224 */ /* 0x100fe200078e0097 */
[----:B------:R-:W-:Y:S01]  /*18a0*/  UIADD3 UR10, UR50, 0x2, URZ ;  /* 0x00000002320a7890 */ /* 0x000fe2000fffe03f */
[--C-:B------:R-:W-:Y:S01]  /*18b0*/  IMAD.MOV.U32 R146, RZ, RZ, R151.reuse ;  /* 0x000000ffff927224 */ /* 0x100fe200078e0097 */
[----:B------:R-:W-:Y:S01]  /*18c0*/  UIADD3 UR14, UR50, 0x4, URZ ;  /* 0x00000004320e7890 */ /* 0x000fe2000fffe03f */
[--C-:B------:R-:W-:Y:S01]  /*18d0*/  IMAD.MOV.U32 R145, RZ, RZ, R151.reuse ;  /* 0x000000ffff917224 */ /* 0x100fe200078e0097 */
[----:B------:R-:W-:Y:S01]  /*18e0*/  UMOV UR13, 0x40000040 ;  /* 0x40000040000d7882 */ /* 0x000fe20000000000 */
[----:B------:R-:W-:Y:S01]  /*18f0*/  HGMMA.64x128x16.F32 R24, gdesc[UR48], RZ, !UPT, gsb0 ;  /* 0x01e00000301879f0 */ /* 0x000fe2000c0008ff */
[----:B------:R-:W-:Y:S01]  /*1900*/  UMOV UR15, 0x40000040 ;  /* 0x40000040000f7882 */ /* 0x000fe20000000000 */
[----:B------:R-:W-:Y:S01]  /*1910*/  UIADD3 UR16, UR48, 0x6, URZ ;  /* 0x0000000630107890 */ /* 0x000fe2000fffe03f */
[--C-:B------:R-:W-:Y:S01]  /*1920*/  IMAD.MOV.U32 R144, RZ, RZ, R151.reuse ;  /* 0x000000ffff907224 */ /* 0x100fe200078e0097 */
[----:B------:R-:W-:Y:S01]  /*1930*/  UIADD3 UR18, UR50, 0x6, URZ ;  /* 0x0000000632127890 */ /* 0x000fe2000fffe03f */
[--C-:B------:R-:W-:Y:S01]  /*1940*/  IMAD.MOV.U32 R143, RZ, RZ, R151.reuse ;  /* 0x000000ffff8f7224 */ /* 0x100fe200078e0097 */
[----:B------:R-:W-:Y:S01]  /*1950*/  UMOV UR17, 0x40000040 ;  /* 0x4000004000117882 */ /* 0x000fe20000000000 */
        /* <DEDUP_REMOVED lines=25> */
[----:B------:R-:W-:Y:S01]  /*1af0*/  UMOV UR5, 0xffffff80 ;  /* 0xffffff8000057882 */ /* 0x000fe20000000000 */
[----:B------:R-:W-:Y:S01]  /*1b00*/  ULDC UR7, c[0x0][0x2e0] ;  /* 0x0000b80000077ab9 */ /* 0x000fe20000000800 */
[----:B------:R-:W-:Y:S01]  /*1b10*/  UIMAD UR5, UR40, UR5, 0x80 ;  /* 0x00000080280574a4 */ /* 0x000fe2000f8e0205 */
[----:B------:R-:W-:-:S02]  /*1b20*/  IMAD.MOV.U32 R134, RZ, RZ, R151 ;  /* 0x000000ffff867224 */ /* 0x000fc400078e0097 */
[--C-:B------:R-:W-:Y:S01]  /*1b30*/  IMAD.MOV.U32 R133, RZ, RZ, R151.reuse ;  /* 0x000000ffff857224 */ /* 0x100fe200078e0097 */
[----:B------:R-:W-:Y:S01]  /*1b40*/  UIMAD UR5, UR39, UR7, UR5 ;  /* 0x00000007270572a4 */ /* 0x000fe2000f8e0205 */
[--C-:B------:R-:W-:Y:S02]  /*1b50*/  IMAD.MOV.U32 R132, RZ, RZ, R151.reuse ;  /* 0x000000ffff847224 */ /* 0x100fe400078e0097 */
[--C-:B------:R-:W-:Y:S02]  /*1b60*/  IMAD.MOV.U32 R131, RZ, RZ, R151.reuse ;  /* 0x000000ffff837224 */ /* 0x100fe400078e0097 */
[--C-:B------:R-:W-:Y:S02]  /*1b70*/  IMAD.MOV.U32 R130, RZ, RZ, R151.reuse ;  /* 0x000000ffff827224 */ /* 0x100fe400078e0097 */
[----:B------:R-:W-:Y:S02]  /*1b80*/  IMAD.U32 R7, RZ, RZ, UR5 ;  /* 0x00000005ff077e24 */ /* 0x000fe4000f8e00ff */
[----:B------:R-:W-:-:S02]  /*1b90*/  IMAD.MOV.U32 R129, RZ, RZ, R151 ;  /* 0x000000ffff817224 */ /* 0x000fc400078e0097 */
[----:B------:R-:W-:Y:S02]  /*1ba0*/  IMAD R4, R2, -0x2, R7 ;  /* 0xfffffffe02047824 */ /* 0x000fe400078e0207 */
[--C-:B------:R-:W-:Y:S02]  /*1bb0*/  IMAD.MOV.U32 R128, RZ, RZ, R151.reuse ;  /* 0x000000ffff807224 */ /* 0x100fe400078e0097 */
[--C-:B------:R-:W-:Y:S02]  /*1bc0*/  IMAD.MOV.U32 R127, RZ, RZ, R151.reuse ;  /* 0x000000ffff7f7224 */ /* 0x100fe400078e0097 */
[--C-:B------:R-:W-:Y:S02]  /*1bd0*/  IMAD.MOV.U32 R126, RZ, RZ, R151.reuse ;  /* 0x000000ffff7e7224 */ /* 0x100fe400078e0097 */
[--C-:B------:R-:W-:Y:S02]  /*1be0*/  IMAD.MOV.U32 R125, RZ, RZ, R151.reuse ;  /* 0x000000ffff7d7224 */ /* 0x100fe400078e0097 */
[----:B------:R-:W-:-:S02]  /*1bf0*/  IMAD.MOV.U32 R124, RZ, RZ, R151 ;  /* 0x000000ffff7c7224 */ /* 0x000fc400078e0097 */
[--C-:B------:R-:W-:Y:S02]  /*1c00*/  IMAD.MOV.U32 R122, RZ, RZ, R151.reuse ;  /* 0x000000ffff7a7224 */ /* 0x100fe400078e0097 */
        /* <DEDUP_REMOVED lines=16> */
[----:B------:R-:W-:Y:S01]  /*1d10*/  IMAD.MOV.U32 R88, RZ, RZ, R151 ;  /* 0x000000ffff587224 */ /* 0x000fe200078e0097 */
[----:B------:R-:W-:-:S02]  /*1d20*/  WARPGROUP.DEPBAR.LE gsb0, 0x0 ;  /* 0x00008000000079c5 */ /* 0x000fc40000010000 */
[----:B------:R-:W-:-:S06]  /*1d30*/  WARPGROUP.ARRIVE ;  /* 0x00000000000079c5 */ /* 0x000fcc0000000000 */
[----:B------:R-:W-:Y:S01]  /*1d40*/  HGMMA.64x128x16.F32 R24, gdesc[UR8], R24, gsb0 ;  /* 0x01e00000081879f0 */ /* 0x000fe20008000818 */
[----:B------:R-:W-:Y:S02]  /*1d50*/  ULDC UR10, c[0x0][0x288] ;  /* 0x0000a200000a7ab9 */ /* 0x000fe40000000800 */
[----:B------:R-:W-:Y:S02]  /*1d60*/  UIADD3 UR6, UR5, 0x1, -UR10 ;  /* 0x0000000105067890 */ /* 0x000fe4000fffe80a */
[----:B------:R-:W-:Y:S01]  /*1d70*/  UIMAD UR39, UR39, UR7, -UR10 ;  /* 0x00000007272772a4 */ /* 0x000fe2000f8e0a0a */
[----:B------:R-:W-:-:S03]  /*1d80*/  ULDC UR5, c[0x0][0x988] ;  /* 0x0002620000057ab9 */ /* 0x000fc60000000800 */
[----:B------:R-:W-:Y:S01]  /*1d90*/  IMAD.U32 R5, RZ, RZ, UR6 ;  /* 0x00000006ff057e24 */ /* 0x000fe2000f8e00ff */
[----:B------:R-:W-:Y:S02]  /*1da0*/  UIADD3 UR39, UR42, UR39, URZ ;  /* 0x000000272a277290 */ /* 0x000fe4000fffe03f */
[----:B------:R-:W-:Y:S01]  /*1db0*/  UIADD3 UR6, UR40, -0x2, URZ ;  /* 0xfffffffe28067890 */ /* 0x000fe2000fffe03f */
[----:B------:R-:W-:-:S05]  /*1dc0*/  IMAD R5, R2, -0x2, R5 ;  /* 0xfffffffe02057824 */ /* 0x000fca00078e0205 */
[----:B------:R-:W-:Y:S02]  /*1dd0*/  IADD3 R7, R5, 0x8, R6 ;  /* 0x0000000805077810 */ /* 0x000fe40007ffe006 */
[----:B------:R-:W-:Y:S02]  /*1de0*/  VIADDMNMX R5, R6, R5, R4, PT ;  /* 0x0000000506057246 */ /* 0x000fe40003800104 */
[----:B------:R-:W-:-:S04]  /*1df0*/  VIMNMX R7, R4, R7, PT ;  /* 0x0000000704077248 */ /* 0x000fc80003fe0100 */
[C---:B------:R-:W-:Y:S02]  /*1e00*/  ISETP.GT.AND P2, PT, R7.reuse, RZ, PT ;  /* 0x000000ff0700720c */ /* 0x040fe40003f44270 */
[C---:B------:R-:W-:Y:S02]  /*1e10*/  ISETP.GT.AND P3, PT, R7.reuse, 0x1, PT ;  /* 0x000000010700780c */ /* 0x040fe40003f64270 */
[----:B------:R-:W-:Y:S01]  /*1e20*/  ISETP.GT.AND P4, PT, R7, 0x8, PT ;  /* 0x000000080700780c */ /* 0x000fe20003f84270 */
        /* <DEDUP_REMOVED lines=19> */
[----:B------:R-:W-:Y:S01]  /*1f60*/  FSEL R11, R26, -INF , P2 ;  /* 0xff8000001a0b7808 */ /* 0x000fe20001000000 */
[----:B------:R1:W-:Y:S01]  /*1f70*/  @!P1 SYNCS.ARRIVE.TRANS64.RED.A1T0 RZ, [R3+URZ], RZ ;  /* 0x000000ff03ff99a7 */ /* 0x0003e2000810043f */
[----:B------:R-:W-:Y:S02]  /*1f80*/  FSEL R27, R27, -INF , P3 ;  /* 0xff8000001b1b7808 */ /* 0x000fe40001800000 */
[----:B------:R-:W-:Y:S02]  /*1f90*/  ISETP.GT.AND P2, PT, R7, 0x9, PT ;  /* 0x000000090700780c */ /* 0x000fe40003f44270 */
[----:B------:R-:W-:-:S02]  /*1fa0*/  FSEL R13, R30, -INF , P4 ;  /* 0xff8000001e0d7808 */ /* 0x000fc40002000000 */
[----:B------:R-:W-:Y:S02]  /*1fb0*/  FMNMX.FTZ R0, R11, R27, !PT ;  /* 0x0000001b0b007209 */ /* 0x000fe40007810000 */
[----:B------:R-:W-:Y:S02]  /*1fc0*/  ISETP.GT.AND P3, PT, R7, 0x10, PT ;  /* 0x000000100700780c */ /* 0x000fe40003f64270 */
[----:B------:R-:W-:Y:S02]  /*1fd0*/  FSEL R31, R31, -INF , P2 ;  /* 0xff8000001f1f7808 */ /* 0x000fe40001000000 */
[----:B------:R-:W-:Y:S02]  /*1fe0*/  FMNMX.FTZ R0, R13, R0, !PT ;  /* 0x000000000d007209 */ /* 0x000fe40007810000 */
        /* <DEDUP_REMOVED lines=81> */
[----:B------:R-:W-:Y:S02]  /*2500*/  FSEL R87, R87, -INF , P2 ;  /* 0xff80000057577808 */ /* 0x000fe40001000000 */
[----:B------:R-:W-:Y:S02]  /*2510*/  FMNMX.FTZ R0, R123, R0, !PT ;  /* 0x000000007b007209 */ /* 0x000fe40007810000 */
[----:B------:R-:W-:Y:S02]  /*2520*/  ISETP.GT.AND P3, PT, R5, 0x1, PT ;  /* 0x000000010500780c */ /* 0x000fe40003f64270 */
[----:B------:R-:W-:Y:S02]  /*2530*/  FMNMX.FTZ R7, R87, R0, !PT ;  /* 0x0000000057077209 */ /* 0x000fe40007810000 */
[----:B------:R-:W-:-:S02]  /*2540*/  ISETP.GT.AND P4, PT, R5, 0x8, PT ;  /* 0x000000080500780c */ /* 0x000fc40003f84270 */
[----:B------:R-:W-:Y:S01]  /*2550*/  FSEL R25, R25, -INF , P3 ;  /* 0xff80000019197808 */ /* 0x000fe20001800000 */
[----:B------:R-:W2:Y:S01]  /*2560*/  SHFL.BFLY PT, R0, R7, 0x2, 0x1f ;  /* 0x0c401f0007007f89 */ /* 0x000ea200000e0000 */
[----:B------:R-:W-:Y:S02]  /*2570*/  ISETP.GT.AND P3, PT, R5, 0x10, PT ;  /* 0x000000100500780c */ /* 0x000fe40003f64270 */
[----:B--2---:R-:W-:Y:S01]  /*2580*/  FMNMX.FTZ R8, R7, R0, !PT ;  /* 0x0000000007087209 */ /* 0x004fe20007810000 */
[----:B------:R-:W-:Y:S01]  /*2590*/  IMAD.U32 R0, RZ, RZ, UR5 ;  /* 0x00000005ff007e24 */ /* 0x000fe2000f8e00ff */
[----:B------:R-:W-:-:S03]  /*25a0*/  USHF.R.S32.HI UR5, URZ, 0x1f, UR39 ;  /* 0x0000001f3f057899 */ /* 0x000fc60008011427 */
[----:B------:R-:W2:Y:S01]  /*25b0*/  SHFL.BFLY PT, R9, R8, 0x1, 0x1f ;  /* 0x0c201f0008097f89 */ /* 0x000ea200000e0000 */
[----:B------:R-:W-:-:S04]  /*25c0*/  ULEA.HI UR5, UR5, UR39, URZ, 0x7 ;  /* 0x0000002705057291 */ /* 0x000fc8000f8f383f */
[----:B------:R-:W-:-:S04]  /*25d0*/  USHF.R.S32.HI UR5, URZ, 0x7, UR5 ;  /* 0x000000073f057899 */ /* 0x000fc80008011405 */
[----:B------:R-:W-:-:S04]  /*25e0*/  UISETP.LT.AND UP0, UPT, URZ, UR5, UPT ;  /* 0x000000053f00728c */ /* 0x000fc8000bf01270 */
[----:B------:R-:W-:-:S04]  /*25f0*/  USEL UR39, URZ, UR5, !UP0 ;  /* 0x000000053f277287 */ /* 0x000fc8000c000000 */
[----:B------:R-:W-:Y:S01]  /*2600*/  UISETP.GE.AND UP0, UPT, UR6, UR39, UPT ;  /* 0x000000270600728c */ /* 0x000fe2000bf06270 */
[----:B--2---:R-:W-:-:S04]  /*2610*/  FMNMX.FTZ R9, R8, R9, !PT ;  /* 0x0000000908097209 */ /* 0x004fc80007810000 */
[C---:B------:R-:W-:Y:S01]  /*2620*/  FSETP.NEU.FTZ.AND P2, PT, R9.reuse, -INF , PT ;  /* 0xff8000000900780b */ /* 0x040fe20003f5d000 */
[----:B------:R-:W-:-:S05]  /*2630*/  FMUL.FTZ R10, R9, R0 ;  /* 0x00000000090a7220 */ /* 0x000fca0000410000 */
[----:B------:R-:W-:Y:S02]  /*2640*/  FSEL R30, R10, RZ, P2 ;  /* 0x000000ff0a1e7208 */ /* 0x000fe40001000000 */
[----:B------:R-:W-:-:S03]  /*2650*/  ISETP.GT.AND P2, PT, R5, RZ, PT ;  /* 0x000000ff0500720c */ /* 0x000fc60003f44270 */
[-CC-:B------:R-:W-:Y:S01]  /*2660*/  FFMA.FTZ R181, R11, R0.reuse, -R30.reuse ;  /* 0x000000000bb57223 */ /* 0x180fe2000001081e */
[----:B------:R-:W-:Y:S01]  /*2670*/  FSEL R7, R24, -INF , P2 ;  /* 0xff80000018077808 */ /* 0x000fe20001000000 */
[-CC-:B------:R-:W-:Y:S01]  /*2680*/  FFMA.FTZ R183, R13, R0.reuse, -R30.reuse ;  /* 0x000000000db77223 */ /* 0x180fe2000001081e */
[----:B------:R-:W-:Y:S01]  /*2690*/  ISETP.GT.AND P2, PT, R5, 0x9, PT ;  /* 0x000000090500780c */ /* 0x000fe20003f44270 */
[-CC-:B------:R-:W-:Y:S01]  /*26a0*/  FFMA.FTZ R177, R15, R0.reuse, -R30.reuse ;  /* 0x000000000fb17223 */ /* 0x180fe2000001081e */
[----:B------:R-:W-:Y:S01]  /*26b0*/  FSEL R11, R28, -INF , P4 ;  /* 0xff8000001c0b7808 */ /* 0x000fe20002000000 */
[-CC-:B------:R-:W-:Y:S01]  /*26c0*/  FFMA.FTZ R27, R27, R0.reuse, -R30.reuse ;  /* 0x000000001b1b7223 */ /* 0x180fe2000001081e */
[----:B------:R-:W-:Y:S01]  /*26d0*/  FMNMX.FTZ R8, R7, R25, !PT ;  /* 0x0000001907087209 */ /* 0x000fe20007810000 */
[--C-:B------:R-:W-:Y:S01]  /*26e0*/  FFMA.FTZ R6, R31, R0, -R30.reuse ;  /* 0x000000001f067223 */ /* 0x100fe2000001081e */
[----:B------:R-:W-:Y:S01]  /*26f0*/  FSEL R29, R29, -INF , P2 ;  /* 0xff8000001d1d7808 */ /* 0x000fe20001000000 */
[----:B------:R2:W-:Y:S01]  /*2700*/  MUFU.EX2 R4, R27 ;  /* 0x0000001b00047308 */ /* 0x0005e20000000800 */
[----:B------:R-:W-:Y:S01]  /*2710*/  FMNMX.FTZ R8, R11, R8, !PT ;  /* 0x000000080b087209 */ /* 0x000fe20007810000 */
[-CC-:B------:R-:W-:Y:S01]  /*2720*/  FFMA.FTZ R35, R35, R0.reuse, -R30.reuse ;  /* 0x0000000023237223 */ /* 0x180fe2000001081e */
[----:B------:R-:W-:Y:S01]  /*2730*/  ISETP.GT.AND P2, PT, R5, 0x11, PT ;  /* 0x000000110500780c */ /* 0x000fe20003f44270 */
[-CC-:B------:R-:W-:Y:S01]  /*2740*/  FFMA.FTZ R39, R39, R0.reuse, -R30.reuse ;  /* 0x0000000027277223 */ /* 0x180fe2000001081e */
[----:B------:R-:W-:Y:S01]  /*2750*/  FSEL R13, R32, -INF , P3 ;  /* 0xff800000200d7808 */ /* 0x000fe20001800000 */
[--C-:B------:R-:W-:Y:S01]  /*2760*/  FFMA.FTZ R43, R43, R0, -R30.reuse ;  /* 0x000000002b2b7223 */ /* 0x100fe2000001081e */
[----:B------:R-:W-:Y:S01]  /*2770*/  FMNMX.FTZ R8, R29, R8, !PT ;  /* 0x000000081d087209 */ /* 0x000fe20007810000 */
[-CC-:B------:R-:W-:Y:S01]  /*2780*/  FFMA.FTZ R24, R47, R0.reuse, -R30.reuse ;  /* 0x000000002f187223 */ /* 0x180fe2000001081e */
[----:B------:R-:W-:Y:S01]  /*2790*/  ISETP.GT.AND P3, PT, R5, 0x18, PT ;  /* 0x000000180500780c */ /* 0x000fe20003f64270 */
[----:B------:R-:W3:Y:S01]  /*27a0*/  MUFU.EX2 R181, R181 ;  /* 0x000000b500b57308 */ /* 0x000ee20000000800 */
[----:B------:R-:W-:Y:S01]  /*27b0*/  FSEL R33, R33, -INF , P2 ;  /* 0xff80000021217808 */ /* 0x000fe20001000000 */
[--C-:B------:R-:W-:Y:S01]  /*27c0*/  FFMA.FTZ R179, R89, R0, -R30.reuse ;  /* 0x0000000059b37223 */ /* 0x100fe2000001081e */
[----:B------:R-:W-:Y:S01]  /*27d0*/  FMNMX.FTZ R8, R13, R8, !PT ;  /* 0x000000080d087209 */ /* 0x000fe20007810000 */
[-CC-:B------:R-:W-:Y:S01]  /*27e0*/  FFMA.FTZ R173, R91, R0.reuse, -R30.reuse ;  /* 0x000000005bad7223 */ /* 0x180fe2000001081e */
[----:B------:R-:W-:Y:S01]  /*27f0*/  ISETP.GT.AND P2, PT, R5, 0x19, PT ;  /* 0x000000190500780c */ /* 0x000fe20003f44270 */
[--C-:B------:R-:W-:Y:S01]  /*2800*/  FFMA.FTZ R175, R93, R0, -R30.reuse ;  /* 0x000000005daf7223 */ /* 0x100fe2000001081e */
[----:B------:R-:W-:Y:S01]  /*2810*/  FSEL R15, R36, -INF , P3 ;  /* 0xff800000240f7808 */ /* 0x000fe20001800000 */
[----:B------:R-:W-:Y:S01]  /*2820*/  MUFU.EX2 R183, R183 ;  /* 0x000000b700b77308 */ /* 0x000fe20000000800 */
[----:B------:R-:W-:Y:S01]  /*2830*/  FMNMX.FTZ R10, R33, R8, !PT ;  /* 0x00000008210a7209 */ /* 0x000fe20007810000 */
[-CC-:B------:R-:W-:Y:S01]  /*2840*/  FFMA.FTZ R169, R95, R0.reuse, -R30.reuse ;  /* 0x000000005fa97223 */ /* 0x180fe2000001081e */
[----:B------:R-:W-:Y:S01]  /*2850*/  ISETP.GT.AND P3, PT, R5, 0x20, PT ;  /* 0x000000200500780c */ /* 0x000fe20003f64270 */
[-CC-:B------:R-:W-:Y:S01]  /*2860*/  FFMA.FTZ R97, R97, R0.reuse, -R30.reuse ;  /* 0x0000000061617223 */ /* 0x180fe2000001081e */
[----:B------:R-:W-:Y:S01]  /*2870*/  FSEL R37, R37, -INF , P2 ;  /* 0xff80000025257808 */ /* 0x000fe20001000000 */
[--C-:B------:R-:W-:Y:S01]  /*2880*/  FFMA.FTZ R171, R99, R0, -R30.reuse ;  /* 0x0000000063ab7223 */ /* 0x100fe2000001081e */
[----:B------:R-:W-:Y:S01]  /*2890*/  FMNMX.FTZ R10, R15, R10, !PT ;  /* 0x0000000a0f0a7209 */ /* 0x000fe20007810000 */
[----:B------:R4:W-:Y:S01]  /*28a0*/  MUFU.EX2 R8, R35 ;  /* 0x0000002300087308 */ /* 0x0009e20000000800 */
[----:B------:R-:W-:Y:S01]  /*28b0*/  ISETP.GT.AND P2, PT, R5, 0x21, PT ;  /* 0x000000210500780c */ /* 0x000fe20003f44270 */
[-CC-:B------:R-:W-:Y:S01]  /*28c0*/  FFMA.FTZ R101, R101, R0.reuse, -R30.reuse ;  /* 0x0000000065657223 */ /* 0x180fe2000001081e */
[----:B------:R-:W-:Y:S01]  /*28d0*/  FSEL R21, R40, -INF , P3 ;  /* 0xff80000028157808 */ /* 0x000fe20001800000 */
[--C-:B------:R-:W-:Y:S01]  /*28e0*/  FFMA.FTZ R153, R103, R0, -R30.reuse ;  /* 0x0000000067997223 */ /* 0x100fe2000001081e */
[----:B------:R-:W-:Y:S01]  /*28f0*/  FMNMX.FTZ R10, R37, R10, !PT ;  /* 0x0000000a250a7209 */ /* 0x000fe20007810000 */
[-CC-:B------:R-:W-:Y:S01]  /*2900*/  FFMA.FTZ R105, R105, R0.reuse, -R30.reuse ;  /* 0x0000000069697223 */ /* 0x180fe2000001081e */
[----:B------:R-:W-:Y:S01]  /*2910*/  ISETP.GT.AND P3, PT, R5, 0x28, PT ;  /* 0x000000280500780c */ /* 0x000fe20003f64270 */
[----:B------:R-:W-:Y:S01]  /*2920*/  MUFU.EX2 R6, R6 ;  /* 0x0000000600067308 */ /* 0x000fe20000000800 */
[----:B------:R-:W-:Y:S01]  /*2930*/  FSEL R41, R41, -INF , P2 ;  /* 0xff80000029297808 */ /* 0x000fe20001000000 */
[--C-:B------:R-:W-:Y:S01]  /*2940*/  FFMA.FTZ R107, R107, R0, -R30.reuse ;  /* 0x000000006b6b7223 */ /* 0x100fe2000001081e */
[----:B------:R-:W-:Y:S01]  /*2950*/  FMNMX.FTZ R10, R21, R10, !PT ;  /* 0x0000000a150a7209 */ /* 0x000fe20007810000 */
[-CC-:B------:R-:W-:Y:S01]  /*2960*/  FFMA.FTZ R109, R109, R0.reuse, -R30.reuse ;  /* 0x000000006d6d7223 */ /* 0x180fe2000001081e */
[----:B------:R-:W-:Y:S01]  /*2970*/  ISETP.GT.AND P2, PT, R5, 0x29, PT ;  /* 0x000000290500780c */ /* 0x000fe20003f44270 */
[----:B------:R-:W-:Y:S01]  /*2980*/  FFMA.FTZ R111, R111, R0, -R30 ;  /* 0x000000006f6f7223 */ /* 0x000fe2000001081e */
[----:B--2---:R-:W-:Y:S01]  /*2990*/  FSEL R27, R44, -INF , P3 ;  /* 0xff8000002c1b7808 */ /* 0x004fe20001800000 */
[----:B------:R-:W-:Y:S01]  /*29a0*/  MUFU.EX2 R177, R177 ;  /* 0x000000b100b17308 */ /* 0x000fe20000000800 */
[----:B------:R-:W-:Y:S01]  /*29b0*/  FMNMX.FTZ R12, R41, R10, !PT ;  /* 0x0000000a290c7209 */ /* 0x000fe20007810000 */
[----:B---3--:R-:W-:Y:S01]  /*29c0*/  FADD.FTZ R44, R181, R4 ;  /* 0x00000004b52c7221 */ /* 0x008fe20000010000 */
        /* <DEDUP_REMOVED lines=19> */
[--C-:B------:R-:W-:Y:S01]  /*2b00*/  FFMA.FTZ R121, R121, R0, -R30.reuse ;  /* 0x0000000079797223 */ /* 0x100fe2000001081e */
[----:B----4-:R-:W-:Y:S01]  /*2b10*/  FSEL R35, R52, -INF , P3 ;  /* 0xff80000034237808 */ /* 0x010fe20001800000 */
[----:B------:R-:W-:Y:S01]  /*2b20*/  MUFU.EX2 R173, R173 ;  /* 0x000000ad00ad7308 */ /* 0x000fe20000000800 */
[----:B------:R-:W-:Y:S01]  /*2b30*/  FMNMX.FTZ R14, R49, R12, !PT ;  /* 0x0000000c310e7209 */ /* 0x000fe20007810000 */
[-CC-:B------:R-:W-:Y:S01]  /*2b40*/  FFMA.FTZ R83, R83, R0.reuse, -R30.reuse ;  /* 0x0000000053537223 */ /* 0x180fe2000001081e */
[----:B------:R-:W-:Y:S01]  /*2b50*/  ISETP.GT.AND P3, PT, R5, 0x40, PT ;  /* 0x000000400500780c */ /* 0x000fe20003f64270 */
[-CC-:B------:R-:W-:Y:S01]  /*2b60*/  FFMA.FTZ R123, R123, R0.reuse, -R30.reuse ;  /* 0x000000007b7b7223 */ /* 0x180fe2000001081e */
[----:B------:R-:W-:Y:S01]  /*2b70*/  FSEL R53, R53, -INF , P2 ;  /* 0xff80000035357808 */ /* 0x000fe20001000000 */
[----:B------:R-:W-:Y:S01]  /*2b80*/  FFMA.FTZ R30, R87, R0, -R30 ;  /* 0x00000000571e7223 */ /* 0x000fe2000001081e */
[----:B------:R-:W-:Y:S01]  /*2b90*/  FMNMX.FTZ R14, R35, R14, !PT ;  /* 0x0000000e230e7209 */ /* 0x000fe20007810000 */
[----:B------:R3:W-:Y:S01]  /*2ba0*/  MUFU.EX2 R12, R43 ;  /* 0x0000002b000c7308 */ /* 0x0007e20000000800 */
[----:B------:R-:W-:Y:S01]  /*2bb0*/  ISETP.GT.AND P2, PT, R5, 0x41, PT ;  /* 0x000000410500780c */ /* 0x000fe20003f44270 */
[--C-:B------:R-:W-:Y:S01]  /*2bc0*/  IMAD.MOV.U32 R103, RZ, RZ, R151.reuse ;  /* 0x000000ffff677224 */ /* 0x100fe200078e0097 */
[----:B--2---:R-:W-:Y:S01]  /*2bd0*/  FSEL R39, R56, -INF , P3 ;  /* 0xff80000038277808 */ /* 0x004fe20001800000 */
[--C-:B------:R-:W-:Y:S01]  /*2be0*/  IMAD.MOV.U32 R99, RZ, RZ, R151.reuse ;  /* 0x000000ffff637224 */ /* 0x100fe200078e0097 */
[----:B------:R-:W-:Y:S01]  /*2bf0*/  FMNMX.FTZ R14, R53, R14, !PT ;  /* 0x0000000e350e7209 */ /* 0x000fe20007810000 */
[--C-:B------:R-:W-:Y:S01]  /*2c00*/  IMAD.MOV.U32 R95, RZ, RZ, R151.reuse ;  /* 0x000000ffff5f7224 */ /* 0x100fe200078e0097 */
[----:B------:R-:W-:Y:S01]  /*2c10*/  ISETP.GT.AND P3, PT, R5, 0x48, PT ;  /* 0x000000480500780c */ /* 0x000fe20003f64270 */
[----:B------:R-:W-:Y:S01]  /*2c20*/  MUFU.EX2 R175, R175 ;  /* 0x000000af00af7308 */ /* 0x000fe20000000800 */
[----:B------:R-:W-:Y:S01]  /*2c30*/  FSEL R57, R57, -INF , P2 ;  /* 0xff80000039397808 */ /* 0x000fe20001000000 */
[--C-:B------:R-:W-:Y:S01]  /*2c40*/  IMAD.MOV.U32 R93, RZ, RZ, R151.reuse ;  /* 0x000000ffff5d7224 */ /* 0x100fe200078e0097 */
[----:B------:R-:W-:Y:S01]  /*2c50*/  FMNMX.FTZ R14, R39, R14, !PT ;  /* 0x0000000e270e7209 */ /* 0x000fe20007810000 */
[--C-:B------:R-:W-:Y:S01]  /*2c60*/  IMAD.MOV.U32 R91, RZ, RZ, R151.reuse ;  /* 0x000000ffff5b7224 */ /* 0x100fe200078e0097 */
[----:B------:R-:W-:Y:S01]  /*2c70*/  ISETP.GT.AND P2, PT, R5, 0x49, PT ;  /* 0x000000490500780c */ /* 0x000fe20003f44270 */
[----:B------:R-:W-:Y:S01]  /*2c80*/  IMAD.MOV.U32 R89, RZ, RZ, R151 ;  /* 0x000000ffff597224 */ /* 0x000fe200078e0097 */
[----:B---3--:R-:W-:Y:S01]  /*2c90*/  FSEL R43, R60, -INF , P3 ;  /* 0xff8000003c2b7808 */ /* 0x008fe20001800000 */
[----:B------:R-:W-:Y:S01]  /*2ca0*/  MUFU.EX2 R169, R169 ;  /* 0x000000a900a97308 */ /* 0x000fe20000000800 */
[----:B------:R-:W-:-:S02]  /*2cb0*/  FMNMX.FTZ R20, R57, R14, !PT ;  /* 0x0000000e39147209 */ /* 0x000fc40007810000 */
[----:B------:R-:W-:Y:S02]  /*2cc0*/  ISETP.GT.AND P3, PT, R5, 0x50, PT ;  /* 0x000000500500780c */ /* 0x000fe40003f64270 */
[----:B------:R-:W-:Y:S02]  /*2cd0*/  FSEL R61, R61, -INF , P2 ;  /* 0xff8000003d3d7808 */ /* 0x000fe40001000000 */
[----:B------:R-:W-:Y:S01]  /*2ce0*/  FMNMX.FTZ R20, R43, R20, !PT ;  /* 0x000000142b147209 */ /* 0x000fe20007810000 */
[----:B------:R2:W-:Y:S01]  /*2cf0*/  MUFU.EX2 R14, R24 ;  /* 0x00000018000e7308 */ /* 0x0005e20000000800 */
[----:B------:R-:W-:Y:S02]  /*2d00*/  ISETP.GT.AND P2, PT, R5, 0x51, PT ;  /* 0x000000510500780c */ /* 0x000fe40003f44270 */
[----:B------:R-:W-:Y:S02]  /*2d10*/  FSEL R47, R64, -INF , P3 ;  /* 0xff800000402f7808 */ /* 0x000fe40001800000 */
[----:B------:R-:W-:-:S02]  /*2d20*/  FMNMX.FTZ R20, R61, R20, !PT ;  /* 0x000000143d147209 */ /* 0x000fc40007810000 */
[----:B------:R-:W-:Y:S01]  /*2d30*/  ISETP.GT.AND P3, PT, R5, 0x58, PT ;  /* 0x000000580500780c */ /* 0x000fe20003f64270 */
[----:B------:R-:W-:Y:S01]  /*2d40*/  MUFU.EX2 R171, R171 ;  /* 0x000000ab00ab7308 */ /* 0x000fe20000000800 */
[----:B------:R-:W-:Y:S02]  /*2d50*/  FSEL R65, R65, -INF , P2 ;  /* 0xff80000041417808 */ /* 0x000fe40001000000 */
[----:B------:R-:W-:Y:S02]  /*2d60*/  FMNMX.FTZ R20, R47, R20, !PT ;  /* 0x000000142f147209 */ /* 0x000fe40007810000 */
[----:B------:R-:W-:Y:S02]  /*2d70*/  ISETP.GT.AND P2, PT, R5, 0x59, PT ;  /* 0x000000590500780c */ /* 0x000fe40003f44270 */
[----:B------:R-:W-:Y:S01]  /*2d80*/  FSEL R51, R68, -INF , P3 ;  /* 0xff80000044337808 */ /* 0x000fe20001800000 */
[----:B------:R-:W-:Y:S01]  /*2d90*/  MUFU.EX2 R153, R153 ;  /* 0x0000009900997308 */ /* 0x000fe20000000800 */
[----:B--2---:R-:W-:-:S02]  /*2da0*/  FMNMX.FTZ R24, R65, R20, !PT ;  /* 0x0000001441187209 */ /* 0x004fc40007810000 */
        /* <DEDUP_REMOVED lines=8> */
[----:B------:R3:W-:Y:S01]  /*2e30*/  MUFU.EX2 R32, R105 ;  /* 0x0000006900207308 */ /* 0x0007e20000000800 */
[----:B------:R-:W-:Y:S01]  /*2e40*/  FSEL R73, R73, -INF , P2 ;  /* 0xff80000049497808 */ /* 0x000fe20001000000 */
[--C-:B--2---:R-:W-:Y:S01]  /*2e50*/  IMAD.MOV.U32 R97, RZ, RZ, R151.reuse ;  /* 0x000000ffff617224 */ /* 0x104fe200078e0097 */
[----:B------:R-:W-:Y:S02]  /*2e60*/  FMNMX.FTZ R24, R55, R24, !PT ;  /* 0x0000001837187209 */ /* 0x000fe40007810000 */
[----:B------:R-:W-:Y:S02]  /*2e70*/  ISETP.GT.AND P2, PT, R5, 0x69, PT ;  /* 0x000000690500780c */ /* 0x000fe40003f44270 */
[----:B------:R-:W-:Y:S01]  /*2e80*/  FSEL R59, R76, -INF , P3 ;  /* 0xff8000004c3b7808 */ /* 0x000fe20001800000 */
[----:B------:R-:W-:Y:S01]  /*2e90*/  MUFU.EX2 R107, R107 ;  /* 0x0000006b006b7308 */ /* 0x000fe20000000800 */
[----:B------:R-:W-:Y:S01]  /*2ea0*/  FMNMX.FTZ R26, R73, R24, !PT ;  /* 0x00000018491a7209 */ /* 0x000fe20007810000 */
[----:B---3--:R-:W-:Y:S01]  /*2eb0*/  IMAD.MOV.U32 R105, RZ, RZ, R151 ;  /* 0x000000ffff697224 */ /* 0x008fe200078e0097 */
[----:B------:R-:W-:-:S02]  /*2ec0*/  ISETP.GT.AND P3, PT, R5, 0x70, PT ;  /* 0x000000700500780c */ /* 0x000fc40003f64270 */
[----:B------:R-:W-:Y:S02]  /*2ed0*/  FSEL R77, R77, -INF , P2 ;  /* 0xff8000004d4d7808 */ /* 0x000fe40001000000 */
[----:B------:R-:W-:Y:S01]  /*2ee0*/  FMNMX.FTZ R26, R59, R26, !PT ;  /* 0x0000001a3b1a7209 */ /* 0x000fe20007810000 */
[----:B------:R2:W-:Y:S01]  /*2ef0*/  MUFU.EX2 R24, R101 ;  /* 0x0000006500187308 */ /* 0x0005e20000000800 */
[----:B------:R-:W-:Y:S02]  /*2f00*/  ISETP.GT.AND P2, PT, R5, 0x71, PT ;  /* 0x000000710500780c */ /* 0x000fe40003f44270 */
[----:B------:R-:W-:Y:S02]  /*2f10*/  FSEL R63, R80, -INF , P3 ;  /* 0xff800000503f7808 */ /* 0x000fe40001800000 */
[----:B------:R-:W-:Y:S02]  /*2f20*/  FMNMX.FTZ R26, R77, R26, !PT ;  /* 0x0000001a4d1a7209 */ /* 0x000fe40007810000 */
[----:B------:R-:W-:Y:S01]  /*2f30*/  ISETP.GT.AND P3, PT, R5, 0x78, PT ;  /* 0x000000780500780c */ /* 0x000fe20003f64270 */
[----:B------:R3:W4:Y:S01]  /*2f40*/  MUFU.EX2 R34, R109 ;  /* 0x0000006d00227308 */ /* 0x0007220000000800 */
[----:B------:R-:W-:Y:S01]  /*2f50*/  FSEL R81, R81, -INF , P2 ;  /* 0xff80000051517808 */ /* 0x000fe20001000000 */
[----:B--2---:R-:W-:Y:S01]  /*2f60*/  IMAD.MOV.U32 R101, RZ, RZ, R151 ;  /* 0x000000ffff657224 */ /* 0x004fe200078e0097 */
[----:B------:R-:W-:-:S02]  /*2f70*/  FMNMX.FTZ R26, R63, R26, !PT ;  /* 0x0000001a3f1a7209 */ /* 0x000fc40007810000 */
[----:B------:R-:W-:Y:S02]  /*2f80*/  ISETP.GT.AND P2, PT, R5, 0x79, PT ;  /* 0x000000790500780c */ /* 0x000fe40003f44270 */
[----:B------:R-:W-:Y:S01]  /*2f90*/  FSEL R67, R84, -INF , P3 ;  /* 0xff80000054437808 */ /* 0x000fe20001800000 */
[----:B------:R-:W-:Y:S01]  /*2fa0*/  MUFU.EX2 R111, R111 ;  /* 0x0000006f006f7308 */ /* 0x000fe20000000800 */
[----:B------:R-:W-:Y:S01]  /*2fb0*/  FMNMX.FTZ R26, R81, R26, !PT ;  /* 0x0000001a511a7209 */ /* 0x000fe20007810000 */
[----:B---3--:R-:W-:Y:S01]  /*2fc0*/  IMAD.MOV.U32 R109, RZ, RZ, R151 ;  /* 0x000000ffff6d7224 */ /* 0x008fe200078e0097 */
[----:B------:R-:W-:Y:S02]  /*2fd0*/  FSEL R85, R85, -INF , P2 ;  /* 0xff80000055557808 */ /* 0x000fe40001000000 */
[----:B------:R-:W-:Y:S02]  /*2fe0*/  FMNMX.FTZ R26, R67, R26, !PT ;  /* 0x0000001a431a7209 */ /* 0x000fe40007810000 */
[----:B------:R-:W-:Y:S01]  /*2ff0*/  F2FP.F16.F32.PACK_AB R181, R4, R181 ;  /* 0x000000b504b5723e */ /* 0x000fe200000000ff */
[----:B------:R2:W3:Y:S01]  /*3000*/  MUFU.EX2 R36, R113 ;  /* 0x0000007100247308 */ /* 0x0004e20000000800 */
[----:B------:R-:W-:-:S02]  /*3010*/  FMNMX.FTZ R26, R85, R26, !PT ;  /* 0x0000001a551a7209 */ /* 0x000fc40007810000 */
[----:B----4-:R-:W-:-:S03]  /*3020*/  F2FP.F16.F32.PACK_AB R155, R34, R107 ;  /* 0x0000006b229b723e */ /* 0x010fc600000000ff */
[----:B------:R-:W4:Y:S02]  /*3030*/  SHFL.BFLY PT, R5, R26, 0x2, 0x1f ;  /* 0x0c401f001a057f89 */ /* 0x000f2400000e0000 */
[----:B------:R-:W-:Y:S01]  /*3040*/  MUFU.EX2 R115, R115 ;  /* 0x0000007300737308 */ /* 0x000fe20000000800 */
[----:B--2---:R-:W-:-:S07]  /*3050*/  IMAD.MOV.U32 R113, RZ, RZ, R151 ;  /* 0x000000ffff717224 */ /* 0x004fce00078e0097 */
[----:B------:R-:W2:Y:S01]  /*3060*/  MUFU.EX2 R38, R71 ;  /* 0x0000004700267308 */ /* 0x000ea20000000800 */
[----:B---3--:R-:W-:-:S07]  /*3070*/  F2FP.F16.F32.PACK_AB R157, R36, R111 ;  /* 0x0000006f249d723e */ /* 0x008fce00000000ff */
[----:B------:R-:W-:Y:S01]  /*3080*/  MUFU.EX2 R117, R117 ;  /* 0x0000007500757308 */ /* 0x000fe20000000800 */
[----:B----4-:R-:W-:-:S07]  /*3090*/  FMNMX.FTZ R28, R26, R5, !PT ;  /* 0x000000051a1c7209 */ /* 0x010fce0007810000 */
[----:B------:R-:W3:Y:S01]  /*30a0*/  MUFU.EX2 R40, R75 ;  /* 0x0000004b00287308 */ /* 0x000ee20000000800 */
[----:B--2---:R-:W-:Y:S01]  /*30b0*/  F2FP.F16.F32.PACK_AB R159, R38, R115 ;  /* 0x00000073269f723e */ /* 0x004fe200000000ff */
[----:B------:R-:W2:Y:S06]  /*30c0*/  SHFL.BFLY PT, R5, R28, 0x1, 0x1f ;  /* 0x0c201f001c057f89 */ /* 0x000eac00000e0000 */
[----:B------:R-:W-:Y:S08]  /*30d0*/  MUFU.EX2 R119, R119 ;  /* 0x0000007700777308 */ /* 0x000ff00000000800 */
[----:B------:R-:W4:Y:S01]  /*30e0*/  MUFU.EX2 R42, R79 ;  /* 0x0000004f002a7308 */ /* 0x000f220000000800 */
[----:B---3--:R-:W-:-:S07]  /*30f0*/  F2FP.F16.F32.PACK_AB R161, R40, R117 ;  /* 0x0000007528a1723e */ /* 0x008fce00000000ff */
[----:B------:R-:W-:Y:S01]  /*3100*/  MUFU.EX2 R121, R121 ;  /* 0x0000007900797308 */ /* 0x000fe20000000800 */
[----:B--2---:R-:W-:-:S04]  /*3110*/  FMNMX.FTZ R5, R28, R5, !PT ;  /* 0x000000051c057209 */ /* 0x004fc80007810000 */
[C---:B------:R-:W-:Y:S01]  /*3120*/  FSETP.NEU.FTZ.AND P2, PT, R5.reuse, -INF , PT ;  /* 0xff8000000500780b */ /* 0x040fe20003f5d000 */
[----:B------:R-:W-:Y:S02]  /*3130*/  FMUL.FTZ R26, R5, R0 ;  /* 0x00000000051a7220 */ /* 0x000fe40000410000 */
[----:B------:R-:W-:Y:S01]  /*3140*/  MUFU.EX2 R28, R83 ;  /* 0x00000053001c7308 */ /* 0x000fe20000000800 */
[----:B----4-:R-:W-:Y:S02]  /*3150*/  F2FP.F16.F32.PACK_AB R163, R42, R119 ;  /* 0x000000772aa3723e */ /* 0x010fe400000000ff */
[----:B------:R-:W-:Y:S02]  /*3160*/  FSEL R26, R26, RZ, P2 ;  /* 0x000000ff1a1a7208 */ /* 0x000fe40001000000 */
[----:B------:R-:W-:-:S03]  /*3170*/  PLOP3.LUT P2, PT, PT, PT, UP0, 0x80, 0x0 ;  /* 0x000000000000781c */ /* 0x000fc60003f4f008 */
        /* <DEDUP_REMOVED lines=17> */
[----:B--2---:R-:W-:Y:S01]  /*3290*/  FADD.FTZ R25, R183, R44 ;  /* 0x0000002cb7197221 */ /* 0x004fe20000010000 */
        /* <DEDUP_REMOVED lines=14> */
[----:B------:R4:W5:Y:S01]  /*3380*/  MUFU.EX2 R182, R29 ;  /* 0x0000001d00b67308 */ /* 0x0009620000000800 */
[----:B------:R-:W-:Y:S01]  /*3390*/  FADD.FTZ R25, R179, R44 ;  /* 0x0000002cb3197221 */ /* 0x000fe20000010000 */
[----:B---3--:R-:W-:Y:S01]  /*33a0*/  FADD.FTZ R44, R7, R180 ;  /* 0x000000b4072c7221 */ /* 0x008fe20000010000 */
[-CC-:B------:R-:W-:Y:S01]  /*33b0*/  FFMA.FTZ R55, R55, R0.reuse, -R26.reuse ;  /* 0x0000000037377223 */ /* 0x180fe2000001081a */
[-CC-:B------:R-:W-:Y:S01]  /*33c0*/  FFMA.FTZ R73, R73, R0.reuse, -R26.reuse ;  /* 0x0000000049497223 */ /* 0x180fe2000001081a */
[----:B------:R-:W-:Y:S01]  /*33d0*/  FADD.FTZ R46, R10, R25 ;  /* 0x000000190a2e7221 */ /* 0x000fe20000010000 */
[-CC-:B------:R-:W-:Y:S01]  /*33e0*/  FFMA.FTZ R59, R59, R0.reuse, -R26.reuse ;  /* 0x000000003b3b7223 */ /* 0x180fe2000001081a */
[-C--:B------:R-:W-:Y:S01]  /*33f0*/  FFMA.FTZ R77, R77, R0.reuse, -R26 ;  /* 0x000000004d4d7223 */ /* 0x080fe2000001081a */
[----:B------:R-:W3:Y:S01]  /*3400*/  MUFU.EX2 R13, R13 ;  /* 0x0000000d000d7308 */ /* 0x000ee20000000800 */
[----:B--2---:R-:W-:Y:S01]  /*3410*/  FADD.FTZ R25, R11, R44 ;  /* 0x0000002c0b197221 */ /* 0x004fe20000010000 */
[----:B----4-:R-:W-:Y:S01]  /*3420*/  FADD.FTZ R29, R173, R46 ;  /* 0x0000002ead1d7221 */ /* 0x010fe20000010000 */
[-CC-:B------:R-:W-:Y:S01]  /*3430*/  FFMA.FTZ R63, R63, R0.reuse, -R26.reuse ;  /* 0x000000003f3f7223 */ /* 0x180fe2000001081a */
[----:B------:R-:W-:Y:S01]  /*3440*/  F2FP.F16.F32.PACK_AB R183, R6, R183 ;  /* 0x000000b706b7723e */ /* 0x000fe200000000ff */
[-CC-:B------:R-:W-:Y:S01]  /*3450*/  FFMA.FTZ R81, R81, R0.reuse, -R26.reuse ;  /* 0x0000000051517223 */ /* 0x180fe2000001081a */
[----:B------:R-:W-:Y:S01]  /*3460*/  FADD.FTZ R46, R12, R29 ;  /* 0x0000001d0c2e7221 */ /* 0x000fe20000010000 */
[-C--:B------:R-:W-:Y:S01]  /*3470*/  FFMA.FTZ R67, R67, R0.reuse, -R26 ;  /* 0x0000000043437223 */ /* 0x080fe2000001081a */
[----:B------:R-:W2:Y:S01]  /*3480*/  MUFU.EX2 R176, R33 ;  /* 0x0000002100b07308 */ /* 0x000ea20000000800 */
[----:B-----5:R-:W-:Y:S01]  /*3490*/  FADD.FTZ R44, R182, R25 ;  /* 0x00000019b62c7221 */ /* 0x020fe20000010000 */
[----:B------:R-:W-:Y:S01]  /*34a0*/  FADD.FTZ R29, R175, R46 ;  /* 0x0000002eaf1d7221 */ /* 0x000fe20000010000 */
[----:B------:R-:W-:Y:S01]  /*34b0*/  FFMA.FTZ R26, R85, R0, -R26 ;  /* 0x00000000551a7223 */ /* 0x000fe2000001081a */
[----:B------:R-:W-:-:S02]  /*34c0*/  F2FP.F16.F32.PACK_AB R180, R180, R7 ;  /* 0x00000007b4b4723e */ /* 0x000fc400000000ff */
[----:B------:R-:W-:Y:S01]  /*34d0*/  FADD.FTZ R46, R14, R29 ;  /* 0x0000001d0e2e7221 */ /* 0x000fe20000010000 */
[----:B------:R-:W-:Y:S01]  /*34e0*/  F2FP.F16.F32.PACK_AB R165, R28, R121 ;  /* 0x000000791ca5723e */ /* 0x000fe200000000ff */
[----:B------:R-:W4:Y:S01]  /*34f0*/  MUFU.EX2 R15, R15 ;  /* 0x0000000f000f7308 */ /* 0x000f220000000800 */
[----:B---3--:R-:W-:Y:S01]  /*3500*/  FADD.FTZ R25, R13, R44 ;  /* 0x0000002c0d197221 */ /* 0x008fe20000010000 */
[----:B------:R-:W-:Y:S01]  /*3510*/  FADD.FTZ R29, R169, R46 ;  /* 0x0000002ea91d7221 */ /* 0x000fe20000010000 */
[----:B------:R-:W-:Y:S02]  /*3520*/  F2FP.F16.F32.PACK_AB R177, R8, R177 ;  /* 0x000000b108b1723e */ /* 0x000fe400000000ff */
[----:B------:R-:W-:Y:S01]  /*3530*/  F2FP.F16.F32.PACK_AB R179, R10, R179 ;  /* 0x000000b30ab3723e */ /* 0x000fe200000000ff */
[----:B------:R-:W-:Y:S01]  /*3540*/  FADD.FTZ R46, R20, R29 ;  /* 0x0000001d142e7221 */ /* 0x000fe20000010000 */
[----:B------:R-:W-:Y:S01]  /*3550*/  F2FP.F16.F32.PACK_AB R173, R12, R173 ;  /* 0x000000ad0cad723e */ /* 0x000fe200000000ff */
[----:B------:R-:W3:Y:S01]  /*3560*/  MUFU.EX2 R178, R37 ;  /* 0x0000002500b27308 */ /* 0x000ee20000000800 */
[----:B--2---:R-:W-:Y:S01]  /*3570*/  FADD.FTZ R44, R176, R25 ;  /* 0x00000019b02c7221 */ /* 0x004fe20000010000 */
[----:B------:R-:W-:Y:S01]  /*3580*/  FADD.FTZ R29, R171, R46 ;  /* 0x0000002eab1d7221 */ /* 0x000fe20000010000 */
[----:B------:R-:W-:-:S02]  /*3590*/  F2FP.F16.F32.PACK_AB R175, R14, R175 ;  /* 0x000000af0eaf723e */ /* 0x000fc400000000ff */
[----:B------:R-:W-:Y:S01]  /*35a0*/  F2FP.F16.F32.PACK_AB R169, R20, R169 ;  /* 0x000000a914a9723e */ /* 0x000fe200000000ff */
[C---:B------:R-:W-:Y:S01]  /*35b0*/  FADD.FTZ R46, R24.reuse, R29 ;  /* 0x0000001d182e7221 */ /* 0x040fe20000010000 */
[----:B------:R-:W-:Y:S01]  /*35c0*/  F2FP.F16.F32.PACK_AB R171, R24, R171 ;  /* 0x000000ab18ab723e */ /* 0x000fe200000000ff */
[----:B------:R-:W2:Y:S01]  /*35d0*/  MUFU.EX2 R21, R21 ;  /* 0x0000001500157308 */ /* 0x000ea20000000800 */
[----:B----4-:R-:W-:Y:S01]  /*35e0*/  FADD.FTZ R25, R15, R44 ;  /* 0x0000002c0f197221 */ /* 0x010fe20000010000 */
[----:B------:R-:W-:Y:S02]  /*35f0*/  F2FP.F16.F32.PACK_AB R182, R182, R11 ;  /* 0x0000000bb6b6723e */ /* 0x000fe400000000ff */
[----:B------:R-:W-:-:S04]  /*3600*/  F2FP.F16.F32.PACK_AB R176, R176, R13 ;  /* 0x0000000db0b0723e */ /* 0x000fc800000000ff */
[----:B------:R-:W4:Y:S01]  /*3610*/  MUFU.EX2 R172, R41 ;  /* 0x0000002900ac7308 */ /* 0x000f220000000800 */
[C---:B---3--:R-:W-:Y:S01]  /*3620*/  FADD.FTZ R44, R178.reuse, R25 ;  /* 0x00000019b22c7221 */ /* 0x048fe20000010000 */
[----:B------:R-:W-:-:S06]  /*3630*/  F2FP.F16.F32.PACK_AB R178, R178, R15 ;  /* 0x0000000fb2b2723e */ /* 0x000fcc00000000ff */
[----:B------:R-:W1:Y:S01]  /*3640*/  MUFU.EX2 R27, R27 ;  /* 0x0000001b001b7308 */ /* 0x000e620000000800 */
[----:B--2---:R-:W-:-:S07]  /*3650*/  FADD.FTZ R25, R21, R44 ;  /* 0x0000002c15197221 */ /* 0x004fce0000010000 */
[----:B------:R-:W2:Y:S01]  /*3660*/  MUFU.EX2 R174, R45 ;  /* 0x0000002d00ae7308 */ /* 0x000ea20000000800 */
[----:B----4-:R-:W-:Y:S01]  /*3670*/  FADD.FTZ R44, R172, R25 ;  /* 0x00000019ac2c7221 */ /* 0x010fe20000010000 */
[----:B------:R-:W-:Y:S01]  /*3680*/  FADD.FTZ R25, R153, R46 ;  /* 0x0000002e99197221 */ /* 0x000fe20000010000 */
[----:B------:R-:W-:Y:S02]  /*3690*/  F2FP.F16.F32.PACK_AB R153, R32, R153 ;  /* 0x000000992099723e */ /* 0x000fe400000000ff */
[----:B------:R-:W-:Y:S01]  /*36a0*/  F2FP.F16.F32.PACK_AB R172, R172, R21 ;  /* 0x00000015acac723e */ /* 0x000fe200000000ff */
[----:B------:R-:W-:Y:S02]  /*36b0*/  FADD.FTZ R46, R32, R25 ;  /* 0x00000019202e7221 */ /* 0x000fe40000010000 */
[----:B------:R-:W3:Y:S01]  /*36c0*/  MUFU.EX2 R31, R31 ;  /* 0x0000001f001f7308 */ /* 0x000ee20000000800 */
[----:B-1----:R-:W-:Y:S01]  /*36d0*/  FADD.FTZ R3, R27, R44 ;  /* 0x0000002c1b037221 */ /* 0x002fe20000010000 */
[----:B------:R-:W-:Y:S01]  /*36e0*/  FADD.FTZ R25, R107, R46 ;  /* 0x0000002e6b197221 */ /* 0x000fe20000010000 */
[----:B------:R-:W-:-:S03]  /*36f0*/  IMAD.MOV.U32 R107, RZ, RZ, R151 ;  /* 0x000000ffff6b7224 */ /* 0x000fc600078e0097 */
[----:B------:R-:W-:Y:S02]  /*3700*/  FADD.FTZ R46, R34, R25 ;  /* 0x00000019222e7221 */ /* 0x000fe40000010000 */
[----:B------:R-:W1:Y:S01]  /*3710*/  MUFU.EX2 R168, R49 ;  /* 0x0000003100a87308 */ /* 0x000e620000000800 */
[C---:B--2---:R-:W-:Y:S01]  /*3720*/  FADD.FTZ R44, R174.reuse, R3 ;  /* 0x00000003ae2c7221 */ /* 0x044fe20000010000 */
[----:B------:R-:W-:Y:S01]  /*3730*/  FADD.FTZ R25, R111, R46 ;  /* 0x0000002e6f197221 */ /* 0x000fe20000010000 */
[----:B------:R-:W-:Y:S01]  /*3740*/  F2FP.F16.F32.PACK_AB R174, R174, R27 ;  /* 0x0000001baeae723e */ /* 0x000fe200000000ff */
[----:B------:R-:W-:Y:S02]  /*3750*/  IMAD.MOV.U32 R111, RZ, RZ, R151 ;  /* 0x000000ffff6f7224 */ /* 0x000fe400078e0097 */
[----:B------:R-:W-:Y:S02]  /*3760*/  FADD.FTZ R46, R36, R25 ;  /* 0x00000019242e7221 */ /* 0x000fe40000010000 */
[----:B------:R-:W2:Y:S01]  /*3770*/  MUFU.EX2 R35, R35 ;  /* 0x0000002300237308 */ /* 0x000ea20000000800 */
[----:B---3--:R-:W-:Y:S01]  /*3780*/  FADD.FTZ R3, R31, R44 ;  /* 0x0000002c1f037221 */ /* 0x008fe20000010000 */
[----:B------:R-:W-:Y:S01]  /*3790*/  FADD.FTZ R25, R115, R46 ;  /* 0x0000002e73197221 */ /* 0x000fe20000010000 */
[----:B------:R-:W-:-:S03]  /*37a0*/  IMAD.MOV.U32 R115, RZ, RZ, R151 ;  /* 0x000000ffff737224 */ /* 0x000fc600078e0097 */
[----:B------:R-:W-:Y:S02]  /*37b0*/  FADD.FTZ R6, R38, R25 ;  /* 0x0000001926067221 */ /* 0x000fe40000010000 */
[----:B------:R-:W3:Y:S01]  /*37c0*/  MUFU.EX2 R170, R53 ;  /* 0x0000003500aa7308 */ /* 0x000ee20000000800 */
[C---:B-1----:R-:W-:Y:S01]  /*37d0*/  FADD.FTZ R44, R168.reuse, R3 ;  /* 0x00000003a82c7221 */ /* 0x042fe20000010000 */
[----:B------:R-:W-:Y:S01]  /*37e0*/  FADD.FTZ R25, R117, R6 ;  /* 0x0000000675197221 */ /* 0x000fe20000010000 */
[----:B------:R-:W-:Y:S01]  /*37f0*/  F2FP.F16.F32.PACK_AB R168, R168, R31 ;  /* 0x0000001fa8a8723e */ /* 0x000fe200000000ff */
[----:B------:R-:W-:Y:S02]  /*3800*/  IMAD.MOV.U32 R117, RZ, RZ, R151 ;  /* 0x000000ffff757224 */ /* 0x000fe400078e0097 */
[----:B------:R-:W-:Y:S02]  /*3810*/  FADD.FTZ R6, R40, R25 ;  /* 0x0000001928067221 */ /* 0x000fe40000010000 */
[----:B------:R-:W1:Y:S01]  /*3820*/  MUFU.EX2 R39, R39 ;  /* 0x0000002700277308 */ /* 0x000e620000000800 */
[----:B--2---:R-:W-:Y:S01]  /*3830*/  FADD.FTZ R3, R35, R44 ;  /* 0x0000002c23037221 */ /* 0x004fe20000010000 */
[----:B------:R-:W-:Y:S01]  /*3840*/  FADD.FTZ R25, R119, R6 ;  /* 0x0000000677197221 */ /* 0x000fe20000010000 */
[----:B------:R-:W-:-:S03]  /*3850*/  IMAD.MOV.U32 R119, RZ, RZ, R151 ;  /* 0x000000ffff777224 */ /* 0x000fc600078e0097 */
[----:B------:R-:W-:Y:S02]  /*3860*/  FADD.FTZ R6, R42, R25 ;  /* 0x000000192a067221 */ /* 0x000fe40000010000 */
[----:B------:R-:W2:Y:S01]  /*3870*/  MUFU.EX2 R152, R57 ;  /* 0x0000003900987308 */ /* 0x000ea20000000800 */
[C---:B---3--:R-:W-:Y:S01]  /*3880*/  FADD.FTZ R44, R170.reuse, R3 ;  /* 0x00000003aa2c7221 */ /* 0x048fe20000010000 */
[----:B------:R-:W-:Y:S01]  /*3890*/  FADD.FTZ R25, R121, R6 ;  /* 0x0000000679197221 */ /* 0x000fe20000010000 */
[----:B------:R-:W-:Y:S01]  /*38a0*/  F2FP.F16.F32.PACK_AB R170, R170, R35 ;  /* 0x00000023aaaa723e */ /* 0x000fe200000000ff */
[----:B------:R-:W-:Y:S02]  /*38b0*/  IMAD.MOV.U32 R121, RZ, RZ, R151 ;  /* 0x000000ffff797224 */ /* 0x000fe400078e0097 */
[----:B------:R-:W-:Y:S02]  /*38c0*/  FADD.FTZ R6, R28, R25 ;  /* 0x000000191c067221 */ /* 0x000fe40000010000 */
[----:B------:R-:W3:Y:S01]  /*38d0*/  MUFU.EX2 R43, R43 ;  /* 0x0000002b002b7308 */ /* 0x000ee20000000800 */
[----:B-1----:R-:W-:Y:S01]  /*38e0*/  FADD.FTZ R3, R39, R44 ;  /* 0x0000002c27037221 */ /* 0x002fe20000010000 */
[----:B------:R-:W-:-:S06]  /*38f0*/  FADD.FTZ R25, R123, R6 ;  /* 0x000000067b197221 */ /* 0x000fcc0000010000 */
        /* <DEDUP_REMOVED lines=34> */
[----:B---3--:R-:W-:Y:S01]  /*3b20*/  FADD.FTZ R7, R67, R4 ;  /* 0x0000000443077221 */ /* 0x008fe20000010000 */
[C---:B-1----:R-:W-:Y:S01]  /*3b30*/  F2FP.F16.F32.PACK_AB R167, R30.reuse, R123 ;  /* 0x0000007b1ea7723e */ /* 0x042fe200000000ff */
[----:B------:R-:W-:Y:S01]  /*3b40*/  FADD.FTZ R3, R30, R25 ;  /* 0x000000191e037221 */ /* 0x000fe20000010000 */
[----:B------:R-:W-:Y:S02]  /*3b50*/  IMAD.MOV.U32 R123, RZ, RZ, R151 ;  /* 0x000000ffff7b7224 */ /* 0x000fe400078e0097 */
[C---:B--2---:R-:W-:Y:S01]  /*3b60*/  FADD.FTZ R4, R26.reuse, R7 ;  /* 0x000000071a047221 */ /* 0x044fe20000010000 */
[----:B------:R-:W-:Y:S01]  /*3b70*/  F2FP.F16.F32.PACK_AB R166, R26, R67 ;  /* 0x000000431aa6723e */ /* 0x000fe200000000ff */
        /* <DEDUP_REMOVED lines=35> */
[----:B------:R-:W-:Y:S01]  /*3db0*/  UMOV UR7, UR36 ;  /* 0x0000002400077c82 */ /* 0x000fe20008000000 */
[----:B------:R-:W-:Y:S01]  /*3dc0*/  UMOV UR5, UR37 ;  /* 0x0000002500057c82 */ /* 0x000fe20008000000 */
[----:B------:R-:W-:Y:S01]  /*3dd0*/  ULDC UR54, c[0x0][0x2e0] ;  /* 0x0000b80000367ab9 */ /* 0x000fe20000000800 */
[----:B------:R-:W-:Y:S01]  /*3de0*/  ULDC UR47, c[0x0][0x288] ;  /* 0x0000a200002f7ab9 */ /* 0x000fe20000000800 */
[----:B------:R-:W-:Y:S01]  /*3df0*/  ULDC UR55, c[0x0][0x404] ;  /* 0x0001010000377ab9 */ /* 0x000fe20000000800 */
[----:B------:R-:W-:-:S05]  /*3e00*/  ULDC.64 UR40, c[0x0][0x3f8] ;  /* 0x0000fe0000287ab9 */ /* 0x000fca0000000a00 */
.L_x_1911:
        /* <DEDUP_REMOVED lines=9> */
.L_x_1904:
[----:B------:R-:W-:Y:S01]  /*3ea0*/  ULEA UR10, UR37, UR38, 0x3 ;  /* 0x00000026250a7291 */ /* 0x000fe2000f8e183f */
[----:B------:R-:W-:-:S05]  /*3eb0*/  IMAD.U32 R0, RZ, RZ, UR36 ;  /* 0x00000024ff007e24 */ /* 0x000fca000f8e00ff */
[----:B------:R-:W-:-:S04]  /*3ec0*/  SHF.L.U32 R0, R0, 0x1f, RZ ;  /* 0x0000001f00007819 */ /* 0x000fc800000006ff */
[----:B------:R1:W2:Y:S01]  /*3ed0*/  SYNCS.PHASECHK.TRANS64.TRYWAIT P2, [UR10+0x28830], R0 ;  /* 0x02883000ff0075a7 */ /* 0x0002a2000804014a */
[----:B------:R-:W-:Y:S05]  /*3ee0*/  @!P0 BRA `(.L_x_1905) ;  /* 0x0000000000048947 */ /* 0x000fea0003800000 */
[----:B------:R-:W-:Y:S01]  /*3ef0*/  BPT.TRAP 0x1 ;  /* 0x000000040000795c */ /* 0x000fe20000300000 */
.L_x_1905:
[----:B--2---:R-:W-:Y:S05]  /*3f00*/  @P2 BRA `(.L_x_1903) ;  /* 0x0000000000082947 */ /* 0x004fea0003800000 */
[----:B------:R-:W2:Y:S02]  /*3f10*/  SYNCS.PHASECHK.TRANS64.TRYWAIT P2, [UR10+0x28830], R0 ;  /* 0x02883000ff0075a7 */ /* 0x000ea4000804014a */
[----:B--2---:R-:W-:Y:S05]  /*3f20*/  @!P2 BRA `(.L_x_1906) ;  /* 0x000000900078a947 */ /* 0x004fea0003800000 */
.L_x_1903:
[----:B-12---:R-:W-:Y:S01]  /*3f30*/  VIADD R0, R23, 0x8 ;  /* 0x0000000817007836 */ /* 0x006fe20000000000 */
[----:B------:R-:W-:Y:S01]  /*3f40*/  ULEA UR34, UR37, UR4, 0xb ;  /* 0x0000000425227291 */ /* 0x000fe2000f8e583f */
[----:B------:R-:W-:Y:S01]  /*3f50*/  UMOV UR51, 0x40000040 ;  /* 0x4000004000337882 */ /* 0x000fe20000000000 */
[----:B------:R-:W-:Y:S02]  /*3f60*/  UMOV UR11, 0x40000040 ;  /* 0x40000040000b7882 */ /* 0x000fe40000000000 */
[----:B------:R1:W-:Y:S01]  /*3f70*/  BAR.SYNC.DEFER_BLOCKING R0, 0x100 ;  /* 0x000400000000751d */ /* 0x0003e20000010000 */
[----:B------:R-:W-:Y:S02]  /*3f80*/  UIADD3 UR10, UR34, 0x2, URZ ;  /* 0x00000002220a7890 */ /* 0x000fe4000fffe03f */
[----:B------:R-:W-:Y:S02]  /*3f90*/  UIADD3 UR14, UR34, 0x4, URZ ;  /* 0x00000004220e7890 */ /* 0x000fe4000fffe03f */
[----:B------:R-:W-:-:S02]  /*3fa0*/  UIADD3 UR18, UR34, 0x6, URZ ;  /* 0x0000000622127890 */ /* 0x000fc4000fffe03f */
[----:B------:R-:W-:Y:S01]  /*3fb0*/  UMOV UR50, UR34 ;  /* 0x0000002200327c82 */ /* 0x000fe20008000000 */
        /* <DEDUP_REMOVED lines=37> */
.L_x_1908:
[----:B------:R-:W-:Y:S01]  /*4210*/  ULEA UR10, UR5, UR38, 0x3 ;  /* 0x00000026050a7291 */ /* 0x000fe2000f8e183f */
[----:B------:R-:W-:-:S05]  /*4220*/  IMAD.U32 R0, RZ, RZ, UR7 ;  /* 0x00000007ff007e24 */ /* 0x000fca000f8e00ff */
[----:B------:R-:W-:-:S04]  /*4230*/  SHF.L.U32 R0, R0, 0x1f, RZ ;  /* 0x0000001f00007819 */ /* 0x000fc800000006ff */
[----:B------:R1:W2:Y:S01]  /*4240*/  SYNCS.PHASECHK.TRANS64.TRYWAIT P2, [UR10+0x28850], R0 ;  /* 0x02885000ff0075a7 */ /* 0x0002a2000804014a */
[----:B------:R-:W-:Y:S05]  /*4250*/  @!P0 BRA `(.L_x_1909) ;  /* 0x0000000000048947 */ /* 0x000fea0003800000 */
[----:B------:R-:W-:Y:S01]  /*4260*/  BPT.TRAP 0x1 ;  /* 0x000000040000795c */ /* 0x000fe20000300000 */
.L_x_1909:
[----:B--2---:R-:W-:Y:S05]  /*4270*/  @P2 BRA `(.L_x_1907) ;  /* 0x0000000000082947 */ /* 0x004fea0003800000 */
[----:B------:R-:W2:Y:S02]  /*4280*/  SYNCS.PHASECHK.TRANS64.TRYWAIT P2, [UR10+0x28850], R0 ;  /* 0x02885000ff0075a7 */ /* 0x000ea4000804014a */
[----:B--2---:R-:W-:Y:S05]  /*4290*/  @!P2 BRA `(.L_x_1910) ;  /* 0x0000008c00b4a947 */ /* 0x004fea0003800000 */
.L_x_1907:
[----:B------:R-:W-:Y:S01]  /*42a0*/  UIADD3 UR7, UR38, 0x400, URZ ;  /* 0x0000040026077890 */ /* 0x000fe2000fffe03f */
[----:B------:R-:W-:Y:S01]  /*42b0*/  WARPGROUP.ARRIVE ;  /* 0x00000000000079c5 */ /* 0x000fe20000000000 */
[----:B------:R-:W-:Y:S01]  /*42c0*/  UMOV UR11, 0x40000040 ;  /* 0x40000040000b7882 */ /* 0x000fe20000000000 */
[----:B------:R-:W-:Y:S02]  /*42d0*/  UISETP.NE.U32.AND UP0, UPT, UR40, URZ, UPT ;  /* 0x0000003f2800728c */ /* 0x000fe4000bf05070 */
[----:B------:R-:W-:Y:S02]  /*42e0*/  USHF.R.U32.HI UR7, URZ, 0x4, UR7 ;  /* 0x000000043f077899 */ /* 0x000fe40008011607 */
[----:B------:R-:W-:Y:S02]  /*42f0*/  UISETP.NE.AND.EX UP0, UPT, UR41, URZ, UPT, UP0 ;  /* 0x0000003f2900728c */ /* 0x000fe4000bf05300 */
[----:B------:R-:W-:-:S04]  /*4300*/  ULOP3.LUT UR7, UR7, 0x3fff, URZ, 0xc0, !UPT ;  /* 0x00003fff07077892 */ /* 0x000fc8000f8ec03f */
[----:B------:R-:W-:-:S04]  /*4310*/  ULOP3.LUT UR7, UR7, 0x4000000, URZ, 0xfc, !UPT ;  /* 0x0400000007077892 */ /* 0x000fc8000f8efc3f */
[----:B------:R-:W-:-:S07]  /*4320*/  ULEA UR7, UR5, UR7, 0xb ;  /* 0x0000000705077291 */ /* 0x000fce000f8e583f */
[----:B------:R-:W-:Y:S02]  /*4330*/  UMOV UR10, UR7 ;  /* 0x00000007000a7c82 */ /* 0x000fe40008000000 */
[----:B------:R-:W-:Y:S01]  /*4340*/  HGMMA.64x128x16.F32 R88, R180, gdesc[UR8].tnspB, R88, gsb0 ;  /* 0x41e00008b4587df0 */ /* 0x000fe20008000858 */
[----:B------:R-:W-:Y:S01]  /*4350*/  UIADD3 UR10, UR7, 0x80, URZ ;  /* 0x00000080070a7890 */ /* 0x000fe2000fffe03f */
[----:B------:R-:W-:Y:S01]  /*4360*/  UMOV UR11, 0x40000040 ;  /* 0x40000040000b7882 */ /* 0x000fe20000000000 */
[----:B------:R-:W-:Y:S02]  /*4370*/  WARPGROUP.DEPBAR.LE gsb0, 0x0 ;  /* 0x00008000000079c5 */ /* 0x000fe40000010000 */
[----:B------:R-:W-:-:S07]  /*4380*/  WARPGROUP.ARRIVE ;  /* 0x00000000000079c5 */ /* 0x000fce0000000000 */
[----:B------:R-:W-:Y:S01]  /*4390*/  HGMMA.64x128x16.F32 R88, R176, gdesc[UR8].tnspB, R88, gsb0 ;  /* 0x41e00008b0587df0 */ /* 0x000fe20008000858 */
[----:B------:R-:W-:Y:S01]  /*43a0*/  UMOV UR10, 0xffffff80 ;  /* 0xffffff80000a7882 */ /* 0x000fe20000000000 */
[----:B------:R-:W-:Y:S02]  /*43b0*/  USEL UR11, UR55, 0x1, UP0 ;  /* 0x00000001370b7887 */ /* 0x000fe40008000000 */
[----:B------:R-:W-:Y:S02]  /*43c0*/  UIMAD UR10, UR6, UR10, 0x1 ;  /* 0x00000001060a74a4 */ /* 0x000fe4000f8e020a */
[----:B------:R-:W-:Y:S02]  /*43d0*/  UISETP.GT.AND UP0, UPT, UR6, UR39, UPT ;  /* 0x000000270600728c */ /* 0x000fe4000bf04270 */
[----:B------:R-:W-:Y:S02]  /*43e0*/  UIADD3 UR10, UR42, UR10, URZ ;  /* 0x0000000a2a0a7290 */ /* 0x000fe4000fffe03f */
[----:B------:R-:W-:-:S02]  /*43f0*/  UIADD3 UR6, UR6, -0x1, URZ ;  /* 0xffffffff06067890 */ /* 0x000fc4000fffe03f */
[----:B------:R-:W-:-:S03]  /*4400*/  UIMAD UR10, UR11, UR54, UR10 ;  /* 0x000000360b0a72a4 */ /* 0x000fc6000f8e020a */
[----:B------:R-:W-:Y:S01]  /*4410*/  UMOV UR11, 0x40000040 ;  /* 0x40000040000b7882 */ /* 0x000fe20000000000 */
[----:B------:R-:W-:-:S06]  /*4420*/  UIADD3 UR10, UR10, -UR47, URZ ;  /* 0x8000002f0a0a7290 */ /* 0x000fcc000fffe03f */
[----:B--2---:R-:W-:Y:S01]  /*4430*/  IMAD.U32 R5, RZ, RZ, UR10 ;  /* 0x0000000aff057e24 */ /* 0x004fe2000f8e00ff */
[----:B------:R-:W-:-:S03]  /*4440*/  UIADD3 UR10, UR7, 0x100, URZ ;  /* 0x00000100070a7890 */ /* 0x000fc6000fffe03f */
[----:B------:R-:W-:-:S04]  /*4450*/  IMAD R5, R2, -0x2, R5 ;  /* 0xfffffffe02057824 */ /* 0x000fc800078e0205 */
[----:B------:R-:W-:-:S05]  /*4460*/  IMAD.IADD R10, R22, 0x1, R5 ;  /* 0x00000001160a7824 */ /* 0x000fca00078e0205 */
[C---:B------:R-:W-:Y:S02]  /*4470*/  ISETP.GT.AND P2, PT, R10.reuse, RZ, PT ;  /* 0x000000ff0a00720c */ /* 0x040fe40003f44270 */
[----:B------:R-:W-:Y:S02]  /*4480*/  ISETP.GT.AND P3, PT, R10, 0x1, PT ;  /* 0x000000010a00780c */ /* 0x000fe40003f64270 */
[----:B------:R-:W-:Y:S02]  /*4490*/  FSEL R11, R24, -INF , P2 ;  /* 0xff800000180b7808 */ /* 0x000fe40001000000 */
[----:B------:R-:W-:Y:S02]  /*44a0*/  ISETP.GT.AND P2, PT, R10, 0x8, PT ;  /* 0x000000080a00780c */ /* 0x000fe40003f44270 */
[----:B------:R-:W-:Y:S02]  /*44b0*/  FSEL R199, R25, -INF , P3 ;  /* 0xff80000019c77808 */ /* 0x000fe40001800000 */
[----:B-1----:R-:W-:-:S02]  /*44c0*/  FMNMX.FTZ R0, R11, R6, !PT ;  /* 0x000000060b007209 */ /* 0x002fc40007810000 */
[----:B------:R-:W-:Y:S02]  /*44d0*/  ISETP.GT.AND P3, PT, R10, 0x9, PT ;  /* 0x000000090a00780c */ /* 0x000fe40003f64270 */
[----:B------:R-:W-:Y:S02]  /*44e0*/  FSEL R13, R28, -INF , P2 ;  /* 0xff8000001c0d7808 */ /* 0x000fe40001000000 */
[----:B------:R-:W-:Y:S02]  /*44f0*/  FMNMX.FTZ R0, R199, R0, !PT ;  /* 0x00000000c7007209 */ /* 0x000fe40007810000 */
[----:B------:R-:W-:Y:S02]  /*4500*/  ISETP.GT.AND P2, PT, R10, 0x10, PT ;  /* 0x000000100a00780c */ /* 0x000fe40003f44270 */
[----:B------:R-:W-:Y:S02]  /*4510*/  FSEL R197, R29, -INF , P3 ;  /* 0xff8000001dc57808 */ /* 0x000fe40001800000 */
[----:B------:R-:W-:-:S02]  /*4520*/  FMNMX.FTZ R0, R13, R0, !PT ;  /* 0x000000000d007209 */ /* 0x000fc40007810000 */
        /* <DEDUP_REMOVED lines=22> */
[----:B------:R-:W-:Y:S01]  /*4690*/  FMNMX.FTZ R0, R181, R0, !PT ;  /* 0x00000000b5007209 */ /* 0x000fe20007810000 */
[----:B------:R-:W-:Y:S02]  /*46a0*/  WARPGROUP.DEPBAR.LE gsb0, 0x0 ;  /* 0x00008000000079c5 */ /* 0x000fe40000010000 */
[----:B------:R-:W-:Y:S01]  /*46b0*/  WARPGROUP.ARRIVE ;  /* 0x00000000000079c5 */ /* 0x000fe20000000000 */
[----:B------:R-:W-:-:S02]  /*46c0*/  FSEL R179, R45, -INF , P3 ;  /* 0xff8000002db37808 */ /* 0x000fc40001800000 */
[----:B------:R-:W-:Y:S02]  /*46d0*/  ISETP.GT.AND P3, PT, R10, 0x31, PT ;  /* 0x000000310a00780c */ /* 0x000fe40003f64270 */
[----:B------:R-:W-:Y:S01]  /*46e0*/  FSEL R177, R48, -INF , P2 ;  /* 0xff80000030b17808 */ /* 0x000fe20001000000 */
[----:B------:R-:W-:Y:S01]  /*46f0*/  HGMMA.64x128x16.F32 R88, R172, gdesc[UR8].tnspB, R88, gsb0 ;  /* 0x41e00008ac587df0 */ /* 0x000fe20008000858 */
[----:B------:R-:W-:Y:S01]  /*4700*/  UIADD3 UR10, UR7, 0x180, URZ ;  /* 0x00000180070a7890 */ /* 0x000fe2000fffe03f */
[----:B------:R-:W-:Y:S01]  /*4710*/  FMNMX.FTZ R0, R179, R0, !PT ;  /* 0x00000000b3007209 */ /* 0x000fe20007810000 */
[----:B------:R-:W-:Y:S01]  /*4720*/  UMOV UR11, 0x40000040 ;  /* 0x40000040000b7882 */ /* 0x000fe20000000000 */
[----:B------:R-:W-:Y:S02]  /*4730*/  ISETP.GT.AND P2, PT, R10, 0x38, PT ;  /* 0x000000380a00780c */ /* 0x000fe40003f44270 */
[----:B------:R-:W-:Y:S01]  /*4740*/  FMNMX.FTZ R0, R177, R0, !PT ;  /* 0x00000000b1007209 */ /* 0x000fe20007810000 */
[----:B------:R-:W-:-:S02]  /*4750*/  WARPGROUP.DEPBAR.LE gsb0, 0x0 ;  /* 0x00008000000079c5 */ /* 0x000fc40000010000 */
[----:B------:R-:W-:Y:S01]  /*4760*/  WARPGROUP.ARRIVE ;  /* 0x00000000000079c5 */ /* 0x000fe20000000000 */
[----:B------:R-:W-:Y:S02]  /*4770*/  FSEL R175, R49, -INF , P3 ;  /* 0xff80000031af7808 */ /* 0x000fe40001800000 */
[----:B------:R-:W-:Y:S02]  /*4780*/  ISETP.GT.AND P3, PT, R10, 0x39, PT ;  /* 0x000000390a00780c */ /* 0x000fe40003f64270 */
[----:B------:R-:W-:Y:S01]  /*4790*/  FSEL R173, R52, -INF , P2 ;  /* 0xff80000034ad7808 */ /* 0x000fe20001000000 */
[----:B------:R-:W-:Y:S01]  /*47a0*/  HGMMA.64x128x16.F32 R88, R168, gdesc[UR8].tnspB, R88, gsb0 ;  /* 0x41e00008a8587df0 */ /* 0x000fe20008000858 */
[----:B------:R-:W-:Y:S01]  /*47b0*/  UIADD3 UR10, UR7, 0x200, URZ ;  /* 0x00000200070a7890 */ /* 0x000fe2000fffe03f */
[----:B------:R-:W-:Y:S01]  /*47c0*/  FMNMX.FTZ R0, R175, R0, !PT ;  /* 0x00000000af007209 */ /* 0x000fe20007810000 */
[----:B------:R-:W-:Y:S01]  /*47d0*/  UMOV UR11, 0x40000040 ;  /* 0x40000040000b7882 */ /* 0x000fe20000000000 */
[----:B------:R-:W-:-:S02]  /*47e0*/  ISETP.GT.AND P2, PT, R10, 0x40, PT ;  /* 0x000000400a00780c */ /* 0x000fc40003f44270 */
[----:B------:R-:W-:Y:S02]  /*47f0*/  FSEL R53, R53, -INF , P3 ;  /* 0xff80000035357808 */ /* 0x000fe40001800000 */
[----:B------:R-:W-:Y:S02]  /*4800*/  FMNMX.FTZ R0, R173, R0, !PT ;  /* 0x00000000ad007209 */ /* 0x000fe40007810000 */
[----:B------:R-:W-:Y:S02]  /*4810*/  ISETP.GT.AND P3, PT, R10, 0x41, PT ;  /* 0x000000410a00780c */ /* 0x000fe40003f64270 */
[----:B------:R-:W-:Y:S02]  /*4820*/  FSEL R49, R56, -INF , P2 ;  /* 0xff80000038317808 */ /* 0x000fe40001000000 */
[----:B------:R-:W-:Y:S02]  /*4830*/  FMNMX.FTZ R0, R53, R0, !PT ;  /* 0x0000000035007209 */ /* 0x000fe40007810000 */
        /* <DEDUP_REMOVED lines=39> */
[C---:B------:R-:W-:Y:S01]  /*4ab0*/  ISETP.GT.AND P3, PT, R10.reuse, 0x79, PT ;  /* 0x000000790a00780c */ /* 0x040fe20003f64270 */
[----:B------:R-:W-:Y:S01]  /*4ac0*/  VIADD R10, R10, 0x8 ;  /* 0x000000080a0a7836 */ /* 0x000fe20000000000 */
[----:B------:R-:W-:Y:S02]  /*4ad0*/  FSEL R45, R84, -INF , P2 ;  /* 0xff800000542d7808 */ /* 0x000fe40001000000 */
[----:B------:R-:W-:Y:S02]  /*4ae0*/  FMNMX.FTZ R0, R81, R0, !PT ;  /* 0x0000000051007209 */ /* 0x000fe40007810000 */
[----:B------:R-:W-:-:S02]  /*4af0*/  FSEL R85, R85, -INF , P3 ;  /* 0xff80000055557808 */ /* 0x000fc40001800000 */
[----:B------:R-:W-:Y:S02]  /*4b00*/  FMNMX.FTZ R0, R45, R0, !PT ;  /* 0x000000002d007209 */ /* 0x000fe40007810000 */
[C---:B------:R-:W-:Y:S02]  /*4b10*/  ISETP.GT.AND P4, PT, R10.reuse, RZ, PT ;  /* 0x000000ff0a00720c */ /* 0x040fe40003f84270 */
[----:B------:R-:W-:Y:S02]  /*4b20*/  FMNMX.FTZ R12, R85, R0, !PT ;  /* 0x00000000550c7209 */ /* 0x000fe40007810000 */
[----:B------:R-:W1:Y:S01]  /*4b30*/  LDC R0, c[0x0][0x988] ;  /* 0x00026200ff007b82 */ /* 0x000e620000000800 */
[----:B------:R-:W-:Y:S02]  /*4b40*/  ISETP.GT.AND P5, PT, R10, 0x1, PT ;  /* 0x000000010a00780c */ /* 0x000fe40003fa4270 */
[----:B------:R-:W2:Y:S01]  /*4b50*/  SHFL.BFLY PT, R5, R12, 0x2, 0x1f ;  /* 0x0c401f000c057f89 */ /* 0x000ea200000e0000 */
[----:B------:R-:W-:-:S02]  /*4b60*/  FSEL R26, R26, -INF , P4 ;  /* 0xff8000001a1a7808 */ /* 0x000fc40002000000 */
[C---:B------:R-:W-:Y:S02]  /*4b70*/  ISETP.GT.AND P3, PT, R10.reuse, 0x8, PT ;  /* 0x000000080a00780c */ /* 0x040fe40003f64270 */
[C---:B------:R-:W-:Y:S02]  /*4b80*/  ISETP.GT.AND P6, PT, R10.reuse, 0x9, PT ;  /* 0x000000090a00780c */ /* 0x040fe40003fc4270 */
[C---:B------:R-:W-:Y:S02]  /*4b90*/  ISETP.GT.AND P4, PT, R10.reuse, 0x10, PT ;  /* 0x000000100a00780c */ /* 0x040fe40003f84270 */
[----:B------:R-:W-:Y:S02]  /*4ba0*/  FSEL R31, R31, -INF , P6 ;  /* 0xff8000001f1f7808 */ /* 0x000fe40003000000 */
[----:B------:R-:W-:Y:S02]  /*4bb0*/  ISETP.GT.AND P6, PT, R10, 0x19, PT ;  /* 0x000000190a00780c */ /* 0x000fe40003fc4270 */
[----:B--2---:R-:W-:-:S02]  /*4bc0*/  FMNMX.FTZ R14, R12, R5, !PT ;  /* 0x000000050c0e7209 */ /* 0x004fc40007810000 */
[----:B------:R-:W-:-:S03]  /*4bd0*/  FMNMX.FTZ R12, R26, R7, !PT ;  /* 0x000000071a0c7209 */ /* 0x000fc60007810000 */
[----:B------:R-:W2:Y:S01]  /*4be0*/  SHFL.BFLY PT, R5, R14, 0x1, 0x1f ;  /* 0x0c201f000e057f89 */ /* 0x000ea200000e0000 */
[----:B------:R-:W-:Y:S02]  /*4bf0*/  WARPGROUP.DEPBAR.LE gsb0, 0x0 ;  /* 0x00008000000079c5 */ /* 0x000fe40000010000 */
[----:B------:R-:W-:Y:S01]  /*4c00*/  WARPGROUP.ARRIVE ;  /* 0x00000000000079c5 */ /* 0x000fe20000000000 */
[----:B------:R-:W-:Y:S02]  /*4c10*/  FSEL R169, R34, -INF , P4 ;  /* 0xff80000022a97808 */ /* 0x000fe40002000000 */
[----:B------:R-:W-:-:S03]  /*4c20*/  ISETP.GT.AND P4, PT, R10, 0x20, PT ;  /* 0x000000200a00780c */ /* 0x000fc60003f84270 */
[----:B------:R-:W-:Y:S01]  /*4c30*/  HGMMA.64x128x16.F32 R88, R152, gdesc[UR8].tnspB, R88, gsb0 ;  /* 0x41e0000898587df0 */ /* 0x000fe20008000858 */
[----:B------:R-:W-:Y:S01]  /*4c40*/  UIADD3 UR10, UR7, 0x280, URZ ;  /* 0x00000280070a7890 */ /* 0x000fe2000fffe03f */
[----:B------:R-:W-:Y:S01]  /*4c50*/  UMOV UR11, 0x40000040 ;  /* 0x40000040000b7882 */ /* 0x000fe20000000000 */
[----:B--2---:R-:W-:-:S04]  /*4c60*/  FMNMX.FTZ R5, R14, R5, !PT ;  /* 0x000000050e057209 */ /* 0x004fc80007810000 */
[C---:B------:R-:W-:Y:S01]  /*4c70*/  FSETP.NEU.FTZ.AND P2, PT, R5.reuse, -INF , PT ;  /* 0xff8000000500780b */ /* 0x040fe20003f5d000 */
[----:B-1----:R-:W-:-:S05]  /*4c80*/  FMUL.FTZ R8, R5, R0 ;  /* 0x0000000005087220 */ /* 0x002fca0000410000 */
[----:B------:R-:W-:-:S05]  /*4c90*/  FSEL R8, R8, RZ, P2 ;  /* 0x000000ff08087208 */ /* 0x000fca0001000000 */
[-CC-:B------:R-:W-:Y:S01]  /*4ca0*/  FFMA.FTZ R178, R193, R0.reuse, -R8.reuse ;  /* 0x00000000c1b27223 */ /* 0x180fe20000010808 */
[----:B------:R-:W-:Y:S01]  /*4cb0*/  FSEL R193, R39, -INF , P6 ;  /* 0xff80000027c17808 */ /* 0x000fe20003000000 */
[-CC-:B------:R-:W-:Y:S01]  /*4cc0*/  FFMA.FTZ R176, R15, R0.reuse, -R8.reuse ;  /* 0x000000000fb07223 */ /* 0x180fe20000010808 */
[-CC-:B------:R-:W-:Y:S01]  /*4cd0*/  FFMA.FTZ R15, R195, R0.reuse, -R8.reuse ;  /* 0x00000000c30f7223 */ /* 0x180fe20000010808 */
[----:B------:R-:W-:Y:S01]  /*4ce0*/  FSEL R195, R42, -INF , P4 ;  /* 0xff8000002ac37808 */ /* 0x000fe20002000000 */
[-CC-:B------:R-:W-:Y:S01]  /*4cf0*/  FFMA.FTZ R182, R13, R0.reuse, -R8.reuse ;  /* 0x000000000db67223 */ /* 0x180fe20000010808 */
[-CC-:B------:R-:W-:Y:S01]  /*4d00*/  FFMA.FTZ R13, R197, R0.reuse, -R8.reuse ;  /* 0x00000000c50d7223 */ /* 0x180fe20000010808 */
[C---:B------:R-:W-:Y:S01]  /*4d10*/  ISETP.GT.AND P6, PT, R10.reuse, 0x29, PT ;  /* 0x000000290a00780c */ /* 0x040fe20003fc4270 */
[-CC-:B------:R-:W-:Y:S01]  /*4d20*/  FFMA.FTZ R172, R191, R0.reuse, -R8.reuse ;  /* 0x00000000bfac7223 */ /* 0x180fe20000010808 */
[----:B------:R-:W-:Y:S01]  /*4d30*/  ISETP.GT.AND P4, PT, R10, 0x30, PT ;  /* 0x000000300a00780c */ /* 0x000fe20003f84270 */
[-CC-:B------:R-:W-:Y:S01]  /*4d40*/  FFMA.FTZ R180, R199, R0.reuse, -R8.reuse ;  /* 0x00000000c7b47223 */ /* 0x180fe20000010808 */
[----:B------:R-:W-:Y:S01]  /*4d50*/  FSEL R47, R47, -INF , P6 ;  /* 0xff8000002f2f7808 */ /* 0x000fe20003000000 */
[-CC-:B------:R-:W-:Y:S01]  /*4d60*/  FFMA.FTZ R174, R181, R0.reuse, -R8.reuse ;  /* 0x00000000b5ae7223 */ /* 0x180fe20000010808 */
[----:B------:R-:W-:Y:S01]  /*4d70*/  FSEL R191, R50, -INF , P4 ;  /* 0xff80000032bf7808 */ /* 0x000fe20002000000 */
[-CC-:B------:R-:W-:Y:S01]  /*4d80*/  FFMA.FTZ R39, R179, R0.reuse, -R8.reuse ;  /* 0x00000000b3277223 */ /* 0x180fe20000010808 */
[C---:B------:R-:W-:Y:S01]  /*4d90*/  ISETP.GT.AND P4, PT, R10.reuse, 0x39, PT ;  /* 0x000000390a00780c */ /* 0x040fe20003f84270 */
[-CC-:B------:R-:W-:Y:S01]  /*4da0*/  FFMA.FTZ R168, R177, R0.reuse, -R8.reuse ;  /* 0x00000000b1a87223 */ /* 0x180fe20000010808 */
[-CC-:B------:R-:W-:Y:S01]  /*4db0*/  FFMA.FTZ R170, R173, R0.reuse, -R8.reuse ;  /* 0x00000000adaa7223 */ /* 0x180fe20000010808 */
[-CC-:B------:R-:W-:Y:S01]  /*4dc0*/  FFMA.FTZ R24, R45, R0.reuse, -R8.reuse ;  /* 0x000000002d187223 */ /* 0x180fe20000010808 */
[----:B------:R-:W-:Y:S01]  /*4dd0*/  FSEL R55, R55, -INF , P4 ;  /* 0xff80000037377808 */ /* 0x000fe20002000000 */
[-CC-:B------:R-:W-:Y:S01]  /*4de0*/  FFMA.FTZ R14, R9, R0.reuse, -R8.reuse ;  /* 0x00000000090e7223 */ /* 0x180fe20000010808 */
[----:B------:R-:W-:Y:S01]  /*4df0*/  ISETP.GT.AND P4, PT, R10, 0x48, PT ;  /* 0x000000480a00780c */ /* 0x000fe20003f84270 */
[-CC-:B------:R-:W-:Y:S01]  /*4e00*/  FFMA.FTZ R11, R11, R0.reuse, -R8.reuse ;  /* 0x000000000b0b7223 */ /* 0x180fe20000010808 */
[----:B------:R-:W-:Y:S01]  /*4e10*/  FSEL R45, R5, RZ, P2 ;  /* 0x000000ff052d7208 */ /* 0x000fe20001000000 */
[----:B------:R-:W-:Y:S01]  /*4e20*/  MUFU.EX2 R180, R180 ;  /* 0x000000b400b47308 */ /* 0x000fe20000000800 */
[----:B------:R-:W-:Y:S01]  /*4e30*/  FSEL R179, R62, -INF , P4 ;  /* 0xff8000003eb37808 */ /* 0x000fe20002000000 */
[-CC-:B------:R-:W-:Y:S01]  /*4e40*/  FFMA.FTZ R21, R21, R0.reuse, -R8.reuse ;  /* 0x0000000015157223 */ /* 0x180fe20000010808 */
[C---:B------:R-:W-:Y:S01]  /*4e50*/  ISETP.GT.AND P4, PT, R10.reuse, 0x51, PT ;  /* 0x000000510a00780c */ /* 0x040fe20003f84270 */
[-CC-:B------:R-:W-:Y:S01]  /*4e60*/  FFMA.FTZ R53, R53, R0.reuse, -R8.reuse ;  /* 0x0000000035357223 */ /* 0x180fe20000010808 */
[----:B------:R-:W-:Y:S01]  /*4e70*/  FFMA.FTZ R85, R85, R0, -R8 ;  /* 0x0000000055557223 */ /* 0x000fe20000010808 */
[----:B------:R-:W-:Y:S01]  /*4e80*/  IMAD.U32 R50, RZ, RZ, UR5 ;  /* 0x00000005ff327e24 */ /* 0x000fe2000f8e00ff */
[----:B------:R-:W-:Y:S01]  /*4e90*/  FSEL R67, R67, -INF , P4 ;  /* 0xff80000043437808 */ /* 0x000fe20002000000 */
[----:B------:R-:W-:Y:S01]  /*4ea0*/  MUFU.EX2 R11, R11 ;  /* 0x0000000b000b7308 */ /* 0x000fe20000000800 */
[----:B------:R-:W-:Y:S01]  /*4eb0*/  ISETP.GT.AND P4, PT, R10, 0x60, PT ;  /* 0x000000600a00780c */ /* 0x000fe20003f84270 */
[----:B------:R-:W-:Y:S01]  /*4ec0*/  UMOV UR5, UR37 ;  /* 0x0000002500057c82 */ /* 0x000fe20008000000 */
[----:B------:R-:W-:-:S02]  /*4ed0*/  @!P1 LEA R50, R50, UR38, 0x3 ;  /* 0x0000002632329c11 */ /* 0x000fc4000f8e18ff */
[----:B------:R-:W-:Y:S02]  /*4ee0*/  FSEL R173, R74, -INF , P4 ;  /* 0xff8000004aad7808 */ /* 0x000fe40002000000 */
[C---:B------:R-:W-:Y:S01]  /*4ef0*/  ISETP.GT.AND P4, PT, R10.reuse, 0x69, PT ;  /* 0x000000690a00780c */ /* 0x040fe20003f84270 */
[----:B------:R-:W-:Y:S03]  /*4f00*/  MUFU.EX2 R182, R182 ;  /* 0x000000b600b67308 */ /* 0x000fe60000000800 */
[----:B------:R-:W-:Y:S02]  /*4f10*/  FSEL R79, R79, -INF , P4 ;  /* 0xff8000004f4f7808 */ /* 0x000fe40002000000 */
[----:B------:R-:W-:-:S03]  /*4f20*/  ISETP.GT.AND P4, PT, R10, 0x78, PT ;  /* 0x000000780a00780c */ /* 0x000fc60003f84270 */
        /* <DEDUP_REMOVED lines=11> */
[----:B------:R-:W-:Y:S01]  /*4fe0*/  FSEL R155, R27, -INF , P5 ;  /* 0xff8000001b9b7808 */ /* 0x000fe20002800000 */
[-CC-:B------:R-:W-:Y:S01]  /*4ff0*/  FFMA.FTZ R27, R183, R0.reuse, -R8.reuse ;  /* 0x00000000b71b7223 */ /* 0x180fe20000010808 */
[----:B------:R-:W-:Y:S01]  /*5000*/  FSEL R153, R30, -INF , P3 ;  /* 0xff8000001e997808 */ /* 0x000fe20001800000 */
[--C-:B------:R-:W-:Y:S01]  /*5010*/  FFMA.FTZ R152, R49, R0, -R8.reuse ;  /* 0x0000000031987223 */ /* 0x100fe20000010808 */
[----:B------:R-:W-:Y:S01]  /*5020*/  FMNMX.FTZ R12, R155, R12, !PT ;  /* 0x0000000c9b0c7209 */ /* 0x000fe20007810000 */
[----:B------:R-:W-:Y:S01]  /*5030*/  HGMMA.64x128x16.F32 R88, R156, gdesc[UR8].tnspB, R88, gsb0 ;  /* 0x41e000089c587df0 */ /* 0x000fe20008000858 */
[C---:B------:R-:W-:Y:S01]  /*5040*/  ISETP.GT.AND P5, PT, R10.reuse, 0x11, PT ;  /* 0x000000110a00780c */ /* 0x040fe20003fa4270 */
[----:B------:R-:W-:Y:S01]  /*5050*/  UIADD3 UR10, UR7, 0x300, URZ ;  /* 0x00000300070a7890 */ /* 0x000fe2000fffe03f */
[----:B------:R-:W-:Y:S01]  /*5060*/  FMNMX.FTZ R12, R153, R12, !PT ;  /* 0x0000000c990c7209 */ /* 0x000fe20007810000 */
[----:B------:R-:W-:Y:S01]  /*5070*/  UMOV UR11, 0x40000040 ;  /* 0x40000040000b7882 */ /* 0x000fe20000000000 */
[----:B------:R-:W-:Y:S01]  /*5080*/  ISETP.GT.AND P3, PT, R10, 0x18, PT ;  /* 0x000000180a00780c */ /* 0x000fe20003f64270 */
[--C-:B------:R-:W-:Y:S01]  /*5090*/  FFMA.FTZ R49, R57, R0, -R8.reuse ;  /* 0x0000000039317223 */ /* 0x100fe20000010808 */
[----:B------:R-:W-:Y:S01]  /*50a0*/  FMNMX.FTZ R12, R31, R12, !PT ;  /* 0x0000000c1f0c7209 */ /* 0x000fe20007810000 */
[-CC-:B------:R-:W-:Y:S01]  /*50b0*/  FFMA.FTZ R154, R41, R0.reuse, -R8.reuse ;  /* 0x00000000299a7223 */ /* 0x180fe20000010808 */
[----:B------:R-:W-:Y:S01]  /*50c0*/  FSEL R35, R35, -INF , P5 ;  /* 0xff80000023237808 */ /* 0x000fe20002800000 */
[----:B------:R-:W-:Y:S01]  /*50d0*/  FFMA.FTZ R41, R61, R0, -R8 ;  /* 0x000000003d297223 */ /* 0x000fe20000010808 */
[----:B------:R-:W-:Y:S01]  /*50e0*/  FMNMX.FTZ R12, R169, R12, !PT ;  /* 0x0000000ca90c7209 */ /* 0x000fe20007810000 */
[----:B------:R-:W-:Y:S01]  /*50f0*/  MUFU.EX2 R27, R27 ;  /* 0x0000001b001b7308 */ /* 0x000fe20000000800 */
[----:B------:R-:W-:-:S02]  /*5100*/  FSEL R171, R38, -INF , P3 ;  /* 0xff80000026ab7808 */ /* 0x000fc40001800000 */
[----:B------:R-:W-:Y:S02]  /*5110*/  FMNMX.FTZ R12, R35, R12, !PT ;  /* 0x0000000c230c7209 */ /* 0x000fe40007810000 */
[C---:B------:R-:W-:Y:S02]  /*5120*/  ISETP.GT.AND P5, PT, R10.reuse, 0x21, PT ;  /* 0x000000210a00780c */ /* 0x040fe40003fa4270 */
[----:B------:R-:W-:Y:S01]  /*5130*/  FMNMX.FTZ R12, R171, R12, !PT ;  /* 0x0000000cab0c7209 */ /* 0x000fe20007810000 */
[----:B------:R-:W-:Y:S01]  /*5140*/  MUFU.EX2 R170, R170 ;  /* 0x000000aa00aa7308 */ /* 0x000fe20000000800 */
[----:B------:R-:W-:Y:S02]  /*5150*/  ISETP.GT.AND P3, PT, R10, 0x28, PT ;  /* 0x000000280a00780c */ /* 0x000fe40003f64270 */
[----:B------:R-:W-:Y:S02]  /*5160*/  FMNMX.FTZ R12, R193, R12, !PT ;  /* 0x0000000cc10c7209 */ /* 0x000fe40007810000 */
[----:B------:R-:W-:-:S02]  /*5170*/  FSEL R43, R43, -INF , P5 ;  /* 0xff8000002b2b7808 */ /* 0x000fc40002800000 */
[----:B------:R-:W-:Y:S01]  /*5180*/  FMNMX.FTZ R12, R195, R12, !PT ;  /* 0x0000000cc30c7209 */ /* 0x000fe20007810000 */
[----:B------:R-:W-:Y:S01]  /*5190*/  MUFU.EX2 R53, R53 ;  /* 0x0000003500357308 */ /* 0x000fe20000000800 */
[----:B------:R-:W-:Y:S01]  /*51a0*/  FSEL R197, R46, -INF , P3 ;  /* 0xff8000002ec57808 */ /* 0x000fe20001800000 */
[----:B------:R-:W-:Y:S01]  /*51b0*/  IMAD.U32 R46, RZ, RZ, UR37 ;  /* 0x00000025ff2e7e24 */ /* 0x000fe2000f8e00ff */
[----:B------:R-:W-:Y:S02]  /*51c0*/  FMNMX.FTZ R12, R43, R12, !PT ;  /* 0x0000000c2b0c7209 */ /* 0x000fe40007810000 */
[C---:B------:R-:W-:Y:S02]  /*51d0*/  ISETP.GT.AND P5, PT, R10.reuse, 0x31, PT ;  /* 0x000000310a00780c */ /* 0x040fe40003fa4270 */
[----:B------:R-:W-:Y:S01]  /*51e0*/  FMNMX.FTZ R12, R197, R12, !PT ;  /* 0x0000000cc50c7209 */ /* 0x000fe20007810000 */
[----:B------:R-:W-:Y:S01]  /*51f0*/  MUFU.EX2 R152, R152 ;  /* 0x0000009800987308 */ /* 0x000fe20000000800 */
[----:B------:R-:W-:-:S02]  /*5200*/  ISETP.GT.AND P3, PT, R10, 0x38, PT ;  /* 0x000000380a00780c */ /* 0x000fc40003f64270 */
[----:B------:R-:W-:Y:S02]  /*5210*/  FMNMX.FTZ R12, R47, R12, !PT ;  /* 0x0000000c2f0c7209 */ /* 0x000fe40007810000 */
[----:B------:R-:W-:Y:S01]  /*5220*/  FSEL R183, R51, -INF , P5 ;  /* 0xff80000033b77808 */ /* 0x000fe20002800000 */
[----:B------:R-:W-:Y:S01]  /*5230*/  FFMA.FTZ R51, R175, R0, -R8 ;  /* 0x00000000af337223 */ /* 0x000fe20000010808 */
[----:B------:R-:W-:Y:S01]  /*5240*/  FMNMX.FTZ R12, R191, R12, !PT ;  /* 0x0000000cbf0c7209 */ /* 0x000fe20007810000 */
[----:B------:R-:W-:Y:S01]  /*5250*/  MUFU.EX2 R49, R49 ;  /* 0x0000003100317308 */ /* 0x000fe20000000800 */
[----:B------:R-:W-:Y:S02]  /*5260*/  FSEL R199, R54, -INF , P3 ;  /* 0xff80000036c77808 */ /* 0x000fe40001800000 */
[----:B------:R-:W-:Y:S02]  /*5270*/  FMNMX.FTZ R12, R183, R12, !PT ;  /* 0x0000000cb70c7209 */ /* 0x000fe40007810000 */
[----:B------:R-:W-:-:S02]  /*5280*/  ISETP.GT.AND P5, PT, R10, 0x40, PT ;  /* 0x000000400a00780c */ /* 0x000fc40003fa4270 */
[----:B------:R-:W-:Y:S01]  /*5290*/  FMNMX.FTZ R12, R199, R12, !PT ;  /* 0x0000000cc70c7209 */ /* 0x000fe20007810000 */
[----:B------:R-:W-:Y:S01]  /*52a0*/  MUFU.EX2 R51, R51 ;  /* 0x0000003300337308 */ /* 0x000fe20000000800 */
[----:B------:R-:W-:Y:S02]  /*52b0*/  ISETP.GT.AND P3, PT, R10, 0x41, PT ;  /* 0x000000410a00780c */ /* 0x000fe40003f64270 */
[----:B------:R-:W-:Y:S02]  /*52c0*/  FSEL R181, R58, -INF , P5 ;  /* 0xff8000003ab57808 */ /* 0x000fe40002800000 */
[----:B------:R-:W-:Y:S02]  /*52d0*/  FMNMX.FTZ R12, R55, R12, !PT ;  /* 0x0000000c370c7209 */ /* 0x000fe40007810000 */
[----:B------:R-:W-:Y:S01]  /*52e0*/  FSEL R59, R59, -INF , P3 ;  /* 0xff8000003b3b7808 */ /* 0x000fe20001800000 */
[----:B------:R-:W-:Y:S01]  /*52f0*/  MUFU.EX2 R154, R154 ;  /* 0x0000009a009a7308 */ /* 0x000fe20000000800 */
[----:B------:R-:W-:-:S02]  /*5300*/  FMNMX.FTZ R12, R181, R12, !PT ;  /* 0x0000000cb50c7209 */ /* 0x000fc40007810000 */
[C---:B------:R-:W-:Y:S02]  /*5310*/  ISETP.GT.AND P5, PT, R10.reuse, 0x49, PT ;  /* 0x000000490a00780c */ /* 0x040fe40003fa4270 */
[----:B------:R-:W-:Y:S02]  /*5320*/  FMNMX.FTZ R12, R59, R12, !PT ;  /* 0x0000000c3b0c7209 */ /* 0x000fe40007810000 */
[----:B------:R-:W-:Y:S01]  /*5330*/  ISETP.GT.AND P3, PT, R10, 0x50, PT ;  /* 0x000000500a00780c */ /* 0x000fe20003f64270 */
[----:B------:R-:W-:Y:S01]  /*5340*/  MUFU.EX2 R41, R41 ;  /* 0x0000002900297308 */ /* 0x000fe20000000800 */
[----:B------:R-:W-:Y:S02]  /*5350*/  FSEL R177, R63, -INF , P5 ;  /* 0xff8000003fb17808 */ /* 0x000fe40002800000 */
[----:B------:R-:W-:Y:S02]  /*5360*/  FMNMX.FTZ R12, R179, R12, !PT ;  /* 0x0000000cb30c7209 */ /* 0x000fe40007810000 */
[----:B------:R-:W-:-:S02]  /*5370*/  FSEL R201, R66, -INF , P3 ;  /* 0xff80000042c97808 */ /* 0x000fc40001800000 */
[----:B------:R-:W-:Y:S01]  /*5380*/  FMNMX.FTZ R12, R177, R12, !PT ;  /* 0x0000000cb10c7209 */ /* 0x000fe20007810000 */
[----:B------:R-:W-:Y:S01]  /*5390*/  MUFU.EX2 R14, R14 ;  /* 0x0000000e000e7308 */ /* 0x000fe20000000800 */
[C---:B------:R-:W-:Y:S02]  /*53a0*/  ISETP.GT.AND P5, PT, R10.reuse, 0x58, PT ;  /* 0x000000580a00780c */ /* 0x040fe40003fa4270 */
[----:B------:R-:W-:Y:S02]  /*53b0*/  FMNMX.FTZ R12, R201, R12, !PT ;  /* 0x0000000cc90c7209 */ /* 0x000fe40007810000 */
[----:B------:R-:W-:Y:S02]  /*53c0*/  ISETP.GT.AND P3, PT, R10, 0x59, PT ;  /* 0x000000590a00780c */ /* 0x000fe40003f64270 */
[----:B------:R-:W-:Y:S02]  /*53d0*/  FSEL R63, R70, -INF , P5 ;  /* 0xff800000463f7808 */ /* 0x000fe40002800000 */
[----:B------:R-:W-:-:S02]  /*53e0*/  FMNMX.FTZ R12, R67, R12, !PT ;  /* 0x0000000c430c7209 */ /* 0x000fc40007810000 */
[----:B------:R-:W-:Y:S02]  /*53f0*/  FSEL R71, R71, -INF , P3 ;  /* 0xff80000047477808 */ /* 0x000fe40001800000 */
[----:B------:R-:W-:Y:S02]  /*5400*/  FMNMX.FTZ R12, R63, R12, !PT ;  /* 0x0000000c3f0c7209 */ /* 0x000fe40007810000 */
[C---:B------:R-:W-:Y:S02]  /*5410*/  ISETP.GT.AND P5, PT, R10.reuse, 0x61, PT ;  /* 0x000000610a00780c */ /* 0x040fe40003fa4270 */
[----:B------:R-:W-:Y:S02]  /*5420*/  FMNMX.FTZ R12, R71, R12, !PT ;  /* 0x0000000c470c7209 */ /* 0x000fe40007810000 */
[----:B------:R-:W-:Y:S02]  /*5430*/  ISETP.GT.AND P3, PT, R10, 0x68, PT ;  /* 0x000000680a00780c */ /* 0x000fe40003f64270 */
[----:B------:R-:W-:-:S02]  /*5440*/  FSEL R75, R75, -INF , P5 ;  /* 0xff8000004b4b7808 */ /* 0x000fc40002800000 */
[----:B------:R-:W-:Y:S02]  /*5450*/  FMNMX.FTZ R12, R173, R12, !PT ;  /* 0x0000000cad0c7209 */ /* 0x000fe40007810000 */
[----:B------:R-:W-:Y:S02]  /*5460*/  FSEL R175, R78, -INF , P3 ;  /* 0xff8000004eaf7808 */ /* 0x000fe40001800000 */
[----:B------:R-:W-:Y:S02]  /*5470*/  FMNMX.FTZ R12, R75, R12, !PT ;  /* 0x0000000c4b0c7209 */ /* 0x000fe40007810000 */
[C---:B------:R-:W-:Y:S02]  /*5480*/  ISETP.GT.AND P5, PT, R10.reuse, 0x70, PT ;  /* 0x000000700a00780c */ /* 0x040fe40003fa4270 */
[----:B------:R-:W-:Y:S02]  /*5490*/  FMNMX.FTZ R12, R175, R12, !PT ;  /* 0x0000000caf0c7209 */ /* 0x000fe40007810000 */
[----:B------:R-:W-:-:S02]  /*54a0*/  ISETP.GT.AND P3, PT, R10, 0x71, PT ;  /* 0x000000710a00780c */ /* 0x000fc40003f64270 */
[----:B------:R-:W-:Y:S02]  /*54b0*/  FSEL R203, R82, -INF , P5 ;  /* 0xff80000052cb7808 */ /* 0x000fe40002800000 */
[----:B------:R-:W-:Y:S02]  /*54c0*/  FMNMX.FTZ R12, R79, R12, !PT ;  /* 0x0000000c4f0c7209 */ /* 0x000fe40007810000 */
[----:B------:R-:W-:Y:S02]  /*54d0*/  FSEL R83, R83, -INF , P3 ;  /* 0xff80000053537808 */ /* 0x000fe40001800000 */
[----:B------:R-:W-:Y:S02]  /*54e0*/  FMNMX.FTZ R12, R203, R12, !PT ;  /* 0x0000000ccb0c7209 */ /* 0x000fe40007810000 */
[----:B------:R-:W-:Y:S01]  /*54f0*/  ISETP.GT.AND P5, PT, R10, 0x79, PT ;  /* 0x000000790a00780c */ /* 0x000fe20003fa4270 */
[-CC-:B------:R-:W-:Y:S01]  /*5500*/  FFMA.FTZ R10, R33, R0.reuse, -R8.reuse ;  /* 0x00000000210a7223 */ /* 0x180fe20000010808 */
[----:B------:R-:W-:Y:S01]  /*5510*/  FSEL R57, R86, -INF , P4 ;  /* 0xff80000056397808 */ /* 0x000fe20002000000 */
[----:B------:R-:W-:Y:S01]  /*5520*/  FFMA.FTZ R33, R73, R0, -R8 ;  /* 0x0000000049217223 */ /* 0x000fe20000010808 */
[----:B------:R-:W-:-:S02]  /*5530*/  FMNMX.FTZ R12, R83, R12, !PT ;  /* 0x0000000c530c7209 */ /* 0x000fc40007810000 */
[----:B------:R-:W-:Y:S01]  /*5540*/  FSEL R87, R87, -INF , P5 ;  /* 0xff80000057577808 */ /* 0x000fe20002800000 */
[----:B------:R-:W-:Y:S01]  /*5550*/  MUFU.EX2 R10, R10 ;  /* 0x0000000a000a7308 */ /* 0x000fe20000000800 */
[----:B------:R-:W-:Y:S02]  /*5560*/  FMNMX.FTZ R12, R57, R12, !PT ;  /* 0x0000000c390c7209 */ /* 0x000fe40007810000 */
[----:B------:R-:W-:Y:S02]  /*5570*/  @!P1 LEA R46, R46, UR38, 0x3 ;  /* 0x000000262e2e9c11 */ /* 0x000fe4000f8e18ff */
[----:B------:R-:W-:-:S03]  /*5580*/  FMNMX.FTZ R12, R87, R12, !PT ;  /* 0x0000000c570c7209 */ /* 0x000fc60007810000 */
[----:B------:R-:W-:Y:S01]  /*5590*/  @!P1 VIADD R46, R46, 0x28840 ;  /* 0x000288402e2e9836 */ /* 0x000fe20000000000 */
[----:B------:R-:W-:Y:S01]  /*55a0*/  MUFU.EX2 R33, R33 ;  /* 0x0000002100217308 */ /* 0x000fe20000000800 */
[----:B------:R-:W1:Y:S03]  /*55b0*/  SHFL.BFLY PT, R61, R12, 0x2, 0x1f ;  /* 0x0c401f000c3d7f89 */ /* 0x000e6600000e0000 */
[----:B------:R-:W-:Y:S01]  /*55c0*/  @!P1 PRMT R46, RZ, 0x654, R46 ;  /* 0x00000654ff2e9816 */ /* 0x000fe2000000002e */
[----:B------:R-:W-:Y:S02]  /*55d0*/  WARPGROUP.DEPBAR.LE gsb0, 0x0 ;  /* 0x00008000000079c5 */ /* 0x000fe40000010000 */
[----:B------:R-:W-:Y:S01]  /*55e0*/  WARPGROUP.ARRIVE ;  /* 0x00000000000079c5 */ /* 0x000fe20000000000 */
[-CC-:B------:R-:W-:Y:S01]  /*55f0*/  FFMA.FTZ R156, R37, R0.reuse, -R8.reuse ;  /* 0x00000000259c7223 */ /* 0x180fe20000010808 */
[-CC-:B------:R-:W-:Y:S01]  /*5600*/  FFMA.FTZ R37, R65, R0.reuse, -R8.reuse ;  /* 0x0000000041257223 */ /* 0x180fe20000010808 */
[-CC-:B------:R-:W-:Y:S01]  /*5610*/  FFMA.FTZ R158, R29, R0.reuse, -R8.reuse ;  /* 0x000000001d9e7223 */ /* 0x180fe20000010808 */
[----:B------:R-:W-:-:S02]  /*5620*/  FFMA.FTZ R29, R69, R0, -R8 ;  /* 0x00000000451d7223 */ /* 0x000fc40000010808 */
[----:B------:R-:W-:Y:S01]  /*5630*/  HGMMA.64x128x16.F32 R88, R160, gdesc[UR8].tnspB, R88, gsb0 ;  /* 0x41e00008a0587df0 */ /* 0x000fe20008000858 */
[----:B------:R-:W-:Y:S01]  /*5640*/  UIADD3 UR10, UR7, 0x380, URZ ;  /* 0x00000380070a7890 */ /* 0x000fe2000fffe03f */
[----:B------:R-:W-:Y:S01]  /*5650*/  MUFU.EX2 R156, R156 ;  /* 0x0000009c009c7308 */ /* 0x000fe20000000800 */
[----:B------:R-:W-:Y:S01]  /*5660*/  UMOV UR11, 0x40000040 ;  /* 0x40000040000b7882 */ /* 0x000fe20000000000 */
[----:B------:R-:W-:Y:S01]  /*5670*/  UMOV UR7, UR36 ;  /* 0x0000002400077c82 */ /* 0x000fe20008000000 */
[----:B-1----:R-:W-:Y:S01]  /*5680*/  FMNMX.FTZ R20, R12, R61, !PT ;  /* 0x0000003d0c147209 */ /* 0x002fe20007810000 */
[-CC-:B------:R-:W-:Y:S01]  /*5690*/  FFMA.FTZ R12, R25, R0.reuse, -R8.reuse ;  /* 0x00000000190c7223 */ /* 0x180fe20000010808 */
[-CC-:B------:R-:W-:Y:S01]  /*56a0*/  FFMA.FTZ R25, R77, R0.reuse, -R8.reuse ;  /* 0x000000004d197223 */ /* 0x180fe20000010808 */
[----:B------:R-:W-:Y:S02]  /*56b0*/  FFMA.FTZ R61, R81, R0, -R8 ;  /* 0x00000000513d7223 */ /* 0x000fe40000010808 */
[----:B------:R-:W-:Y:S01]  /*56c0*/  MUFU.EX2 R37, R37 ;  /* 0x0000002500257308 */ /* 0x000fe20000000800 */
[----:B------:R-:W1:Y:S07]  /*56d0*/  SHFL.BFLY PT, R65, R20, 0x1, 0x1f ;  /* 0x0c201f0014417f89 */ /* 0x000e6e00000e0000 */
[----:B------:R-:W-:Y:S08]  /*56e0*/  MUFU.EX2 R158, R158 ;  /* 0x0000009e009e7308 */ /* 0x000ff00000000800 */
[----:B------:R-:W-:Y:S08]  /*56f0*/  MUFU.EX2 R29, R29 ;  /* 0x0000001d001d7308 */ /* 0x000ff00000000800 */
[----:B------:R-:W-:Y:S01]  /*5700*/  MUFU.EX2 R12, R12 ;  /* 0x0000000c000c7308 */ /* 0x000fe20000000800 */
[----:B-1----:R-:W-:Y:S01]  /*5710*/  FMNMX.FTZ R9, R20, R65, !PT ;  /* 0x0000004114097209 */ /* 0x002fe20007810000 */
[----:B------:R-:W-:-:S03]  /*5720*/  FADD.FTZ R65, -R45, R6 ;  /* 0x000000062d417221 */ /* 0x000fc60000010100 */
[----:B------:R-:W-:Y:S01]  /*5730*/  FSETP.NEU.FTZ.AND P2, PT, R9, -INF , PT ;  /* 0xff8000000900780b */ /* 0x000fe20003f5d000 */
[-C--:B------:R-:W-:Y:S01]  /*5740*/  FMUL.FTZ R6, R65, R0.reuse ;  /* 0x0000000041067220 */ /* 0x080fe20000410000 */
[----:B------:R-:W-:Y:S01]  /*5750*/  FMUL.FTZ R32, R9, R0 ;  /* 0x0000000009207220 */ /* 0x000fe20000410000 */
[----:B------:R1:W-:Y:S04]  /*5760*/  MUFU.EX2 R20, R24 ;  /* 0x0000001800147308 */ /* 0x0003e80000000800 */
[----:B------:R-:W-:-:S04]  /*5770*/  FSEL R32, R32, RZ, P2 ;  /* 0x000000ff20207208 */ /* 0x000fc80001000000 */
[----:B------:R-:W2:Y:S01]  /*5780*/  MUFU.EX2 R6, R6 ;  /* 0x0000000600067308 */ /* 0x000ea20000000800 */
[-CC-:B------:R-:W-:Y:S01]  /*5790*/  FFMA.FTZ R38, R55, R0.reuse, -R32.reuse ;  /* 0x0000000037267223 */ /* 0x180fe20000010820 */
[-CC-:B------:R-:W-:Y:S01]  /*57a0*/  FFMA.FTZ R8, R26, R0.reuse, -R32.reuse ;  /* 0x000000001a087223 */ /* 0x180fe20000010820 */
[-CC-:B------:R-:W-:Y:S01]  /*57b0*/  FFMA.FTZ R65, R155, R0.reuse, -R32.reuse ;  /* 0x000000009b417223 */ /* 0x180fe20000010820 */
[-CC-:B-1----:R-:W-:Y:S01]  /*57c0*/  FFMA.FTZ R24, R153, R0.reuse, -R32.reuse ;  /* 0x0000000099187223 */ /* 0x182fe20000010820 */
        /* <DEDUP_REMOVED lines=10> */
[--C-:B------:R-:W-:Y:S01]  /*5870*/  FFMA.FTZ R169, R191, R0, -R32.reuse ;  /* 0x00000000bfa97223 */ /* 0x100fe20000010820 */
[----:B------:R-:W1:Y:S01]  /*5880*/  MUFU.EX2 R65, R65 ;  /* 0x0000004100417308 */ /* 0x000e620000000800 */
[----:B--2---:R-:W-:Y:S01]  /*5890*/  FFMA.FTZ R55, R6, R4, R11 ;  /* 0x0000000406377223 */ /* 0x004fe2000001000b */
[-CC-:B------:R-:W-:Y:S01]  /*58a0*/  FFMA.FTZ R36, R183, R0.reuse, -R32.reuse ;  /* 0x00000000b7247223 */ /* 0x180fe20000010820 */
[-CC-:B------:R-:W-:Y:S01]  /*58b0*/  FFMA.FTZ R171, R199, R0.reuse, -R32.reuse ;  /* 0x00000000c7ab7223 */ /* 0x180fe20000010820 */
[-CC-:B------:R-:W-:Y:S01]  /*58c0*/  FFMA.FTZ R153, R181, R0.reuse, -R32.reuse ;  /* 0x00000000b5997223 */ /* 0x180fe20000010820 */
[C---:B------:R-:W-:Y:S01]  /*58d0*/  FADD.FTZ R55, R180.reuse, R55 ;  /* 0x00000037b4377221 */ /* 0x040fe20000010000 */
[----:B------:R-:W-:Y:S01]  /*58e0*/  F2FP.F16.F32.PACK_AB R180, R180, R11 ;  /* 0x0000000bb4b4723e */ /* 0x000fe200000000ff */
        /* <DEDUP_REMOVED lines=9> */
[----:B------:R-:W2:Y:S01]  /*5980*/  MUFU.EX2 R31, R31 ;  /* 0x0000001f001f7308 */ /* 0x000ea20000000800 */
        /* <DEDUP_REMOVED lines=10> */
[----:B------:R-:W-:Y:S01]  /*5a30*/  FFMA.FTZ R57, R57, R0, -R32 ;  /* 0x0000000039397223 */ /* 0x000fe20000010820 */
[----:B------:R-:W-:Y:S01]  /*5a40*/  F2FP.F16.F32.PACK_AB R182, R13, R182 ;  /* 0x000000b60db6723e */ /* 0x000fe200000000ff */
[----:B------:R-:W-:Y:S01]  /*5a50*/  FADD.FTZ R55, R21, R4 ;  /* 0x0000000415377221 */ /* 0x000fe20000010000 */
[----:B------:R-:W-:-:S02]  /*5a60*/  FSEL R4, R9, RZ, P2 ;  /* 0x000000ff09047208 */ /* 0x000fc40001000000 */
[----:B------:R-:W3:Y:S01]  /*5a70*/  MUFU.EX2 R35, R35 ;  /* 0x0000002300237308 */ /* 0x000ee20000000800 */
[----:B------:R-:W-:Y:S01]  /*5a80*/  FADD.FTZ R44, R172, R55 ;  /* 0x00000037ac2c7221 */ /* 0x000fe20000010000 */
[----:B------:R-:W-:Y:S01]  /*5a90*/  PLOP3.LUT P2, PT, PT, PT, UP0, 0x80, 0x0 ;  /* 0x000000000000781c */ /* 0x000fe20003f4f008 */
[----:B------:R-:W-:Y:S01]  /*5aa0*/  FADD.FTZ R7, -R4, R7 ;  /* 0x0000000704077221 */ /* 0x000fe20000010100 */
[----:B------:R-:W-:Y:S01]  /*5ab0*/  IADD3 R4, -R23, 0xb, RZ ;  /* 0x0000000b17047810 */ /* 0x000fe20007ffe1ff */
[----:B------:R-:W-:Y:S01]  /*5ac0*/  FADD.FTZ R55, R27, R44 ;  /* 0x0000002c1b377221 */ /* 0x000fe20000010000 */
[----:B------:R-:W-:Y:S01]  /*5ad0*/  F2FP.F16.F32.PACK_AB R176, R15, R176 ;  /* 0x000000b00fb0723e */ /* 0x000fe200000000ff */
[----:B------:R-:W-:Y:S01]  /*5ae0*/  FMUL.FTZ R7, R7, R0 ;  /* 0x0000000007077220 */ /* 0x000fe20000410000 */
[----:B------:R-:W-:Y:S01]  /*5af0*/  MUFU.EX2 R28, R28 ;  /* 0x0000001c001c7308 */ /* 0x000fe20000000800 */
[----:B------:R-:W-:Y:S01]  /*5b00*/  FADD.FTZ R44, R174, R55 ;  /* 0x00000037ae2c7221 */ /* 0x000fe20000010000 */
[----:B------:R-:W-:-:S02]  /*5b10*/  F2FP.F16.F32.PACK_AB R178, R21, R178 ;  /* 0x000000b215b2723e */ /* 0x000fc400000000ff */
[----:B------:R-:W-:Y:S01]  /*5b20*/  F2FP.F16.F32.PACK_AB R172, R27, R172 ;  /* 0x000000ac1bac723e */ /* 0x000fe200000000ff */
[----:B------:R-:W-:Y:S01]  /*5b30*/  FADD.FTZ R55, R39, R44 ;  /* 0x0000002c27377221 */ /* 0x000fe20000010000 */
[-CC-:B------:R-:W-:Y:S01]  /*5b40*/  FFMA.FTZ R44, R67, R0.reuse, -R32.reuse ;  /* 0x00000000432c7223 */ /* 0x180fe20000010820 */
[----:B------:R-:W-:Y:S01]  /*5b50*/  FFMA.FTZ R32, R87, R0, -R32 ;  /* 0x0000000057207223 */ /* 0x000fe20000010820 */
[----:B------:R-:W-:Y:S01]  /*5b60*/  MUFU.EX2 R7, R7 ;  /* 0x0000000700077308 */ /* 0x000fe20000000800 */
[----:B------:R-:W-:Y:S01]  /*5b70*/  FADD.FTZ R48, R168, R55 ;  /* 0x00000037a8307221 */ /* 0x000fe20000010000 */
[----:B------:R-:W-:Y:S02]  /*5b80*/  F2FP.F16.F32.PACK_AB R174, R39, R174 ;  /* 0x000000ae27ae723e */ /* 0x000fe400000000ff */
[C---:B------:R-:W-:Y:S01]  /*5b90*/  F2FP.F16.F32.PACK_AB R168, R51.reuse, R168 ;  /* 0x000000a833a8723e */ /* 0x040fe200000000ff */
[----:B------:R-:W-:Y:S01]  /*5ba0*/  FADD.FTZ R55, R51, R48 ;  /* 0x0000003033377221 */ /* 0x000fe20000010000 */
[----:B------:R-:W-:Y:S01]  /*5bb0*/  @!P1 VIADD R48, R50, 0x28860 ;  /* 0x0002886032309836 */ /* 0x000fe20000000000 */
[----:B-1----:R-:W-:Y:S01]  /*5bc0*/  F2FP.F16.F32.PACK_AB R181, R65, R8 ;  /* 0x0000000841b5723e */ /* 0x002fe200000000ff */
[----:B------:R-:W1:Y:S01]  /*5bd0*/  MUFU.EX2 R69, R69 ;  /* 0x0000004500457308 */ /* 0x000e620000000800 */
[----:B--2---:R-:W-:-:S02]  /*5be0*/  F2FP.F16.F32.PACK_AB R183, R31, R24 ;  /* 0x000000181fb7723e */ /* 0x004fc400000000ff */
[----:B------:R-:W-:Y:S02]  /*5bf0*/  @!P1 PRMT R48, RZ, 0x654, R48 ;  /* 0x00000654ff309816 */ /* 0x000fe40000000030 */
[----:B---3--:R-:W-:-:S03]  /*5c00*/  F2FP.F16.F32.PACK_AB R177, R35, R26 ;  /* 0x0000001a23b1723e */ /* 0x008fc600000000ff */
[----:B------:R-:W-:Y:S01]  /*5c10*/  MUFU.EX2 R30, R30 ;  /* 0x0000001e001e7308 */ /* 0x000fe20000000800 */
[----:B------:R-:W-:Y:S02]  /*5c20*/  WARPGROUP.DEPBAR.LE gsb0, 0x0 ;  /* 0x00008000000079c5 */ /* 0x000fe40000010000 */
[----:B------:R-:W-:-:S05]  /*5c30*/  WARPGROUP.ARRIVE ;  /* 0x00000000000079c5 */ /* 0x000fca0000000000 */
[----:B------:R-:W-:Y:S01]  /*5c40*/  MUFU.EX2 R43, R43 ;  /* 0x0000002b002b7308 */ /* 0x000fe20000000800 */
[----:B------:R-:W-:Y:S02]  /*5c50*/  F2FP.F16.F32.PACK_AB R160, R33, R10 ;  /* 0x0000000a21a0723e */ /* 0x000fe400000000ff */
[----:B-1----:R-:W-:Y:S01]  /*5c60*/  F2FP.F16.F32.PACK_AB R179, R69, R28 ;  /* 0x0000001c45b3723e */ /* 0x002fe200000000ff */
[----:B------:R-:W-:Y:S04]  /*5c70*/  HGMMA.64x128x16.F32 R88, R164, gdesc[UR8].tnspB, R88, gsb0 ;  /* 0x41e00008a4587df0 */ /* 0x000fe80008000858 */
[----:B------:R-:W-:Y:S08]  /*5c80*/  MUFU.EX2 R34, R34 ;  /* 0x0000002200227308 */ /* 0x000ff00000000800 */
[----:B------:R-:W1:Y:S08]  /*5c90*/  MUFU.EX2 R25, R25 ;  /* 0x0000001900197308 */ /* 0x000e700000000800 */
[----:B------:R-:W2:Y:S08]  /*5ca0*/  MUFU.EX2 R47, R47 ;  /* 0x0000002f002f7308 */ /* 0x000eb00000000800 */
[----:B------:R-:W3:Y:S01]  /*5cb0*/  MUFU.EX2 R169, R169 ;  /* 0x000000a900a97308 */ /* 0x000ee20000000800 */
[----:B-1----:R-:W-:-:S07]  /*5cc0*/  F2FP.F16.F32.PACK_AB R162, R25, R12 ;  /* 0x0000000c19a2723e */ /* 0x002fce00000000ff */
[----:B------:R-:W1:Y:S08]  /*5cd0*/  MUFU.EX2 R61, R61 ;  /* 0x0000003d003d7308 */ /* 0x000e700000000800 */
[----:B------:R-:W4:Y:S08]  /*5ce0*/  MUFU.EX2 R36, R36 ;  /* 0x0000002400247308 */ /* 0x000f300000000800 */
        /* <DEDUP_REMOVED lines=11> */
[----:B------:R-:W5:Y:S01]  /*5da0*/  MUFU.EX2 R161, R173 ;  /* 0x000000ad00a17308 */ /* 0x000f620000000800 */
[----:B------:R-:W-:-:S02]  /*5db0*/  WARPGROUP.DEPBAR.LE gsb0, 0x0 ;  /* 0x00008000000079c5 */ /* 0x000fc40000010000 */
[----:B------:R2:W-:Y:S06]  /*5dc0*/  BAR.ARV R4, 0x100 ;  /* 0x000400040000751d */ /* 0x0005ec0000002000 */
[----:B------:R3:W-:Y:S01]  /*5dd0*/  @!P1 SYNCS.ARRIVE.TRANS64.RED.A1T0 RZ, [R46+URZ], RZ ;  /* 0x000000ff2eff99a7 */ /* 0x0007e2000810043f */
[----:B------:R-:W5:Y:S01]  /*5de0*/  MUFU.EX2 R75, R75 ;  /* 0x0000004b004b7308 */ /* 0x000f620000000800 */
[----:B--2---:R-:W-:Y:S01]  /*5df0*/  FADD.FTZ R4, R170, R55 ;  /* 0x00000037aa047221 */ /* 0x004fe20000010000 */
[-C--:B------:R-:W-:Y:S01]  /*5e00*/  FMUL.FTZ R88, R88, R6.reuse ;  /* 0x0000000658587220 */ /* 0x080fe20000410000 */
[-C--:B------:R-:W-:Y:S01]  /*5e10*/  FMUL.FTZ R89, R89, R6.reuse ;  /* 0x0000000659597220 */ /* 0x080fe20000410000 */
[-C--:B------:R-:W-:Y:S01]  /*5e20*/  FMUL.FTZ R92, R92, R6.reuse ;  /* 0x000000065c5c7220 */ /* 0x080fe20000410000 */
[----:B------:R-:W-:Y:S01]  /*5e30*/  FADD.FTZ R55, R53, R4 ;  /* 0x0000000435377221 */ /* 0x000fe20000010000 */
[----:B------:R-:W-:Y:S01]  /*5e40*/  FFMA.FTZ R4, R7, R3, R8 ;  /* 0x0000000307047223 */ /* 0x000fe20000010008 */
[----:B------:R2:W-:Y:S01]  /*5e50*/  @!P1 SYNCS.ARRIVE.TRANS64.RED.A1T0 RZ, [R48+URZ], RZ ;  /* 0x000000ff30ff99a7 */ /* 0x0005e2000810043f */
[----:B------:R-:W2:Y:S01]  /*5e60*/  MUFU.EX2 R163, R175 ;  /* 0x000000af00a37308 */ /* 0x000ea20000000800 */
[----:B---3--:R-:W-:Y:S01]  /*5e70*/  FADD.FTZ R46, R152, R55 ;  /* 0x00000037982e7221 */ /* 0x008fe20000010000 */
[----:B------:R-:W-:Y:S01]  /*5e80*/  FADD.FTZ R3, R65, R4 ;  /* 0x0000000441037221 */ /* 0x000fe20000010000 */
[-C--:B------:R-:W-:Y:S01]  /*5e90*/  FMUL.FTZ R93, R93, R6.reuse ;  /* 0x000000065d5d7220 */ /* 0x080fe20000410000 */
        /* <DEDUP_REMOVED lines=46> */
[----:B------:R-:W-:Y:S01]  /*6180*/  FADD.FTZ R3, R169, R4 ;  /* 0x00000004a9037221 */ /* 0x000fe20000010000 */
[-C--:B------:R-:W-:Y:S01]  /*6190*/  FMUL.FTZ R133, R133, R6.reuse ;  /* 0x0000000685857220 */ /* 0x080fe20000410000 */
[-C--:B------:R-:W-:Y:S01]  /*61a0*/  FMUL.FTZ R136, R136, R6.reuse ;  /* 0x0000000688887220 */ /* 0x080fe20000410000 */
[----:B-1----:R-:W-:Y:S01]  /*61b0*/  FADD.FTZ R11, R61, R46 ;  /* 0x0000002e3d0b7221 */ /* 0x002fe20000010000 */
[----:B----4-:R-:W-:Y:S01]  /*61c0*/  FADD.FTZ R4, R36, R3 ;  /* 0x0000000324047221 */ /* 0x010fe20000010000 */
[-C--:B------:R-:W-:Y:S01]  /*61d0*/  FMUL.FTZ R137, R137, R6.reuse ;  /* 0x0000000689897220 */ /* 0x080fe20000410000 */
[-C--:B------:R-:W-:Y:S01]  /*61e0*/  FMUL.FTZ R140, R140, R6.reuse ;  /* 0x000000068c8c7220 */ /* 0x080fe20000410000 */
[----:B------:R-:W-:Y:S01]  /*61f0*/  FADD.FTZ R10, R20, R11 ;  /* 0x0000000b140a7221 */ /* 0x000fe20000010000 */
[----:B-----5:R-:W-:Y:S01]  /*6200*/  FADD.FTZ R3, R171, R4 ;  /* 0x00000004ab037221 */ /* 0x020fe20000010000 */
[-C--:B------:R-:W-:Y:S01]  /*6210*/  FMUL.FTZ R141, R141, R6.reuse ;  /* 0x000000068d8d7220 */ /* 0x080fe20000410000 */
[-C--:B------:R-:W-:Y:S01]  /*6220*/  FMUL.FTZ R144, R144, R6.reuse ;  /* 0x0000000690907220 */ /* 0x080fe20000410000 */
[----:B------:R-:W-:Y:S01]  /*6230*/  FADD.FTZ R4, R45, R10 ;  /* 0x0000000a2d047221 */ /* 0x000fe20000010000 */
[----:B------:R-:W-:Y:S01]  /*6240*/  FADD.FTZ R10, R38, R3 ;  /* 0x00000003260a7221 */ /* 0x000fe20000010000 */
[-C--:B------:R-:W-:Y:S01]  /*6250*/  FMUL.FTZ R145, R145, R6.reuse ;  /* 0x0000000691917220 */ /* 0x080fe20000410000 */
[-C--:B------:R-:W-:Y:S01]  /*6260*/  FMUL.FTZ R148, R148, R6.reuse ;  /* 0x0000000694947220 */ /* 0x080fe20000410000 */
[----:B------:R-:W-:Y:S01]  /*6270*/  FMUL.FTZ R149, R149, R6 ;  /* 0x0000000695957220 */ /* 0x000fe20000410000 */
        /* <DEDUP_REMOVED lines=40> */
[----:B--2---:R-:W-:Y:S01]  /*6500*/  FADD.FTZ R10, R163, R10 ;  /* 0x0000000aa30a7221 */ /* 0x004fe20000010000 */
[-C--:B------:R-:W-:Y:S01]  /*6510*/  FMUL.FTZ R150, R150, R7.reuse ;  /* 0x0000000796967220 */ /* 0x080fe20000410000 */
[----:B------:R-:W-:Y:S01]  /*6520*/  FMUL.FTZ R151, R151, R7 ;  /* 0x0000000797977220 */ /* 0x000fe20000410000 */
[----:B------:R-:W-:Y:S01]  /*6530*/  F2FP.F16.F32.PACK_AB R170, R53, R170 ;  /* 0x000000aa35aa723e */ /* 0x000fe200000000ff */
[----:B---3--:R-:W-:Y:S01]  /*6540*/  FADD.FTZ R10, R79, R10 ;  /* 0x0000000a4f0a7221 */ /* 0x008fe20000010000 */
[----:B------:R-:W-:Y:S01]  /*6550*/  F2FP.F16.F32.PACK_AB R152, R49, R152 ;  /* 0x000000983198723e */ /* 0x000fe200000000ff */
[----:B------:R-:W-:Y:S01]  /*6560*/  IMAD.MOV.U32 R6, RZ, RZ, R5 ;  /* 0x000000ffff067224 */ /* 0x000fe200078e0005 */
[----:B------:R-:W-:Y:S01]  /*6570*/  F2FP.F16.F32.PACK_AB R154, R41, R154 ;  /* 0x0000009a299a723e */ /* 0x000fe200000000ff */
[----:B------:R-:W-:Y:S01]  /*6580*/  FADD.FTZ R10, R165, R10 ;  /* 0x0000000aa50a7221 */ /* 0x000fe20000010000 */
[----:B------:R-:W-:Y:S01]  /*6590*/  F2FP.F16.F32.PACK_AB R156, R37, R156 ;  /* 0x0000009c259c723e */ /* 0x000fe200000000ff */
[----:B------:R-:W-:Y:S01]  /*65a0*/  IMAD.MOV.U32 R7, RZ, RZ, R9 ;  /* 0x000000ffff077224 */ /* 0x000fe200078e0009 */
[----:B------:R-:W-:Y:S01]  /*65b0*/  F2FP.F16.F32.PACK_AB R158, R29, R158 ;  /* 0x0000009e1d9e723e */ /* 0x000fe200000000ff */
[----:B------:R-:W-:Y:S01]  /*65c0*/  FADD.FTZ R10, R83, R10 ;  /* 0x0000000a530a7221 */ /* 0x000fe20000010000 */
[----:B------:R-:W-:-:S02]  /*65d0*/  F2FP.F16.F32.PACK_AB R164, R61, R14 ;  /* 0x0000000e3da4723e */ /* 0x000fc400000000ff */
[----:B------:R-:W-:Y:S01]  /*65e0*/  F2FP.F16.F32.PACK_AB R166, R45, R20 ;  /* 0x000000142da6723e */ /* 0x000fe200000000ff */
[----:B------:R-:W-:Y:S01]  /*65f0*/  FADD.FTZ R10, R57, R10 ;  /* 0x0000000a390a7221 */ /* 0x000fe20000010000 */
[----:B------:R-:W-:Y:S02]  /*6600*/  F2FP.F16.F32.PACK_AB R173, R43, R30 ;  /* 0x0000001e2bad723e */ /* 0x000fe400000000ff */
[----:B------:R-:W-:Y:S01]  /*6610*/  F2FP.F16.F32.PACK_AB R175, R47, R34 ;  /* 0x000000222faf723e */ /* 0x000fe200000000ff */
[----:B------:R-:W-:Y:S01]  /*6620*/  FADD.FTZ R3, R32, R10 ;  /* 0x0000000a20037221 */ /* 0x000fe20000010000 */
        /* <DEDUP_REMOVED lines=9> */
[----:B------:R-:W-:Y:S01]  /*66c0*/  F2FP.F16.F32.PACK_AB R167, R32, R57 ;  /* 0x0000003920a7723e */ /* 0x000fe200000000ff */
[----:B------:R-:W-:Y:S06]  /*66d0*/  @P2 BRA `(.L_x_1911) ;  /* 0xffffffd400cc2947 */ /* 0x000fec000383ffff */
.L_x_1902:
[----:B------:R-:W-:-:S13]  /*66e0*/  ISETP.LE.AND P2, PT, RZ, UR6, PT ;  /* 0x00000006ff007c0c */ /* 0x000fda000bf43270 */
[----:B------:R-:W-:Y:S05]  /*66f0*/  @!P2 BRA `(.L_x_1912) ;  /* 0x0000001c00fca947 */ /* 0x000fea0003800000 */
[----:B------:R-:W-:Y:S01]  /*6700*/  IMAD.MOV.U32 R6, RZ, RZ, R9 ;  /* 0x000000ffff067224 */ /* 0x000fe200078e0009 */
[----:B------:R-:W-:Y:S01]  /*6710*/  UMOV UR5, UR36 ;  /* 0x0000002400057c82 */ /* 0x000fe20008000000 */
[----:B------:R-:W-:Y:S01]  /*6720*/  IMAD.MOV.U32 R7, RZ, RZ, R5 ;  /* 0x000000ffff077224 */ /* 0x000fe200078e0005 */
[----:B------:R-:W-:-:S06]  /*6730*/  UMOV UR7, UR37 ;  /* 0x0000002500077c82 */ /* 0x000fcc0008000000 */
.L_x_1921:
        /* <DEDUP_REMOVED lines=9> */
.L_x_1914:
[----:B------:R-:W-:Y:S01]  /*67d0*/  ULEA UR10, UR37, UR38, 0x3 ;  /* 0x00000026250a7291 */ /* 0x000fe2000f8e183f */
[----:B------:R-:W-:-:S05]  /*67e0*/  IMAD.U32 R0, RZ, RZ, UR36 ;  /* 0x00000024ff007e24 */ /* 0x000fca000f8e00ff */
[----:B------:R-:W-:-:S04]  /*67f0*/  SHF.L.U32 R0, R0, 0x1f, RZ ;  /* 0x0000001f00007819 */ /* 0x000fc800000006ff */
[----:B------:R1:W2:Y:S01]  /*6800*/  SYNCS.PHASECHK.TRANS64.TRYWAIT P2, [UR10+0x28830], R0 ;  /* 0x02883000ff0075a7 */ /* 0x0002a2000804014a */
[----:B------:R-:W-:Y:S05]  /*6810*/  @!P0 BRA `(.L_x_1915) ;  /* 0x0000000000048947 */ /* 0x000fea0003800000 */
[----:B------:R-:W-:Y:S01]  /*6820*/  BPT.TRAP 0x1 ;  /* 0x000000040000795c */ /* 0x000fe20000300000 */
.L_x_1915:
[----:B--2---:R-:W-:Y:S05]  /*6830*/  @P2 BRA `(.L_x_1913) ;  /* 0x0000000000082947 */ /* 0x004fea0003800000 */
[----:B------:R-:W2:Y:S02]  /*6840*/  SYNCS.PHASECHK.TRANS64.TRYWAIT P2, [UR10+0x28830], R0 ;  /* 0x02883000ff0075a7 */ /* 0x000ea4000804014a */
[----:B--2---:R-:W-:Y:S05]  /*6850*/  @!P2 BRA `(.L_x_1916) ;  /* 0x00000068005ca947 */ /* 0x004fea0003800000 */
.L_x_1913:
        /* <DEDUP_REMOVED lines=46> */
.L_x_1918:
[----:B------:R-:W-:Y:S01]  /*6b40*/  ULEA UR10, UR7, UR38, 0x3 ;  /* 0x00000026070a7291 */ /* 0x000fe2000f8e183f */
[----:B------:R-:W-:-:S05]  /*6b50*/  IMAD.U32 R0, RZ, RZ, UR5 ;  /* 0x00000005ff007e24 */ /* 0x000fca000f8e00ff */
[----:B------:R-:W-:-:S04]  /*6b60*/  SHF.L.U32 R0, R0, 0x1f, RZ ;  /* 0x0000001f00007819 */ /* 0x000fc800000006ff */
[----:B------:R1:W2:Y:S01]  /*6b70*/  SYNCS.PHASECHK.TRANS64.TRYWAIT P2, [UR10+0x28850], R0 ;  /* 0x02885000ff0075a7 */ /* 0x0002a2000804014a */
[----:B------:R-:W-:Y:S05]  /*6b80*/  @!P0 BRA `(.L_x_1919) ;  /* 0x0000000000048947 */ /* 0x000fea0003800000 */
[----:B------:R-:W-:Y:S01]  /*6b90*/  BPT.TRAP 0x1 ;  /* 0x000000040000795c */ /* 0x000fe20000300000 */
.L_x_1919:
[----:B--2---:R-:W-:Y:S05]  /*6ba0*/  @P2 BRA `(.L_x_1917) ;  /* 0x0000000000082947 */ /* 0x004fea0003800000 */
[----:B------:R-:W2:Y:S02]  /*6bb0*/  SYNCS.PHASECHK.TRANS64.TRYWAIT P2, [UR10+0x28850], R0 ;  /* 0x02885000ff0075a7 */ /* 0x000ea4000804014a */
[----:B--2---:R-:W-:Y:S05]  /*6bc0*/  @!P2 BRA `(.L_x_1920) ;  /* 0x000000640098a947 */ /* 0x004fea0003800000 */
.L_x_1917:
[----:B------:R-:W-:Y:S01]  /*6bd0*/  UIADD3 UR5, UR38, 0x400, URZ ;  /* 0x0000040026057890 */ /* 0x000fe2000fffe03f */
[----:B------:R-:W-:Y:S01]  /*6be0*/  WARPGROUP.ARRIVE ;  /* 0x00000000000079c5 */ /* 0x000fe20000000000 */
[----:B------:R-:W-:Y:S01]  /*6bf0*/  UMOV UR11, 0x40000040 ;  /* 0x40000040000b7882 */ /* 0x000fe20000000000 */
[----:B-12---:R-:W-:Y:S01]  /*6c00*/  FMNMX.FTZ R0, R24, R7, !PT ;  /* 0x0000000718007209 */ /* 0x006fe20007810000 */
[----:B------:R-:W-:Y:S01]  /*6c10*/  USHF.R.U32.HI UR5, URZ, 0x4, UR5 ;  /* 0x000000043f057899 */ /* 0x000fe20008011605 */
[----:B------:R-:W-:Y:S02]  /*6c20*/  ISETP.LT.AND P2, PT, RZ, UR6, PT ;  /* 0x00000006ff007c0c */ /* 0x000fe4000bf41270 */
[----:B------:R-:W-:Y:S01]  /*6c30*/  FMNMX.FTZ R5, R25, R0, !PT ;  /* 0x0000000019057209 */ /* 0x000fe20007810000 */
[----:B------:R-:W-:-:S03]  /*6c40*/  ULOP3.LUT UR5, UR5, 0x3fff, URZ, 0xc0, !UPT ;  /* 0x00003fff05057892 */ /* 0x000fc6000f8ec03f */
[----:B------:R-:W-:Y:S01]  /*6c50*/  FMNMX.FTZ R0, R28, R5, !PT ;  /* 0x000000051c007209 */ /* 0x000fe20007810000 */
[----:B------:R-:W-:-:S03]  /*6c60*/  ULOP3.LUT UR5, UR5, 0x4000000, URZ, 0xfc, !UPT ;  /* 0x0400000005057892 */ /* 0x000fc6000f8efc3f */
[----:B------:R-:W-:Y:S01]  /*6c70*/  FMNMX.FTZ R5, R29, R0, !PT ;  /* 0x000000001d057209 */ /* 0x000fe20007810000 */
[----:B------:R-:W-:-:S03]  /*6c80*/  ULEA UR5, UR7, UR5, 0xb ;  /* 0x0000000507057291 */ /* 0x000fc6000f8e583f */
[----:B------:R-:W-:-:S04]  /*6c90*/  FMNMX.FTZ R0, R32, R5, !PT ;  /* 0x0000000520007209 */ /* 0x000fc80007810000 */
[----:B------:R-:W-:Y:S01]  /*6ca0*/  UMOV UR10, UR5 ;  /* 0x00000005000a7c82 */ /* 0x000fe20008000000 */
[----:B------:R-:W-:Y:S01]  /*6cb0*/  FMNMX.FTZ R5, R33, R0, !PT ;  /* 0x0000000021057209 */ /* 0x000fe20007810000 */
[----:B------:R-:W-:Y:S01]  /*6cc0*/  HGMMA.64x128x16.F32 R88, R180, gdesc[UR8].tnspB, R88, gsb0 ;  /* 0x41e00008b4587df0 */ /* 0x000fe20008000858 */
[----:B------:R-:W-:Y:S01]  /*6cd0*/  UIADD3 UR10, UR5, 0x80, URZ ;  /* 0x00000080050a7890 */ /* 0x000fe2000fffe03f */
[----:B------:R-:W-:Y:S01]  /*6ce0*/  UMOV UR11, 0x40000040 ;  /* 0x40000040000b7882 */ /* 0x000fe20000000000 */
        /* <DEDUP_REMOVED lines=26> */
[----:B------:R-:W1:Y:S03]  /*6e90*/  LDC R0, c[0x0][0x988] ;  /* 0x00026200ff007b82 */ /* 0x000e660000000800 */
[----:B------:R-:W2:Y:S02]  /*6ea0*/  SHFL.BFLY PT, R5, R8, 0x2, 0x1f ;  /* 0x0c401f0008057f89 */ /* 0x000ea400000e0000 */
[----:B--2---:R-:W-:Y:S02]  /*6eb0*/  FMNMX.FTZ R9, R8, R5, !PT ;  /* 0x0000000508097209 */ /* 0x004fe40007810000 */
[----:B------:R-:W-:-:S03]  /*6ec0*/  FMNMX.FTZ R8, R26, R6, !PT ;  /* 0x000000061a087209 */ /* 0x000fc60007810000 */
        /* <DEDUP_REMOVED lines=41> */
[----:B------:R-:W1:Y:S01]  /*7160*/  SHFL.BFLY PT, R10, R9, 0x2, 0x1f ;  /* 0x0c401f00090a7f89 */ /* 0x000e6200000e0000 */
[----:B------:R-:W-:Y:S02]  /*7170*/  WARPGROUP.DEPBAR.LE gsb0, 0x0 ;  /* 0x00008000000079c5 */ /* 0x000fe40000010000 */
[----:B------:R-:W-:-:S06]  /*7180*/  WARPGROUP.ARRIVE ;  /* 0x00000000000079c5 */ /* 0x000fcc0000000000 */
[----:B------:R-:W-:Y:S01]  /*7190*/  HGMMA.64x128x16.F32 R88, R172, gdesc[UR8].tnspB, R88, gsb0 ;  /* 0x41e00008ac587df0 */ /* 0x000fe20008000858 */
[----:B------:R-:W-:Y:S01]  /*71a0*/  UIADD3 UR10, UR5, 0x180, URZ ;  /* 0x00000180050a7890 */ /* 0x000fe2000fffe03f */
[----:B------:R-:W-:Y:S01]  /*71b0*/  UMOV UR11, 0x40000040 ;  /* 0x40000040000b7882 */ /* 0x000fe20000000000 */
[----:B-1----:R-:W-:-:S05]  /*71c0*/  FMNMX.FTZ R14, R9, R10, !PT ;  /* 0x0000000a090e7209 */ /* 0x002fca0007810000 */
[----:B------:R-:W1:Y:S02]  /*71d0*/  SHFL.BFLY PT, R9, R14, 0x1, 0x1f ;  /* 0x0c201f000e097f89 */ /* 0x000e6400000e0000 */
[----:B-1----:R-:W-:Y:S01]  /*71e0*/  FMNMX.FTZ R9, R14, R9, !PT ;  /* 0x000000090e097209 */ /* 0x002fe20007810000 */
[----:B------:R-:W-:Y:S02]  /*71f0*/  WARPGROUP.DEPBAR.LE gsb0, 0x0 ;  /* 0x00008000000079c5 */ /* 0x000fe40000010000 */
[----:B------:R-:W-:-:S06]  /*7200*/  WARPGROUP.ARRIVE ;  /* 0x00000000000079c5 */ /* 0x000fcc0000000000 */
[----:B------:R-:W-:Y:S01]  /*7210*/  HGMMA.64x128x16.F32 R88, R168, gdesc[UR8].tnspB, R88, gsb0 ;  /* 0x41e00008a8587df0 */ /* 0x000fe20008000858 */
[----:B------:R-:W-:Y:S01]  /*7220*/  UIADD3 UR10, UR5, 0x200, URZ ;  /* 0x00000200050a7890 */ /* 0x000fe2000fffe03f */
[----:B------:R-:W-:Y:S01]  /*7230*/  UMOV UR11, 0x40000040 ;  /* 0x40000040000b7882 */ /* 0x000fe20000000000 */
[----:B------:R-:W-:Y:S02]  /*7240*/  WARPGROUP.DEPBAR.LE gsb0, 0x0 ;  /* 0x00008000000079c5 */ /* 0x000fe40000010000 */
[----:B------:R-:W-:Y:S01]  /*7250*/  WARPGROUP.ARRIVE ;  /* 0x00000000000079c5 */ /* 0x000fe20000000000 */
[----:B------:R-:W-:-:S04]  /*7260*/  FMUL.FTZ R169, R5, R0 ;  /* 0x0000000005a97220 */ /* 0x000fc80000410000 */
[-CC-:B------:R-:W-:Y:S02]  /*7270*/  FFMA.FTZ R11, R25, R0.reuse, -R169.reuse ;  /* 0x00000000190b7223 */ /* 0x180fe400000108a9 */
[----:B------:R-:W-:Y:S01]  /*7280*/  HGMMA.64x128x16.F32 R88, R152, gdesc[UR8].tnspB, R88, gsb0 ;  /* 0x41e0000898587df0 */ /* 0x000fe20008000858 */
[----:B------:R-:W-:Y:S01]  /*7290*/  UIADD3 UR10, UR5, 0x280, URZ ;  /* 0x00000280050a7890 */ /* 0x000fe2000fffe03f */
[-CC-:B------:R-:W-:Y:S01]  /*72a0*/  FFMA.FTZ R25, R41, R0.reuse, -R169.reuse ;  /* 0x0000000029197223 */ /* 0x180fe200000108a9 */
[----:B------:R-:W-:Y:S01]  /*72b0*/  UMOV UR11, 0x40000040 ;  /* 0x40000040000b7882 */ /* 0x000fe20000000000 */
[-CC-:B------:R-:W-:Y:S01]  /*72c0*/  FFMA.FTZ R41, R57, R0.reuse, -R169.reuse ;  /* 0x0000000039297223 */ /* 0x180fe200000108a9 */
[-CC-:B------:R-:W-:Y:S01]  /*72d0*/  FFMA.FTZ R57, R73, R0.reuse, -R169.reuse ;  /* 0x0000000049397223 */ /* 0x180fe200000108a9 */
[----:B------:R-:W-:Y:S01]  /*72e0*/  FADD.FTZ R73, -R9, R6 ;  /* 0x0000000609497221 */ /* 0x000fe20000010100 */
[-CC-:B------:R-:W-:Y:S01]  /*72f0*/  FFMA.FTZ R180, R24, R0.reuse, -R169.reuse ;  /* 0x0000000018b47223 */ /* 0x180fe200000108a9 */
[-CC-:B------:R-:W-:Y:S01]  /*7300*/  FFMA.FTZ R182, R28, R0.reuse, -R169.reuse ;  /* 0x000000001cb67223 */ /* 0x180fe200000108a9 */
[----:B------:R-:W-:Y:S01]  /*7310*/  MUFU.EX2 R11, R11 ;  /* 0x0000000b000b7308 */ /* 0x000fe20000000800 */
[-C--:B------:R-:W-:Y:S01]  /*7320*/  FMUL.FTZ R6, R73, R0.reuse ;  /* 0x0000000049067220 */ /* 0x080fe20000410000 */
[-C--:B------:R-:W-:Y:S01]  /*7330*/  FMUL.FTZ R73, R9, R0.reuse ;  /* 0x0000000009497220 */ /* 0x080fe20000410000 */
[-CC-:B------:R-:W-:Y:S01]  /*7340*/  FFMA.FTZ R13, R29, R0.reuse, -R169.reuse ;  /* 0x000000001d0d7223 */ /* 0x180fe200000108a9 */
[-CC-:B------:R-:W-:Y:S01]  /*7350*/  FFMA.FTZ R176, R32, R0.reuse, -R169.reuse ;  /* 0x0000000020b07223 */ /* 0x180fe200000108a9 */
[-C--:B------:R-:W-:Y:S01]  /*7360*/  FFMA.FTZ R15, R33, R0.reuse, -R169 ;  /* 0x00000000210f7223 */ /* 0x080fe200000108a9 */
[-CC-:B------:R-:W-:Y:S01]  /*7370*/  FFMA.FTZ R181, R26, R0.reuse, -R73.reuse ;  /* 0x000000001ab57223 */ /* 0x180fe20000010849 */
[----:B------:R-:W-:Y:S01]  /*7380*/  FFMA.FTZ R20, R27, R0, -R73 ;  /* 0x000000001b147223 */ /* 0x000fe20000010849 */
[----:B------:R-:W1:Y:S01]  /*7390*/  MUFU.EX2 R180, R180 ;  /* 0x000000b400b47308 */ /* 0x000e620000000800 */
[----:B------:R-:W-:-:S02]  /*73a0*/  IMAD.U32 R27, RZ, RZ, UR37 ;  /* 0x00000025ff1b7e24 */ /* 0x000fc4000f8e00ff */
[-CC-:B------:R-:W-:Y:S01]  /*73b0*/  FFMA.FTZ R183, R30, R0.reuse, -R73.reuse ;  /* 0x000000001eb77223 */ /* 0x180fe20000010849 */
[-CC-:B------:R-:W-:Y:S01]  /*73c0*/  FFMA.FTZ R32, R31, R0.reuse, -R73.reuse ;  /* 0x000000001f207223 */ /* 0x180fe20000010849 */
[-CC-:B------:R-:W-:Y:S01]  /*73d0*/  FFMA.FTZ R177, R34, R0.reuse, -R73.reuse ;  /* 0x0000000022b17223 */ /* 0x180fe20000010849 */
[----:B------:R-:W-:Y:S01]  /*73e0*/  IADD3 R31, -R23, 0xb, RZ ;  /* 0x0000000b171f7810 */ /* 0x000fe20007ffe1ff */
[-C--:B------:R-:W-:Y:S01]  /*73f0*/  FFMA.FTZ R34, R35, R0.reuse, -R73 ;  /* 0x0000000023227223 */ /* 0x080fe20000010849 */
[----:B------:R-:W-:Y:S01]  /*7400*/  @!P1 LEA R27, R27, UR38, 0x3 ;  /* 0x000000261b1b9c11 */ /* 0x000fe2000f8e18ff */
[----:B------:R-:W-:Y:S01]  /*7410*/  MUFU.EX2 R6, R6 ;  /* 0x0000000600067308 */ /* 0x000fe20000000800 */
[-C--:B------:R-:W-:Y:S01]  /*7420*/  FFMA.FTZ R178, R36, R0.reuse, -R169 ;  /* 0x0000000024b27223 */ /* 0x080fe200000108a9 */
[-C--:B------:R-:W-:Y:S01]  /*7430*/  FFMA.FTZ R179, R38, R0.reuse, -R73 ;  /* 0x0000000026b37223 */ /* 0x080fe20000010849 */
[----:B------:R-:W-:Y:S01]  /*7440*/  FFMA.FTZ R21, R37, R0, -R169 ;  /* 0x0000000025157223 */ /* 0x000fe200000108a9 */
[----:B------:R-:W-:-:S02]  /*7450*/  @!P1 VIADD R27, R27, 0x28840 ;  /* 0x000288401b1b9836 */ /* 0x000fc40000000000 */
[-C--:B------:R-:W-:Y:S01]  /*7460*/  FFMA.FTZ R38, R39, R0.reuse, -R73 ;  /* 0x0000000027267223 */ /* 0x080fe20000010849 */
[-C--:B------:R-:W-:Y:S01]  /*7470*/  FFMA.FTZ R172, R40, R0.reuse, -R169 ;  /* 0x0000000028ac7223 */ /* 0x080fe200000108a9 */
[----:B------:R-:W-:Y:S01]  /*7480*/  FFMA.FTZ R173, R42, R0, -R73 ;  /* 0x000000002aad7223 */ /* 0x000fe20000010849 */
[----:B------:R-:W2:Y:S01]  /*7490*/  MUFU.EX2 R181, R181 ;  /* 0x000000b500b57308 */ /* 0x000ea20000000800 */
[----:B------:R-:W-:Y:S01]  /*74a0*/  @!P1 PRMT R27, RZ, 0x654, R27 ;  /* 0x00000654ff1b9816 */ /* 0x000fe2000000001b */
[----:B-1----:R-:W-:Y:S01]  /*74b0*/  FFMA.FTZ R4, R7, R4, R180 ;  /* 0x0000000407047223 */ /* 0x002fe200000100b4 */
[-C--:B------:R-:W-:Y:S01]  /*74c0*/  FFMA.FTZ R30, R43, R0.reuse, -R73 ;  /* 0x000000002b1e7223 */ /* 0x080fe20000010849 */
[-C--:B------:R-:W-:Y:S01]  /*74d0*/  FFMA.FTZ R174, R44, R0.reuse, -R169 ;  /* 0x000000002cae7223 */ /* 0x080fe200000108a9 */
[-C--:B------:R-:W-:Y:S01]  /*74e0*/  FFMA.FTZ R175, R46, R0.reuse, -R73 ;  /* 0x000000002eaf7223 */ /* 0x080fe20000010849 */
[-C--:B------:R-:W-:Y:S01]  /*74f0*/  FFMA.FTZ R29, R45, R0.reuse, -R169 ;  /* 0x000000002d1d7223 */ /* 0x080fe200000108a9 */
[-C--:B------:R-:W-:Y:S01]  /*7500*/  FFMA.FTZ R26, R47, R0.reuse, -R73 ;  /* 0x000000002f1a7223 */ /* 0x080fe20000010849 */
[----:B------:R-:W1:Y:S01]  /*7510*/  MUFU.EX2 R20, R20 ;  /* 0x0000001400147308 */ /* 0x000e620000000800 */
        /* <DEDUP_REMOVED lines=8> */
[----:B--2---:R-:W-:Y:S01]  /*75a0*/  FFMA.FTZ R3, R6, R3, R181 ;  /* 0x0000000306037223 */ /* 0x004fe200000100b5 */
[-CC-:B------:R-:W-:Y:S01]  /*75b0*/  FFMA.FTZ R8, R72, R0.reuse, -R169.reuse ;  /* 0x0000000048087223 */ /* 0x180fe200000108a9 */
[-CC-:B------:R-:W-:Y:S01]  /*75c0*/  FFMA.FTZ R10, R76, R0.reuse, -R169.reuse ;  /* 0x000000004c0a7223 */ /* 0x180fe200000108a9 */
[-CC-:B------:R-:W-:Y:S01]  /*75d0*/  FFMA.FTZ R61, R77, R0.reuse, -R169.reuse ;  /* 0x000000004d3d7223 */ /* 0x180fe200000108a9 */
[-CC-:B------:R-:W-:Y:S01]  /*75e0*/  FFMA.FTZ R12, R80, R0.reuse, -R169.reuse ;  /* 0x00000000500c7223 */ /* 0x180fe200000108a9 */
[-CC-:B------:R-:W-:Y:S01]  /*75f0*/  FFMA.FTZ R65, R81, R0.reuse, -R169.reuse ;  /* 0x0000000051417223 */ /* 0x180fe200000108a9 */
[-CC-:B------:R-:W-:Y:S01]  /*7600*/  FFMA.FTZ R84, R84, R0.reuse, -R169.reuse ;  /* 0x0000000054547223 */ /* 0x180fe200000108a9 */
[----:B------:R-:W-:Y:S01]  /*7610*/  MUFU.EX2 R183, R183 ;  /* 0x000000b700b77308 */ /* 0x000fe20000000800 */
[-C--:B------:R-:W-:Y:S01]  /*7620*/  FFMA.FTZ R69, R85, R0.reuse, -R169 ;  /* 0x0000000055457223 */ /* 0x080fe200000108a9 */
[-CC-:B------:R-:W-:Y:S01]  /*7630*/  FFMA.FTZ R28, R51, R0.reuse, -R73.reuse ;  /* 0x00000000331c7223 */ /* 0x180fe20000010849 */
[-CC-:B------:R-:W-:Y:S01]  /*7640*/  FFMA.FTZ R171, R54, R0.reuse, -R73.reuse ;  /* 0x0000000036ab7223 */ /* 0x180fe20000010849 */
[-CC-:B------:R-:W-:Y:S01]  /*7650*/  FFMA.FTZ R24, R55, R0.reuse, -R73.reuse ;  /* 0x0000000037187223 */ /* 0x180fe20000010849 */
[--C-:B------:R-:W-:Y:S01]  /*7660*/  FFMA.FTZ R36, R59, R0, -R73.reuse ;  /* 0x000000003b247223 */ /* 0x100fe20000010849 */
[----:B------:R-:W-:Y:S01]  /*7670*/  F2FP.F16.F32.PACK_AB R180, R11, R180 ;  /* 0x000000b40bb4723e */ /* 0x000fe200000000ff */
[-CC-:B------:R-:W-:Y:S01]  /*7680*/  FFMA.FTZ R63, R63, R0.reuse, -R73.reuse ;  /* 0x000000003f3f7223 */ /* 0x180fe20000010849 */
[----:B------:R-:W-:Y:S01]  /*7690*/  MUFU.EX2 R13, R13 ;  /* 0x0000000d000d7308 */ /* 0x000fe20000000800 */
[-CC-:B------:R-:W-:Y:S01]  /*76a0*/  FFMA.FTZ R66, R66, R0.reuse, -R73.reuse ;  /* 0x0000000042427223 */ /* 0x180fe20000010849 */
[-CC-:B------:R-:W-:Y:S01]  /*76b0*/  FFMA.FTZ R67, R67, R0.reuse, -R73.reuse ;  /* 0x0000000043437223 */ /* 0x180fe20000010849 */
[----:B-1----:R-:W-:Y:S01]  /*76c0*/  F2FP.F16.F32.PACK_AB R181, R20, R181 ;  /* 0x000000b514b5723e */ /* 0x002fe200000000ff */
        /* <DEDUP_REMOVED lines=9> */
[----:B------:R-:W-:Y:S01]  /*7760*/  FFMA.FTZ R86, R86, R0, -R73 ;  /* 0x0000000056567223 */ /* 0x000fe20000010849 */
[----:B------:R-:W-:Y:S01]  /*7770*/  IMAD.U32 R35, RZ, RZ, UR7 ;  /* 0x00000007ff237e24 */ /* 0x000fe2000f8e00ff */
[----:B------:R-:W-:Y:S01]  /*7780*/  UIADD3 UR7, UR6, -0x1, URZ ;  /* 0xffffffff06077890 */ /* 0x000fe2000fffe03f */
[----:B------:R-:W-:Y:S03]  /*7790*/  MUFU.EX2 R176, R176 ;  /* 0x000000b000b07308 */ /* 0x000fe60000000800 */
[----:B------:R-:W-:-:S03]  /*77a0*/  @!P1 LEA R35, R35, UR38, 0x3 ;  /* 0x0000002623239c11 */ /* 0x000fc6000f8e18ff */
[----:B------:R-:W-:Y:S01]  /*77b0*/  UMOV UR6, UR7 ;  /* 0x0000000700067c82 */ /* 0x000fe20008000000 */
[----:B------:R-:W-:Y:S01]  /*77c0*/  UMOV UR7, UR37 ;  /* 0x0000002500077c82 */ /* 0x000fe20008000000 */
        /* <DEDUP_REMOVED lines=8> */
[----:B------:R-:W-:-:S05]  /*7850*/  WARPGROUP.ARRIVE ;  /* 0x00000000000079c5 */ /* 0x000fca0000000000 */
[----:B------:R-:W-:Y:S01]  /*7860*/  MUFU.EX2 R172, R172 ;  /* 0x000000ac00ac7308 */ /* 0x000fe20000000800 */
[-CC-:B------:R-:W-:Y:S01]  /*7870*/  FFMA.FTZ R152, R56, R0.reuse, -R169.reuse ;  /* 0x0000000038987223 */ /* 0x180fe200000108a9 */
[-C--:B------:R-:W-:Y:S01]  /*7880*/  FFMA.FTZ R154, R60, R0.reuse, -R169 ;  /* 0x000000003c9a7223 */ /* 0x080fe200000108a9 */
[-CC-:B------:R-:W-:Y:S01]  /*7890*/  FFMA.FTZ R153, R58, R0.reuse, -R73.reuse ;  /* 0x000000003a997223 */ /* 0x180fe20000010849 */
[----:B------:R-:W-:Y:S01]  /*78a0*/  FFMA.FTZ R155, R62, R0, -R73 ;  /* 0x000000003e9b7223 */ /* 0x000fe20000010849 */
[----:B------:R-:W-:Y:S01]  /*78b0*/  HGMMA.64x128x16.F32 R88, R156, gdesc[UR8].tnspB, R88, gsb0 ;  /* 0x41e000089c587df0 */ /* 0x000fe20008000858 */
[----:B------:R-:W-:Y:S01]  /*78c0*/  UIADD3 UR10, UR5, 0x300, URZ ;  /* 0x00000300050a7890 */ /* 0x000fe2000fffe03f */
[----:B------:R-:W-:Y:S01]  /*78d0*/  UMOV UR11, 0x40000040 ;  /* 0x40000040000b7882 */ /* 0x000fe20000000000 */
        /* <DEDUP_REMOVED lines=27> */
[----:B------:R-:W-:Y:S02]  /*7a90*/  UMOV UR11, 0x40000040 ;  /* 0x40000040000b7882 */ /* 0x000fe40000000000 */
[----:B------:R-:W-:-:S02]  /*7aa0*/  UMOV UR5, UR36 ;  /* 0x0000002400057c82 */ /* 0x000fc40008000000 */
        /* <DEDUP_REMOVED lines=13> */
[----:B------:R-:W1:Y:S08]  /*7b80*/  MUFU.EX2 R57, R57 ;  /* 0x0000003900397308 */ /* 0x000e700000000800 */
[----:B------:R-:W-:Y:S08]  /*7b90*/  MUFU.EX2 R75, R75 ;  /* 0x0000004b004b7308 */ /* 0x000ff00000000800 */
[----:B------:R-:W-:Y:S08]  /*7ba0*/  MUFU.EX2 R10, R10 ;  /* 0x0000000a000a7308 */ /* 0x000ff00000000800 */
[----:B------:R-:W2:Y:S01]  /*7bb0*/  MUFU.EX2 R61, R61 ;  /* 0x0000003d003d7308 */ /* 0x000ea20000000800 */
[----:B------:R-:W-:-:S02]  /*7bc0*/  WARPGROUP.DEPBAR.LE gsb0, 0x0 ;  /* 0x00008000000079c5 */ /* 0x000fc40000010000 */
[----:B------:R-:W-:-:S05]  /*7bd0*/  WARPGROUP.ARRIVE ;  /* 0x00000000000079c5 */ /* 0x000fca0000000000 */
[----:B------:R-:W3:Y:S01]  /*7be0*/  MUFU.EX2 R161, R74 ;  /* 0x0000004a00a17308 */ /* 0x000ee20000000800 */
[----:B-1----:R-:W-:Y:S01]  /*7bf0*/  F2FP.F16.F32.PACK_AB R160, R57, R8 ;  /* 0x0000000839a0723e */ /* 0x002fe200000000ff */
[----:B------:R-:W-:Y:S01]  /*7c00*/  HGMMA.64x128x16.F32 R88, R164, gdesc[UR8].tnspB, R88, gsb0 ;  /* 0x41e00008a4587df0 */ /* 0x000fe20008000858 */
[----:B--2---:R-:W-:-:S05]  /*7c10*/  F2FP.F16.F32.PACK_AB R162, R61, R10 ;  /* 0x0000000a3da2723e */ /* 0x004fca00000000ff */
[----:B------:R-:W1:Y:S08]  /*7c20*/  MUFU.EX2 R163, R78 ;  /* 0x0000004e00a37308 */ /* 0x000e700000000800 */
[----:B------:R-:W2:Y:S08]  /*7c30*/  MUFU.EX2 R79, R79 ;  /* 0x0000004f004f7308 */ /* 0x000eb00000000800 */
[----:B------:R-:W4:Y:S08]  /*7c40*/  MUFU.EX2 R12, R12 ;  /* 0x0000000c000c7308 */ /* 0x000f300000000800 */
[----:B------:R-:W-:Y:S08]  /*7c50*/  MUFU.EX2 R65, R65 ;  /* 0x0000004100417308 */ /* 0x000ff00000000800 */
[----:B------:R-:W-:Y:S08]  /*7c60*/  MUFU.EX2 R83, R83 ;  /* 0x0000005300537308 */ /* 0x000ff00000000800 */
[----:B------:R-:W-:Y:S08]  /*7c70*/  MUFU.EX2 R14, R84 ;  /* 0x00000054000e7308 */ /* 0x000ff00000000800 */
[----:B------:R-:W-:Y:S01]  /*7c80*/  MUFU.EX2 R69, R69 ;  /* 0x0000004500457308 */ /* 0x000fe20000000800 */
[----:B------:R-:W-:-:S02]  /*7c90*/  WARPGROUP.DEPBAR.LE gsb0, 0x0 ;  /* 0x00008000000079c5 */ /* 0x000fc40000010000 */
[----:B------:R5:W-:Y:S06]  /*7ca0*/  BAR.ARV R31, 0x100 ;  /* 0x0004001f0000751d */ /* 0x000bec0000002000 */
[----:B------:R3:W-:Y:S01]  /*7cb0*/  @!P1 SYNCS.ARRIVE.TRANS64.RED.A1T0 RZ, [R27+URZ], RZ ;  /* 0x000000ff1bff99a7 */ /* 0x0007e2000810043f */
[----:B------:R-:W4:Y:S01]  /*7cc0*/  MUFU.EX2 R165, R82 ;  /* 0x0000005200a57308 */ /* 0x000f220000000800 */
[----:B-----5:R-:W-:Y:S02]  /*7cd0*/  @!P1 VIADD R31, R35, 0x28860 ;  /* 0x00028860231f9836 */ /* 0x020fe40000000000 */
[-C--:B------:R-:W-:Y:S01]  /*7ce0*/  FMUL.FTZ R88, R88, R7.reuse ;  /* 0x0000000758587220 */ /* 0x080fe20000410000 */
[-C--:B------:R-:W-:Y:S01]  /*7cf0*/  FMUL.FTZ R89, R89, R7.reuse ;  /* 0x0000000759597220 */ /* 0x080fe20000410000 */
[-C--:B------:R-:W-:Y:S01]  /*7d00*/  FMUL.FTZ R92, R92, R7.reuse ;  /* 0x000000075c5c7220 */ /* 0x080fe20000410000 */
[-C--:B------:R-:W-:Y:S01]  /*7d10*/  FMUL.FTZ R93, R93, R7.reuse ;  /* 0x000000075d5d7220 */ /* 0x080fe20000410000 */
[----:B------:R-:W-:Y:S01]  /*7d20*/  @!P1 PRMT R31, RZ, 0x654, R31 ;  /* 0x00000654ff1f9816 */ /* 0x000fe2000000001f */
[----:B---3--:R-:W-:Y:S01]  /*7d30*/  FADD.FTZ R27, R11, R4 ;  /* 0x000000040b1b7221 */ /* 0x008fe20000010000 */
[----:B------:R-:W-:Y:S01]  /*7d40*/  FADD.FTZ R4, R20, R3 ;  /* 0x0000000314047221 */ /* 0x000fe20000010000 */
[----:B------:R-:W3:Y:S01]  /*7d50*/  MUFU.EX2 R167, R86 ;  /* 0x0000005600a77308 */ /* 0x000ee20000000800 */
        /* <DEDUP_REMOVED lines=59> */
[-C--:B------:R-:W-:Y:S01]  /*8110*/  FMUL.FTZ R148, R148, R7.reuse ;  /* 0x0000000794947220 */ /* 0x080fe20000410000 */
[----:B------:R-:W-:Y:S01]  /*8120*/  FMUL.FTZ R149, R149, R7 ;  /* 0x0000000795957220 */ /* 0x000fe20000410000 */
        /* <DEDUP_REMOVED lines=40> */
[----:B------:R-:W-:Y:S01]  /*83b0*/  FADD.FTZ R3, R61, R20 ;  /* 0x000000143d037221 */ /* 0x000fe20000010000 */
[----:B--2---:R-:W-:Y:S01]  /*83c0*/  FADD.FTZ R4, R79, R4 ;  /* 0x000000044f047221 */ /* 0x004fe20000010000 */
[-C--:B------:R-:W-:Y:S01]  /*83d0*/  FMUL.FTZ R130, R130, R6.reuse ;  /* 0x0000000682827220 */ /* 0x080fe20000410000 */
[-C--:B------:R-:W-:Y:S01]  /*83e0*/  FMUL.FTZ R131, R131, R6.reuse ;  /* 0x0000000683837220 */ /* 0x080fe20000410000 */
[----:B----4-:R-:W-:Y:S01]  /*83f0*/  FADD.FTZ R20, R12, R3 ;  /* 0x000000030c147221 */ /* 0x010fe20000010000 */
        /* <DEDUP_REMOVED lines=11> */
[-C--:B------:R-:W-:Y:S01]  /*84b0*/  FMUL.FTZ R146, R146, R6.reuse ;  /* 0x0000000692927220 */ /* 0x080fe20000410000 */
[-C--:B------:R-:W-:Y:S01]  /*84c0*/  FMUL.FTZ R147, R147, R6.reuse ;  /* 0x0000000693937220 */ /* 0x080fe20000410000 */
[-C--:B------:R-:W-:Y:S01]  /*84d0*/  FMUL.FTZ R150, R150, R6.reuse ;  /* 0x0000000696967220 */ /* 0x080fe20000410000 */
[----:B------:R-:W-:Y:S01]  /*84e0*/  FMUL.FTZ R151, R151, R6 ;  /* 0x0000000697977220 */ /* 0x000fe20000410000 */
[----:B------:R-:W-:Y:S01]  /*84f0*/  F2FP.F16.F32.PACK_AB R182, R13, R182 ;  /* 0x000000b60db6723e */ /* 0x000fe200000000ff */
[----:B------:R-:W-:Y:S01]  /*8500*/  FADD.FTZ R4, R69, R8 ;  /* 0x0000000845047221 */ /* 0x000fe20000010000 */
[----:B------:R-:W-:Y:S01]  /*8510*/  F2FP.F16.F32.PACK_AB R176, R15, R176 ;  /* 0x000000b00fb0723e */ /* 0x000fe200000000ff */
[----:B-----5:R-:W-:Y:S01]  /*8520*/  FADD.FTZ R3, R24, R3 ;  /* 0x0000000318037221 */ /* 0x020fe20000010000 */
        /* <DEDUP_REMOVED lines=28> */
.L_x_1912:
[----:B------:R-:W-:Y:S06]  /*86f0*/  BAR.ARV 0x8, 0x120 ;  /* 0x0204800000007b1d */ /* 0x000fec0000002000 */
[----:B------:R-:W-:Y:S05]  /*8700*/  @!P0 BRA `(.L_x_1922) ;  /* 0x0000000000048947 */ /* 0x000fea0003800000 */
[----:B------:R-:W-:Y:S01]  /*8710*/  BPT.TRAP 0x1 ;  /* 0x000000040000795c */ /* 0x000fe20000300000 */
.L_x_1922:
[----:B------:R-:W-:Y:S01]  /*8720*/  ULEA UR5, UR37, UR38, 0x3 ;  /* 0x0000002625057291 */ /* 0x000fe2000f8e183f */
[----:B------:R-:W-:-:S05]  /*8730*/  IMAD.U32 R6, RZ, RZ, UR36 ;  /* 0x00000024ff067e24 */ /* 0x000fca000f8e00ff */
[----:B------:R-:W-:-:S04]  /*8740*/  SHF.L.U32 R6, R6, 0x1f, RZ ;  /* 0x0000001f06067819 */ /* 0x000fc800000006ff */
[----:B------:R1:W2:Y:S01]  /*8750*/  SYNCS.PHASECHK.TRANS64.TRYWAIT P2, [UR5+0x28850], R6 ;  /* 0x02885006ff0075a7 */ /* 0x0002a20008040145 */
[----:B------:R-:W-:Y:S05]  /*8760*/  @!P0 BRA `(.L_x_1923) ;  /* 0x0000000000048947 */ /* 0x000fea0003800000 */
[----:B------:R-:W-:Y:S01]  /*8770*/  BPT.TRAP 0x1 ;  /* 0x000000040000795c */ /* 0x000fe20000300000 */
.L_x_1923:
[----:B--2---:R-:W-:Y:S05]  /*8780*/  @P2 BRA `(.L_x_1924) ;  /* 0x0000000000082947 */ /* 0x004fea0003800000 */
[----:B------:R-:W2:Y:S02]  /*8790*/  SYNCS.PHASECHK.TRANS64.TRYWAIT P0, [UR5+0x28850], R6 ;  /* 0x02885006ff0075a7 */ /* 0x000ea40008000145 */
[----:B--2---:R-:W-:Y:S05]  /*87a0*/  @!P0 BRA `(.L_x_1925) ;  /* 0x0000004800b88947 */ /* 0x004fea0003800000 */
.L_x_1924:
[----:B------:R-:W-:Y:S01]  /*87b0*/  UIADD3 UR38, UR38, 0x400, URZ ;  /* 0x0000040026267890 */ /* 0x000fe2000fffe03f */
[----:B------:R-:W-:Y:S01]  /*87c0*/  WARPGROUP.ARRIVE ;  /* 0x00000000000079c5 */ /* 0x000fe20000000000 */
[----:B------:R-:W-:Y:S01]  /*87d0*/  UMOV UR7, 0x40000040 ;  /* 0x4000004000077882 */ /* 0x000fe20000000000 */
[----:B-12---:R-:W1:Y:S01]  /*87e0*/  SHFL.BFLY PT, R6, R3, 0x2, 0x1f ;  /* 0x0c401f0003067f89 */ /* 0x006e6200000e0000 */
[----:B------:R-:W-:Y:S01]  /*87f0*/  USHF.R.U32.HI UR38, URZ, 0x4, UR38 ;  /* 0x000000043f267899 */ /* 0x000fe20008011626 */
[----:B------:R-:W-:Y:S01]  /*8800*/  IMAD.MOV.U32 R21, RZ, RZ, RZ ;  /* 0x000000ffff157224 */ /* 0x000fe200078e00ff */
[----:B------:R-:W-:Y:S01]  /*8810*/  UIADD3 UR56, UR56, 0x1, URZ ;  /* 0x0000000138387890 */ /* 0x000fe2000fffe03f */
[----:B------:R-:W2:Y:S01]  /*8820*/  SHFL.BFLY PT, R7, R4, 0x2, 0x1f ;  /* 0x0c401f0004077f89 */ /* 0x000ea200000e0000 */
[----:B------:R-:W-:Y:S01]  /*8830*/  ULOP3.LUT UR38, UR38, 0x3fff, URZ, 0xc0, !UPT ;  /* 0x00003fff26267892 */ /* 0x000fe2000f8ec03f */
[----:B------:R-:W-:Y:S02]  /*8840*/  IMAD.MOV.U32 R14, RZ, RZ, RZ ;  /* 0x000000ffff0e7224 */ /* 0x000fe400078e00ff */
[----:B------:R-:W-:Y:S01]  /*8850*/  IMAD.MOV.U32 R20, RZ, RZ, -0x800000 ;  /* 0xff800000ff147424 */ /* 0x000fe200078e00ff */
        /* <DEDUP_REMOVED lines=9> */
[----:B------:R-:W-:Y:S02]  /*88f0*/  IMAD.MOV.U32 R3, RZ, RZ, -0x800000 ;  /* 0xff800000ff037424 */ /* 0x000fe400078e00ff */
[----:B--2---:R-:W-:Y:S01]  /*8900*/  FADD.FTZ R7, R7, R4 ;  /* 0x0000000407077221 */ /* 0x004fe20000010000 */
[----:B------:R-:W-:Y:S01]  /*8910*/  USEL UR37, UR37, URZ, UP0 ;  /* 0x0000003f25257287 */ /* 0x000fe20008000000 */
[----:B------:R-:W1:Y:S04]  /*8920*/  SHFL.BFLY PT, R11, R8, 0x1, 0x1f ;  /* 0x0c201f00080b7f89 */ /* 0x000e6800000e0000 */
[----:B------:R-:W2:Y:S01]  /*8930*/  SHFL.BFLY PT, R6, R7, 0x1, 0x1f ;  /* 0x0c201f0007067f89 */ /* 0x000ea200000e0000 */
[----:B-1----:R-:W-:Y:S01]  /*8940*/  FADD.FTZ R11, R8, R11 ;  /* 0x0000000b080b7221 */ /* 0x002fe20000010000 */
[----:B------:R-:W-:-:S02]  /*8950*/  IMAD.U32 R8, RZ, RZ, UR5 ;  /* 0x00000005ff087e24 */ /* 0x000fc4000f8e00ff */
[----:B--2---:R-:W-:Y:S02]  /*8960*/  FADD.FTZ R12, R7, R6 ;  /* 0x00000006070c7221 */ /* 0x004fe40000010000 */
[----:B------:R-:W-:-:S03]  /*8970*/  FSETP.NE.FTZ.AND P2, PT, R11, RZ, PT ;  /* 0x000000ff0b00720b */ /* 0x000fc60003f55000 */
[----:B------:R-:W-:-:S10]  /*8980*/  FSETP.NE.FTZ.AND P0, PT, R12, RZ, PT ;  /* 0x000000ff0c00720b */ /* 0x000fd40003f15000 */
[----:B------:R-:W1:Y:S01]  /*8990*/  @P2 MUFU.LG2 R10, R11 ;  /* 0x0000000b000a2308 */ /* 0x000e620000000c00 */
[C---:B------:R-:W-:Y:S02]  /*89a0*/  @P2 FMUL.FTZ R13, R0.reuse, 0.69314718246459960938 ;  /* 0x3f317218000d2820 */ /* 0x040fe40000410000 */
[----:B------:R-:W-:Y:S01]  /*89b0*/  @P0 FMUL.FTZ R4, R0, 0.69314718246459960938 ;  /* 0x3f31721800040820 */ /* 0x000fe20000410000 */
[----:B------:R-:W-:-:S04]  /*89c0*/  @!P1 VIADD R0, R8, 0x28860 ;  /* 0x0002886008009836 */ /* 0x000fc80000000000 */
[----:B------:R-:W2:Y:S01]  /*89d0*/  @P0 MUFU.LG2 R6, R12 ;  /* 0x0000000c00060308 */ /* 0x000ea20000000c00 */
[----:B------:R-:W-:-:S07]  /*89e0*/  @!P1 PRMT R0, RZ, 0x654, R0 ;  /* 0x00000654ff009816 */ /* 0x000fce0000000000 */
[----:B------:R-:W3:Y:S01]  /*89f0*/  @P0 MUFU.RCP R21, R12 ;  /* 0x0000000c00150308 */ /* 0x000ee20000001000 */
[----:B-1----:R-:W-:-:S04]  /*8a00*/  @P2 FMUL.FTZ R10, R10, 0.69314718246459960938 ;  /* 0x3f3172180a0a2820 */ /* 0x002fc80000410000 */
[----:B------:R-:W-:-:S03]  /*8a10*/  @P2 FFMA.FTZ R3, R13, R9, R10 ;  /* 0x000000090d032223 */ /* 0x000fc6000001000a */
[----:B------:R1:W4:Y:S01]  /*8a20*/  @P2 MUFU.RCP R14, R11 ;  /* 0x0000000b000e2308 */ /* 0x0003220000001000 */
        /* <DEDUP_REMOVED lines=40> */
[-C--:B---3--:R-:W-:Y:S01]  /*8cb0*/  FMUL.FTZ R15, R88, R21.reuse ;  /* 0x00000015580f7220 */ /* 0x088fe20000410000 */
[-C--:B------:R-:W-:Y:S01]  /*8cc0*/  FMUL.FTZ R12, R89, R21.reuse ;  /* 0x00000015590c7220 */ /* 0x080fe20000410000 */
        /* <DEDUP_REMOVED lines=30> */
[----:B------:R-:W-:Y:S01]  /*8eb0*/  FMUL.FTZ R21, R149, R21 ;  /* 0x0000001595157220 */ /* 0x000fe20000410000 */
        /* <DEDUP_REMOVED lines=30> */
[-C--:B-1----:R-:W-:Y:S01]  /*90a0*/  FMUL.FTZ R0, R150, R14.reuse ;  /* 0x0000000e96007220 */ /* 0x082fe20000410000 */
[----:B------:R-:W-:-:S07]  /*90b0*/  FMUL.FTZ R151, R151, R14 ;  /* 0x0000000e97977220 */ /* 0x000fce0000410000 */
.L_x_1895:
        /* <DEDUP_REMOVED lines=8> */
[----:B------:R-:W-:Y:S01]  /*9140*/  VIADD R89, R22, UR42 ;  /* 0x0000002a16597c36 */ /* 0x000fe20008000000 */
[C---:B------:R-:W-:Y:S01]  /*9150*/  IADD3 R29, P2, R16.reuse, 0x20, RZ ;  /* 0x00000020101d7810 */ /* 0x040fe20007f5e0ff */
[----:B------:R-:W-:Y:S01]  /*9160*/  ULDC UR10, c[0x0][0xa88] ;  /* 0x0002a200000a7ab9 */ /* 0x000fe20000000800 */
[C---:B------:R-:W-:Y:S01]  /*9170*/  IADD3 R25, P5, R16.reuse, 0x60, RZ ;  /* 0x0000006010197810 */ /* 0x040fe20007fbe0ff */
[----:B------:R-:W-:Y:S01]  /*9180*/  VIADD R4, R89, 0x8 ;  /* 0x0000000859047836 */ /* 0x000fe20000000000 */
[C---:B------:R-:W-:Y:S01]  /*9190*/  LOP3.LUT R5, R16.reuse, 0x380, RZ, 0xc0, !PT ;  /* 0x0000038010057812 */ /* 0x040fe200078ec0ff */
[----:B------:R-:W1:Y:S01]  /*91a0*/  LDC.64 R86, c[0x0][0xb78] ;  /* 0x0002de00ff567b82 */ /* 0x000e620000000a00 */
[C---:B------:R-:W-:Y:S01]  /*91b0*/  IADD3 R81, P4, R16.reuse, 0x4000, RZ ;  /* 0x0000400010517810 */ /* 0x040fe20007f9e0ff */
[----:B------:R-:W-:Y:S01]  /*91c0*/  USHF.R.S32.HI UR5, URZ, 0x1f, UR43 ;  /* 0x0000001f3f057899 */ /* 0x000fe2000801142b */
[----:B------:R-:W-:Y:S01]  /*91d0*/  IADD3 R27, P6, R16, 0x40, RZ ;  /* 0x00000040101b7810 */ /* 0x000fe20007fde0ff */
[----:B------:R-:W-:Y:S01]  /*91e0*/  ULDC.64 UR8, c[0x0][0xb70] ;  /* 0x0002dc0000087ab9 */ /* 0x000fe20000000a00 */
[----:B------:R-:W-:Y:S01]  /*91f0*/  LOP3.LUT R28, R29, 0x380, RZ, 0xc0, !PT ;  /* 0x000003801d1c7812 */ /* 0x000fe200078ec0ff */
[----:B------:R-:W-:Y:S01]  /*9200*/  UIMAD UR5, UR5, UR8, URZ ;  /* 0x00000008050572a4 */ /* 0x000fe2000f8e023f */
[----:B------:R-:W-:Y:S01]  /*9210*/  LOP3.LUT P0, RZ, R186, 0x3, RZ, 0xc0, !PT ;  /* 0x00000003baff7812 */ /* 0x000fe2000780c0ff */
[----:B------:R-:W-:Y:S01]  /*9220*/  UIMAD.WIDE.U32 UR6, UR43, UR8, URZ ;  /* 0x000000082b0672a5 */ /* 0x000fe2000f8e003f */
[----:B------:R-:W-:Y:S01]  /*9230*/  LOP3.LUT R24, R25, 0x380, RZ, 0xc0, !PT ;  /* 0x0000038019187812 */ /* 0x000fe200078ec0ff */
[----:B------:R-:W-:Y:S01]  /*9240*/  UIMAD UR5, UR43, UR9, UR5 ;  /* 0x000000092b0572a4 */ /* 0x000fe2000f8e0205 */
[----:B------:R-:W-:Y:S01]  /*9250*/  SHF.R.U64 R5, R5, 0x3, RZ ;  /* 0x0000000305057819 */ /* 0x000fe200000012ff */
[----:B------:R-:W-:Y:S01]  /*9260*/  USHF.R.S32.HI UR8, URZ, 0x1f, UR44 ;  /* 0x0000001f3f087899 */ /* 0x000fe2000801142c */
[----:B------:R-:W-:Y:S01]  /*9270*/  LOP3.LUT R14, R81, 0x380, RZ, 0xc0, !PT ;  /* 0x00000380510e7812 */ /* 0x000fe200078ec0ff */
[----:B------:R-:W-:Y:S01]  /*9280*/  UIADD3 UR5, UR7, UR5, URZ ;  /* 0x0000000507057290 */ /* 0x000fe2000fffe03f */
[----:B------:R-:W-:-:S02]  /*9290*/  LOP3.LUT R26, R27, 0x380, RZ, 0xc0, !PT ;  /* 0x000003801b1a7812 */ /* 0x000fc400078ec0ff */
[----:B------:R-:W-:Y:S02]  /*92a0*/  SHF.R.U64 R28, R28, 0x3, RZ ;  /* 0x000000031c1c7819 */ /* 0x000fe400000012ff */
[----:B------:R-:W-:Y:S02]  /*92b0*/  ISETP.GE.OR P1, PT, R4, UR10, P0 ;  /* 0x0000000a04007c0c */ /* 0x000fe40008726670 */
[----:B------:R-:W-:Y:S02]  /*92c0*/  SHF.R.U64 R24, R24, 0x3, RZ ;  /* 0x0000000318187819 */ /* 0x000fe400000012ff */
[----:B------:R-:W-:Y:S01]  /*92d0*/  LOP3.LUT R4, R5, R16, RZ, 0x3c, !PT ;  /* 0x0000001005047212 */ /* 0x000fe200078e3cff */
[----:B------:R-:W-:Y:S01]  /*92e0*/  IMAD.MOV.U32 R5, RZ, RZ, R17 ;  /* 0x000000ffff057224 */ /* 0x000fe200078e0011 */
[----:B------:R-:W-:Y:S02]  /*92f0*/  SHF.R.U64 R14, R14, 0x3, RZ ;  /* 0x000000030e0e7819 */ /* 0x000fe400000012ff */
[----:B------:R-:W-:-:S02]  /*9300*/  SHF.R.U64 R26, R26, 0x3, RZ ;  /* 0x000000031a1a7819 */ /* 0x000fc400000012ff */
[----:B------:R-:W-:Y:S01]  /*9310*/  LOP3.LUT R28, R28, R29, RZ, 0x3c, !PT ;  /* 0x0000001d1c1c7212 */ /* 0x000fe200078e3cff */
[--C-:B------:R-:W-:Y:S01]  /*9320*/  IMAD.X R29, RZ, RZ, R17.reuse, P2 ;  /* 0x000000ffff1d7224 */ /* 0x100fe200010e0611 */
[----:B------:R-:W-:Y:S02]  /*9330*/  LOP3.LUT R24, R24, R25, RZ, 0x3c, !PT ;  /* 0x0000001918187212 */ /* 0x000fe400078e3cff */
[----:B------:R-:W-:Y:S02]  /*9340*/  IADD3 R25, P2, R16, 0x4040, RZ ;  /* 0x0000404010197810 */ /* 0x000fe40007f5e0ff */
[----:B------:R-:W-:Y:S02]  /*9350*/  LOP3.LUT R14, R14, R81, RZ, 0x3c, !PT ;  /* 0x000000510e0e7212 */ /* 0x000fe400078e3cff */
[----:B------:R-:W-:Y:S01]  /*9360*/  LOP3.LUT R26, R26, R27, RZ, 0x3c, !PT ;  /* 0x0000001b1a1a7212 */ /* 0x000fe200078e3cff */
[----:B------:R-:W-:Y:S01]  /*9370*/  IMAD.X R27, RZ, RZ, R17, P6 ;  /* 0x000000ffff1b7224 */ /* 0x000fe200030e0611 */
[----:B------:R-:W-:-:S02]  /*9380*/  MOV R81, R4 ;  /* 0x0000000400517202 */ /* 0x000fc40000000f00 */
[----:B------:R-:W-:Y:S02]  /*9390*/  F2FP.F16.F32.PACK_AB R5, R10, R13 ;  /* 0x0000000d0a05723e */ /* 0x000fe400000000ff */
[----:B------:R-:W-:Y:S02]  /*93a0*/  IADD3 R84, P6, R16, 0x4060, RZ ;  /* 0x0000406010547810 */ /* 0x000fe40007fde0ff */
[----:B------:R-:W-:Y:S02]  /*93b0*/  LOP3.LUT R10, R25, 0x380, RZ, 0xc0, !PT ;  /* 0x00000380190a7812 */ /* 0x000fe400078ec0ff */
[----:B------:R-:W-:Y:S02]  /*93c0*/  LOP3.LUT R13, R84, 0x380, RZ, 0xc0, !PT ;  /* 0x00000380540d7812 */ /* 0x000fe400078ec0ff */
[----:B------:R-:W-:Y:S02]  /*93d0*/  SHF.R.U64 R10, R10, 0x3, RZ ;  /* 0x000000030a0a7819 */ /* 0x000fe400000012ff */
[----:B------:R-:W-:Y:S01]  /*93e0*/  F2FP.F16.F32.PACK_AB R4, R12, R15 ;  /* 0x0000000f0c04723e */ /* 0x000fe200000000ff */
[----:B------:R-:W-:Y:S01]  /*93f0*/  BAR.SYNC.DEFER_BLOCKING 0x1, 0x100 ;  /* 0x0044000000007b1d */ /* 0x000fe20000010000 */
[----:B------:R-:W-:-:S02]  /*9400*/  IADD3 R15, P3, R16, 0x4020, RZ ;  /* 0x00004020100f7810 */ /* 0x000fc40007f7e0ff */
[----:B------:R-:W-:Y:S02]  /*9410*/  F2FP.F16.F32.PACK_AB R6, R6, R11 ;  /* 0x0000000b0606723e */ /* 0x000fe400000000ff */
[----:B------:R-:W-:Y:S01]  /*9420*/  SHF.R.U64 R11, R13, 0x3, RZ ;  /* 0x000000030d0b7819 */ /* 0x000fe200000012ff */
[--C-:B------:R-:W-:Y:S01]  /*9430*/  IMAD.X R13, RZ, RZ, R17.reuse, P3 ;  /* 0x000000ffff0d7224 */ /* 0x100fe200018e0611 */
[----:B------:R-:W-:Y:S01]  /*9440*/  LOP3.LUT R10, R10, R25, RZ, 0x3c, !PT ;  /* 0x000000190a0a7212 */ /* 0x000fe200078e3cff */
[--C-:B------:R-:W-:Y:S01]  /*9450*/  IMAD.X R25, RZ, RZ, R17.reuse, P5 ;  /* 0x000000ffff197224 */ /* 0x100fe200028e0611 */
[----:B------:R-:W-:Y:S02]  /*9460*/  LOP3.LUT R12, R15, 0x380, RZ, 0xc0, !PT ;  /* 0x000003800f0c7812 */ /* 0x000fe400078ec0ff */
[----:B------:R-:W-:Y:S02]  /*9470*/  F2FP.F16.F32.PACK_AB R7, R7, R8 ;  /* 0x000000080707723e */ /* 0x000fe400000000ff */
[----:B------:R-:W-:Y:S01]  /*9480*/  LOP3.LUT R8, R11, R84, RZ, 0x3c, !PT ;  /* 0x000000540b087212 */ /* 0x000fe200078e3cff */
[----:B------:R-:W-:Y:S01]  /*9490*/  IMAD.X R11, RZ, RZ, R17, P2 ;  /* 0x000000ffff0b7224 */ /* 0x000fe200010e0611 */
[----:B------:R-:W-:-:S02]  /*94a0*/  MOV R85, R28 ;  /* 0x0000001c00557202 */ /* 0x000fc40000000f00 */
[----:B------:R-:W-:Y:S02]  /*94b0*/  SHF.R.U64 R12, R12, 0x3, RZ ;  /* 0x000000030c0c7819 */ /* 0x000fe400000012ff */
[----:B------:R-:W-:Y:S01]  /*94c0*/  MOV R29, R24 ;  /* 0x00000018001d7202 */ /* 0x000fe20000000f00 */
[----:B------:R-:W-:Y:S01]  /*94d0*/  IMAD.U32 R25, RZ, RZ, UR7 ;  /* 0x00000007ff197e24 */ /* 0x000fe2000f8e00ff */
[----:B------:R-:W-:Y:S01]  /*94e0*/  LOP3.LUT R12, R12, R15, RZ, 0x3c, !PT ;  /* 0x0000000f0c0c7212 */ /* 0x000fe200078e3cff */
[----:B------:R-:W-:Y:S01]  /*94f0*/  IMAD.U32 R24, RZ, RZ, UR6 ;  /* 0x00000006ff187e24 */ /* 0x000fe2000f8e00ff */
[----:B------:R-:W-:Y:S01]  /*9500*/  MOV R84, R26 ;  /* 0x0000001a00547202 */ /* 0x000fe20000000f00 */
[----:B------:R2:W-:Y:S01]  /*9510*/  STSM.16.M88.4 [R81], R4 ;  /* 0x0000000451007844 */ /* 0x0005e20000000200 */
[----:B------:R-:W-:Y:S01]  /*9520*/  IMAD.U32 R25, RZ, RZ, UR5 ;  /* 0x00000005ff197e24 */ /* 0x000fe2000f8e00ff */
[----:B------:R-:W-:Y:S01]  /*9530*/  MOV R83, R12 ;  /* 0x0000000c00537202 */ /* 0x000fe20000000f00 */
[----:B------:R-:W-:Y:S01]  /*9540*/  IMAD.X R15, RZ, RZ, R17, P4 ;  /* 0x000000ffff0f7224 */ /* 0x000fe200020e0611 */
[----:B------:R-:W-:Y:S01]  /*9550*/  F2FP.F16.F32.PACK_AB R12, R65, R66 ;  /* 0x00000042410c723e */ /* 0x000fe200000000ff */
[----:B-1----:R-:W-:Y:S01]  /*9560*/  IMAD.WIDE.U32 R24, R86, UR44, R24 ;  /* 0x0000002c56187c25 */ /* 0x002fe2000f8e0018 */
[----:B------:R-:W-:Y:S01]  /*9570*/  F2FP.F16.F32.PACK_AB R13, R63, R64 ;  /* 0x000000403f0d723e */ /* 0x000fe200000000ff */
[----:B------:R-:W-:Y:S01]  /*9580*/  ULDC.64 UR6, c[0x0][0xb40] ;  /* 0x0002d00000067ab9 */ /* 0x000fe20000000a00 */
[----:B------:R-:W-:-:S02]  /*9590*/  MOV R28, R14 ;  /* 0x0000000e001c7202 */ /* 0x000fc40000000f00 */
[----:B------:R-:W-:Y:S02]  /*95a0*/  F2FP.F16.F32.PACK_AB R14, R61, R62 ;  /* 0x0000003e3d0e723e */ /* 0x000fe400000000ff */
[----:B------:R-:W-:Y:S02]  /*95b0*/  F2FP.F16.F32.PACK_AB R15, R59, R60 ;  /* 0x0000003c3b0f723e */ /* 0x000fe400000000ff */
[----:B------:R-:W-:Y:S02]  /*95c0*/  SHF.R.S32.HI R27, RZ, 0x1f, R89 ;  /* 0x0000001fff1b7819 */ /* 0x000fe40000011459 */
[----:B--2---:R-:W-:Y:S01]  /*95d0*/  F2FP.F16.F32.PACK_AB R6, R9, R78 ;  /* 0x0000004e0906723e */ /* 0x004fe200000000ff */
[----:B------:R-:W-:Y:S01]  /*95e0*/  IMAD.X R9, RZ, RZ, R17, P6 ;  /* 0x000000ffff097224 */ /* 0x000fe200030e0611 */
[----:B------:R-:W-:Y:S01]  /*95f0*/  MOV R81, R10 ;  /* 0x0000000a00517202 */ /* 0x000fe20000000f00 */
[----:B------:R-:W-:Y:S01]  /*9600*/  IMAD R10, R86, UR8, RZ ;  /* 0x00000008560a7c24 */ /* 0x000fe2000f8e02ff */
[----:B------:R-:W-:-:S02]  /*9610*/  F2FP.F16.F32.PACK_AB R4, R79, R82 ;  /* 0x000000524f04723e */ /* 0x000fc400000000ff */
[----:B------:R-:W-:Y:S01]  /*9620*/  F2FP.F16.F32.PACK_AB R5, R77, R80 ;  /* 0x000000504d05723e */ /* 0x000fe200000000ff */
[----:B------:R-:W-:Y:S01]  /*9630*/  IMAD R26, R87, UR44, R10 ;  /* 0x0000002c571a7c24 */ /* 0x000fe2000f8e020a */
[----:B------:R-:W-:Y:S02]  /*9640*/  F2FP.F16.F32.PACK_AB R7, R75, R76 ;  /* 0x0000004c4b07723e */ /* 0x000fe400000000ff */
[----:B------:R-:W-:Y:S02]  /*9650*/  MOV R75, R8 ;  /* 0x00000008004b7202 */ /* 0x000fe40000000f00 */
[----:B------:R-:W-:Y:S01]  /*9660*/  F2FP.F16.F32.PACK_AB R8, R73, R74 ;  /* 0x0000004a4908723e */ /* 0x000fe200000000ff */
[----:B------:R1:W-:Y:S01]  /*9670*/  STSM.16.M88.4 [R85], R4 ;  /* 0x0000000455007844 */ /* 0x0003e20000000200 */
[----:B------:R-:W-:Y:S02]  /*9680*/  F2FP.F16.F32.PACK_AB R9, R71, R72 ;  /* 0x000000484709723e */ /* 0x000fe400000000ff */
[----:B------:R-:W-:-:S02]  /*9690*/  F2FP.F16.F32.PACK_AB R10, R69, R70 ;  /* 0x00000046450a723e */ /* 0x000fc400000000ff */
[----:B------:R-:W-:Y:S02]  /*96a0*/  F2FP.F16.F32.PACK_AB R11, R67, R68 ;  /* 0x00000044430b723e */ /* 0x000fe400000000ff */
[----:B------:R-:W-:Y:S02]  /*96b0*/  F2FP.F16.F32.PACK_AB R30, R21, R30 ;  /* 0x0000001e151e723e */ /* 0x000fe400000000ff */
[----:B------:R-:W-:Y:S01]  /*96c0*/  ISETP.GE.OR P0, PT, R89, UR10, P0 ;  /* 0x0000000a59007c0c */ /* 0x000fe20008706670 */
[----:B------:R-:W-:Y:S04]  /*96d0*/  STSM.16.M88.4 [R84], R8 ;  /* 0x0000000854007844 */ /* 0x000fe80000000200 */
[----:B------:R2:W-:Y:S01]  /*96e0*/  STSM.16.M88.4 [R29], R12 ;  /* 0x0000000c1d007844 */ /* 0x0005e20000000200 */
[----:B-1----:R-:W-:-:S02]  /*96f0*/  F2FP.F16.F32.PACK_AB R7, R51, R52 ;  /* 0x000000343307723e */ /* 0x002fc400000000ff */
[----:B------:R-:W-:Y:S02]  /*9700*/  IADD3 R51, P2, R89, R24, RZ ;  /* 0x0000001859337210 */ /* 0x000fe40007f5e0ff */
[----:B------:R-:W-:Y:S02]  /*9710*/  F2FP.F16.F32.PACK_AB R4, R57, R58 ;  /* 0x0000003a3904723e */ /* 0x000fe400000000ff */
[----:B------:R-:W-:Y:S02]  /*9720*/  F2FP.F16.F32.PACK_AB R5, R55, R56 ;  /* 0x000000383705723e */ /* 0x000fe400000000ff */
[----:B------:R-:W-:Y:S02]  /*9730*/  F2FP.F16.F32.PACK_AB R6, R53, R54 ;  /* 0x000000363506723e */ /* 0x000fe400000000ff */
[----:B------:R-:W-:Y:S02]  /*9740*/  IADD3.X R52, R27, R25, R26, P2, !PT ;  /* 0x000000191b347210 */ /* 0x000fe400017fe41a */
[----:B------:R-:W-:Y:S01]  /*9750*/  F2FP.F16.F32.PACK_AB R24, R49, R50 ;  /* 0x000000323118723e */ /* 0x000fe200000000ff */
[----:B------:R1:W-:Y:S01]  /*9760*/  STSM.16.M88.4 [R28], R4 ;  /* 0x000000041c007844 */ /* 0x0003e20000000200 */
        /* <DEDUP_REMOVED lines=8> */
[----:B--2---:R-:W-:Y:S02]  /*97f0*/  F2FP.F16.F32.PACK_AB R29, R31, R32 ;  /* 0x000000201f1d723e */ /* 0x004fe400000000ff */
[----:B-1----:R-:W-:Y:S01]  /*9800*/  F2FP.F16.F32.PACK_AB R28, R33, R34 ;  /* 0x00000022211c723e */ /* 0x002fe200000000ff */
[----:B------:R-:W-:Y:S01]  /*9810*/  STSM.16.M88.4 [R81], R44 ;  /* 0x0000002c51007844 */ /* 0x000fe20000000200 */
[----:B------:R-:W-:Y:S02]  /*9820*/  F2FP.F16.F32.PACK_AB R31, R151, R0 ;  /* 0x00000000971f723e */ /* 0x000fe400000000ff */
[C---:B------:R-:W-:Y:S01]  /*9830*/  LEA R4, P2, R51.reuse, UR6, 0x2 ;  /* 0x0000000633047c11 */ /* 0x040fe2000f8410ff */
[----:B------:R-:W1:Y:S03]  /*9840*/  SHFL.IDX PT, R0, R188, RZ, 0x1f ;  /* 0x00001fffbc007589 */ /* 0x000e6600000e0000 */
[----:B------:R-:W-:Y:S01]  /*9850*/  LEA.HI.X R5, R51, UR7, R52, 0x2, P2 ;  /* 0x0000000733057c11 */ /* 0x000fe200090f1434 */
[----:B------:R2:W-:Y:S01]  /*9860*/  STSM.16.M88.4 [R75], R28 ;  /* 0x0000001c4b007844 */ /* 0x0005e20000000200 */
[----:B------:R-:W-:Y:S01]  /*9870*/  @!PT LDS RZ, [RZ] ;  /* 0x00000000fffff984 */ /* 0x000fe20000000800 */
[----:B------:R-:W-:Y:S01]  /*9880*/  @!PT LDS RZ, [RZ] ;  /* 0x00000000fffff984 */ /* 0x000fe20000000800 */
[----:B------:R-:W-:Y:S01]  /*9890*/  @!PT LDS RZ, [RZ] ;  /* 0x00000000fffff984 */ /* 0x000fe20000000800 */
[----:B------:R3:W-:Y:S06]  /*98a0*/  MEMBAR.ALL.CTA ;  /* 0x0000000000007992 */ /* 0x0007ec0000008000 */
[----:B---3--:R-:W3:Y:S02]  /*98b0*/  FENCE.VIEW.ASYNC.S ;  /* 0x00000000000073c6 */ /* 0x008ee40000000000 */
[----:B---3--:R-:W-:Y:S06]  /*98c0*/  BAR.ARV 0x1, 0x120 ;  /* 0x0044800000007b1d */ /* 0x008fec0000002000 */
        /* <DEDUP_REMOVED lines=24> */
.L_x_1929:
[----:B------:R-:W-:Y:S05]  /*9a50*/  BSYNC B0 ;  /* 0x0000000000007941 */ /* 0x000fea0003800000 */
.L_x_1928:
[----:B------:R-:W-:Y:S05]  /*9a60*/  BRA `(.L_x_1927) ;  /* 0x00000008001c7947 */ /* 0x000fea0003800000 */
.L_x_1926:
        /* <DEDUP_REMOVED lines=31> */
.L_x_1931:
[----:B------:R-:W-:Y:S05]  /*9c60*/  BSYNC B0 ;  /* 0x0000000000007941 */ /* 0x000fea0003800000 */
.L_x_1930:
[----:B------:R-:W-:Y:S01]  /*9c70*/  ULDC UR5, c[0x0][0xa88] ;  /* 0x0002a20000057ab9 */ /* 0x000fe20000000800 */
[C---:B--2---:R-:W-:Y:S01]  /*9c80*/  IMAD R0, R8.reuse, UR6, RZ ;  /* 0x0000000608007c24 */ /* 0x044fe2000f8e02ff */
[----:B------:R-:W-:Y:S01]  /*9c90*/  UIADD3 UR42, -UR42, UR5, URZ ;  /* 0x000000052a2a7290 */ /* 0x000fe2000fffe13f */
[----:B------:R-:W-:Y:S01]  /*9ca0*/  IMAD.WIDE.U32 R4, R8, UR43, R18 ;  /* 0x0000002b08047c25 */ /* 0x000fe2000f8e0012 */
[----:B------:R-:W-:Y:S01]  /*9cb0*/  ULOP3.LUT UR46, URZ, UR46, URZ, 0x33, !UPT ;  /* 0x0000002e3f2e7292 */ /* 0x000fe2000f8e333f */
[----:B------:R-:W-:Y:S01]  /*9cc0*/  SHF.R.S32.HI R185, RZ, 0x1f, R184 ;  /* 0x0000001fffb97819 */ /* 0x000fe200000114b8 */
[----:B------:R-:W-:Y:S01]  /*9cd0*/  BSSY B0, `(.L_x_1932) ;  /* 0x0000021000007945 */ /* 0x000fe20003800000 */
[----:B----4-:R-:W-:Y:S01]  /*9ce0*/  IMAD R3, R9, UR43, R0 ;  /* 0x0000002b09037c24 */ /* 0x010fe2000f8e0200 */
        /* <DEDUP_REMOVED lines=31> */
.L_x_1933:
[----:B------:R-:W-:Y:S05]  /*9ee0*/  BSYNC B0 ;  /* 0x0000000000007941 */ /* 0x000fea0003800000 */
.L_x_1932:
        /* <DEDUP_REMOVED lines=15> */
[----:B-1----:R-:W-:Y:S01]  /*9fe0*/  LEA R12, P2, R4, UR6, 0x1 ;  /* 0x00000006040c7c11 */ /* 0x002fe2000f8408ff */
[----:B------:R-:W-:-:S05]  /*9ff0*/  IMAD.IADD R3, R5, 0x1, R3 ;  /* 0x0000000105037824 */ /* 0x000fca00078e0203 */
[----:B------:R-:W-:-:S05]  /*a000*/  LEA.HI.X R13, R4, UR7, R3, 0x1, P2 ;  /* 0x00000007040d7c11 */ /* 0x000fca00090f0c03 */
[----:B------:R2:W-:Y:S04]  /*a010*/  @!P3 STG.E.128 desc[UR52][R12.64], RZ ;  /* 0x000000ff0c00b986 */ /* 0x0005e8000c101d34 */
[----:B------:R2:W-:Y:S02]  /*a020*/  @!P4 STG.E.128 desc[UR52][R12.64+0x80], RZ ;  /* 0x000080ff0c00c986 */ /* 0x0005e4000c101d34 */
.L_x_1935:
[----:B------:R-:W-:Y:S05]  /*a030*/  BSYNC B0 ;  /* 0x0000000000007941 */ /* 0x000fea0003800000 */
.L_x_1934:
        /* <DEDUP_REMOVED lines=15> */
[----:B-12---:R-:W-:Y:S01]  /*a130*/  LEA R12, P0, R4, UR6, 0x1 ;  /* 0x00000006040c7c11 */ /* 0x006fe2000f8008ff */
[----:B------:R-:W-:-:S05]  /*a140*/  IMAD.IADD R3, R5, 0x1, R3 ;  /* 0x0000000105037824 */ /* 0x000fca00078e0203 */
[----:B------:R-:W-:-:S05]  /*a150*/  LEA.HI.X R13, R4, UR7, R3, 0x1, P0 ;  /* 0x00000007040d7c11 */ /* 0x000fca00080f0c03 */
[----:B------:R3:W-:Y:S04]  /*a160*/  @!P2 STG.E.128 desc[UR52][R12.64], RZ ;  /* 0x000000ff0c00a986 */ /* 0x0007e8000c101d34 */
[----:B------:R3:W-:Y:S02]  /*a170*/  @!P3 STG.E.128 desc[UR52][R12.64+0x80], RZ ;  /* 0x000080ff0c00b986 */ /* 0x0007e4000c101d34 */
.L_x_1937:
[----:B------:R-:W-:Y:S05]  /*a180*/  BSYNC B0 ;  /* 0x0000000000007941 */ /* 0x000fea0003800000 */
.L_x_1936:
        /* <DEDUP_REMOVED lines=20> */
.L_x_1938:
[----:B------:R-:W-:Y:S05]  /*a2d0*/  BSYNC B0 ;  /* 0x0000000000007941 */ /* 0x000fea0003800000 */
.L_x_1927:
[----:B------:R-:W5:Y:S02]  /*a2e0*/  LDC R0, c[0x0][0xda8] ;  /* 0x00036a00ff007b82 */ /* 0x000f640000000800 */
[----:B-----5:R-:W-:-:S13]  /*a2f0*/  ISETP.LE.AND P0, PT, R0, UR4, PT ;  /* 0x0000000400007c0c */ /* 0x020fda000bf03270 */
[----:B------:R-:W-:Y:S05]  /*a300*/  @!P0 BRA `(.L_x_1939) ;  /* 0xffffff6800ac8947 */ /* 0x000fea000383ffff */
[----:B------:R-:W-:Y:S05]  /*a310*/  EXIT ;  /* 0x000000000000794d */ /* 0x000fea0003800000 */
.L_x_1891:
        /* <DEDUP_REMOVED lines=8> */
[----:B------:R-:W-:Y:S02]  /*a3a0*/  IMAD.MOV.U32 R17, RZ, RZ, 0x1 ;  /* 0x00000001ff117424 */ /* 0x000fe400078e00ff */
[----:B------:R-:W-:-:S04]  /*a3b0*/  IMAD.MOV.U32 R16, RZ, RZ, RZ ;  /* 0x000000ffff107224 */ /* 0x000fc800078e00ff */
[----:B------:R-:W1:Y:S02]  /*a3c0*/  LDC R0, c[0x0][0xda8] ;  /* 0x00036a00ff007b82 */ /* 0x000e640000000800 */
[----:B-1----:R-:W-:-:S13]  /*a3d0*/  ISETP.LE.AND P0, PT, R0, UR4, PT ;  /* 0x0000000400007c0c */ /* 0x002fda000bf03270 */
[----:B------:R-:W-:Y:S05]  /*a3e0*/  @P0 BRA `(.L_x_1940) ;  /* 0x00000028004c0947 */ /* 0x000fea0003800000 */
[----:B------:R-:W1:Y:S01]  /*a3f0*/  S2R R2, SR_TID.X ;  /* 0x0000000000027919 */ /* 0x000e620000002100 */
[----:B------:R-:W-:Y:S01]  /*a400*/  IMAD.U32 R18, RZ, RZ, UR4 ;  /* 0x00000004ff127e24 */ /* 0x000fe2000f8e00ff */
[----:B------:R-:W-:Y:S01]  /*a410*/  ULDC UR48, c[0x0][0xc] ;  /* 0x0000030000307ab9 */ /* 0x000fe20000000800 */
[----:B------:R-:W-:Y:S01]  /*a420*/  IMAD.MOV.U32 R16, RZ, RZ, RZ ;  /* 0x000000ffff107224 */ /* 0x000fe200078e00ff */
[----:B------:R-:W-:Y:S01]  /*a430*/  ULDC.64 UR44, c[0x0][0x198] ;  /* 0x00006600002c7ab9 */ /* 0x000fe20000000a00 */
[----:B------:R-:W-:Y:S01]  /*a440*/  IMAD.MOV.U32 R17, RZ, RZ, 0x1 ;  /* 0x00000001ff117424 */ /* 0x000fe200078e00ff */
[----:B------:R-:W-:Y:S01]  /*a450*/  UMOV UR47, URZ ;  /* 0x0000003f002f7c82 */ /* 0x000fe20008000000 */
[----:B-1----:R-:W-:-:S07]  /*a460*/  LOP3.LUT R19, R2, 0x1f, RZ, 0xc0, !PT ;  /* 0x0000001f02137812 */ /* 0x002fce00078ec0ff */
.L_x_1988:
        /* <DEDUP_REMOVED lines=21> */
.L_x_1941:
[----:B------:R-:W-:Y:S01]  /*a5c0*/  ULDC UR9, c[0x0][0xdc4] ;  /* 0x0003710000097ab9 */ /* 0x000fe20000000800 */
[----:B------:R-:W-:Y:S01]  /*a5d0*/  UMOV UR7, UR8 ;  /* 0x0000000800077c82 */ /* 0x000fe20008000000 */
[----:B------:R-:W-:-:S11]  /*a5e0*/  UISETP.NE.AND UP0, UPT, UR9, 0x1, UPT ;  /* 0x000000010900788c */ /* 0x000fd6000bf05270 */
[----:B------:R-:W-:Y:S02]  /*a5f0*/  @UP0 ULDC.64 UR10, c[0x0][0xdc8] ;  /* 0x00037200000a0ab9 */ /* 0x000fe40000000a00 */
[----:B------:R-:W-:-:S04]  /*a600*/  UIMAD.WIDE.U32 UR4, UR8, UR10, URZ ;  /* 0x0000000a080472a5 */ /* 0x000fc8000f8e003f */
[----:B------:R-:W-:-:S04]  /*a610*/  @UP0 USHF.R.U32.HI UR7, URZ, UR11, UR5 ;  /* 0x0000000b3f070299 */ /* 0x000fc80008011605 */
[----:B------:R-:W-:-:S12]  /*a620*/  UIMAD UR4, UR7, UR9, URZ ;  /* 0x00000009070472a4 */ /* 0x000fd8000f8e023f */
.L_x_1942:
[----:B------:R-:W-:Y:S01]  /*a630*/  ULOP3.LUT UR5, URZ, UR7, URZ, 0x33, !UPT ;  /* 0x000000073f057292 */ /* 0x000fe2000f8e333f */
[----:B------:R-:W-:Y:S01]  /*a640*/  BSSY B6, `(.L_x_1943) ;  /* 0x000025e000067945 */ /* 0x000fe20003800000 */
[----:B------:R-:W-:Y:S01]  /*a650*/  ULDC.64 UR10, c[0x0][0x3f8] ;  /* 0x0000fe00000a7ab9 */ /* 0x000fe20000000a00 */
[----:B------:R-:W-:Y:S01]  /*a660*/  ULDC UR7, c[0x0][0xdac] ;  /* 0x00036b0000077ab9 */ /* 0x000fe20000000800 */
[----:B------:R-:W-:Y:S02]  /*a670*/  UISETP.NE.U32.AND UP0, UPT, UR10, URZ, UPT ;  /* 0x0000003f0a00728c */ /* 0x000fe4000bf05070 */
[----:B------:R-:W-:Y:S02]  /*a680*/  UIADD3 UR5, UR5, UR7, URZ ;  /* 0x0000000705057290 */ /* 0x000fe4000fffe03f */
[----:B------:R-:W-:Y:S02]  /*a690*/  UISETP.NE.AND.EX UP0, UPT, UR11, URZ, UPT, UP0 ;  /* 0x0000003f0b00728c */ /* 0x000fe4000bf05300 */
[----:B------:R-:W-:Y:S01]  /*a6a0*/  USHF.L.U32 UR41, UR5, 0x7, URZ ;  /* 0x0000000705297899 */ /* 0x000fe2000800063f */
[----:B------:R-:W-:Y:S01]  /*a6b0*/  ULDC UR7, c[0x0][0x404] ;  /* 0x0001010000077ab9 */ /* 0x000fe20000000800 */
[----:B------:R-:W-:Y:S01]  /*a6c0*/  ULDC UR10, c[0x0][0x288] ;  /* 0x0000a200000a7ab9 */ /* 0x000fe20000000800 */
[----:B------:R-:W-:-:S02]  /*a6d0*/  USEL UR7, UR7, 0x1, UP0 ;  /* 0x0000000107077887 */ /* 0x000fc40008000000 */
[----:B------:R-:W-:Y:S01]  /*a6e0*/  UIADD3 UR5, UR41, 0xff, -UR10 ;  /* 0x000000ff29057890 */ /* 0x000fe2000fffe80a */
[----:B------:R-:W-:Y:S02]  /*a6f0*/  ULDC UR9, c[0x0][0xdb8] ;  /* 0x00036e0000097ab9 */ /* 0x000fe40000000800 */
[----:B------:R-:W-:Y:S01]  /*a700*/  ULDC UR10, c[0x0][0x2e0] ;  /* 0x0000b800000a7ab9 */ /* 0x000fe20000000800 */
[----:B------:R-:W-:Y:S02]  /*a710*/  UISETP.NE.AND UP1, UPT, UR9, 0x1, UPT ;  /* 0x000000010900788c */ /* 0x000fe4000bf25270 */
[----:B------:R-:W-:Y:S02]  /*a720*/  UIMAD UR11, UR7, UR10, 0x7f ;  /* 0x0000007f070b74a4 */ /* 0x000fe4000f8e020a */
[----:B------:R-:W-:Y:S02]  /*a730*/  UIMAD UR5, UR7, UR10, UR5 ;  /* 0x0000000a070572a4 */ /* 0x000fe4000f8e0205 */
[----:B------:R-:W-:-:S02]  /*a740*/  USHF.R.S32.HI UR10, URZ, 0x1f, UR11 ;  /* 0x0000001f3f0a7899 */ /* 0x000fc4000801140b */
[----:B------:R-:W-:Y:S02]  /*a750*/  USHF.R.S32.HI UR7, URZ, 0x1f, UR5 ;  /* 0x0000001f3f077899 */ /* 0x000fe40008011405 */
[----:B------:R-:W-:Y:S02]  /*a760*/  ULEA.HI UR10, UR10, UR11, URZ, 0x7 ;  /* 0x0000000b0a0a7291 */ /* 0x000fe4000f8f383f */
[----:B------:R-:W-:Y:S02]  /*a770*/  ULEA.HI UR7, UR7, UR5, URZ, 0x7 ;  /* 0x0000000507077291 */ /* 0x000fe4000f8f383f */
[----:B------:R-:W-:Y:S02]  /*a780*/  USHF.R.S32.HI UR10, URZ, 0x7, UR10 ;  /* 0x000000073f0a7899 */ /* 0x000fe4000801140a */
[----:B------:R-:W-:Y:S02]  /*a790*/  USHF.R.S32.HI UR7, URZ, 0x7, UR7 ;  /* 0x000000073f077899 */ /* 0x000fe40008011407 */
[----:B------:R-:W-:-:S02]  /*a7a0*/  UIADD3 UR4, UR8, -UR4, URZ ;  /* 0x8000000408047290 */ /* 0x000fc4000fffe03f */
[----:B------:R-:W-:Y:S01]  /*a7b0*/  UISETP.LT.AND UP0, UPT, UR10, UR7, UPT ;  /* 0x000000070a00728c */ /* 0x000fe2000bf01270 */
[----:B------:R-:W-:-:S03]  /*a7c0*/  ULDC UR8, c[0x0][0xdc4] ;  /* 0x0003710000087ab9 */ /* 0x000fc60000000800 */
[----:B------:R-:W-:Y:S02]  /*a7d0*/  USEL UR39, UR10, UR7, UP0 ;  /* 0x000000070a277287 */ /* 0x000fe40008000000 */
[----:B------:R-:W-:-:S03]  /*a7e0*/  UIMAD UR6, UR6, UR8, UR4 ;  /* 0x00000008060672a4 */ /* 0x000fc6000f8e0204 */
[----:B------:R-:W-:Y:S01]  /*a7f0*/  @UP1 ULDC UR4, c[0x0][0xdbc] ;  /* 0x00036f0000041ab9 */ /* 0x000fe20000000800 */
[----:B------:R-:W-:Y:S01]  /*a800*/  ISETP.LT.AND P0, PT, RZ, UR39, PT ;  /* 0x00000027ff007c0c */ /* 0x000fe2000bf01270 */
[----:B------:R-:W-:Y:S01]  /*a810*/  UIMAD.WIDE.U32 UR4, UR6, UR4, URZ ;  /* 0x00000004060472a5 */ /* 0x000fe2000f8e003f */
[----:B------:R-:W-:Y:S01]  /*a820*/  @UP1 ULDC UR8, c[0x0][0xdc0] ;  /* 0x0003700000081ab9 */ /* 0x000fe20000000800 */
[----:B------:R-:W-:Y:S02]  /*a830*/  UMOV UR43, UR6 ;  /* 0x00000006002b7c82 */ /* 0x000fe40008000000 */
[----:B------:R-:W-:-:S04]  /*a840*/  @UP1 USHF.R.U32.HI UR43, URZ, UR8, UR5 ;  /* 0x000000083f2b1299 */ /* 0x000fc80008011605 */
[----:B------:R-:W-:-:S04]  /*a850*/  UIADD3 UR42, -UR43, URZ, URZ ;  /* 0x0000003f2b2a7290 */ /* 0x000fc8000fffe13f */
[----:B------:R-:W-:Y:S01]  /*a860*/  UIMAD UR42, UR9, UR42, UR6 ;  /* 0x0000002a092a72a4 */ /* 0x000fe2000f8e0206 */
[----:B------:R-:W-:Y:S11]  /*a870*/  @P0 BRA `(.L_x_1944) ;  /* 0x0000000000400947 */ /* 0x000ff60003800000 */
[----:B------:R-:W-:Y:S01]  /*a880*/  ISETP.NE.AND P0, PT, R19, RZ, PT ;  /* 0x000000ff1300720c */ /* 0x000fe20003f05270 */
[----:B------:R-:W-:-:S12]  /*a890*/  IMAD.MOV.U32 R13, RZ, RZ, R18 ;  /* 0x000000ffff0d7224 */ /* 0x000fd800078e0012 */
        /* <DEDUP_REMOVED lines=14> */
.L_x_1944:
        /* <DEDUP_REMOVED lines=23> */
.L_x_1946:
        /* <DEDUP_REMOVED lines=20> */
.L_x_1948:
        /* <DEDUP_REMOVED lines=16> */
.L_x_1947:
[----:B------:R-:W-:Y:S01]  /*ad30*/  ULDC.64 UR4, c[0x0][0x9f8] ;  /* 0x00027e0000047ab9 */ /* 0x000fe20000000a00 */
[----:B------:R-:W-:Y:S01]  /*ad40*/  IMAD.U32 R5, RZ, RZ, UR43 ;  /* 0x0000002bff057e24 */ /* 0x000fe2000f8e00ff */
[----:B------:R-:W-:Y:S01]  /*ad50*/  ISETP.NE.U32.AND P0, PT, RZ, UR4, PT ;  /* 0x00000004ff007c0c */ /* 0x000fe2000bf05070 */
[----:B------:R-:W-:Y:S01]  /*ad60*/  IMAD.U32 R0, RZ, RZ, UR43 ;  /* 0x0000002bff007e24 */ /* 0x000fe2000f8e00ff */
[----:B------:R-:W1:Y:S02]  /*ad70*/  LDC R4, c[0x0][0x428] ;  /* 0x00010a00ff047b82 */ /* 0x000e640000000800 */
[----:B------:R-:W-:-:S13]  /*ad80*/  ISETP.NE.AND.EX P0, PT, RZ, UR5, PT, P0 ;  /* 0x00000005ff007c0c */ /* 0x000fda000bf05300 */
[----:B------:R-:W2:Y:S02]  /*ad90*/  @P0 LDC.64 R2, c[0x0][0x9f8] ;  /* 0x00027e00ff020b82 */ /* 0x000ea40000000a00 */
[----:B--2---:R-:W-:-:S05]  /*ada0*/  @P0 IMAD.WIDE R2, R5, 0x4, R2 ;  /* 0x0000000405020825 */ /* 0x004fca00078e0202 */
[----:B------:R2:W3:Y:S01]  /*adb0*/  @P0 LDG.E R0, desc[UR52][R2.64] ;  /* 0x0000003402000981 */ /* 0x0004e2000c1e1900 */
[----:B-1----:R-:W-:Y:S01]  /*adc0*/  ISETP.NE.AND P0, PT, R4, 0x1, PT ;  /* 0x000000010400780c */ /* 0x002fe20003f05270 */
[----:B------:R-:W-:Y:S01]  /*add0*/  IMAD.U32 R4, RZ, RZ, UR42 ;  /* 0x0000002aff047e24 */ /* 0x000fe2000f8e00ff */
[----:B------:R-:W-:Y:S01]  /*ade0*/  ISETP.NE.AND P1, PT, R19, RZ, PT ;  /* 0x000000ff1300720c */ /* 0x000fe20003f25270 */
[----:B------:R-:W-:Y:S01]  /*adf0*/  UMOV UR40, URZ ;  /* 0x0000003f00287c82 */ /* 0x000fe20008000000 */
[----:B------:R-:W-:Y:S01]  /*ae00*/  UMOV UR8, 0x40 ;  /* 0x0000004000087882 */ /* 0x000fe20000000000 */
[----:B------:R-:W-:Y:S01]  /*ae10*/  UMOV UR9, UR41 ;  /* 0x0000002900097c82 */ /* 0x000fe20008000000 */
[----:B------:R-:W-:Y:S01]  /*ae20*/  UMOV UR10, UR42 ;  /* 0x0000002a000a7c82 */ /* 0x000fe20008000000 */
[----:B------:R-:W-:Y:S01]  /*ae30*/  UMOV UR11, UR43 ;  /* 0x0000002b000b7c82 */ /* 0x000fe20008000000 */
[----:B------:R-:W-:Y:S01]  /*ae40*/  UMOV UR6, 0xffffffff ;  /* 0xffffffff00067882 */ /* 0x000fe20000000000 */
[----:B--2---:R-:W1:Y:S06]  /*ae50*/  LDC.64 R2, c[0x0][0x3f8] ;  /* 0x0000fe00ff027b82 */ /* 0x004e6c0000000a00 */
[----:B------:R-:W-:-:S02]  /*ae60*/  VOTEU.ALL UP1, P1 ;  /* 0x00000000003f7886 */ /* 0x000fc40000820000 */
[----:B------:R-:W2:Y:S03]  /*ae70*/  @P0 LDC R5, c[0x0][0x42c] ;  /* 0x00010b00ff050b82 */ /* 0x000ea60000000800 */
[----:B------:R-:W-:-:S04]  /*ae80*/  @!UP1 UIADD3 UR4, UP0, UR44, 0x270, URZ ;  /* 0x000002702c049890 */ /* 0x000fc8000ff1e03f */
[----:B------:R-:W-:Y:S01]  /*ae90*/  @!UP1 UIADD3.X UR5, URZ, UR45, URZ, UP0, !UPT ;  /* 0x0000002d3f059290 */ /* 0x000fe200087fe43f */
[----:B------:R-:W4:Y:S08]  /*aea0*/  @P0 LDC R6, c[0x0][0x430] ;  /* 0x00010c00ff060b82 */ /* 0x000f300000000800 */
[----:B------:R1:W-:Y:S01]  /*aeb0*/  @!UP1 UTMAPF.L2.4D [UR40], [UR4] ;  /* 0x00000028040095b8 */ /* 0x0003e20008018000 */
[----:B--2---:R-:W-:Y:S01]  /*aec0*/  @P0 IMAD.HI.U32 R5, R5, UR42, RZ ;  /* 0x0000002a05050c27 */ /* 0x004fe2000f8e00ff */
[----:B------:R2:W-:Y:S04]  /*aed0*/  @!UP1 UTMAPF.L2.4D [UR8], [UR4] ;  /* 0x00000008040095b8 */ /* 0x0005e80008018000 */
[----:B----4-:R-:W-:Y:S01]  /*aee0*/  @P0 SHF.R.U32.HI R4, RZ, R6, R5 ;  /* 0x00000006ff040219 */ /* 0x010fe20000011605 */
[----:B------:R-:W-:Y:S01]  /*aef0*/  IMAD.U32 R5, RZ, RZ, UR39 ;  /* 0x00000027ff057e24 */ /* 0x000fe2000f8e00ff */
[----:B-1----:R-:W-:-:S03]  /*af00*/  ISETP.NE.U32.AND P0, PT, R2, RZ, PT ;  /* 0x000000ff0200720c */ /* 0x002fc60003f05070 */
[----:B------:R-:W-:Y:S01]  /*af10*/  VIADD R5, R5, 0xffffffff ;  /* 0xffffffff05057836 */ /* 0x000fe20000000000 */
[----:B------:R-:W-:-:S04]  /*af20*/  ISETP.NE.AND.EX P0, PT, R3, RZ, PT, P0 ;  /* 0x000000ff0300720c */ /* 0x000fc80003f05300 */
[----:B---3--:R-:W-:Y:S01]  /*af30*/  SEL R6, R0, RZ, !P0 ;  /* 0x000000ff00067207 */ /* 0x008fe20004000000 */
[----:B--2---:R-:W-:Y:S08]  /*af40*/  BRA.DIV UR6, `(.L_x_1949) ;  /* 0x0000002206e87947 */ /* 0x004ff0000b800000 */
.L_x_2000:
[----:B------:R-:W-:Y:S01]  /*af50*/  UMOV UR4, 0xffffffff ;  /* 0xffffffff00047882 */ /* 0x000fe20000000000 */
[----:B------:R-:W-:Y:S02]  /*af60*/  SHF.R.S32.HI R12, RZ, 0x1f, R0 ;  /* 0x0000001fff0c7819 */ /* 0x000fe40000011400 */
[----:B------:R-:W-:Y:S05]  /*af70*/  BRA.DIV UR4, `(.L_x_1950) ;  /* 0x0000002604087947 */ /* 0x000fea000b800000 */
[----:B------:R-:W-:-:S13]  /*af80*/  ELECT P6, URZ, PT ;  /* 0x00000000003f782f */ /* 0x000fda00038c0000 */
.L_x_2003:
        /* <DEDUP_REMOVED lines=21> */
.L_x_1952:
[----:B------:R-:W2:Y:S01]  /*b0e0*/  S2R R7, SR_TID.X ;  /* 0x0000000000077919 */ /* 0x000ea20000002100 */
[----:B-1----:R-:W-:Y:S02]  /*b0f0*/  LEA R8, R16, UR38, 0x3 ;  /* 0x0000002610087c11 */ /* 0x002fe4000f8e18ff */
[----:B--2---:R-:W-:Y:S02]  /*b100*/  LOP3.LUT R9, R7, 0x7f, RZ, 0xc0, !PT ;  /* 0x0000007f07097812 */ /* 0x004fe400078ec0ff */
[----:B------:R-:W-:Y:S02]  /*b110*/  SHF.L.U32 R7, R17, 0x1f, RZ ;  /* 0x0000001f11077819 */ /* 0x000fe400000006ff */
[----:B------:R-:W-:Y:S02]  /*b120*/  ISETP.NE.AND P3, PT, R9, RZ, PT ;  /* 0x000000ff0900720c */ /* 0x000fe40003f65270 */
[----:B------:R-:W1:Y:S02]  /*b130*/  SYNCS.PHASECHK.TRANS64.TRYWAIT P2, [R8+URZ+0x28840], R7 ;  /* 0x02884007080075a7 */ /* 0x000e64000804017f */
[----:B-1----:R-:W-:Y:S09]  /*b140*/  @!P2 BRA `(.L_x_1953) ;  /* 0x0000002000b4a947 */ /* 0x002ff20003800000 */
.L_x_2004:
[----:B------:R-:W-:Y:S05]  /*b150*/  @P3 BRA `(.L_x_1954) ;  /* 0x0000000000143947 */ /* 0x000fea0003800000 */
[----:B------:R-:W-:Y:S01]  /*b160*/  ISETP.NE.AND P2, PT, R19, RZ, PT ;  /* 0x000000ff1300720c */ /* 0x000fe20003f45270 */
[----:B-1----:R-:W-:-:S04]  /*b170*/  IMAD.MOV.U32 R7, RZ, RZ, 0x8000 ;  /* 0x00008000ff077424 */ /* 0x002fc800078e00ff */
[----:B------:R2:W-:Y:S08]  /*b180*/  SYNCS.ARRIVE.TRANS64 RZ, [R8+URZ+0x28830], R7 ;  /* 0x0288300708ff79a7 */ /* 0x0005f0000800003f */
[----:B------:R-:W-:Y:S05]  /*b190*/  @!P2 BRA `(.L_x_1954) ;  /* 0x000000000004a947 */ /* 0x000fea0003800000 */
[----:B------:R-:W-:Y:S01]  /*b1a0*/  BPT.TRAP 0x1 ;  /* 0x000000040000795c */ /* 0x000fe20000300000 */
.L_x_1954:
        /* <DEDUP_REMOVED lines=17> */
[----:B---3--:R-:W-:Y:S01]  /*b2c0*/  UMOV UR8, UR14 ;  /* 0x0000000e00087c82 */ /* 0x008fe20008000000 */
[----:B------:R-:W-:Y:S02]  /*b2d0*/  UMOV UR10, UR15 ;  /* 0x0000000f000a7c82 */ /* 0x000fe40008000000 */
[----:B------:R3:W-:Y:S02]  /*b2e0*/  UTMALDG.4D [UR8], [UR4], desc[UR6] ;  /* 0x00000608040075b4 */ /* 0x0007e40008019000 */
[----:B---3--:R-:W-:Y:S01]  /*b2f0*/  NOP ;  /* 0x0000000000007918 */ /* 0x008fe20000000000 */
.L_x_1951:
        /* <DEDUP_REMOVED lines=9> */
[----:B-12---:R-:W-:Y:S01]  /*b390*/  @P2 IMAD.MOV.U32 R7, RZ, RZ, 0x8000 ;  /* 0x00008000ff072424 */ /* 0x006fe200078e00ff */
        /* <DEDUP_REMOVED lines=21> */
.L_x_2005:
[----:B------:R-:W-:-:S06]  /*b4f0*/  UISETP.GE.AND UP0, UPT, UR39, 0x2, UPT ;  /* 0x000000022700788c */ /* 0x000fcc000bf06270 */
[----:B------:R-:W-:-:S13]  /*b500*/  PLOP3.LUT P2, PT, PT, PT, UP0, 0x80, 0x0 ;  /* 0x000000000000781c */ /* 0x000fda0003f4f008 */
[----:B------:R-:W-:Y:S05]  /*b510*/  @!P2 BRA `(.L_x_1956) ;  /* 0x0000001000d8a947 */ /* 0x000fea0003800000 */
[----:B------:R-:W-:Y:S02]  /*b520*/  ULOP3.LUT UR4, UR39, 0x1, URZ, 0xc0, !UPT ;  /* 0x0000000127047892 */ /* 0x000fe4000f8ec03f */
[----:B------:R-:W-:Y:S02]  /*b530*/  UIADD3 UR46, UR39, -0x2, URZ ;  /* 0xfffffffe272e7890 */ /* 0x000fe4000fffe03f */
[----:B------:R-:W-:Y:S01]  /*b540*/  UISETP.NE.U32.AND UP0, UPT, UR4, 0x1, UPT ;  /* 0x000000010400788c */ /* 0x000fe2000bf05070 */
[----:B------:R-:W-:-:S03]  /*b550*/  ULDC.64 UR36, c[0x0][0x408] ;  /* 0x0001020000247ab9 */ /* 0x000fc60000000a00 */
[----:B-1----:R-:W-:Y:S02]  /*b560*/  IMAD.U32 R7, RZ, RZ, UR46 ;  /* 0x0000002eff077e24 */ /* 0x002fe4000f8e00ff */
[----:B------:R-:W-:-:S13]  /*b570*/  PLOP3.LUT P2, PT, PT, PT, UP0, 0x80, 0x0 ;  /* 0x000000000000781c */ /* 0x000fda0003f4f008 */
[----:B------:R-:W-:Y:S05]  /*b580*/  @!P2 BRA `(.L_x_1957) ;  /* 0x0000000400a0a947 */ /* 0x000fea0003800000 */
[----:B------:R-:W-:Y:S01]  /*b590*/  VIADD R10, R16, 0x1 ;  /* 0x00000001100a7836 */ /* 0x000fe20000000000 */
[----:B------:R-:W-:Y:S04]  /*b5a0*/  BSSY B0, `(.L_x_1958) ;  /* 0x0000062000007945 */ /* 0x000fe80003800000 */
[----:B------:R-:W-:-:S04]  /*b5b0*/  ISETP.NE.AND P2, PT, R10, 0x2, PT ;  /* 0x000000020a00780c */ /* 0x000fc80003f45270 */
[----:B------:R-:W-:Y:S02]  /*b5c0*/  SEL R8, RZ, 0x1, P2 ;  /* 0x00000001ff087807 */ /* 0x000fe40001000000 */
[----:B------:R-:W-:Y:S02]  /*b5d0*/  SEL R10, R10, RZ, P2 ;  /* 0x000000ff0a0a7207 */ /* 0x000fe40001000000 */
[----:B------:R-:W-:Y:S01]  /*b5e0*/  LOP3.LUT R7, R17, R8, RZ, 0x3c, !PT ;  /* 0x0000000811077212 */ /* 0x000fe200078e3cff */
[----:B------:R-:W-:Y:S06]  /*b5f0*/  @!P6 BRA `(.L_x_1959) ;  /* 0x000000040070e947 */ /* 0x000fec0003800000 */
[----:B------:R-:W-:Y:S02]  /*b600*/  IMAD.MOV.U32 R8, RZ, RZ, R6 ;  /* 0x000000ffff087224 */ /* 0x000fe400078e0006 */
[----:B------:R-:W-:Y:S01]  /*b610*/  IMAD.U32 R9, RZ, RZ, UR46 ;  /* 0x0000002eff097e24 */ /* 0x000fe2000f8e00ff */
[----:B------:R-:W-:Y:S06]  /*b620*/  @!P0 BRA `(.L_x_1960) ;  /* 0x0000000000508947 */ /* 0x000fec0003800000 */
[----:B------:R-:W-:Y:S01]  /*b630*/  ULDC UR7, c[0x0][0x41c] ;  /* 0x0001070000077ab9 */ /* 0x000fe20000000800 */
[----:B------:R-:W-:Y:S01]  /*b640*/  UMOV UR6, UR46 ;  /* 0x0000002e00067c82 */ /* 0x000fe20008000000 */
[----:B------:R-:W-:-:S11]  /*b650*/  UISETP.NE.AND UP0, UPT, UR7, 0x1, UPT ;  /* 0x000000010700788c */ /* 0x000fd6000bf05270 */
[----:B------:R-:W-:Y:S02]  /*b660*/  @UP0 ULDC.64 UR8, c[0x0][0x420] ;  /* 0x0001080000080ab9 */ /* 0x000fe40000000a00 */
[----:B------:R-:W-:-:S04]  /*b670*/  UIMAD.WIDE.U32 UR4, UR46, UR8, URZ ;  /* 0x000000082e0472a5 */ /* 0x000fc8000f8e003f */
[----:B------:R-:W-:-:S03]  /*b680*/  @UP0 USHF.R.U32.HI UR6, URZ, UR9, UR5 ;  /* 0x000000093f060299 */ /* 0x000fc60008011605 */
[----:B------:R-:W-:Y:S01]  /*b690*/  ULDC.64 UR8, c[0x0][0x408] ;  /* 0x0001020000087ab9 */ /* 0x000fe20000000a00 */
[----:B------:R-:W-:Y:S01]  /*b6a0*/  USHF.R.S32.HI UR4, URZ, 0x1f, UR6 ;  /* 0x0000001f3f047899 */ /* 0x000fe20008011406 */
[----:B------:R-:W-:Y:S02]  /*b6b0*/  IMAD R11, R12, UR8, RZ ;  /* 0x000000080c0b7c24 */ /* 0x000fe4000f8e02ff */
[----:B------:R-:W-:Y:S02]  /*b6c0*/  IMAD.U32 R8, RZ, RZ, UR6 ;  /* 0x00000006ff087e24 */ /* 0x000fe4000f8e00ff */
[C---:B------:R-:W-:Y:S02]  /*b6d0*/  IMAD R11, R0.reuse, UR9, R11 ;  /* 0x00000009000b7c24 */ /* 0x040fe4000f8e020b */
[----:B------:R-:W-:Y:S02]  /*b6e0*/  IMAD.U32 R9, RZ, RZ, UR4 ;  /* 0x00000004ff097e24 */ /* 0x000fe4000f8e00ff */
[----:B------:R-:W-:-:S04]  /*b6f0*/  IMAD.WIDE.U32 R8, R0, UR8, R8 ;  /* 0x0000000800087c25 */ /* 0x000fc8000f8e0008 */
[----:B------:R-:W-:Y:S01]  /*b700*/  IMAD.IADD R9, R11, 0x1, R9 ;  /* 0x000000010b097824 */ /* 0x000fe200078e0209 */
[----:B------:R-:W-:-:S04]  /*b710*/  LEA R2, P2, R8, R2, 0x2 ;  /* 0x0000000208027211 */ /* 0x000fc800078410ff */
[----:B------:R-:W-:-:S05]  /*b720*/  LEA.HI.X R3, R8, R3, R9, 0x2, P2 ;  /* 0x0000000308037211 */ /* 0x000fca00010f1409 */
[----:B------:R1:W5:Y:S01]  /*b730*/  LDG.E R8, desc[UR52][R2.64] ;  /* 0x0000003402087981 */ /* 0x000362000c1e1900 */
[----:B------:R-:W-:-:S04]  /*b740*/  UIADD3 UR4, -UR6, URZ, URZ ;  /* 0x0000003f06047290 */ /* 0x000fc8000fffe13f */
[----:B------:R-:W-:-:S06]  /*b750*/  UIMAD UR4, UR7, UR4, UR46 ;  /* 0x00000004070472a4 */ /* 0x000fcc000f8e022e */
[----:B-1----:R-:W-:-:S07]  /*b760*/  IMAD.U32 R9, RZ, RZ, UR4 ;  /* 0x00000004ff097e24 */ /* 0x002fce000f8e00ff */
.L_x_1960:
[----:B------:R-:W1:Y:S01]  /*b770*/  S2R R2, SR_TID.X ;  /* 0x0000000000027919 */ /* 0x000e620000002100 */
[----:B------:R-:W-:Y:S02]  /*b780*/  LEA R3, R10, UR38, 0x3 ;  /* 0x000000260a037c11 */ /* 0x000fe4000f8e18ff */
[----:B-1----:R-:W-:Y:S02]  /*b790*/  LOP3.LUT R11, R2, 0x7f, RZ, 0xc0, !PT ;  /* 0x0000007f020b7812 */ /* 0x002fe400078ec0ff */
[----:B------:R-:W-:Y:S02]  /*b7a0*/  SHF.L.U32 R2, R7, 0x1f, RZ ;  /* 0x0000001f07027819 */ /* 0x000fe400000006ff */
[----:B------:R-:W-:Y:S02]  /*b7b0*/  ISETP.NE.AND P2, PT, R11, RZ, PT ;  /* 0x000000ff0b00720c */ /* 0x000fe40003f45270 */
[----:B------:R-:W1:Y:S02]  /*b7c0*/  SYNCS.PHASECHK.TRANS64.TRYWAIT P3, [R3+URZ+0x28840], R2 ;  /* 0x02884002030075a7 */ /* 0x000e64000806017f */
[----:B-1----:R-:W-:Y:S09]  /*b7d0*/  @!P3 BRA `(.L_x_1961) ;  /* 0x0000001c003cb947 */ /* 0x002ff20003800000 */
.L_x_2006:
[----:B------:R-:W-:Y:S05]  /*b7e0*/  @P2 BRA `(.L_x_1962) ;  /* 0x0000000000142947 */ /* 0x000fea0003800000 */
[----:B------:R-:W-:Y:S01]  /*b7f0*/  ISETP.NE.AND P3, PT, R19, RZ, PT ;  /* 0x000000ff1300720c */ /* 0x000fe20003f65270 */
[----:B-1----:R-:W-:-:S04]  /*b800*/  IMAD.MOV.U32 R2, RZ, RZ, 0x8000 ;  /* 0x00008000ff027424 */ /* 0x002fc800078e00ff */
[----:B------:R2:W-:Y:S08]  /*b810*/  SYNCS.ARRIVE.TRANS64 RZ, [R3+URZ+0x28830], R2 ;  /* 0x0288300203ff79a7 */ /* 0x0005f0000800003f */
[----:B------:R-:W-:Y:S05]  /*b820*/  @!P3 BRA `(.L_x_1962) ;  /* 0x000000000004b947 */ /* 0x000fea0003800000 */
[----:B------:R-:W-:Y:S01]  /*b830*/  BPT.TRAP 0x1 ;  /* 0x000000040000795c */ /* 0x000fe20000300000 */
.L_x_1962:
        /* <DEDUP_REMOVED lines=12> */
[----:B-12---:R-:W-:Y:S01]  /*b900*/  SHF.L.U32 R3, R17, 0x1f, RZ ;  /* 0x0000001f11037819 */ /* 0x006fe200000006ff */
        /* <DEDUP_REMOVED lines=13> */
.L_x_2007:
[----:B------:R-:W-:Y:S05]  /*b9e0*/  @P2 BRA `(.L_x_1964) ;  /* 0x0000000000182947 */ /* 0x000fea0003800000 */
[----:B------:R-:W-:Y:S01]  /*b9f0*/  ISETP.NE.AND P2, PT, R19, RZ, PT ;  /* 0x000000ff1300720c */ /* 0x000fe20003f45270 */
[----:B-1----:R-:W-:Y:S01]  /*ba00*/  IMAD.MOV.U32 R3, RZ, RZ, 0x8000 ;  /* 0x00008000ff037424 */ /* 0x002fe200078e00ff */
[----:B------:R-:W-:-:S04]  /*ba10*/  LEA R2, R16, UR38, 0x3 ;  /* 0x0000002610027c11 */ /* 0x000fc8000f8e18ff */
[----:B------:R2:W-:Y:S07]  /*ba20*/  SYNCS.ARRIVE.TRANS64 RZ, [R2+URZ+0x28850], R3 ;  /* 0x0288500302ff79a7 */ /* 0x0005ee000800003f */
[----:B------:R-:W-:Y:S05]  /*ba30*/  @!P2 BRA `(.L_x_1964) ;  /* 0x000000000004a947 */ /* 0x000fea0003800000 */
[----:B------:R-:W-:Y:S01]  /*ba40*/  BPT.TRAP 0x1 ;  /* 0x000000040000795c */ /* 0x000fe20000300000 */
.L_x_1964:
        /* <DEDUP_REMOVED lines=23> */
.L_x_1959:
[----:B------:R-:W-:Y:S05]  /*bbc0*/  BSYNC B0 ;  /* 0x0000000000007941 */ /* 0x000fea0003800000 */
.L_x_1958:
[----:B------:R-:W-:Y:S01]  /*bbd0*/  UIADD3 UR4, UR39, -0x3, URZ ;  /* 0xfffffffd27047890 */ /* 0x000fe2000fffe03f */
[----:B------:R-:W-:Y:S02]  /*bbe0*/  IMAD.MOV.U32 R17, RZ, RZ, R7 ;  /* 0x000000ffff117224 */ /* 0x000fe400078e0007 */
[----:B------:R-:W-:-:S03]  /*bbf0*/  IMAD.MOV.U32 R16, RZ, RZ, R10 ;  /* 0x000000ffff107224 */ /* 0x000fc600078e000a */
[----:B------:R-:W-:-:S07]  /*bc00*/  IMAD.U32 R7, RZ, RZ, UR4 ;  /* 0x00000004ff077e24 */ /* 0x000fce000f8e00ff */
.L_x_1957:
[----:B------:R-:W-:Y:S01]  /*bc10*/  ISETP.NE.AND P2, PT, RZ, UR46, PT ;  /* 0x0000002eff007c0c */ /* 0x000fe2000bf45270 */
[----:B------:R-:W-:-:S12]  /*bc20*/  BSSY B0, `(.L_x_1956) ;  /* 0x00000c5000007945 */ /* 0x000fd80003800000 */
[----:B------:R-:W-:Y:S05]  /*bc30*/  @!P2 BRA `(.L_x_1965) ;  /* 0x0000000c000ca947 */ /* 0x000fea0003800000 */
[----:B------:R-:W-:-:S07]  /*bc40*/  IMAD.MOV.U32 R8, RZ, RZ, R6 ;  /* 0x000000ffff087224 */ /* 0x000fce00078e0006 */
.L_x_1980:
[----:B------:R-:W-:Y:S01]  /*bc50*/  VIADD R10, R16, 0x1 ;  /* 0x00000001100a7836 */ /* 0x000fe20000000000 */
[----:B------:R-:W-:Y:S05]  /*bc60*/  YIELD ;  /* 0x0000000000007946 */ /* 0x000fea0003800000 */
[----:B------:R-:W-:Y:S01]  /*bc70*/  ISETP.NE.AND P2, PT, R10, 0x2, PT ;  /* 0x000000020a00780c */ /* 0x000fe20003f45270 */
[----:B------:R-:W-:Y:S03]  /*bc80*/  BSSY B1, `(.L_x_1966) ;  /* 0x000005c000017945 */ /* 0x000fe60003800000 */
[----:B-12---:R-:W-:-:S02]  /*bc90*/  SEL R2, RZ, 0x1, P2 ;  /* 0x00000001ff027807 */ /* 0x006fc40001000000 */
        /* <DEDUP_REMOVED lines=22> */
.L_x_1968:
[----:B------:R-:W1:Y:S01]  /*be00*/  S2R R2, SR_TID.X ;  /* 0x0000000000027919 */ /* 0x000e620000002100 */
[----:B------:R-:W-:Y:S02]  /*be10*/  LEA R3, R10, UR38, 0x3 ;  /* 0x000000260a037c11 */ /* 0x000fe4000f8e18ff */
[----:B-1----:R-:W-:Y:S02]  /*be20*/  LOP3.LUT R9, R2, 0x7f, RZ, 0xc0, !PT ;  /* 0x0000007f02097812 */ /* 0x002fe400078ec0ff */
[----:B------:R-:W-:Y:S02]  /*be30*/  SHF.L.U32 R2, R11, 0x1f, RZ ;  /* 0x0000001f0b027819 */ /* 0x000fe400000006ff */
[----:B------:R-:W-:Y:S02]  /*be40*/  ISETP.NE.AND P2, PT, R9, RZ, PT ;  /* 0x000000ff0900720c */ /* 0x000fe40003f45270 */
[----:B------:R-:W1:Y:S02]  /*be50*/  SYNCS.PHASECHK.TRANS64.TRYWAIT P3, [R3+URZ+0x28840], R2 ;  /* 0x02884002030075a7 */ /* 0x000e64000806017f */
[----:B-1----:R-:W-:Y:S09]  /*be60*/  @!P3 BRA `(.L_x_1969) ;  /* 0x0000001400c0b947 */ /* 0x002ff20003800000 */
.L_x_2008:
[----:B------:R-:W-:Y:S05]  /*be70*/  @P2 BRA `(.L_x_1970) ;  /* 0x0000000000142947 */ /* 0x000fea0003800000 */
[----:B------:R-:W-:Y:S01]  /*be80*/  ISETP.NE.AND P3, PT, R19, RZ, PT ;  /* 0x000000ff1300720c */ /* 0x000fe20003f65270 */
[----:B-1----:R-:W-:-:S04]  /*be90*/  IMAD.MOV.U32 R2, RZ, RZ, 0x8000 ;  /* 0x00008000ff027424 */ /* 0x002fc800078e00ff */
[----:B------:R2:W-:Y:S08]  /*bea0*/  SYNCS.ARRIVE.TRANS64 RZ, [R3+URZ+0x28830], R2 ;  /* 0x0288300203ff79a7 */ /* 0x0005f0000800003f */
[----:B------:R-:W-:Y:S05]  /*beb0*/  @!P3 BRA `(.L_x_1970) ;  /* 0x000000000004b947 */ /* 0x000fea0003800000 */
[----:B------:R-:W-:Y:S01]  /*bec0*/  BPT.TRAP 0x1 ;  /* 0x000000040000795c */ /* 0x000fe20000300000 */
.L_x_1970:
        /* <DEDUP_REMOVED lines=14> */
[----:B-12---:R-:W-:Y:S01]  /*bfb0*/  LEA R2, R16, UR17, 0x3 ;  /* 0x0000001110027c11 */ /* 0x006fe2000f8e18ff */
        /* <DEDUP_REMOVED lines=11> */
.L_x_2009:
[----:B------:R-:W-:Y:S05]  /*c070*/  @P2 BRA `(.L_x_1972) ;  /* 0x0000000000142947 */ /* 0x000fea0003800000 */
[----:B------:R-:W-:Y:S01]  /*c080*/  ISETP.NE.AND P2, PT, R19, RZ, PT ;  /* 0x000000ff1300720c */ /* 0x000fe20003f45270 */
[----:B------:R-:W-:-:S04]  /*c090*/  IMAD.MOV.U32 R3, RZ, RZ, 0x8000 ;  /* 0x00008000ff037424 */ /* 0x000fc800078e00ff */
[----:B------:R2:W-:Y:S08]  /*c0a0*/  SYNCS.ARRIVE.TRANS64 RZ, [R2+URZ+0x50], R3 ;  /* 0x0000500302ff79a7 */ /* 0x0005f0000800003f */
[----:B------:R-:W-:Y:S05]  /*c0b0*/  @!P2 BRA `(.L_x_1972) ;  /* 0x000000000004a947 */ /* 0x000fea0003800000 */
[----:B------:R-:W-:Y:S01]  /*c0c0*/  BPT.TRAP 0x1 ;  /* 0x000000040000795c */ /* 0x000fe20000300000 */
.L_x_1972:
        /* <DEDUP_REMOVED lines=23> */
.L_x_1967:
[----:B------:R-:W-:Y:S05]  /*c240*/  BSYNC B1 ;  /* 0x0000000000017941 */ /* 0x000fea0003800000 */
.L_x_1966:
[----:B------:R-:W-:Y:S01]  /*c250*/  VIADD R16, R10, 0x1 ;  /* 0x000000010a107836 */ /* 0x000fe20000000000 */
[----:B------:R-:W-:Y:S04]  /*c260*/  BSSY B1, `(.L_x_1973) ;  /* 0x000005d000017945 */ /* 0x000fe80003800000 */
[----:B------:R-:W-:-:S04]  /*c270*/  ISETP.NE.AND P2, PT, R16, 0x2, PT ;  /* 0x000000021000780c */ /* 0x000fc80003f45270 */
[----:B-12---:R-:W-:Y:S02]  /*c280*/  SEL R2, RZ, 0x1, P2 ;  /* 0x00000001ff027807 */ /* 0x006fe40001000000 */
[----:B------:R-:W-:Y:S02]  /*c290*/  SEL R16, R16, RZ, P2 ;  /* 0x000000ff10107207 */ /* 0x000fe40001000000 */
[----:B------:R-:W-:Y:S01]  /*c2a0*/  LOP3.LUT R17, R11, R2, RZ, 0x3c, !PT ;  /* 0x000000020b117212 */ /* 0x000fe200078e3cff */
[----:B------:R-:W-:Y:S06]  /*c2b0*/  @!P6 BRA `(.L_x_1974) ;  /* 0x00000004005ce947 */ /* 0x000fec0003800000 */
[----:B------:R-:W-:Y:S01]  /*c2c0*/  VIADD R13, R7, 0xffffffff ;  /* 0xffffffff070d7836 */ /* 0x000fe20000000000 */
        /* <DEDUP_REMOVED lines=18> */
.L_x_1975:
[----:B------:R-:W1:Y:S01]  /*c3f0*/  S2R R2, SR_TID.X ;  /* 0x0000000000027919 */ /* 0x000e620000002100 */
[----:B------:R-:W-:Y:S02]  /*c400*/  SHF.L.U32 R3, R17, 0x1f, RZ ;  /* 0x0000001f11037819 */ /* 0x000fe400000006ff */
[----:B-1----:R-:W-:Y:S02]  /*c410*/  LOP3.LUT R9, R2, 0x7f, RZ, 0xc0, !PT ;  /* 0x0000007f02097812 */ /* 0x002fe400078ec0ff */
[----:B------:R-:W-:Y:S02]  /*c420*/  LEA R2, R16, UR38, 0x3 ;  /* 0x0000002610027c11 */ /* 0x000fe4000f8e18ff */
[----:B------:R-:W-:Y:S02]  /*c430*/  ISETP.NE.AND P2, PT, R9, RZ, PT ;  /* 0x000000ff0900720c */ /* 0x000fe40003f45270 */
[----:B------:R-:W1:Y:S02]  /*c440*/  SYNCS.PHASECHK.TRANS64.TRYWAIT P3, [R2+URZ+0x28840], R3 ;  /* 0x02884003020075a7 */ /* 0x000e64000806017f */
[----:B-1----:R-:W-:Y:S09]  /*c450*/  @!P3 BRA `(.L_x_1976) ;  /* 0x00000010006cb947 */ /* 0x002ff20003800000 */
.L_x_2010:
[----:B------:R-:W-:Y:S05]  /*c460*/  @P2 BRA `(.L_x_1977) ;  /* 0x0000000000142947 */ /* 0x000fea0003800000 */
[----:B------:R-:W-:Y:S01]  /*c470*/  ISETP.NE.AND P3, PT, R19, RZ, PT ;  /* 0x000000ff1300720c */ /* 0x000fe20003f65270 */
[----:B-1----:R-:W-:-:S04]  /*c480*/  IMAD.MOV.U32 R3, RZ, RZ, 0x8000 ;  /* 0x00008000ff037424 */ /* 0x002fc800078e00ff */
[----:B------:R2:W-:Y:S08]  /*c490*/  SYNCS.ARRIVE.TRANS64 RZ, [R2+URZ+0x28830], R3 ;  /* 0x0288300302ff79a7 */ /* 0x0005f0000800003f */
[----:B------:R-:W-:Y:S05]  /*c4a0*/  @!P3 BRA `(.L_x_1977) ;  /* 0x000000000004b947 */ /* 0x000fea0003800000 */
[----:B------:R-:W-:Y:S01]  /*c4b0*/  BPT.TRAP 0x1 ;  /* 0x000000040000795c */ /* 0x000fe20000300000 */
.L_x_1977:
        /* <DEDUP_REMOVED lines=12> */
[----:B-12---:R-:W-:Y:S01]  /*c580*/  LEA R2, R10, UR17, 0x3 ;  /* 0x000000110a027c11 */ /* 0x006fe2000f8e18ff */
        /* <DEDUP_REMOVED lines=13> */
.L_x_2011:
[----:B------:R-:W-:Y:S05]  /*c660*/  @P2 BRA `(.L_x_1979) ;  /* 0x0000000000142947 */ /* 0x000fea0003800000 */
[----:B------:R-:W-:Y:S01]  /*c670*/  ISETP.NE.AND P2, PT, R19, RZ, PT ;  /* 0x000000ff1300720c */ /* 0x000fe20003f45270 */
[----:B------:R-:W-:-:S04]  /*c680*/  IMAD.MOV.U32 R3, RZ, RZ, 0x8000 ;  /* 0x00008000ff037424 */ /* 0x000fc800078e00ff */
[----:B------:R2:W-:Y:S08]  /*c690*/  SYNCS.ARRIVE.TRANS64 RZ, [R2+URZ+0x50], R3 ;  /* 0x0000500302ff79a7 */ /* 0x0005f0000800003f */
[----:B------:R-:W-:Y:S05]  /*c6a0*/  @!P2 BRA `(.L_x_1979) ;  /* 0x000000000004a947 */ /* 0x000fea0003800000 */
[----:B------:R-:W-:Y:S01]  /*c6b0*/  BPT.TRAP 0x1 ;  /* 0x000000040000795c */ /* 0x000fe20000300000 */
.L_x_1979:
        /* <DEDUP_REMOVED lines=23> */
.L_x_1974:
[----:B------:R-:W-:Y:S05]  /*c830*/  BSYNC B1 ;  /* 0x0000000000017941 */ /* 0x000fea0003800000 */
.L_x_1973:
[C---:B------:R-:W-:Y:S01]  /*c840*/  ISETP.GT.AND P2, PT, R7.reuse, 0x1, PT ;  /* 0x000000010700780c */ /* 0x040fe20003f44270 */
[----:B------:R-:W-:-:S12]  /*c850*/  VIADD R7, R7, 0xfffffffe ;  /* 0xfffffffe07077836 */ /* 0x000fd80000000000 */
[----:B------:R-:W-:Y:S05]  /*c860*/  @P2 BRA `(.L_x_1980) ;  /* 0xfffffff000f82947 */ /* 0x000fea000383ffff */
.L_x_1965:
[----:B------:R-:W-:Y:S05]  /*c870*/  BSYNC B0 ;  /* 0x0000000000007941 */ /* 0x000fea0003800000 */
.L_x_1956:
[----:B------:R-:W-:Y:S04]  /*c880*/  BSSY B0, `(.L_x_1981) ;  /* 0x000000e000007945 */ /* 0x000fe80003800000 */
[----:B------:R-:W-:Y:S05]  /*c890*/  @P1 BRA `(.L_x_1982) ;  /* 0x0000000000301947 */ /* 0x000fea0003800000 */
[----:B-1----:R-:W1:Y:S01]  /*c8a0*/  S2R R7, SR_LANEID ;  /* 0x0000000000077919 */ /* 0x002e620000000000 */
[----:B------:R-:W-:Y:S01]  /*c8b0*/  VOTEU.ANY UR4, UPT, PT ;  /* 0x0000000000047886 */ /* 0x000fe200038e0100 */
[----:B--2---:R-:W2:Y:S01]  /*c8c0*/  LDC.64 R2, c[0x0][0xdf0] ;  /* 0x00037c00ff027b82 */ /* 0x004ea20000000a00 */
        /* <DEDUP_REMOVED lines=9> */
.L_x_1982:
[----:B------:R-:W-:Y:S05]  /*c960*/  BSYNC B0 ;  /* 0x0000000000007941 */ /* 0x000fea0003800000 */
.L_x_1981:
[----:B------:R-:W-:Y:S04]  /*c970*/  BSSY B0, `(.L_x_1983) ;  /* 0x0000024000007945 */ /* 0x000fe80003800000 */
[----:B------:R-:W-:Y:S05]  /*c980*/  @!P6 BRA `(.L_x_1984) ;  /* 0x000000000088e947 */ /* 0x000fea0003800000 */
[----:B------:R-:W3:Y:S01]  /*c990*/  S2R R0, SR_TID.X ;  /* 0x0000000000007919 */ /* 0x000ee20000002100 */
[----:B-12---:R-:W-:Y:S02]  /*c9a0*/  LEA R3, R16, UR38, 0x3 ;  /* 0x0000002610037c11 */ /* 0x006fe4000f8e18ff */
[----:B---3--:R-:W-:Y:S02]  /*c9b0*/  LOP3.LUT R2, R0, 0x7f, RZ, 0xc0, !PT ;  /* 0x0000007f00027812 */ /* 0x008fe400078ec0ff */
[----:B------:R-:W-:Y:S02]  /*c9c0*/  SHF.L.U32 R0, R17, 0x1f, RZ ;  /* 0x0000001f11007819 */ /* 0x000fe400000006ff */
[----:B------:R-:W-:Y:S02]  /*c9d0*/  ISETP.NE.AND P1, PT, R2, RZ, PT ;  /* 0x000000ff0200720c */ /* 0x000fe40003f25270 */
[----:B------:R-:W1:Y:S02]  /*c9e0*/  SYNCS.PHASECHK.TRANS64.TRYWAIT P0, [R3+URZ+0x28860], R0 ;  /* 0x02886000030075a7 */ /* 0x000e64000800017f */
[----:B-1----:R-:W-:Y:S09]  /*c9f0*/  @!P0 BRA `(.L_x_1985) ;  /* 0x0000000c002c8947 */ /* 0x002ff20003800000 */
.L_x_2012:
[----:B------:R-:W-:Y:S05]  /*ca00*/  @P1 BRA `(.L_x_1986) ;  /* 0x0000000000141947 */ /* 0x000fea0003800000 */
[----:B------:R-:W-:Y:S01]  /*ca10*/  ISETP.NE.AND P0, PT, R19, RZ, PT ;  /* 0x000000ff1300720c */ /* 0x000fe20003f05270 */
[----:B-1----:R-:W-:-:S04]  /*ca20*/  IMAD.MOV.U32 R0, RZ, RZ, 0x8000 ;  /* 0x00008000ff007424 */ /* 0x002fc800078e00ff */
[----:B------:R2:W-:Y:S08]  /*ca30*/  SYNCS.ARRIVE.TRANS64 RZ, [R3+URZ+0x28850], R0 ;  /* 0x0288500003ff79a7 */ /* 0x0005f0000800003f */
[----:B------:R-:W-:Y:S05]  /*ca40*/  @!P0 BRA `(.L_x_1986) ;  /* 0x0000000000048947 */ /* 0x000fea0003800000 */
[----:B------:R-:W-:Y:S01]  /*ca50*/  BPT.TRAP 0x1 ;  /* 0x000000040000795c */ /* 0x000fe20000300000 */
.L_x_1986:
        /* <DEDUP_REMOVED lines=21> */
.L_x_1984:
[----:B------:R-:W-:Y:S05]  /*cbb0*/  BSYNC B0 ;  /* 0x0000000000007941 */ /* 0x000fea0003800000 */
.L_x_1983:
[----:B------:R-:W-:Y:S02]  /*cbc0*/  VIADD R16, R16, 0x1 ;  /* 0x0000000110107836 */ /* 0x000fe40000000000 */
[----:B------:R-:W-:-:S03]  /*cbd0*/  IMAD.MOV.U32 R13, RZ, RZ, R18 ;  /* 0x000000ffff0d7224 */ /* 0x000fc600078e0012 */
[----:B------:R-:W-:-:S04]  /*cbe0*/  ISETP.NE.AND P0, PT, R16, 0x2, PT ;  /* 0x000000021000780c */ /* 0x000fc80003f05270 */
[----:B-12---:R-:W-:Y:S02]  /*cbf0*/  SEL R0, RZ, 0x1, P0 ;  /* 0x00000001ff007807 */ /* 0x006fe40000000000 */
[----:B------:R-:W-:Y:S02]  /*cc00*/  SEL R16, R16, RZ, P0 ;  /* 0x000000ff10107207 */ /* 0x000fe40000000000 */
[----:B------:R-:W-:-:S07]  /*cc10*/  LOP3.LUT R17, R17, R0, RZ, 0x3c, !PT ;  /* 0x0000000011117212 */ /* 0x000fce00078e3cff */
.L_x_1945:
[----:B------:R-:W-:Y:S05]  /*cc20*/  BSYNC B6 ;  /* 0x0000000000067941 */ /* 0x000fea0003800000 */
.L_x_1943:
[----:B------:R-:W-:-:S03]  /*cc30*/  UMOV UR4, 0xffffffff ;  /* 0xffffffff00047882 */ /* 0x000fc60000000000 */
[----:B------:R-:W-:Y:S05]  /*cc40*/  BRA.DIV UR4, `(.L_x_1987) ;  /* 0x0000000a04ac7947 */ /* 0x000fea000b800000 */
[----:B------:R1:W2:Y:S02]  /*cc50*/  SHFL.IDX PT, R14, R13, RZ, 0x1f ;  /* 0x00001fff0d0e7589 */ /* 0x0002a400000e0000 */
.L_x_2015:
[----:B------:R-:W-:Y:S01]  /*cc60*/  ISETP.NE.AND P0, PT, R19, RZ, PT ;  /* 0x000000ff1300720c */ /* 0x000fe20003f05270 */
[----:B------:R-:W-:Y:S05]  /*cc70*/  WARPSYNC.ALL ;  /* 0x0000000000007948 */ /* 0x000fea0003800000 */
[----:B------:R-:W-:Y:S01]  /*cc80*/  BAR.SYNC.DEFER_BLOCKING 0x4, 0x120 ;  /* 0x0104800000007b1d */ /* 0x000fe20000010000 */
[----:B--2---:R-:W-:-:S05]  /*cc90*/  IMAD.MOV.U32 R18, RZ, RZ, R14 ;  /* 0x000000ffff127224 */ /* 0x004fca00078e000e */
[----:B------:R-:W-:Y:S01]  /*cca0*/  ULDC UR4, c[0x0][0xda8] ;  /* 0x00036a0000047ab9 */ /* 0x000fe20000000800 */
[----:B------:R-:W-:Y:S01]  /*ccb0*/  @!P0 MOV R0, 0x400 ;  /* 0x0000040000008802 */ /* 0x000fe20000000f00 */
[----:B------:R-:W2:Y:S03]  /*ccc0*/  @!P0 S2R R3, SR_CgaCtaId ;  /* 0x0000000000038919 */ /* 0x000ea60000008800 */
[----:B--2---:R-:W-:-:S05]  /*ccd0*/  @!P0 LEA R0, R3, R0, 0x18 ;  /* 0x0000000003008211 */ /* 0x004fca00078ec0ff */
[----:B------:R2:W-:Y:S01]  /*cce0*/  @!P0 STS [R0+0x288d0], R13 ;  /* 0x0288d00d00008388 */ /* 0x0005e20000000800 */
[----:B------:R-:W-:Y:S06]  /*ccf0*/  BAR.ARV 0x5, 0x120 ;  /* 0x0144800000007b1d */ /* 0x000fec0000002000 */
[----:B------:R-:W-:-:S13]  /*cd00*/  ISETP.GE.AND P0, PT, R18, UR4, PT ;  /* 0x0000000412007c0c */ /* 0x000fda000bf06270 */
[----:B--2---:R-:W-:Y:S05]  /*cd10*/  @!P0 BRA `(.L_x_1988) ;  /* 0xffffffd400d48947 */ /* 0x004fea000383ffff */
.L_x_1940:
        /* <DEDUP_REMOVED lines=11> */
.L_x_2016:
        /* <DEDUP_REMOVED lines=14> */
.L_x_1992:
        /* <DEDUP_REMOVED lines=12> */
.L_x_2017:
[----:B------:R-:W3:Y:S02]  /*cf70*/  SYNCS.PHASECHK.TRANS64.TRYWAIT P0, [R3+URZ], R0 ;  /* 0x00000000030075a7 */ /* 0x000ee4000800017f */
[----:B---3--:R-:W-:Y:S05]  /*cf80*/  @!P0 BRA `(.L_x_1994) ;  /* 0x0000000800288947 */ /* 0x008fea0003800000 */
.L_x_2018:
[----:B------:R-:W-:Y:S05]  /*cf90*/  @!P2 BRA `(.L_x_1995) ;  /* 0x000000000004a947 */ /* 0x000fea0003800000 */
[----:B------:R-:W-:Y:S01]  /*cfa0*/  BPT.TRAP 0x1 ;  /* 0x000000040000795c */ /* 0x000fe20000300000 */
.L_x_1995:
[----:B---3--:R-:W-:-:S04]  /*cfb0*/  VIADD R3, R7, 0x28860 ;  /* 0x0002886007037836 */ /* 0x008fc80000000000 */
[----:B--2---:R-:W-:-:S04]  /*cfc0*/  IMAD R5, R16, 0x8, R3 ;  /* 0x0000000810057824 */ /* 0x004fc800078e0203 */
[----:B------:R-:W2:Y:S02]  /*cfd0*/  SYNCS.PHASECHK.TRANS64.TRYWAIT P0, [R5+URZ], R4 ;  /* 0x00000004050075a7 */ /* 0x000ea4000800017f */
[----:B--2---:R-:W-:Y:S05]  /*cfe0*/  @!P0 BRA `(.L_x_1996) ;  /* 0x0000000800248947 */ /* 0x004fea0003800000 */
.L_x_2019:
[----:B------:R-:W-:-:S07]  /*cff0*/  IMAD R3, R2, 0x8, R3 ;  /* 0x0000000802037824 */ /* 0x000fce00078e0203 */
.L_x_1997:
[----:B---3--:R3:W4:Y:S02]  /*d000*/  SYNCS.PHASECHK.TRANS64.TRYWAIT P0, [R3+URZ], R0 ;  /* 0x00000000030075a7 */ /* 0x008724000800017f */
[----:B----4-:R-:W-:Y:S05]  /*d010*/  @!P0 NANOSLEEP.SYNCS 0x989680 ;  /* 0x009896800000895d */ /* 0x010fea0003900000 */
[----:B------:R-:W4:Y:S02]  /*d020*/  @!P0 SYNCS.PHASECHK.TRANS64 P0, [R3+URZ], R0 ;  /* 0x00000000030085a7 */ /* 0x000f24000800007f */
[----:B----4-:R-:W-:Y:S05]  /*d030*/  @!P0 BRA `(.L_x_1997) ;  /* 0xfffffffc00f08947 */ /* 0x010fea000383ffff */
.L_x_1991:
[----:B------:R-:W-:Y:S05]  /*d040*/  BSYNC B0 ;  /* 0x0000000000007941 */ /* 0x000fea0003800000 */
.L_x_1990:
[----:B------:R-:W-:Y:S05]  /*d050*/  EXIT ;  /* 0x000000000000794d */ /* 0x000fea0003800000 */
.L_x_1897:
[----:B-1----:R-:W-:-:S04]  /*d060*/  IMAD.U32 R3, RZ, RZ, UR38 ;  /* 0x00000026ff037e24 */ /* 0x002fc8000f8e00ff */
[----:B------:R1:W2:Y:S03]  /*d070*/  SYNCS.PHASECHK.TRANS64.TRYWAIT P1, [R3+URZ+0x28800], R0 ;  /* 0x02880000030075a7 */ /* 0x0002a6000802017f */
[----:B--2---:R-:W-:Y:S05]  /*d080*/  @!P1 NANOSLEEP.SYNCS 0x989680 ;  /* 0x009896800000995d */ /* 0x004fea0003900000 */
[----:B------:R-:W2:Y:S02]  /*d090*/  @!P1 SYNCS.PHASECHK.TRANS64 P1, [R3+URZ+0x28800], R0 ;  /* 0x02880000030095a7 */ /* 0x000ea4000802007f */
[----:B--2---:R-:W-:Y:S05]  /*d0a0*/  @!P1 BRA `(.L_x_1897) ;  /* 0xfffffffc00ec9947 */ /* 0x004fea000383ffff */
[----:B------:R-:W-:Y:S05]  /*d0b0*/  BRA `(.L_x_1998) ;  /* 0xffffff4400687947 */ /* 0x000fea000383ffff */
.L_x_1901:
[----:B--2---:R2:W3:Y:S02]  /*d0c0*/  SYNCS.PHASECHK.TRANS64.TRYWAIT P2, [R3+URZ+0x28830], R0 ;  /* 0x02883000030075a7 */ /* 0x0044e4000804017f */
[----:B---3--:R-:W-:Y:S05]  /*d0d0*/  @!P2 NANOSLEEP.SYNCS 0x989680 ;  /* 0x009896800000a95d */ /* 0x008fea0003900000 */
[----:B------:R-:W3:Y:S02]  /*d0e0*/  @!P2 SYNCS.PHASECHK.TRANS64 P2, [R3+URZ+0x28830], R0 ;  /* 0x028830000300a5a7 */ /* 0x000ee4000804007f */
[----:B---3--:R-:W-:Y:S05]  /*d0f0*/  @!P2 BRA `(.L_x_1901) ;  /* 0xfffffffc00f0a947 */ /* 0x008fea000383ffff */
[----:B------:R-:W-:Y:S05]  /*d100*/  BRA `(.L_x_1900) ;  /* 0xffffff4400907947 */ /* 0x000fea000383ffff */
.L_x_1906:
[----:B--2---:R-:W-:-:S04]  /*d110*/  IMAD.U32 R5, RZ, RZ, UR10 ;  /* 0x0000000aff057e24 */ /* 0x004fc8000f8e00ff */
[----:B------:R2:W3:Y:S03]  /*d120*/  SYNCS.PHASECHK.TRANS64.TRYWAIT P2, [R5+URZ+0x28830], R0 ;  /* 0x02883000050075a7 */ /* 0x0004e6000804017f */
[----:B---3--:R-:W-:Y:S05]  /*d130*/  @!P2 NANOSLEEP.SYNCS 0x989680 ;  /* 0x009896800000a95d */ /* 0x008fea0003900000 */
[----:B------:R-:W3:Y:S02]  /*d140*/  @!P2 SYNCS.PHASECHK.TRANS64 P2, [R5+URZ+0x28830], R0 ;  /* 0x028830000500a5a7 */ /* 0x000ee4000804007f */
[----:B---3--:R-:W-:Y:S05]  /*d150*/  @!P2 BRA `(.L_x_1906) ;  /* 0xfffffffc00eca947 */ /* 0x008fea000383ffff */
[----:B------:R-:W-:Y:S05]  /*d160*/  BRA `(.L_x_1903) ;  /* 0xffffff6c00707947 */ /* 0x000fea000383ffff */
.L_x_1910:
[----:B--2---:R-:W-:-:S04]  /*d170*/  IMAD.U32 R5, RZ, RZ, UR10 ;  /* 0x0000000aff057e24 */ /* 0x004fc8000f8e00ff */
[----:B------:R2:W3:Y:S03]  /*d180*/  SYNCS.PHASECHK.TRANS64.TRYWAIT P2, [R5+URZ+0x28850], R0 ;  /* 0x02885000050075a7 */ /* 0x0004e6000804017f */
[----:B---3--:R-:W-:Y:S05]  /*d190*/  @!P2 NANOSLEEP.SYNCS 0x989680 ;  /* 0x009896800000a95d */ /* 0x008fea0003900000 */
[----:B------:R-:W3:Y:S02]  /*d1a0*/  @!P2 SYNCS.PHASECHK.TRANS64 P2, [R5+URZ+0x28850], R0 ;  /* 0x028850000500a5a7 */ /* 0x000ee4000804007f */
[----:B---3--:R-:W-:Y:S05]  /*d1b0*/  @!P2 BRA `(.L_x_1910) ;  /* 0xfffffffc00eca947 */ /* 0x008fea000383ffff */
[----:B------:R-:W-:Y:S05]  /*d1c0*/  BRA `(.L_x_1907) ;  /* 0xffffff7000347947 */ /* 0x000fea000383ffff */
.L_x_1916:
[----:B--2---:R-:W-:-:S04]  /*d1d0*/  IMAD.U32 R5, RZ, RZ, UR10 ;  /* 0x0000000aff057e24 */ /* 0x004fc8000f8e00ff */
[----:B------:R2:W3:Y:S03]  /*d1e0*/  SYNCS.PHASECHK.TRANS64.TRYWAIT P2, [R5+URZ+0x28830], R0 ;  /* 0x02883000050075a7 */ /* 0x0004e6000804017f */
[----:B---3--:R-:W-:Y:S05]  /*d1f0*/  @!P2 NANOSLEEP.SYNCS 0x989680 ;  /* 0x009896800000a95d */ /* 0x008fea0003900000 */
[----:B------:R-:W3:Y:S02]  /*d200*/  @!P2 SYNCS.PHASECHK.TRANS64 P2, [R5+URZ+0x28830], R0 ;  /* 0x028830000500a5a7 */ /* 0x000ee4000804007f */
[----:B---3--:R-:W-:Y:S05]  /*d210*/  @!P2 BRA `(.L_x_1916) ;  /* 0xfffffffc00eca947 */ /* 0x008fea000383ffff */
[----:B------:R-:W-:Y:S05]  /*d220*/  BRA `(.L_x_1913) ;  /* 0xffffff94008c7947 */ /* 0x000fea000383ffff */
.L_x_1920:
[----:B--2---:R-:W-:-:S04]  /*d230*/  IMAD.U32 R5, RZ, RZ, UR10 ;  /* 0x0000000aff057e24 */ /* 0x004fc8000f8e00ff */
[----:B------:R2:W3:Y:S03]  /*d240*/  SYNCS.PHASECHK.TRANS64.TRYWAIT P2, [R5+URZ+0x28850], R0 ;  /* 0x02885000050075a7 */ /* 0x0004e6000804017f */
[----:B---3--:R-:W-:Y:S05]  /*d250*/  @!P2 NANOSLEEP.SYNCS 0x989680 ;  /* 0x009896800000a95d */ /* 0x008fea0003900000 */
[----:B------:R-:W3:Y:S02]  /*d260*/  @!P2 SYNCS.PHASECHK.TRANS64 P2, [R5+URZ+0x28850], R0 ;  /* 0x028850000500a5a7 */ /* 0x000ee4000804007f */
[----:B---3--:R-:W-:Y:S05]  /*d270*/  @!P2 BRA `(.L_x_1920) ;  /* 0xfffffffc00eca947 */ /* 0x008fea000383ffff */
[----:B------:R-:W-:Y:S05]  /*d280*/  BRA `(.L_x_1917) ;  /* 0xffffff9800507947 */ /* 0x000fea000383ffff */
.L_x_1925:
[----:B--2---:R-:W-:-:S04]  /*d290*/  IMAD.U32 R7, RZ, RZ, UR5 ;  /* 0x00000005ff077e24 */ /* 0x004fc8000f8e00ff */
[----:B------:R2:W3:Y:S03]  /*d2a0*/  SYNCS.PHASECHK.TRANS64.TRYWAIT P0, [R7+URZ+0x28850], R6 ;  /* 0x02885006070075a7 */ /* 0x0004e6000800017f */
[----:B---3--:R-:W-:Y:S05]  /*d2b0*/  @!P0 NANOSLEEP.SYNCS 0x989680 ;  /* 0x009896800000895d */ /* 0x008fea0003900000 */
[----:B------:R-:W3:Y:S02]  /*d2c0*/  @!P0 SYNCS.PHASECHK.TRANS64 P0, [R7+URZ+0x28850], R6 ;  /* 0x02885006070085a7 */ /* 0x000ee4000800007f */
[----:B---3--:R-:W-:Y:S05]  /*d2d0*/  @!P0 BRA `(.L_x_1925) ;  /* 0xfffffffc00ec8947 */ /* 0x008fea000383ffff */
[----:B------:R-:W-:Y:S05]  /*d2e0*/  BRA `(.L_x_1924) ;  /* 0xffffffb400307947 */ /* 0x000fea000383ffff */
.L_x_1949:
        /* <DEDUP_REMOVED lines=10> */
.L_x_1999:
[----:B------:R-:W-:Y:S05]  /*d390*/  BRA `(.L_x_2000) ;  /* 0xffffffd800ec7947 */ /* 0x000fea000383ffff */
.L_x_1950:
[----:B------:R-:W-:Y:S01]  /*d3a0*/  BSSY B0, `(.L_x_2001) ;  /* 0x0000006000007945 */ /* 0x000fe20003800000 */
[----:B------:R-:W-:-:S07]  /*d3b0*/  IMAD.MOV.U32 R15, RZ, RZ, -0x1 ;  /* 0xffffffffff0f7424 */ /* 0x000fce00078e00ff */
[----:B------:R-:W-:Y:S05]  /*d3c0*/  WARPSYNC.COLLECTIVE R15, `(.L_x_2002) ;  /* 0x000000000f0c7348 */ /* 0x000fea0003c00000 */
[----:B------:R-:W-:Y:S02]  /*d3d0*/  ELECT P6, UR62, PT ;  /* 0x00000000003e782f */ /* 0x000fe400038c0000 */
[----:B------:R-:W-:Y:S01]  /*d3e0*/  MOV R14, UR62 ;  /* 0x0000003e000e7c02 */ /* 0x000fe20008000f00 */
[----:B------:R-:W-:Y:S10]  /*d3f0*/  ENDCOLLECTIVE ;  /* 0x000000000000791b */ /* 0x000ff40003800000 */
.L_x_2002:
[----:B------:R-:W-:Y:S05]  /*d400*/  BSYNC B0 ;  /* 0x0000000000007941 */ /* 0x000fea0003800000 */
.L_x_2001:
[----:B------:R-:W-:Y:S05]  /*d410*/  BRA `(.L_x_2003) ;  /* 0xffffffd800dc7947 */ /* 0x000fea000383ffff */
.L_x_1953:
[----:B-1----:R1:W2:Y:S02]  /*d420*/  SYNCS.PHASECHK.TRANS64.TRYWAIT P2, [R8+URZ+0x28840], R7 ;  /* 0x02884007080075a7 */ /* 0x0022a4000804017f */
[----:B--2---:R-:W-:Y:S05]  /*d430*/  @!P2 NANOSLEEP.SYNCS 0x989680 ;  /* 0x009896800000a95d */ /* 0x004fea0003900000 */
[----:B------:R-:W2:Y:S02]  /*d440*/  @!P2 SYNCS.PHASECHK.TRANS64 P2, [R8+URZ+0x28840], R7 ;  /* 0x028840070800a5a7 */ /* 0x000ea4000804007f */
[----:B--2---:R-:W-:Y:S05]  /*d450*/  @!P2 BRA `(.L_x_1953) ;  /* 0xfffffffc00f0a947 */ /* 0x004fea000383ffff */
[----:B------:R-:W-:Y:S05]  /*d460*/  BRA `(.L_x_2004) ;  /* 0xffffffdc00387947 */ /* 0x000fea000383ffff */
.L_x_1955:
[----:B-1----:R-:W-:-:S04]  /*d470*/  IMAD.U32 R8, RZ, RZ, UR38 ;  /* 0x00000026ff087e24 */ /* 0x002fc8000f8e00ff */
[----:B------:R1:W2:Y:S03]  /*d480*/  SYNCS.PHASECHK.TRANS64.TRYWAIT P2, [R8+URZ+0x28820], R7 ;  /* 0x02882007080075a7 */ /* 0x0002a6000804017f */
[----:B--2---:R-:W-:Y:S05]  /*d490*/  @!P2 NANOSLEEP.SYNCS 0x989680 ;  /* 0x009896800000a95d */ /* 0x004fea0003900000 */
[----:B------:R-:W2:Y:S02]  /*d4a0*/  @!P2 SYNCS.PHASECHK.TRANS64 P2, [R8+URZ+0x28820], R7 ;  /* 0x028820070800a5a7 */ /* 0x000ea4000804007f */
[----:B--2---:R-:W-:Y:S05]  /*d4b0*/  @!P2 BRA `(.L_x_1955) ;  /* 0xfffffffc00eca947 */ /* 0x004fea000383ffff */
[----:B------:R-:W-:Y:S05]  /*d4c0*/  BRA `(.L_x_2005) ;  /* 0xffffffe000087947 */ /* 0x000fea000383ffff */
.L_x_1961:
[----:B-1----:R1:W2:Y:S02]  /*d4d0*/  SYNCS.PHASECHK.TRANS64.TRYWAIT P3, [R3+URZ+0x28840], R2 ;  /* 0x02884002030075a7 */ /* 0x0022a4000806017f */
[----:B--2---:R-:W-:Y:S05]  /*d4e0*/  @!P3 NANOSLEEP.SYNCS 0x989680 ;  /* 0x009896800000b95d */ /* 0x004fea0003900000 */
[----:B------:R-:W2:Y:S02]  /*d4f0*/  @!P3 SYNCS.PHASECHK.TRANS64 P3, [R3+URZ+0x28840], R2 ;  /* 0x028840020300b5a7 */ /* 0x000ea4000806007f */
[----:B--2---:R-:W-:Y:S05]  /*d500*/  @!P3 BRA `(.L_x_1961) ;  /* 0xfffffffc00f0b947 */ /* 0x004fea000383ffff */
[----:B------:R-:W-:Y:S05]  /*d510*/  BRA `(.L_x_2006) ;  /* 0xffffffe000b07947 */ /* 0x000fea000383ffff */
.L_x_1963:
[----:B-1----:R1:W2:Y:S02]  /*d520*/  SYNCS.PHASECHK.TRANS64.TRYWAIT P3, [R2+URZ+0x60], R3 ;  /* 0x00006003020075a7 */ /* 0x0022a4000806017f */
[----:B--2---:R-:W-:Y:S05]  /*d530*/  @!P3 NANOSLEEP.SYNCS 0x989680 ;  /* 0x009896800000b95d */ /* 0x004fea0003900000 */
[----:B------:R-:W2:Y:S02]  /*d540*/  @!P3 SYNCS.PHASECHK.TRANS64 P3, [R2+URZ+0x60], R3 ;  /* 0x000060030200b5a7 */ /* 0x000ea4000806007f */
[----:B--2---:R-:W-:Y:S05]  /*d550*/  @!P3 BRA `(.L_x_1963) ;  /* 0xfffffffc00f0b947 */ /* 0x004fea000383ffff */
[----:B------:R-:W-:Y:S05]  /*d560*/  BRA `(.L_x_2007) ;  /* 0xffffffe4001c7947 */ /* 0x000fea000383ffff */
.L_x_1969:
[----:B-1----:R1:W2:Y:S02]  /*d570*/  SYNCS.PHASECHK.TRANS64.TRYWAIT P3, [R3+URZ+0x28840], R2 ;  /* 0x02884002030075a7 */ /* 0x0022a4000806017f */
[----:B--2---:R-:W-:Y:S05]  /*d580*/  @!P3 NANOSLEEP.SYNCS 0x989680 ;  /* 0x009896800000b95d */ /* 0x004fea0003900000 */
[----:B------:R-:W2:Y:S02]  /*d590*/  @!P3 SYNCS.PHASECHK.TRANS64 P3, [R3+URZ+0x28840], R2 ;  /* 0x028840020300b5a7 */ /* 0x000ea4000806007f */
[----:B--2---:R-:W-:Y:S05]  /*d5a0*/  @!P3 BRA `(.L_x_1969) ;  /* 0xfffffffc00f0b947 */ /* 0x004fea000383ffff */
[----:B------:R-:W-:Y:S05]  /*d5b0*/  BRA `(.L_x_2008) ;  /* 0xffffffe8002c7947 */ /* 0x000fea000383ffff */
.L_x_1971:
[----:B-1----:R1:W2:Y:S02]  /*d5c0*/  SYNCS.PHASECHK.TRANS64.TRYWAIT P3, [R2+URZ+0x60], R17 ;  /* 0x00006011020075a7 */ /* 0x0022a4000806017f */
[----:B--2---:R-:W-:Y:S05]  /*d5d0*/  @!P3 NANOSLEEP.SYNCS 0x989680 ;  /* 0x009896800000b95d */ /* 0x004fea0003900000 */
[----:B------:R-:W2:Y:S02]  /*d5e0*/  @!P3 SYNCS.PHASECHK.TRANS64 P3, [R2+URZ+0x60], R17 ;  /* 0x000060110200b5a7 */ /* 0x000ea4000806007f */
[----:B--2---:R-:W-:Y:S05]  /*d5f0*/  @!P3 BRA `(.L_x_1971) ;  /* 0xfffffffc00f0b947 */ /* 0x004fea000383ffff */
[----:B------:R-:W-:Y:S05]  /*d600*/  BRA `(.L_x_2009) ;  /* 0xffffffe800987947 */ /* 0x000fea000383ffff */
.L_x_1976:
[----:B-1----:R1:W2:Y:S02]  /*d610*/  SYNCS.PHASECHK.TRANS64.TRYWAIT P3, [R2+URZ+0x28840], R3 ;  /* 0x02884003020075a7 */ /* 0x0022a4000806017f */
[----:B--2---:R-:W-:Y:S05]  /*d620*/  @!P3 NANOSLEEP.SYNCS 0x989680 ;  /* 0x009896800000b95d */ /* 0x004fea0003900000 */
[----:B------:R-:W2:Y:S02]  /*d630*/  @!P3 SYNCS.PHASECHK.TRANS64 P3, [R2+URZ+0x28840], R3 ;  /* 0x028840030200b5a7 */ /* 0x000ea4000806007f */
[----:B--2---:R-:W-:Y:S05]  /*d640*/  @!P3 BRA `(.L_x_1976) ;  /* 0xfffffffc00f0b947 */ /* 0x004fea000383ffff */
[----:B------:R-:W-:Y:S05]  /*d650*/  BRA `(.L_x_2010) ;  /* 0xffffffec00807947 */ /* 0x000fea000383ffff */
.L_x_1978:
[----:B-1----:R1:W2:Y:S02]  /*d660*/  SYNCS.PHASECHK.TRANS64.TRYWAIT P3, [R2+URZ+0x60], R11 ;  /* 0x0000600b020075a7 */ /* 0x0022a4000806017f */
[----:B--2---:R-:W-:Y:S05]  /*d670*/  @!P3 NANOSLEEP.SYNCS 0x989680 ;  /* 0x009896800000b95d */ /* 0x004fea0003900000 */
[----:B------:R-:W2:Y:S02]  /*d680*/  @!P3 SYNCS.PHASECHK.TRANS64 P3, [R2+URZ+0x60], R11 ;  /* 0x0000600b0200b5a7 */ /* 0x000ea4000806007f */
[----:B--2---:R-:W-:Y:S05]  /*d690*/  @!P3 BRA `(.L_x_1978) ;  /* 0xfffffffc00f0b947 */ /* 0x004fea000383ffff */
[----:B------:R-:W-:Y:S05]  /*d6a0*/  BRA `(.L_x_2011) ;  /* 0xffffffec00ec7947 */ /* 0x000fea000383ffff */
.L_x_1985:
[----:B-1----:R1:W2:Y:S02]  /*d6b0*/  SYNCS.PHASECHK.TRANS64.TRYWAIT P0, [R3+URZ+0x28860], R0 ;  /* 0x02886000030075a7 */ /* 0x0022a4000800017f */
[----:B--2---:R-:W-:Y:S05]  /*d6c0*/  @!P0 NANOSLEEP.SYNCS 0x989680 ;  /* 0x009896800000895d */ /* 0x004fea0003900000 */
[----:B------:R-:W2:Y:S02]  /*d6d0*/  @!P0 SYNCS.PHASECHK.TRANS64 P0, [R3+URZ+0x28860], R0 ;  /* 0x02886000030085a7 */ /* 0x000ea4000800007f */
[----:B--2---:R-:W-:Y:S05]  /*d6e0*/  @!P0 BRA `(.L_x_1985) ;  /* 0xfffffffc00f08947 */ /* 0x004fea000383ffff */
[----:B------:R-:W-:Y:S05]  /*d6f0*/  BRA `(.L_x_2012) ;  /* 0xfffffff000c07947 */ /* 0x000fea000383ffff */
.L_x_1987:
[----:B------:R-:W-:Y:S01]  /*d700*/  BSSY B0, `(.L_x_2013) ;  /* 0x0000007000007945 */ /* 0x000fe20003800000 */
[----:B------:R-:W-:Y:S02]  /*d710*/  IMAD.MOV.U32 R12, RZ, RZ, RZ ;  /* 0x000000ffff0c7224 */ /* 0x000fe400078e00ff */
[----:B------:R-:W-:Y:S02]  /*d720*/  IMAD.MOV.U32 R11, RZ, RZ, 0x1f ;  /* 0x0000001fff0b7424 */ /* 0x000fe400078e00ff */
[----:B------:R-:W-:-:S07]  /*d730*/  IMAD.MOV.U32 R15, RZ, RZ, -0x1 ;  /* 0xffffffffff0f7424 */ /* 0x000fce00078e00ff */
[----:B------:R-:W-:Y:S05]  /*d740*/  WARPSYNC.COLLECTIVE R15, `(.L_x_2014) ;  /* 0x000000000f087348 */ /* 0x000fea0003c00000 */
[----:B------:R1:W2:Y:S02]  /*d750*/  SHFL.IDX P6, R14, R13, R12, R11 ;  /* 0x0000000c0d0e7389 */ /* 0x0002a400000c000b */
[----:B-12---:R-:W-:Y:S01]  /*d760*/  ENDCOLLECTIVE ;  /* 0x000000000000791b */ /* 0x006fe20003800000 */
.L_x_2014:
[----:B------:R-:W-:Y:S05]  /*d770*/  BSYNC B0 ;  /* 0x0000000000007941 */ /* 0x000fea0003800000 */
.L_x_2013:
[----:B------:R-:W-:Y:S05]  /*d780*/  BRA `(.L_x_2015) ;  /* 0xfffffff400347947 */ /* 0x000fea000383ffff */
.L_x_1989:
[----:B--2---:R2:W3:Y:S02]  /*d790*/  SYNCS.PHASECHK.TRANS64.TRYWAIT P0, [R7+URZ+0x28820], R0 ;  /* 0x02882000070075a7 */ /* 0x0044e4000800017f */
[----:B---3--:R-:W-:Y:S05]  /*d7a0*/  @!P0 NANOSLEEP.SYNCS 0x989680 ;  /* 0x009896800000895d */ /* 0x008fea0003900000 */
[----:B------:R-:W3:Y:S02]  /*d7b0*/  @!P0 SYNCS.PHASECHK.TRANS64 P0, [R7+URZ+0x28820], R0 ;  /* 0x02882000070085a7 */ /* 0x000ee4000800007f */
[----:B---3--:R-:W-:Y:S05]  /*d7c0*/  @!P0 BRA `(.L_x_1989) ;  /* 0xfffffffc00f08947 */ /* 0x008fea000383ffff */
[----:B------:R-:W-:Y:S05]  /*d7d0*/  BRA `(.L_x_2016) ;  /* 0xfffffff4007c7947 */ /* 0x000fea000383ffff */
.L_x_1993:
[----:B--2---:R2:W3:Y:S02]  /*d7e0*/  SYNCS.PHASECHK.TRANS64.TRYWAIT P0, [R5+URZ], R4 ;  /* 0x00000004050075a7 */ /* 0x0044e4000800017f */
[----:B---3--:R-:W-:Y:S05]  /*d7f0*/  @!P0 NANOSLEEP.SYNCS 0x989680 ;  /* 0x009896800000895d */ /* 0x008fea0003900000 */
[----:B------:R-:W3:Y:S02]  /*d800*/  @!P0 SYNCS.PHASECHK.TRANS64 P0, [R5+URZ], R4 ;  /* 0x00000004050085a7 */ /* 0x000ee4000800007f */
[----:B---3--:R-:W-:Y:S05]  /*d810*/  @!P0 BRA `(.L_x_1993) ;  /* 0xfffffffc00f08947 */ /* 0x008fea000383ffff */
[----:B------:R-:W-:Y:S05]  /*d820*/  BRA `(.L_x_2017) ;  /* 0xfffffff400d07947 */ /* 0x000fea000383ffff */
.L_x_1994:
[----:B---3--:R3:W4:Y:S02]  /*d830*/  SYNCS.PHASECHK.TRANS64.TRYWAIT P0, [R3+URZ], R0 ;  /* 0x00000000030075a7 */ /* 0x008724000800017f */
[----:B----4-:R-:W-:Y:S05]  /*d840*/  @!P0 NANOSLEEP.SYNCS 0x989680 ;  /* 0x009896800000895d */ /* 0x010fea0003900000 */
[----:B------:R-:W4:Y:S02]  /*d850*/  @!P0 SYNCS.PHASECHK.TRANS64 P0, [R3+URZ], R0 ;  /* 0x00000000030085a7 */ /* 0x000f24000800007f */
[----:B----4-:R-:W-:Y:S05]  /*d860*/  @!P0 BRA `(.L_x_1994) ;  /* 0xfffffffc00f08947 */ /* 0x010fea000383ffff */
[----:B------:R-:W-:Y:S05]  /*d870*/  BRA `(.L_x_2018) ;  /* 0xfffffff400c47947 */ /* 0x000fea000383ffff */
.L_x_1996:
[----:B--2---:R2:W3:Y:S02]  /*d880*/  SYNCS.PHASECHK.TRANS64.TRYWAIT P0, [R5+URZ], R4 ;  /* 0x00000004050075a7 */ /* 0x0044e4000800017f */
[----:B---3--:R-:W-:Y:S05]  /*d890*/  @!P0 NANOSLEEP.SYNCS 0x989680 ;  /* 0x009896800000895d */ /* 0x008fea0003900000 */
[----:B------:R-:W3:Y:S02]  /*d8a0*/  @!P0 SYNCS.PHASECHK.TRANS64 P0, [R5+URZ], R4 ;  /* 0x00000004050085a7 */ /* 0x000ee4000800007f */
[----:B---3--:R-:W-:Y:S05]  /*d8b0*/  @!P0 BRA `(.L_x_1996) ;  /* 0xfffffffc00f08947 */ /* 0x008fea000383ffff */
[----:B------:R-:W-:Y:S05]  /*d8c0*/  BRA `(.L_x_2019) ;  /* 0xfffffff400c87947 */ /* 0x000fea000383ffff */
.L_x_2020:
        /* <DEDUP_REMOVED lines=11> */
.L_x_2733:


//--------------------- .text._ZN7cutlass13device_kernelIN5flash11enable_sm90INS1_16FlashAttnFwdSm90INS1_25CollectiveMainloopFwdSm90ILi2EN4cute5tupleIJNS5_1CILi1EEES8_S8_EEENS6_IJNS7_ILi128EEESA_SA_EEELi128ENS_6half_tEfNS_4arch4Sm90ELb1ELb0ELb0ELb1ELb0ELb0ELb0ELb1ELb1ELb0ELb0ELb0EEENS1_21CollectiveEpilogueFwdISB_S9_SC_SE_Li256ELb1ELb0ELb0ELb0EEENS1_36VarlenDynamicPersistentTileSchedulerILi128ELi128ELi256ELi32ELb0ELb0ELb1ELb1ELb1ELb1EEEEEEEEEvNT_6ParamsE --------------------------
	.section	.text._ZN7cutlass13device_kernelIN5flash11enable_sm90INS1_16FlashAttnFwdSm90INS1_25CollectiveMainloopFwdSm90ILi2EN4cute5tupleIJNS5_1CILi1EEES8_S8_EEENS6_IJNS7_ILi128EEESA_SA_EEELi128ENS_6half_tEfNS_4arch4Sm90ELb1ELb0ELb0ELb1ELb0ELb0ELb0ELb1ELb1ELb0ELb0ELb0EEENS1_21CollectiveEpilogueFwdISB_S9_SC_SE_Li256ELb1ELb0ELb0ELb0EEENS1_36VarlenDynamicPersistentTileSchedulerILi128ELi128ELi256ELi32ELb0ELb0ELb1ELb1ELb1ELb1EEEEEEEEEvNT_6ParamsE,"ax",@progbits
	.align	128
.text._ZN7cutlass13device_kernelIN5flash11enable_sm90INS1_16FlashAttnFwdSm90INS1_25CollectiveMainloopFwdSm90ILi2EN4cute5tupleIJNS5_1CILi1EEES8_S8_EEENS6_IJNS7_ILi128EEESA_SA_EEELi128ENS_6half_tEfNS_4arch4Sm90ELb1ELb0ELb0ELb1ELb0ELb0ELb0ELb1ELb1ELb0ELb0ELb0EEENS1_21CollectiveEpilogueFwdISB_S9_SC_SE_Li256ELb1ELb0ELb0ELb0EEENS1_36VarlenDynamicPersistentTileSchedulerILi128ELi128ELi256ELi32ELb0ELb0ELb1ELb1ELb1ELb1EEEEEEEEEvNT_6ParamsE:
        .type           _ZN7cutlass13device_kernelIN5flash11enable_sm90INS1_16FlashAttnFwdSm90INS1_25CollectiveMainloopFwdSm90ILi2EN4cute5tupleIJNS5_1CILi1EEES8_S8_EEENS6_IJNS7_ILi128EEESA_SA_EEELi128ENS_6half_tEfNS_4arch4Sm90ELb1ELb0ELb0ELb1ELb0ELb0ELb0ELb1ELb1ELb0ELb0ELb0EEENS1_21CollectiveEpilogueFwdISB_S9_SC_SE_Li256ELb1ELb0ELb0ELb0EEENS1_36VarlenDynamicPersistentTileSchedulerILi128ELi128ELi256ELi32ELb0ELb0ELb1ELb1ELb1ELb1EEEEEEEEEvNT_6ParamsE,@function
        .size           _ZN7cutlass13device_kernelIN5flash11enable_sm90INS1_16FlashAttnFwdSm90INS1_25CollectiveMainloopFwdSm90ILi2EN4cute5tupleIJNS5_1CILi1EEES8_S8_EEENS6_IJNS7_ILi128EEESA_SA_EEELi128ENS_6half_tEfNS_4arch4Sm90ELb1ELb0ELb0ELb1ELb0ELb0ELb0ELb1ELb1ELb0ELb0ELb0EEENS1_21CollectiveEpilogueFwdISB_S9_SC_SE_Li256ELb1ELb0ELb0ELb0EEENS1_36VarlenDynamicPersistentTileSchedulerILi128ELi128ELi256ELi32ELb0ELb0ELb1ELb1ELb1ELb1EEEEEEEEEvNT_6ParamsE,(.L_x_2734 - _ZN7cutlass13device_kernelIN5flash11enable_sm90INS1_16FlashAttnFwdSm90INS1_25CollectiveMainloopFwdSm90ILi2EN4cute5tupleIJNS5_1CILi1EEES8_S8_EEENS6_IJNS7_ILi128EEESA_SA_EEELi128ENS_6half_tEfNS_4arch4Sm90ELb1ELb0ELb0ELb1ELb0ELb0ELb0ELb1ELb1ELb0ELb0ELb0EEENS1_21CollectiveEpilogueFwdISB_S9_SC_SE_Li256ELb1ELb0ELb0ELb0EEENS1_36VarlenDynamicPersistentTileSchedulerILi128ELi128ELi256ELi32ELb0ELb0ELb1ELb1ELb1ELb1EEEEEEEEEvNT_6ParamsE)
        .other          _ZN7cutlass13device_kernelIN5flash11enable_sm90INS1_16FlashAttnFwdSm90INS1_25CollectiveMainloopFwdSm90ILi2EN4cute5tupleIJNS5_1CILi1EEES8_S8_EEENS6_IJNS7_ILi128EEESA_SA_EEELi128ENS_6half_tEfNS_4arch4Sm90ELb1ELb0ELb0ELb1ELb0ELb0ELb0ELb1ELb1ELb0ELb0ELb0EEENS1_21CollectiveEpilogueFwdISB_S9_SC_SE_Li256ELb1ELb0ELb0ELb0EEENS1_36VarlenDynamicPersistentTileSchedulerILi128ELi128ELi256ELi32ELb0ELb0ELb1ELb1ELb1ELb1EEEEEEEEEvNT_6ParamsE,@"STO_CUDA_ENTRY STV_DEFAULT"
_ZN7cutlass13device_kernelIN5flash11enable_sm90INS1_16FlashAttnFwdSm90INS1_25CollectiveMainloopFwdSm90ILi2EN4cute5tupleIJNS5_1CILi1EEES8_S8_EEENS6_IJNS7_ILi128EEESA_SA_EEELi128ENS_6half_tEfNS_4arch4Sm90ELb1ELb0ELb0ELb1ELb0ELb0ELb0ELb1ELb1ELb0ELb0ELb0EEENS1_21CollectiveEpilogueFwdISB_S9_SC_SE_Li256ELb1ELb0ELb0ELb0EEENS1_36VarlenDynamicPersistentTileSchedulerILi128ELi128ELi256ELi32ELb0ELb0ELb1ELb1ELb1ELb1EEEEEEEEEvNT_6ParamsE:
        /* <DEDUP_REMOVED lines=21> */
.L_x_2022:
[----:B------:R-:W-:Y:S05]  /*0150*/  BSYNC B0 ;  /* 0x0000000000007941 */ /* 0x000fea0003800000 */
.L_x_2021:
        /* <DEDUP_REMOVED lines=41> */
.L_x_2023:
        /* <DEDUP_REMOVED lines=22> */
.L_x_2024:
        /* <DEDUP_REMOVED lines=18> */
.L_x_2025:
        /* <DEDUP_REMOVED lines=22> */
.L_x_2026:
        /* <DEDUP_REMOVED lines=22> */
.L_x_2027:
[----:B------:R-:W-:Y:S01]  /*0930*/  PLOP3.LUT P0, PT, PT, PT, UP0, 0x80, 0x0 ;  /* 0x000000000000781c */ /* 0x000fe20003f0f008 */
[----:B------:R-:W-:Y:S01]  /*0940*/  UMOV UR36, 0x1 ;  /* 0x0000000100247882 */ /* 0x000fe20000000000 */
[----:B------:R-:W-:Y:S01]  /*0950*/  NOP ;  /* 0x0000000000007918 */ /* 0x000fe20000000000 */
[----:B------:R-:W-:Y:S01]  /*0960*/  USEL UR36, UR36, 0x2, !UP0 ;  /* 0x0000000224247887 */ /* 0x000fe2000c000000 */
[----:B------:R-:W-:Y:S01]  /*0970*/  ULDC.64 UR48, c[0x0][0x208] ;  /* 0x0000820000307ab9 */ /* 0x000fe20000000a00 */
[----:B012-4-:R-:W-:Y:S08]  /*0980*/  BAR.SYNC.DEFER_BLOCKING 0x0 ;  /* 0x0000000000007b1d */ /* 0x017ff00000010000 */
[----:B------:R-:W-:Y:S05]  /*0990*/  @!P0 BRA `(.L_x_2028) ;  /* 0x000000a400f88947 */ /* 0x000fea0003800000 */
.L_x_2029:
        /* <DEDUP_REMOVED lines=28> */
[C---:B------:R-:W-:Y:S02]  /*0b60*/  LOP3.LUT R23, R5.reuse, 0xffffff80, RZ, 0xc0, !PT ;  /* 0xffffff8005177812 */ /* 0x040fe400078ec0ff */
        /* <DEDUP_REMOVED lines=14> */
[----:B------:R-:W-:Y:S02]  /*0c50*/  LOP3.LUT R18, R6, 0x7ffffffc, RZ, 0xc0, !PT ;  /* 0x7ffffffc06127812 */ /* 0x000fe400078ec0ff */
[----:B------:R-:W-:Y:S02]  /*0c60*/  LOP3.LUT R8, R0, 0xfffffff8, RZ, 0xc0, !PT ;  /* 0xfffffff800087812 */ /* 0x000fe400078ec0ff */
[-C--:B------:R-:W-:Y:S01]  /*0c70*/  LEA.HI R0, R3, R186.reuse, RZ, 0x4 ;  /* 0x000000ba03007211 */ /* 0x080fe200078f20ff */
[----:B------:R-:W-:Y:S01]  /*0c80*/  IMAD.IADD R18, R23, 0x1, -R18 ;  /* 0x0000000117127824 */ /* 0x000fe200078e0a12 */
[----:B------:R-:W-:Y:S01]  /*0c90*/  LEA.HI R3, R3, R186, RZ, 0x3 ;  /* 0x000000ba03037211 */ /* 0x000fe200078f18ff */
[----:B------:R-:W-:Y:S01]  /*0ca0*/  IMAD.IADD R11, R7, 0x1, -R8 ;  /* 0x00000001070b7824 */ /* 0x000fe200078e0a08 */
[----:B------:R-:W-:-:S02]  /*0cb0*/  SHF.R.S32.HI R9, RZ, 0x4, R0 ;  /* 0x00000004ff097819 */ /* 0x000fc40000011400 */
[----:B------:R-:W-:Y:S01]  /*0cc0*/  LOP3.LUT R7, R0, 0x3fffff0, RZ, 0xc0, !PT ;  /* 0x03fffff000077812 */ /* 0x000fe200078ec0ff */
[----:B------:R-:W-:Y:S01]  /*0cd0*/  IMAD R4, R4, 0x10, R11 ;  /* 0x0000001004047824 */ /* 0x000fe200078e020b */
[----:B------:R-:W-:Y:S02]  /*0ce0*/  LEA.HI R0, R0, R9, RZ, 0x1 ;  /* 0x0000000900007211 */ /* 0x000fe400078f08ff */
[----:B------:R-:W-:Y:S01]  /*0cf0*/  LOP3.LUT R5, R3, 0x1ffffff8, RZ, 0xc0, !PT ;  /* 0x1ffffff803057812 */ /* 0x000fe200078ec0ff */
[----:B------:R-:W-:Y:S01]  /*0d00*/  IMAD.IADD R7, R186, 0x1, -R7 ;  /* 0x00000001ba077824 */ /* 0x000fe200078e0a07 */
[----:B------:R-:W-:Y:S01]  /*0d10*/  LOP3.LUT R0, R0, 0x1ffffffe, RZ, 0xc0, !PT ;  /* 0x1ffffffe00007812 */ /* 0x000fe200078ec0ff */
[----:B------:R-:W-:Y:S01]  /*0d20*/  IMAD R19, R19, 0x40, R4 ;  /* 0x0000004013137824 */ /* 0x000fe200078e0204 */
[----:B------:R-:W-:Y:S01]  /*0d30*/  SHF.R.S32.HI R16, RZ, 0x3, R3 ;  /* 0x00000003ff107819 */ /* 0x000fe20000011403 */
[----:B------:R-:W-:Y:S02]  /*0d40*/  IMAD R7, R7, 0x40, R2 ;  /* 0x0000004007077824 */ /* 0x000fe400078e0202 */
[----:B------:R-:W-:-:S02]  /*0d50*/  IMAD.IADD R0, R9, 0x1, -R0 ;  /* 0x0000000109007824 */ /* 0x000fc400078e0a00 */
[----:B------:R-:W-:Y:S02]  /*0d60*/  IMAD.IADD R2, R186, 0x1, -R5 ;  /* 0x00000001ba027824 */ /* 0x000fe400078e0a05 */
[----:B------:R-:W-:Y:S02]  /*0d70*/  IMAD R185, R0, 0x8, R7 ;  /* 0x0000000800b97824 */ /* 0x000fe400078e0207 */
[----:B------:R-:W-:-:S07]  /*0d80*/  IMAD.SHL.U32 R2, R2, 0x8, RZ ;  /* 0x0000000802027824 */ /* 0x000fce00078e00ff */
.L_x_2083:
[----:B0--3-5:R-:W0:Y:S01]  /*0d90*/  LDC.64 R4, c[0x0][0xc60] ;  /* 0x00031800ff047b82 */ /* 0x029e220000000a00 */
[----:B------:R-:W-:Y:S01]  /*0da0*/  ULDC.64 UR6, c[0x0][0xa28] ;  /* 0x00028a0000067ab9 */ /* 0x000fe20000000a00 */
[----:B------:R-:W-:Y:S01]  /*0db0*/  ULDC.64 UR8, c[0x0][0xa18] ;  /* 0x0002860000087ab9 */ /* 0x000fe20000000a00 */
[----:B------:R-:W-:Y:S01]  /*0dc0*/  ULDC UR4, c[0x0][0x404] ;  /* 0x0001010000047ab9 */ /* 0x000fe20000000800 */
[----:B0-----:R-:W-:-:S06]  /*0dd0*/  IMAD.WIDE R4, R51, 0x4, R4 ;  /* 0x0000000433047825 */ /* 0x001fcc00078e0204 */
[----:B--2---:R-:W2:Y:S01]  /*0de0*/  LDG.E R4, desc[UR48][R4.64] ;  /* 0x0000003004047981 */ /* 0x004ea2000c1e1900 */
[----:B------:R-:W-:Y:S02]  /*0df0*/  UISETP.NE.U32.AND UP0, UPT, UR6, URZ, UPT ;  /* 0x0000003f0600728c */ /* 0x000fe4000bf05070 */
[----:B------:R-:W-:Y:S02]  /*0e00*/  UISETP.NE.U32.AND UP1, UPT, UR8, URZ, UPT ;  /* 0x0000003f0800728c */ /* 0x000fe4000bf25070 */
[----:B------:R-:W-:Y:S02]  /*0e10*/  UISETP.NE.AND.EX UP0, UPT, UR7, URZ, UPT, UP0 ;  /* 0x0000003f0700728c */ /* 0x000fe4000bf05300 */
[----:B------:R-:W-:-:S04]  /*0e20*/  UISETP.NE.AND.EX UP1, UPT, UR9, URZ, UPT, UP1 ;  /* 0x0000003f0900728c */ /* 0x000fc8000bf25310 */
[----:B------:R-:W-:Y:S02]  /*0e30*/  PLOP3.LUT P0, PT, PT, PT, UP0, 0x80, 0x0 ;  /* 0x000000000000781c */ /* 0x000fe40003f0f008 */
[----:B------:R-:W-:Y:S02]  /*0e40*/  PLOP3.LUT P2, PT, PT, PT, UP1, 0x80, 0x0 ;  /* 0x000000000000781c */ /* 0x000fe40003f4f018 */
[----:B--2---:R-:W-:-:S13]  /*0e50*/  R2UR UR37, R4 ;  /* 0x00000000042572ca */ /* 0x004fda00000e0000 */
[----:B------:R-:W-:Y:S02]  /*0e60*/  USHF.R.S32.HI UR38, URZ, 0x1f, UR37 ;  /* 0x0000001f3f267899 */ /* 0x000fe40008011425 */
[----:B------:R-:W-:-:S04]  /*0e70*/  @UP0 ULEA UR6, UP2, UR37, UR6, 0x2 ;  /* 0x0000000625060291 */ /* 0x000fc8000f84103f */
[----:B------:R-:W-:Y:S02]  /*0e80*/  @UP0 ULEA.HI.X UR7, UR37, UR7, UR38, 0x2, UP2 ;  /* 0x0000000725070291 */ /* 0x000fe400090f1426 */
[----:B------:R-:W-:Y:S01]  /*0e90*/  @UP1 ULEA UR8, UP0, UR37, UR8, 0x2 ;  /* 0x0000000825081291 */ /* 0x000fe2000f80103f */
[----:B------:R-:W-:-:S03]  /*0ea0*/  IMAD.U32 R4, RZ, RZ, UR6 ;  /* 0x00000006ff047e24 */ /* 0x000fc6000f8e00ff */
[----:B------:R-:W-:Y:S01]  /*0eb0*/  @UP1 ULEA.HI.X UR9, UR37, UR9, UR38, 0x2, UP0 ;  /* 0x0000000925091291 */ /* 0x000fe200080f1426 */
[----:B------:R-:W-:Y:S01]  /*0ec0*/  IMAD.U32 R5, RZ, RZ, UR7 ;  /* 0x00000007ff057e24 */ /* 0x000fe2000f8e00ff */
[----:B------:R-:W-:Y:S01]  /*0ed0*/  ULDC.64 UR6, c[0x0][0x3f8] ;  /* 0x0000fe0000067ab9 */ /* 0x000fe20000000a00 */
[----:B------:R-:W-:-:S03]  /*0ee0*/  IMAD.U32 R6, RZ, RZ, UR8 ;  /* 0x00000008ff067e24 */ /* 0x000fc6000f8e00ff */
[----:B------:R-:W-:Y:S01]  /*0ef0*/  IMAD.U32 R7, RZ, RZ, UR9 ;  /* 0x00000009ff077e24 */ /* 0x000fe2000f8e00ff */
[----:B------:R-:W2:Y:S01]  /*0f00*/  @P0 LDG.E R4, desc[UR48][R4.64] ;  /* 0x0000003004040981 */ /* 0x000ea2000c1e1900 */
[----:B------:R-:W-:Y:S01]  /*0f10*/  UISETP.NE.U32.AND UP0, UPT, UR6, URZ, UPT ;  /* 0x0000003f0600728c */ /* 0x000fe2000bf05070 */
[----:B------:R-:W-:Y:S02]  /*0f20*/  ULDC.64 UR8, c[0x0][0xa20] ;  /* 0x0002880000087ab9 */ /* 0x000fe40000000a00 */
[----:B------:R-:W3:Y:S01]  /*0f30*/  @P2 LDG.E R6, desc[UR48][R6.64] ;  /* 0x0000003006062981 */ /* 0x000ee2000c1e1900 */
[----:B------:R-:W-:Y:S01]  /*0f40*/  UISETP.NE.AND.EX UP0, UPT, UR7, URZ, UPT, UP0 ;  /* 0x0000003f0700728c */ /* 0x000fe2000bf05300 */
[----:B------:R-:W-:Y:S01]  /*0f50*/  ISETP.NE.U32.AND P1, PT, RZ, UR8, PT ;  /* 0x00000008ff007c0c */ /* 0x000fe2000bf25070 */
[----:B------:R-:W-:Y:S01]  /*0f60*/  ULDC UR6, c[0x0][0x2e0] ;  /* 0x0000b80000067ab9 */ /* 0x000fe20000000800 */
[----:B------:R-:W-:Y:S01]  /*0f70*/  UMOV UR47, URZ ;  /* 0x0000003f002f7c82 */ /* 0x000fe20008000000 */
[----:B------:R-:W-:Y:S01]  /*0f80*/  USEL UR4, UR4, 0x1, UP0 ;  /* 0x0000000104047887 */ /* 0x000fe20008000000 */
[----:B------:R-:W-:Y:S01]  /*0f90*/  ISETP.NE.AND.EX P1, PT, RZ, UR9, PT, P1 ;  /* 0x00000009ff007c0c */ /* 0x000fe2000bf25310 */
[----:B------:R-:W-:Y:S01]  /*0fa0*/  ULDC UR51, c[0x0][0x288] ;  /* 0x0000a20000337ab9 */ /* 0x000fe20000000800 */
[----:B------:R-:W-:Y:S01]  /*0fb0*/  UMOV UR39, UR5 ;  /* 0x0000000500277c82 */ /* 0x000fe20008000000 */
[----:B------:R-:W-:Y:S01]  /*0fc0*/  UIMAD UR6, UR4, UR6, URZ ;  /* 0x00000006040672a4 */ /* 0x000fe2000f8e023f */
[----:B--2---:R-:W-:-:S02]  /*0fd0*/  @P0 R2UR UR47, R4 ;  /* 0x00000000042f02ca */ /* 0x004fc400000e0000 */
[----:B---3--:R-:W-:Y:S01]  /*0fe0*/  @P2 R2UR UR51, R6 ;  /* 0x00000000063322ca */ /* 0x008fe200000e0000 */
[----:B-1--4-:R-:W-:-:S14]  /*0ff0*/  @P2 BRA `(.L_x_2030) ;  /* 0x0000000000342947 */ /* 0x012fdc0003800000 */
        /* <DEDUP_REMOVED lines=9> */
[----:B------:R-:W3:Y:S01]  /*1090*/  LDG.E R0, desc[UR48][R4.64+0x4] ;  /* 0x0000043004007981 */ /* 0x000ee2000c1e1900 */
[----:B--2---:R-:W-:Y:S02]  /*10a0*/  R2UR UR51, R3 ;  /* 0x00000000033372ca */ /* 0x004fe400000e0000 */
[----:B---3--:R-:W-:-:S13]  /*10b0*/  R2UR UR4, R0 ;  /* 0x00000000000472ca */ /* 0x008fda00000e0000 */
[----:B------:R-:W-:-:S12]  /*10c0*/  UIADD3 UR51, -UR51, UR4, URZ ;  /* 0x0000000433337290 */ /* 0x000fd8000fffe13f */
.L_x_2030:
[----:B------:R-:W-:Y:S01]  /*10d0*/  UMOV UR40, UR52 ;  /* 0x0000003400287c82 */ /* 0x000fe20008000000 */
[----:B------:R-:W-:Y:S05]  /*10e0*/  @!P1 BRA `(.L_x_2031) ;  /* 0x00000000001c9947 */ /* 0x000fea0003800000 */
[----:B------:R-:W-:-:S04]  /*10f0*/  ULEA UR4, UP0, UR37, UR8, 0x2 ;  /* 0x0000000825047291 */ /* 0x000fc8000f80103f */
[----:B------:R-:W-:Y:S02]  /*1100*/  ULEA.HI.X UR5, UR37, UR9, UR38, 0x2, UP0 ;  /* 0x0000000925057291 */ /* 0x000fe400080f1426 */
[----:B------:R-:W-:-:S04]  /*1110*/  IMAD.U32 R4, RZ, RZ, UR4 ;  /* 0x00000004ff047e24 */ /* 0x000fc8000f8e00ff */
[----:B------:R-:W-:-:S05]  /*1120*/  IMAD.U32 R5, RZ, RZ, UR5 ;  /* 0x00000005ff057e24 */ /* 0x000fca000f8e00ff */
[----:B------:R-:W2:Y:S02]  /*1130*/  LDG.E R4, desc[UR48][R4.64] ;  /* 0x0000003004047981 */ /* 0x000ea4000c1e1900 */
[----:B--2---:R-:W-:Y:S01]  /*1140*/  R2UR UR6, R4 ;  /* 0x00000000040672ca */ /* 0x004fe200000e0000 */
[----:B------:R-:W-:-:S14]  /*1150*/  BRA `(.L_x_2032) ;  /* 0x0000000000347947 */ /* 0x000fdc0003800000 */
.L_x_2031:
        /* <DEDUP_REMOVED lines=13> */
.L_x_2032:
[----:B------:R-:W-:Y:S01]  /*1230*/  UIADD3 UR47, -UR47, UR6, URZ ;  /* 0x000000062f2f7290 */ /* 0x000fe2000fffe13f */
[----:B------:R-:W-:Y:S01]  /*1240*/  PLOP3.LUT P0, PT, PT, PT, PT, 0x80, 0x0 ;  /* 0x000000000000781c */ /* 0x000fe20003f0f070 */
[----:B------:R-:W-:Y:S01]  /*1250*/  ULEA UR5, UR52, 0xff, 0x7 ;  /* 0x000000ff34057891 */ /* 0x000fe2000f8e383f */
[----:B------:R-:W-:Y:S01]  /*1260*/  IMAD.MOV.U32 R3, RZ, RZ, RZ ;  /* 0x000000ffff037224 */ /* 0x000fe200078e00ff */
[----:B------:R-:W-:Y:S01]  /*1270*/  UIADD3 UR4, UR47, 0x7f, URZ ;  /* 0x0000007f2f047890 */ /* 0x000fe2000fffe03f */
[----:B------:R-:W-:Y:S01]  /*1280*/  CS2R R12, SRZ ;  /* 0x00000000000c7805 */ /* 0x000fe2000001ff00 */
[----:B------:R-:W-:Y:S01]  /*1290*/  UIADD3 UR6, UR47, UR5, -UR51 ;  /* 0x000000052f067290 */ /* 0x000fe2000fffe833 */
[----:B------:R-:W-:Y:S01]  /*12a0*/  IMAD.MOV.U32 R151, RZ, RZ, RZ ;  /* 0x000000ffff977224 */ /* 0x000fe200078e00ff */
        /* <DEDUP_REMOVED lines=26> */
[----:B------:R-:W-:-:S02]  /*1450*/  CS2R R70, SRZ ;  /* 0x0000000000467805 */ /* 0x000fc4000001ff00 */
[----:B------:R-:W-:Y:S02]  /*1460*/  CS2R R72, SRZ ;  /* 0x0000000000487805 */ /* 0x000fe4000001ff00 */
[----:B------:R-:W-:Y:S02]  /*1470*/  PLOP3.LUT P1, PT, PT, PT, UP0, 0x80, 0x0 ;  /* 0x000000000000781c */ /* 0x000fe40003f2f008 */
        /* <DEDUP_REMOVED lines=9> */
[----:B------:R-:W-:Y:S01]  /*1510*/  CS2R R6, SRZ ;  /* 0x0000000000067805 */ /* 0x000fe2000001ff00 */
[----:B------:R-:W-:-:S02]  /*1520*/  IMAD.MOV.U32 R8, RZ, RZ, RZ ;  /* 0x000000ffff087224 */ /* 0x000fc400078e00ff */
        /* <DEDUP_REMOVED lines=35> */
.L_x_2034:
        /* <DEDUP_REMOVED lines=9> */
.L_x_2170:
[----:B------:R-:W-:Y:S05]  /*17f0*/  @!P0 BRA `(.L_x_2036) ;  /* 0x0000000000048947 */ /* 0x000fea0003800000 */
[----:B------:R-:W-:Y:S01]  /*1800*/  BPT.TRAP 0x1 ;  /* 0x000000040000795c */ /* 0x000fe20000300000 */
.L_x_2036:
[----:B0-----:R-:W-:Y:S02]  /*1810*/  IMAD.U32 R3, RZ, RZ, UR43 ;  /* 0x0000002bff037e24 */ /* 0x001fe4000f8e00ff */
[----:B------:R-:W-:-:S03]  /*1820*/  IMAD.U32 R0, RZ, RZ, UR44 ;  /* 0x0000002cff007e24 */ /* 0x000fc6000f8e00ff */
[----:B------:R-:W-:Y:S02]  /*1830*/  LEA R3, R3, UR41, 0x3 ;  /* 0x0000002903037c11 */ /* 0x000fe4000f8e18ff */
[----:B------:R-:W-:-:S04]  /*1840*/  SHF.L.U32 R0, R0, 0x1f, RZ ;  /* 0x0000001f00007819 */ /* 0x000fc800000006ff */
[----:B------:R0:W1:Y:S01]  /*1850*/  SYNCS.PHASECHK.TRANS64.TRYWAIT P2, [R3+URZ+0x28830], R0 ;  /* 0x02883000030075a7 */ /* 0x000062000804017f */
[----:B------:R-:W-:Y:S05]  /*1860*/  @!P0 BRA `(.L_x_2037) ;  /* 0x0000000000048947 */ /* 0x000fea0003800000 */
[----:B------:R-:W-:Y:S01]  /*1870*/  BPT.TRAP 0x1 ;  /* 0x000000040000795c */ /* 0x000fe20000300000 */
.L_x_2037:
[----:B------:R-:W2:Y:S01]  /*1880*/  S2R R4, SR_TID.X ;  /* 0x0000000000047919 */ /* 0x000ea20000002100 */
[----:B------:R-:W-:Y:S01]  /*1890*/  IMAD.MOV.U32 R151, RZ, RZ, RZ ;  /* 0x000000ffff977224 */ /* 0x000fe200078e00ff */
[----:B--2---:R-:W-:Y:S01]  /*18a0*/  LOP3.LUT P1, RZ, R4, 0x7f, RZ, 0xc0, !PT ;  /* 0x0000007f04ff7812 */ /* 0x004fe2000782c0ff */
[----:B-1----:R-:W-:-:S12]  /*18b0*/  @P2 BRA `(.L_x_2038) ;  /* 0x0000000000082947 */ /* 0x002fd80003800000 */
[----:B------:R-:W1:Y:S02]  /*18c0*/  SYNCS.PHASECHK.TRANS64.TRYWAIT P2, [R3+URZ+0x28830], R0 ;  /* 0x02883000030075a7 */ /* 0x000e64000804017f */
[----:B-1----:R-:W-:Y:S05]  /*18d0*/  @!P2 BRA `(.L_x_2039) ;  /* 0x000000e400f0a947 */ /* 0x002fea0003800000 */
.L_x_2038:
[----:B------:R-:W-:Y:S05]  /*18e0*/  WARPSYNC.ALL ;  /* 0x0000000000007948 */ /* 0x000fea0003800000 */
[----:B------:R-:W-:Y:S01]  /*18f0*/  UIADD3 UR4, UR41, 0x18400, URZ ;  /* 0x0001840029047890 */ /* 0x000fe2000fffe03f */
[----:B------:R-:W-:Y:S01]  /*1900*/  WARPGROUP.ARRIVE ;  /* 0x00000000000079c5 */ /* 0x000fe20000000000 */
[----:B------:R-:W-:Y:S01]  /*1910*/  ULOP3.LUT UR32, UR53, 0x10000, URZ, 0xfc, !UPT ;  /* 0x0001000035207892 */ /* 0x000fe2000f8efc3f */
[----:B------:R-:W-:Y:S01]  /*1920*/  IMAD.U32 R6, RZ, RZ, UR52 ;  /* 0x00000034ff067e24 */ /* 0x000fe2000f8e00ff */
[----:B------:R-:W-:Y:S01]  /*1930*/  USHF.R.U32.HI UR4, URZ, 0x4, UR4 ;  /* 0x000000043f047899 */ /* 0x000fe20008011604 */
[----:B01----:R-:W-:Y:S01]  /*1940*/  @!P1 VIADD R3, R3, 0x28840 ;  /* 0x0002884003039836 */ /* 0x003fe20000000000 */
[----:B------:R-:W-:Y:S01]  /*1950*/  UMOV UR33, 0x40000040 ;  /* 0x4000004000217882 */ /* 0x000fe20000000000 */
[----:B------:R-:W-:Y:S01]  /*1960*/  UMOV UR35, 0x40000040 ;  /* 0x4000004000237882 */ /* 0x000fe20000000000 */
[----:B------:R-:W-:Y:S01]  /*1970*/  ULOP3.LUT UR4, UR4, 0x3fff, URZ, 0xc0, !UPT ;  /* 0x00003fff04047892 */ /* 0x000fe2000f8ec03f */
[----:B------:R-:W-:Y:S01]  /*1980*/  IMAD R6, R6, 0x80, R19 ;  /* 0x0000008006067824 */ /* 0x000fe200078e0213 */
[----:B------:R-:W-:Y:S01]  /*1990*/  UMOV UR5, 0x40000040 ;  /* 0x4000004000057882 */ /* 0x000fe20000000000 */
[----:B------:R-:W-:Y:S01]  /*19a0*/  UMOV UR7, 0x40000040 ;  /* 0x4000004000077882 */ /* 0x000fe20000000000 */
[----:B------:R-:W-:Y:S01]  /*19b0*/  ULOP3.LUT UR50, UR4, 0x10000, URZ, 0xfc, !UPT ;  /* 0x0001000004327892 */ /* 0x000fe2000f8efc3f */
[----:B------:R-:W-:Y:S01]  /*19c0*/  @!P1 PRMT R3, RZ, 0x654, R3 ;  /* 0x00000654ff039816 */ /* 0x000fe20000000003 */
[----:B------:R-:W-:Y:S01]  /*19d0*/  UIADD3 UR4, UR32, 0x2, URZ ;  /* 0x0000000220047890 */ /* 0x000fe2000fffe03f */
[--C-:B------:R-:W-:Y:S01]  /*19e0*/  IMAD.MOV.U32 R150, RZ, RZ, R151.reuse ;  /* 0x000000ffff967224 */ /* 0x100fe200078e0097 */
        /* <DEDUP_REMOVED lines=70> */
[----:B------:R-:W-:Y:S01]  /*1e50*/  IMAD.MOV.U32 R88, RZ, RZ, R151 ;  /* 0x000000ffff587224 */ /* 0x000fe200078e0097 */
[----:B------:R-:W-:Y:S02]  /*1e60*/  WARPGROUP.DEPBAR.LE gsb0, 0x0 ;  /* 0x00008000000079c5 */ /* 0x000fe40000010000 */
[----:B------:R-:W-:-:S06]  /*1e70*/  WARPGROUP.ARRIVE ;  /* 0x00000000000079c5 */ /* 0x000fcc0000000000 */
[----:B------:R-:W-:Y:S01]  /*1e80*/  HGMMA.64x128x16.F32 R24, gdesc[UR4], R24, gsb0 ;  /* 0x01e00000041879f0 */ /* 0x000fe20008000818 */
[----:B------:R-:W-:Y:S02]  /*1e90*/  UMOV UR6, 0xffffff80 ;  /* 0xffffff8000067882 */ /* 0x000fe40000000000 */
[----:B------:R-:W-:Y:S02]  /*1ea0*/  UIMAD UR6, UR55, UR6, 0x80 ;  /* 0x00000080370674a4 */ /* 0x000fe4000f8e0206 */
[----:B------:R-:W-:Y:S02]  /*1eb0*/  UIADD3 UR55, UR55, -0x2, URZ ;  /* 0xfffffffe37377890 */ /* 0x000fe4000fffe03f */
[----:B------:R-:W-:-:S04]  /*1ec0*/  UIADD3 UR6, UR47, UR6, URZ ;  /* 0x000000062f067290 */ /* 0x000fc8000fffe03f */
[----:B------:R-:W-:Y:S02]  /*1ed0*/  UIADD3 UR7, -UR51, 0x1, UR6 ;  /* 0x0000000133077890 */ /* 0x000fe4000fffe106 */
[----:B------:R-:W-:Y:S01]  /*1ee0*/  IMAD.U32 R7, RZ, RZ, UR6 ;  /* 0x00000006ff077e24 */ /* 0x000fe2000f8e00ff */
[----:B------:R-:W-:-:S03]  /*1ef0*/  ULDC UR6, c[0x0][0x988] ;  /* 0x0002620000067ab9 */ /* 0x000fc60000000800 */
[----:B------:R-:W-:Y:S02]  /*1f00*/  IMAD.U32 R5, RZ, RZ, UR7 ;  /* 0x00000007ff057e24 */ /* 0x000fe4000f8e00ff */
[C---:B------:R-:W-:Y:S02]  /*1f10*/  IMAD R4, R18.reuse, -0x2, R7 ;  /* 0xfffffffe12047824 */ /* 0x040fe400078e0207 */
        /* <DEDUP_REMOVED lines=122> */
[----:B------:R-:W1:Y:S01]  /*26c0*/  SHFL.BFLY PT, R0, R7, 0x2, 0x1f ;  /* 0x0c401f0007007f89 */ /* 0x000e6200000e0000 */
[----:B------:R-:W-:Y:S02]  /*26d0*/  ISETP.GT.AND P3, PT, R5, 0x10, PT ;  /* 0x000000100500780c */ /* 0x000fe40003f64270 */
[----:B-1----:R-:W-:Y:S01]  /*26e0*/  FMNMX.FTZ R8, R7, R0, !PT ;  /* 0x0000000007087209 */ /* 0x002fe20007810000 */
[----:B------:R-:W-:Y:S01]  /*26f0*/  IMAD.U32 R0, RZ, RZ, UR6 ;  /* 0x00000006ff007e24 */ /* 0x000fe2000f8e00ff */
[----:B------:R-:W-:-:S03]  /*2700*/  UIADD3 UR6, UR47, -UR51, URZ ;  /* 0x800000332f067290 */ /* 0x000fc6000fffe03f */
[----:B------:R-:W1:Y:S01]  /*2710*/  SHFL.BFLY PT, R9, R8, 0x1, 0x1f ;  /* 0x0c201f0008097f89 */ /* 0x000e6200000e0000 */
[----:B------:R-:W-:-:S04]  /*2720*/  ULEA UR6, UR52, UR6, 0x7 ;  /* 0x0000000634067291 */ /* 0x000fc8000f8e383f */
[----:B------:R-:W-:-:S04]  /*2730*/  USHF.R.S32.HI UR7, URZ, 0x1f, UR6 ;  /* 0x0000001f3f077899 */ /* 0x000fc80008011406 */
[----:B------:R-:W-:-:S04]  /*2740*/  ULEA.HI UR7, UR7, UR6, URZ, 0x7 ;  /* 0x0000000607077291 */ /* 0x000fc8000f8f383f */
[----:B------:R-:W-:-:S04]  /*2750*/  USHF.R.S32.HI UR7, URZ, 0x7, UR7 ;  /* 0x000000073f077899 */ /* 0x000fc80008011407 */
[----:B------:R-:W-:-:S04]  /*2760*/  UISETP.LT.AND UP0, UPT, URZ, UR7, UPT ;  /* 0x000000073f00728c */ /* 0x000fc8000bf01270 */
[----:B------:R-:W-:Y:S01]  /*2770*/  USEL UR53, URZ, UR7, !UP0 ;  /* 0x000000073f357287 */ /* 0x000fe2000c000000 */
[----:B-1----:R-:W-:-:S03]  /*2780*/  FMNMX.FTZ R9, R8, R9, !PT ;  /* 0x0000000908097209 */ /* 0x002fc60007810000 */
[----:B------:R-:W-:Y:S01]  /*2790*/  UISETP.GE.AND UP0, UPT, UR55, UR53, UPT ;  /* 0x000000353700728c */ /* 0x000fe2000bf06270 */
        /* <DEDUP_REMOVED lines=24> */
[----:B------:R-:W2:Y:S01]  /*2920*/  MUFU.EX2 R181, R181 ;  /* 0x000000b500b57308 */ /* 0x000ea20000000800 */
        /* <DEDUP_REMOVED lines=30> */
[----:B-1----:R-:W-:Y:S01]  /*2b10*/  FSEL R27, R44, -INF , P3 ;  /* 0xff8000002c1b7808 */ /* 0x002fe20001800000 */
[----:B------:R-:W-:Y:S01]  /*2b20*/  MUFU.EX2 R177, R177 ;  /* 0x000000b100b17308 */ /* 0x000fe20000000800 */
[----:B------:R-:W-:Y:S01]  /*2b30*/  FMNMX.FTZ R12, R41, R10, !PT ;  /* 0x0000000a290c7209 */ /* 0x000fe20007810000 */
[----:B--2---:R-:W-:Y:S01]  /*2b40*/  FADD.FTZ R44, R181, R4 ;  /* 0x00000004b52c7221 */ /* 0x004fe20000010000 */
        /* <DEDUP_REMOVED lines=20> */
[----:B---3--:R-:W-:Y:S01]  /*2c90*/  FSEL R35, R52, -INF , P3 ;  /* 0xff80000034237808 */ /* 0x008fe20001800000 */
        /* <DEDUP_REMOVED lines=11> */
[----:B-1----:R-:W-:Y:S01]  /*2d50*/  FSEL R39, R56, -INF , P3 ;  /* 0xff80000038277808 */ /* 0x002fe20001800000 */
        /* <DEDUP_REMOVED lines=11> */
[----:B--2---:R-:W-:Y:S01]  /*2e10*/  FSEL R43, R60, -INF , P3 ;  /* 0xff8000003c2b7808 */ /* 0x004fe20001800000 */
        /* <DEDUP_REMOVED lines=16> */
[----:B-1----:R-:W-:-:S02]  /*2f20*/  FMNMX.FTZ R24, R65, R20, !PT ;  /* 0x0000001441187209 */ /* 0x002fc40007810000 */
        /* <DEDUP_REMOVED lines=10> */
[--C-:B-1----:R-:W-:Y:S01]  /*2fd0*/  IMAD.MOV.U32 R97, RZ, RZ, R151.reuse ;  /* 0x000000ffff617224 */ /* 0x102fe200078e0097 */
[----:B------:R-:W-:Y:S02]  /*2fe0*/  FMNMX.FTZ R24, R55, R24, !PT ;  /* 0x0000001837187209 */ /* 0x000fe40007810000 */
[----:B------:R-:W-:Y:S02]  /*2ff0*/  ISETP.GT.AND P2, PT, R5, 0x69, PT ;  /* 0x000000690500780c */ /* 0x000fe40003f44270 */
[----:B------:R-:W-:Y:S01]  /*3000*/  FSEL R59, R76, -INF , P3 ;  /* 0xff8000004c3b7808 */ /* 0x000fe20001800000 */
[----:B------:R-:W-:Y:S01]  /*3010*/  MUFU.EX2 R107, R107 ;  /* 0x0000006b006b7308 */ /* 0x000fe20000000800 */
[----:B------:R-:W-:Y:S01]  /*3020*/  FMNMX.FTZ R26, R73, R24, !PT ;  /* 0x00000018491a7209 */ /* 0x000fe20007810000 */
[----:B--2---:R-:W-:Y:S01]  /*3030*/  IMAD.MOV.U32 R105, RZ, RZ, R151 ;  /* 0x000000ffff697224 */ /* 0x004fe200078e0097 */
        /* <DEDUP_REMOVED lines=8> */
[----:B------:R2:W3:Y:S01]  /*30c0*/  MUFU.EX2 R34, R109 ;  /* 0x0000006d00227308 */ /* 0x0004e20000000800 */
[----:B------:R-:W-:Y:S01]  /*30d0*/  FSEL R81, R81, -INF , P2 ;  /* 0xff80000051517808 */ /* 0x000fe20001000000 */
[----:B-1----:R-:W-:Y:S01]  /*30e0*/  IMAD.MOV.U32 R101, RZ, RZ, R151 ;  /* 0x000000ffff657224 */ /* 0x002fe200078e0097 */
[----:B------:R-:W-:-:S02]  /*30f0*/  FMNMX.FTZ R26, R63, R26, !PT ;  /* 0x0000001a3f1a7209 */ /* 0x000fc40007810000 */
[----:B------:R-:W-:Y:S02]  /*3100*/  ISETP.GT.AND P2, PT, R5, 0x79, PT ;  /* 0x000000790500780c */ /* 0x000fe40003f44270 */
[----:B------:R-:W-:Y:S01]  /*3110*/  FSEL R67, R84, -INF , P3 ;  /* 0xff80000054437808 */ /* 0x000fe20001800000 */
[----:B------:R-:W-:Y:S01]  /*3120*/  MUFU.EX2 R111, R111 ;  /* 0x0000006f006f7308 */ /* 0x000fe20000000800 */
[----:B------:R-:W-:Y:S01]  /*3130*/  FMNMX.FTZ R26, R81, R26, !PT ;  /* 0x0000001a511a7209 */ /* 0x000fe20007810000 */
[----:B--2---:R-:W-:Y:S01]  /*3140*/  IMAD.MOV.U32 R109, RZ, RZ, R151 ;  /* 0x000000ffff6d7224 */ /* 0x004fe200078e0097 */
[----:B------:R-:W-:Y:S02]  /*3150*/  FSEL R85, R85, -INF , P2 ;  /* 0xff80000055557808 */ /* 0x000fe40001000000 */
[----:B------:R-:W-:Y:S02]  /*3160*/  FMNMX.FTZ R26, R67, R26, !PT ;  /* 0x0000001a431a7209 */ /* 0x000fe40007810000 */
[----:B------:R-:W-:Y:S01]  /*3170*/  F2FP.F16.F32.PACK_AB R181, R4, R181 ;  /* 0x000000b504b5723e */ /* 0x000fe200000000ff */
[----:B------:R1:W2:Y:S01]  /*3180*/  MUFU.EX2 R36, R113 ;  /* 0x0000007100247308 */ /* 0x0002a20000000800 */
[----:B------:R-:W-:-:S02]  /*3190*/  FMNMX.FTZ R26, R85, R26, !PT ;  /* 0x0000001a551a7209 */ /* 0x000fc40007810000 */
[----:B---3--:R-:W-:-:S03]  /*31a0*/  F2FP.F16.F32.PACK_AB R155, R34, R107 ;  /* 0x0000006b229b723e */ /* 0x008fc600000000ff */
[----:B------:R-:W3:Y:S02]  /*31b0*/  SHFL.BFLY PT, R5, R26, 0x2, 0x1f ;  /* 0x0c401f001a057f89 */ /* 0x000ee400000e0000 */
[----:B------:R-:W-:Y:S01]  /*31c0*/  MUFU.EX2 R115, R115 ;  /* 0x0000007300737308 */ /* 0x000fe20000000800 */
[----:B-1----:R-:W-:-:S07]  /*31d0*/  IMAD.MOV.U32 R113, RZ, RZ, R151 ;  /* 0x000000ffff717224 */ /* 0x002fce00078e0097 */
[----:B------:R-:W1:Y:S01]  /*31e0*/  MUFU.EX2 R38, R71 ;  /* 0x0000004700267308 */ /* 0x000e620000000800 */
[----:B--2---:R-:W-:-:S07]  /*31f0*/  F2FP.F16.F32.PACK_AB R157, R36, R111 ;  /* 0x0000006f249d723e */ /* 0x004fce00000000ff */
[----:B------:R-:W-:Y:S01]  /*3200*/  MUFU.EX2 R117, R117 ;  /* 0x0000007500757308 */ /* 0x000fe20000000800 */
[----:B---3--:R-:W-:-:S07]  /*3210*/  FMNMX.FTZ R28, R26, R5, !PT ;  /* 0x000000051a1c7209 */ /* 0x008fce0007810000 */
[----:B------:R-:W2:Y:S01]  /*3220*/  MUFU.EX2 R40, R75 ;  /* 0x0000004b00287308 */ /* 0x000ea20000000800 */
[----:B-1----:R-:W-:Y:S01]  /*3230*/  F2FP.F16.F32.PACK_AB R159, R38, R115 ;  /* 0x00000073269f723e */ /* 0x002fe200000000ff */
[----:B------:R-:W1:Y:S06]  /*3240*/  SHFL.BFLY PT, R5, R28, 0x1, 0x1f ;  /* 0x0c201f001c057f89 */ /* 0x000e6c00000e0000 */
[----:B------:R-:W-:Y:S08]  /*3250*/  MUFU.EX2 R119, R119 ;  /* 0x0000007700777308 */ /* 0x000ff00000000800 */
[----:B------:R-:W3:Y:S01]  /*3260*/  MUFU.EX2 R42, R79 ;  /* 0x0000004f002a7308 */ /* 0x000ee20000000800 */
[----:B--2---:R-:W-:-:S07]  /*3270*/  F2FP.F16.F32.PACK_AB R161, R40, R117 ;  /* 0x0000007528a1723e */ /* 0x004fce00000000ff */
[----:B------:R-:W-:Y:S01]  /*3280*/  MUFU.EX2 R121, R121 ;  /* 0x0000007900797308 */ /* 0x000fe20000000800 */
[----:B-1----:R-:W-:-:S04]  /*3290*/  FMNMX.FTZ R5, R28, R5, !PT ;  /* 0x000000051c057209 */ /* 0x002fc80007810000 */
[C---:B------:R-:W-:Y:S01]  /*32a0*/  FSETP.NEU.FTZ.AND P2, PT, R5.reuse, -INF , PT ;  /* 0xff8000000500780b */ /* 0x040fe20003f5d000 */
[----:B------:R-:W-:Y:S02]  /*32b0*/  FMUL.FTZ R26, R5, R0 ;  /* 0x00000000051a7220 */ /* 0x000fe40000410000 */
[----:B------:R-:W-:Y:S01]  /*32c0*/  MUFU.EX2 R28, R83 ;  /* 0x00000053001c7308 */ /* 0x000fe20000000800 */
[----:B---3--:R-:W-:Y:S02]  /*32d0*/  F2FP.F16.F32.PACK_AB R163, R42, R119 ;  /* 0x000000772aa3723e */ /* 0x008fe400000000ff */
        /* <DEDUP_REMOVED lines=18> */
[----:B------:R-:W2:Y:S01]  /*3400*/  MUFU.EX2 R7, R7 ;  /* 0x0000000700077308 */ /* 0x000ea20000000800 */
[----:B-1----:R-:W-:Y:S01]  /*3410*/  FADD.FTZ R25, R183, R44 ;  /* 0x0000002cb7197221 */ /* 0x002fe20000010000 */
        /* <DEDUP_REMOVED lines=14> */
[----:B------:R3:W4:Y:S01]  /*3500*/  MUFU.EX2 R182, R29 ;  /* 0x0000001d00b67308 */ /* 0x0007220000000800 */
[----:B------:R-:W-:Y:S01]  /*3510*/  FADD.FTZ R25, R179, R44 ;  /* 0x0000002cb3197221 */ /* 0x000fe20000010000 */
[----:B--2---:R-:W-:Y:S01]  /*3520*/  FADD.FTZ R44, R7, R180 ;  /* 0x000000b4072c7221 */ /* 0x004fe20000010000 */
[-CC-:B------:R-:W-:Y:S01]  /*3530*/  FFMA.FTZ R55, R55, R0.reuse, -R26.reuse ;  /* 0x0000000037377223 */ /* 0x180fe2000001081a */
[-CC-:B------:R-:W-:Y:S01]  /*3540*/  FFMA.FTZ R73, R73, R0.reuse, -R26.reuse ;  /* 0x0000000049497223 */ /* 0x180fe2000001081a */
[----:B------:R-:W-:Y:S01]  /*3550*/  FADD.FTZ R46, R10, R25 ;  /* 0x000000190a2e7221 */ /* 0x000fe20000010000 */
[-CC-:B------:R-:W-:Y:S01]  /*3560*/  FFMA.FTZ R59, R59, R0.reuse, -R26.reuse ;  /* 0x000000003b3b7223 */ /* 0x180fe2000001081a */
[-C--:B------:R-:W-:Y:S01]  /*3570*/  FFMA.FTZ R77, R77, R0.reuse, -R26 ;  /* 0x000000004d4d7223 */ /* 0x080fe2000001081a */
[----:B------:R-:W2:Y:S01]  /*3580*/  MUFU.EX2 R13, R13 ;  /* 0x0000000d000d7308 */ /* 0x000ea20000000800 */
[----:B-1----:R-:W-:Y:S01]  /*3590*/  FADD.FTZ R25, R11, R44 ;  /* 0x0000002c0b197221 */ /* 0x002fe20000010000 */
[----:B---3--:R-:W-:Y:S01]  /*35a0*/  FADD.FTZ R29, R173, R46 ;  /* 0x0000002ead1d7221 */ /* 0x008fe20000010000 */
[-CC-:B------:R-:W-:Y:S01]  /*35b0*/  FFMA.FTZ R63, R63, R0.reuse, -R26.reuse ;  /* 0x000000003f3f7223 */ /* 0x180fe2000001081a */
[----:B------:R-:W-:Y:S01]  /*35c0*/  F2FP.F16.F32.PACK_AB R183, R6, R183 ;  /* 0x000000b706b7723e */ /* 0x000fe200000000ff */
[-CC-:B------:R-:W-:Y:S01]  /*35d0*/  FFMA.FTZ R81, R81, R0.reuse, -R26.reuse ;  /* 0x0000000051517223 */ /* 0x180fe2000001081a */
[----:B------:R-:W-:Y:S01]  /*35e0*/  FADD.FTZ R46, R12, R29 ;  /* 0x0000001d0c2e7221 */ /* 0x000fe20000010000 */
[-C--:B------:R-:W-:Y:S01]  /*35f0*/  FFMA.FTZ R67, R67, R0.reuse, -R26 ;  /* 0x0000000043437223 */ /* 0x080fe2000001081a */
[----:B------:R-:W1:Y:S01]  /*3600*/  MUFU.EX2 R176, R33 ;  /* 0x0000002100b07308 */ /* 0x000e620000000800 */
[----:B----4-:R-:W-:Y:S01]  /*3610*/  FADD.FTZ R44, R182, R25 ;  /* 0x00000019b62c7221 */ /* 0x010fe20000010000 */
[----:B------:R-:W-:Y:S01]  /*3620*/  FADD.FTZ R29, R175, R46 ;  /* 0x0000002eaf1d7221 */ /* 0x000fe20000010000 */
[----:B------:R-:W-:Y:S01]  /*3630*/  FFMA.FTZ R26, R85, R0, -R26 ;  /* 0x00000000551a7223 */ /* 0x000fe2000001081a */
[----:B------:R-:W-:-:S02]  /*3640*/  F2FP.F16.F32.PACK_AB R180, R180, R7 ;  /* 0x00000007b4b4723e */ /* 0x000fc400000000ff */
[----:B------:R-:W-:Y:S01]  /*3650*/  FADD.FTZ R46, R14, R29 ;  /* 0x0000001d0e2e7221 */ /* 0x000fe20000010000 */
[----:B------:R-:W-:Y:S01]  /*3660*/  F2FP.F16.F32.PACK_AB R165, R28, R121 ;  /* 0x000000791ca5723e */ /* 0x000fe200000000ff */
[----:B------:R-:W3:Y:S01]  /*3670*/  MUFU.EX2 R15, R15 ;  /* 0x0000000f000f7308 */ /* 0x000ee20000000800 */
[----:B--2---:R-:W-:Y:S01]  /*3680*/  FADD.FTZ R25, R13, R44 ;  /* 0x0000002c0d197221 */ /* 0x004fe20000010000 */
[----:B------:R-:W-:Y:S01]  /*3690*/  FADD.FTZ R29, R169, R46 ;  /* 0x0000002ea91d7221 */ /* 0x000fe20000010000 */
[----:B------:R-:W-:Y:S02]  /*36a0*/  F2FP.F16.F32.PACK_AB R177, R8, R177 ;  /* 0x000000b108b1723e */ /* 0x000fe400000000ff */
[----:B------:R-:W-:Y:S01]  /*36b0*/  F2FP.F16.F32.PACK_AB R179, R10, R179 ;  /* 0x000000b30ab3723e */ /* 0x000fe200000000ff */
[----:B------:R-:W-:Y:S01]  /*36c0*/  FADD.FTZ R46, R20, R29 ;  /* 0x0000001d142e7221 */ /* 0x000fe20000010000 */
[----:B------:R-:W-:Y:S01]  /*36d0*/  F2FP.F16.F32.PACK_AB R173, R12, R173 ;  /* 0x000000ad0cad723e */ /* 0x000fe200000000ff */
[----:B------:R-:W2:Y:S01]  /*36e0*/  MUFU.EX2 R178, R37 ;  /* 0x0000002500b27308 */ /* 0x000ea20000000800 */
[----:B-1----:R-:W-:Y:S01]  /*36f0*/  FADD.FTZ R44, R176, R25 ;  /* 0x00000019b02c7221 */ /* 0x002fe20000010000 */
[----:B------:R-:W-:Y:S01]  /*3700*/  FADD.FTZ R29, R171, R46 ;  /* 0x0000002eab1d7221 */ /* 0x000fe20000010000 */
[----:B------:R-:W-:-:S02]  /*3710*/  F2FP.F16.F32.PACK_AB R175, R14, R175 ;  /* 0x000000af0eaf723e */ /* 0x000fc400000000ff */
[----:B------:R-:W-:Y:S01]  /*3720*/  F2FP.F16.F32.PACK_AB R169, R20, R169 ;  /* 0x000000a914a9723e */ /* 0x000fe200000000ff */
[C---:B------:R-:W-:Y:S01]  /*3730*/  FADD.FTZ R46, R24.reuse, R29 ;  /* 0x0000001d182e7221 */ /* 0x040fe20000010000 */
[----:B------:R-:W-:Y:S01]  /*3740*/  F2FP.F16.F32.PACK_AB R171, R24, R171 ;  /* 0x000000ab18ab723e */ /* 0x000fe200000000ff */
[----:B------:R-:W1:Y:S01]  /*3750*/  MUFU.EX2 R21, R21 ;  /* 0x0000001500157308 */ /* 0x000e620000000800 */
[----:B---3--:R-:W-:Y:S01]  /*3760*/  FADD.FTZ R25, R15, R44 ;  /* 0x0000002c0f197221 */ /* 0x008fe20000010000 */
[----:B------:R-:W-:Y:S02]  /*3770*/  F2FP.F16.F32.PACK_AB R182, R182, R11 ;  /* 0x0000000bb6b6723e */ /* 0x000fe400000000ff */
[----:B------:R-:W-:-:S04]  /*3780*/  F2FP.F16.F32.PACK_AB R176, R176, R13 ;  /* 0x0000000db0b0723e */ /* 0x000fc800000000ff */
[----:B------:R-:W3:Y:S01]  /*3790*/  MUFU.EX2 R172, R41 ;  /* 0x0000002900ac7308 */ /* 0x000ee20000000800 */
[C---:B--2---:R-:W-:Y:S01]  /*37a0*/  FADD.FTZ R44, R178.reuse, R25 ;  /* 0x00000019b22c7221 */ /* 0x044fe20000010000 */
[----:B------:R-:W-:-:S06]  /*37b0*/  F2FP.F16.F32.PACK_AB R178, R178, R15 ;  /* 0x0000000fb2b2723e */ /* 0x000fcc00000000ff */
[----:B------:R-:W0:Y:S01]  /*37c0*/  MUFU.EX2 R27, R27 ;  /* 0x0000001b001b7308 */ /* 0x000e220000000800 */
[----:B-1----:R-:W-:-:S07]  /*37d0*/  FADD.FTZ R25, R21, R44 ;  /* 0x0000002c15197221 */ /* 0x002fce0000010000 */
[----:B------:R-:W1:Y:S01]  /*37e0*/  MUFU.EX2 R174, R45 ;  /* 0x0000002d00ae7308 */ /* 0x000e620000000800 */
[----:B---3--:R-:W-:Y:S01]  /*37f0*/  FADD.FTZ R44, R172, R25 ;  /* 0x00000019ac2c7221 */ /* 0x008fe20000010000 */
[----:B------:R-:W-:Y:S01]  /*3800*/  FADD.FTZ R25, R153, R46 ;  /* 0x0000002e99197221 */ /* 0x000fe20000010000 */
[----:B------:R-:W-:Y:S02]  /*3810*/  F2FP.F16.F32.PACK_AB R153, R32, R153 ;  /* 0x000000992099723e */ /* 0x000fe400000000ff */
[----:B------:R-:W-:Y:S01]  /*3820*/  F2FP.F16.F32.PACK_AB R172, R172, R21 ;  /* 0x00000015acac723e */ /* 0x000fe200000000ff */
[----:B------:R-:W-:Y:S02]  /*3830*/  FADD.FTZ R46, R32, R25 ;  /* 0x00000019202e7221 */ /* 0x000fe40000010000 */
[----:B------:R-:W2:Y:S01]  /*3840*/  MUFU.EX2 R31, R31 ;  /* 0x0000001f001f7308 */ /* 0x000ea20000000800 */
[----:B0-----:R-:W-:Y:S01]  /*3850*/  FADD.FTZ R3, R27, R44 ;  /* 0x0000002c1b037221 */ /* 0x001fe20000010000 */
[----:B------:R-:W-:Y:S01]  /*3860*/  FADD.FTZ R25, R107, R46 ;  /* 0x0000002e6b197221 */ /* 0x000fe20000010000 */
[----:B------:R-:W-:-:S03]  /*3870*/  IMAD.MOV.U32 R107, RZ, RZ, R151 ;  /* 0x000000ffff6b7224 */ /* 0x000fc600078e0097 */
[----:B------:R-:W-:Y:S02]  /*3880*/  FADD.FTZ R46, R34, R25 ;  /* 0x00000019222e7221 */ /* 0x000fe40000010000 */
[----:B------:R-:W0:Y:S01]  /*3890*/  MUFU.EX2 R168, R49 ;  /* 0x0000003100a87308 */ /* 0x000e220000000800 */
        /* <DEDUP_REMOVED lines=11> */
[C---:B0-----:R-:W-:Y:S01]  /*3950*/  FADD.FTZ R44, R168.reuse, R3 ;  /* 0x00000003a82c7221 */ /* 0x041fe20000010000 */
[----:B------:R-:W-:Y:S01]  /*3960*/  FADD.FTZ R25, R117, R6 ;  /* 0x0000000675197221 */ /* 0x000fe20000010000 */
[----:B------:R-:W-:Y:S01]  /*3970*/  F2FP.F16.F32.PACK_AB R168, R168, R31 ;  /* 0x0000001fa8a8723e */ /* 0x000fe200000000ff */
[----:B------:R-:W-:Y:S02]  /*3980*/  IMAD.MOV.U32 R117, RZ, RZ, R151 ;  /* 0x000000ffff757224 */ /* 0x000fe400078e0097 */
[----:B------:R-:W-:Y:S02]  /*3990*/  FADD.FTZ R6, R40, R25 ;  /* 0x0000001928067221 */ /* 0x000fe40000010000 */
[----:B------:R-:W0:Y:S01]  /*39a0*/  MUFU.EX2 R39, R39 ;  /* 0x0000002700277308 */ /* 0x000e220000000800 */
        /* <DEDUP_REMOVED lines=11> */
[----:B0-----:R-:W-:Y:S01]  /*3a60*/  FADD.FTZ R3, R39, R44 ;  /* 0x0000002c27037221 */ /* 0x001fe20000010000 */
[----:B------:R-:W-:-:S06]  /*3a70*/  FADD.FTZ R25, R123, R6 ;  /* 0x000000067b197221 */ /* 0x000fcc0000010000 */
        /* <DEDUP_REMOVED lines=34> */
[----:B--2---:R-:W-:Y:S01]  /*3ca0*/  FADD.FTZ R7, R67, R4 ;  /* 0x0000000443077221 */ /* 0x004fe20000010000 */
[C---:B0-----:R-:W-:Y:S01]  /*3cb0*/  F2FP.F16.F32.PACK_AB R167, R30.reuse, R123 ;  /* 0x0000007b1ea7723e */ /* 0x041fe200000000ff */
[----:B------:R-:W-:Y:S01]  /*3cc0*/  FADD.FTZ R3, R30, R25 ;  /* 0x000000191e037221 */ /* 0x000fe20000010000 */
[----:B------:R-:W-:Y:S02]  /*3cd0*/  IMAD.MOV.U32 R123, RZ, RZ, R151 ;  /* 0x000000ffff7b7224 */ /* 0x000fe400078e0097 */
[C---:B-1----:R-:W-:Y:S01]  /*3ce0*/  FADD.FTZ R4, R26.reuse, R7 ;  /* 0x000000071a047221 */ /* 0x042fe20000010000 */
        /* <DEDUP_REMOVED lines=37> */
[----:B------:R-:W-:-:S05]  /*3f40*/  UMOV UR54, UR43 ;  /* 0x0000002b00367c82 */ /* 0x000fca0008000000 */
.L_x_2049:
        /* <DEDUP_REMOVED lines=9> */
.L_x_2042:
[----:B------:R-:W-:Y:S01]  /*3fe0*/  ULEA UR6, UR43, UR41, 0x3 ;  /* 0x000000292b067291 */ /* 0x000fe2000f8e183f */
[----:B------:R-:W-:-:S05]  /*3ff0*/  IMAD.U32 R0, RZ, RZ, UR44 ;  /* 0x0000002cff007e24 */ /* 0x000fca000f8e00ff */
[----:B------:R-:W-:-:S04]  /*4000*/  SHF.L.U32 R0, R0, 0x1f, RZ ;  /* 0x0000001f00007819 */ /* 0x000fc800000006ff */
[----:B------:R0:W1:Y:S01]  /*4010*/  SYNCS.PHASECHK.TRANS64.TRYWAIT P2, [UR6+0x28830], R0 ;  /* 0x02883000ff0075a7 */ /* 0x0000620008040146 */
[----:B------:R-:W-:Y:S05]  /*4020*/  @!P0 BRA `(.L_x_2043) ;  /* 0x0000000000048947 */ /* 0x000fea0003800000 */
[----:B------:R-:W-:Y:S01]  /*4030*/  BPT.TRAP 0x1 ;  /* 0x000000040000795c */ /* 0x000fe20000300000 */
.L_x_2043:
[----:B-1----:R-:W-:Y:S05]  /*4040*/  @P2 BRA `(.L_x_2041) ;  /* 0x0000000000082947 */ /* 0x002fea0003800000 */
[----:B------:R-:W1:Y:S02]  /*4050*/  SYNCS.PHASECHK.TRANS64.TRYWAIT P2, [UR6+0x28830], R0 ;  /* 0x02883000ff0075a7 */ /* 0x000e640008040146 */
[----:B-1----:R-:W-:Y:S05]  /*4060*/  @!P2 BRA `(.L_x_2044) ;  /* 0x000000c00020a947 */ /* 0x002fea0003800000 */
.L_x_2041:
[----:B01----:R-:W-:Y:S01]  /*4070*/  VIADD R0, R22, 0x8 ;  /* 0x0000000816007836 */ /* 0x003fe20000000000 */
        /* <DEDUP_REMOVED lines=44> */
.L_x_2046:
[----:B------:R-:W-:Y:S01]  /*4340*/  ULEA UR6, UR54, UR41, 0x3 ;  /* 0x0000002936067291 */ /* 0x000fe2000f8e183f */
[----:B------:R-:W-:-:S05]  /*4350*/  IMAD.U32 R0, RZ, RZ, UR56 ;  /* 0x00000038ff007e24 */ /* 0x000fca000f8e00ff */
[----:B------:R-:W-:-:S04]  /*4360*/  SHF.L.U32 R0, R0, 0x1f, RZ ;  /* 0x0000001f00007819 */ /* 0x000fc800000006ff */
[----:B------:R0:W1:Y:S01]  /*4370*/  SYNCS.PHASECHK.TRANS64.TRYWAIT P2, [UR6+0x28850], R0 ;  /* 0x02885000ff0075a7 */ /* 0x0000620008040146 */
[----:B------:R-:W-:Y:S05]  /*4380*/  @!P0 BRA `(.L_x_2047) ;  /* 0x0000000000048947 */ /* 0x000fea0003800000 */
[----:B------:R-:W-:Y:S01]  /*4390*/  BPT.TRAP 0x1 ;  /* 0x000000040000795c */ /* 0x000fe20000300000 */
.L_x_2047:
[----:B-1----:R-:W-:Y:S05]  /*43a0*/  @P2 BRA `(.L_x_2045) ;  /* 0x0000000000082947 */ /* 0x002fea0003800000 */
[----:B------:R-:W1:Y:S02]  /*43b0*/  SYNCS.PHASECHK.TRANS64.TRYWAIT P2, [UR6+0x28850], R0 ;  /* 0x02885000ff0075a7 */ /* 0x000e640008040146 */
[----:B-1----:R-:W-:Y:S05]  /*43c0*/  @!P2 BRA `(.L_x_2048) ;  /* 0x000000bc0060a947 */ /* 0x002fea0003800000 */
.L_x_2045:
[----:B------:R-:W-:Y:S01]  /*43d0*/  UIADD3 UR6, UR41, 0x400, URZ ;  /* 0x0000040029067890 */ /* 0x000fe2000fffe03f */
[----:B------:R-:W-:Y:S01]  /*43e0*/  WARPGROUP.ARRIVE ;  /* 0x00000000000079c5 */ /* 0x000fe20000000000 */
[----:B------:R-:W-:Y:S01]  /*43f0*/  UMOV UR7, 0x40000040 ;  /* 0x4000004000077882 */ /* 0x000fe20000000000 */
[----:B------:R-:W-:Y:S02]  /*4400*/  UISETP.GT.AND UP0, UPT, UR55, UR53, UPT ;  /* 0x000000353700728c */ /* 0x000fe4000bf04270 */
[----:B------:R-:W-:Y:S01]  /*4410*/  USHF.R.U32.HI UR6, URZ, 0x4, UR6 ;  /* 0x000000043f067899 */ /* 0x000fe20008011606 */
[----:B------:R-:W-:-:S03]  /*4420*/  UMOV UR56, UR44 ;  /* 0x0000002c00387c82 */ /* 0x000fc60008000000 */
        /* <DEDUP_REMOVED lines=11> */
[----:B------:R-:W-:Y:S01]  /*44e0*/  UMOV UR7, 0x40000040 ;  /* 0x4000004000077882 */ /* 0x000fe20000000000 */
[----:B------:R-:W-:Y:S02]  /*44f0*/  UIMAD UR6, UR55, UR6, 0x1 ;  /* 0x00000001370674a4 */ /* 0x000fe4000f8e0206 */
[----:B------:R-:W-:Y:S02]  /*4500*/  UIADD3 UR55, UR55, -0x1, URZ ;  /* 0xffffffff37377890 */ /* 0x000fe4000fffe03f */
[----:B------:R-:W-:-:S04]  /*4510*/  ULEA UR6, UR52, UR6, 0x7 ;  /* 0x0000000634067291 */ /* 0x000fc8000f8e383f */
[----:B------:R-:W-:-:S06]  /*4520*/  UIADD3 UR6, -UR51, UR6, UR47 ;  /* 0x0000000633067290 */ /* 0x000fcc000fffe12f */
[----:B-1----:R-:W-:Y:S01]  /*4530*/  IMAD.U32 R5, RZ, RZ, UR6 ;  /* 0x00000006ff057e24 */ /* 0x002fe2000f8e00ff */
        /* <DEDUP_REMOVED lines=8> */
[----:B0-----:R-:W-:-:S02]  /*45c0*/  FMNMX.FTZ R0, R11, R6, !PT ;  /* 0x000000060b007209 */ /* 0x001fc40007810000 */
        /* <DEDUP_REMOVED lines=102> */
[----:B------:R-:W0:Y:S01]  /*4c30*/  LDC R0, c[0x0][0x988] ;  /* 0x00026200ff007b82 */ /* 0x000e220000000800 */
[----:B------:R-:W-:Y:S02]  /*4c40*/  ISETP.GT.AND P5, PT, R10, 0x1, PT ;  /* 0x000000010a00780c */ /* 0x000fe40003fa4270 */
[----:B------:R-:W1:Y:S01]  /*4c50*/  SHFL.BFLY PT, R5, R12, 0x2, 0x1f ;  /* 0x0c401f000c057f89 */ /* 0x000e6200000e0000 */
[----:B------:R-:W-:-:S02]  /*4c60*/  FSEL R26, R26, -INF , P4 ;  /* 0xff8000001a1a7808 */ /* 0x000fc40002000000 */
[C---:B------:R-:W-:Y:S02]  /*4c70*/  ISETP.GT.AND P3, PT, R10.reuse, 0x8, PT ;  /* 0x000000080a00780c */ /* 0x040fe40003f64270 */
[C---:B------:R-:W-:Y:S02]  /*4c80*/  ISETP.GT.AND P6, PT, R10.reuse, 0x9, PT ;  /* 0x000000090a00780c */ /* 0x040fe40003fc4270 */
[C---:B------:R-:W-:Y:S02]  /*4c90*/  ISETP.GT.AND P4, PT, R10.reuse, 0x10, PT ;  /* 0x000000100a00780c */ /* 0x040fe40003f84270 */
[----:B------:R-:W-:Y:S02]  /*4ca0*/  FSEL R31, R31, -INF , P6 ;  /* 0xff8000001f1f7808 */ /* 0x000fe40003000000 */
[----:B------:R-:W-:Y:S02]  /*4cb0*/  ISETP.GT.AND P6, PT, R10, 0x19, PT ;  /* 0x000000190a00780c */ /* 0x000fe40003fc4270 */
[----:B-1----:R-:W-:-:S02]  /*4cc0*/  FMNMX.FTZ R14, R12, R5, !PT ;  /* 0x000000050c0e7209 */ /* 0x002fc40007810000 */
[----:B------:R-:W-:-:S03]  /*4cd0*/  FMNMX.FTZ R12, R26, R7, !PT ;  /* 0x000000071a0c7209 */ /* 0x000fc60007810000 */
[----:B------:R-:W1:Y:S01]  /*4ce0*/  SHFL.BFLY PT, R5, R14, 0x1, 0x1f ;  /* 0x0c201f000e057f89 */ /* 0x000e6200000e0000 */
[----:B------:R-:W-:Y:S02]  /*4cf0*/  WARPGROUP.DEPBAR.LE gsb0, 0x0 ;  /* 0x00008000000079c5 */ /* 0x000fe40000010000 */
[----:B------:R-:W-:Y:S01]  /*4d00*/  WARPGROUP.ARRIVE ;  /* 0x00000000000079c5 */ /* 0x000fe20000000000 */
[----:B------:R-:W-:Y:S02]  /*4d10*/  FSEL R169, R34, -INF , P4 ;  /* 0xff80000022a97808 */ /* 0x000fe40002000000 */
[----:B------:R-:W-:-:S03]  /*4d20*/  ISETP.GT.AND P4, PT, R10, 0x20, PT ;  /* 0x000000200a00780c */ /* 0x000fc60003f84270 */
[----:B------:R-:W-:Y:S01]  /*4d30*/  HGMMA.64x128x16.F32 R88, R152, gdesc[UR4].tnspB, R88, gsb0 ;  /* 0x41e0000498587df0 */ /* 0x000fe20008000858 */
[----:B------:R-:W-:Y:S01]  /*4d40*/  UIADD3 UR6, UR10, 0x280, URZ ;  /* 0x000002800a067890 */ /* 0x000fe2000fffe03f */
[----:B------:R-:W-:Y:S01]  /*4d50*/  UMOV UR7, 0x40000040 ;  /* 0x4000004000077882 */ /* 0x000fe20000000000 */
[----:B-1----:R-:W-:-:S04]  /*4d60*/  FMNMX.FTZ R5, R14, R5, !PT ;  /* 0x000000050e057209 */ /* 0x002fc80007810000 */
[C---:B------:R-:W-:Y:S01]  /*4d70*/  FSETP.NEU.FTZ.AND P2, PT, R5.reuse, -INF , PT ;  /* 0xff8000000500780b */ /* 0x040fe20003f5d000 */
[----:B0-----:R-:W-:-:S05]  /*4d80*/  FMUL.FTZ R8, R5, R0 ;  /* 0x0000000005087220 */ /* 0x001fca0000410000 */
        /* <DEDUP_REMOVED lines=146> */
[----:B------:R-:W0:Y:S03]  /*56b0*/  SHFL.BFLY PT, R61, R12, 0x2, 0x1f ;  /* 0x0c401f000c3d7f89 */ /* 0x000e2600000e0000 */
        /* <DEDUP_REMOVED lines=11> */
[----:B0-----:R-:W-:Y:S01]  /*5770*/  FMNMX.FTZ R20, R12, R61, !PT ;  /* 0x0000003d0c147209 */ /* 0x001fe20007810000 */
[-CC-:B------:R-:W-:Y:S01]  /*5780*/  FFMA.FTZ R12, R25, R0.reuse, -R8.reuse ;  /* 0x00000000190c7223 */ /* 0x180fe20000010808 */
[-CC-:B------:R-:W-:Y:S01]  /*5790*/  FFMA.FTZ R25, R77, R0.reuse, -R8.reuse ;  /* 0x000000004d197223 */ /* 0x180fe20000010808 */
[----:B------:R-:W-:-:S03]  /*57a0*/  FFMA.FTZ R61, R81, R0, -R8 ;  /* 0x00000000513d7223 */ /* 0x000fc60000010808 */
[----:B------:R-:W-:Y:S01]  /*57b0*/  MUFU.EX2 R37, R37 ;  /* 0x0000002500257308 */ /* 0x000fe20000000800 */
[----:B------:R-:W0:Y:S07]  /*57c0*/  SHFL.BFLY PT, R65, R20, 0x1, 0x1f ;  /* 0x0c201f0014417f89 */ /* 0x000e2e00000e0000 */
[----:B------:R-:W-:Y:S08]  /*57d0*/  MUFU.EX2 R158, R158 ;  /* 0x0000009e009e7308 */ /* 0x000ff00000000800 */
[----:B------:R-:W-:Y:S08]  /*57e0*/  MUFU.EX2 R29, R29 ;  /* 0x0000001d001d7308 */ /* 0x000ff00000000800 */
[----:B------:R-:W-:Y:S01]  /*57f0*/  MUFU.EX2 R12, R12 ;  /* 0x0000000c000c7308 */ /* 0x000fe20000000800 */
[----:B0-----:R-:W-:Y:S01]  /*5800*/  FMNMX.FTZ R9, R20, R65, !PT ;  /* 0x0000004114097209 */ /* 0x001fe20007810000 */
[----:B------:R-:W-:-:S03]  /*5810*/  FADD.FTZ R65, -R45, R6 ;  /* 0x000000062d417221 */ /* 0x000fc60000010100 */
[----:B------:R-:W-:Y:S01]  /*5820*/  FSETP.NEU.FTZ.AND P2, PT, R9, -INF , PT ;  /* 0xff8000000900780b */ /* 0x000fe20003f5d000 */
[-C--:B------:R-:W-:Y:S01]  /*5830*/  FMUL.FTZ R6, R65, R0.reuse ;  /* 0x0000000041067220 */ /* 0x080fe20000410000 */
[----:B------:R-:W-:Y:S01]  /*5840*/  FMUL.FTZ R34, R9, R0 ;  /* 0x0000000009227220 */ /* 0x000fe20000410000 */
[----:B------:R0:W-:Y:S04]  /*5850*/  MUFU.EX2 R20, R24 ;  /* 0x0000001800147308 */ /* 0x0001e80000000800 */
[----:B------:R-:W-:-:S04]  /*5860*/  FSEL R34, R34, RZ, P2 ;  /* 0x000000ff22227208 */ /* 0x000fc80001000000 */
[----:B------:R-:W1:Y:S01]  /*5870*/  MUFU.EX2 R6, R6 ;  /* 0x0000000600067308 */ /* 0x000e620000000800 */
[-CC-:B------:R-:W-:Y:S01]  /*5880*/  FFMA.FTZ R38, R55, R0.reuse, -R34.reuse ;  /* 0x0000000037267223 */ /* 0x180fe20000010822 */
[-CC-:B------:R-:W-:Y:S01]  /*5890*/  FFMA.FTZ R8, R26, R0.reuse, -R34.reuse ;  /* 0x000000001a087223 */ /* 0x180fe20000010822 */
[-CC-:B------:R-:W-:Y:S01]  /*58a0*/  FFMA.FTZ R65, R155, R0.reuse, -R34.reuse ;  /* 0x000000009b417223 */ /* 0x180fe20000010822 */
[-CC-:B0-----:R-:W-:Y:S01]  /*58b0*/  FFMA.FTZ R24, R153, R0.reuse, -R34.reuse ;  /* 0x0000000099187223 */ /* 0x181fe20000010822 */
        /* <DEDUP_REMOVED lines=27> */
[----:B------:R-:W1:Y:S01]  /*5a70*/  MUFU.EX2 R31, R31 ;  /* 0x0000001f001f7308 */ /* 0x000e620000000800 */
        /* <DEDUP_REMOVED lines=14> */
[----:B------:R-:W2:Y:S01]  /*5b60*/  MUFU.EX2 R35, R35 ;  /* 0x0000002300237308 */ /* 0x000ea20000000800 */
        /* <DEDUP_REMOVED lines=20> */
[----:B0-----:R-:W-:Y:S01]  /*5cb0*/  F2FP.F16.F32.PACK_AB R181, R65, R8 ;  /* 0x0000000841b5723e */ /* 0x001fe200000000ff */
[----:B------:R-:W0:Y:S01]  /*5cc0*/  MUFU.EX2 R69, R69 ;  /* 0x0000004500457308 */ /* 0x000e220000000800 */
[----:B-1----:R-:W-:-:S02]  /*5cd0*/  F2FP.F16.F32.PACK_AB R183, R31, R24 ;  /* 0x000000181fb7723e */ /* 0x002fc400000000ff */
[----:B------:R-:W-:Y:S02]  /*5ce0*/  @!P1 PRMT R48, RZ, 0x654, R48 ;  /* 0x00000654ff309816 */ /* 0x000fe40000000030 */
[----:B--2---:R-:W-:-:S03]  /*5cf0*/  F2FP.F16.F32.PACK_AB R177, R35, R26 ;  /* 0x0000001a23b1723e */ /* 0x004fc600000000ff */
[----:B------:R-:W-:Y:S01]  /*5d00*/  MUFU.EX2 R30, R30 ;  /* 0x0000001e001e7308 */ /* 0x000fe20000000800 */
[----:B------:R-:W-:Y:S02]  /*5d10*/  WARPGROUP.DEPBAR.LE gsb0, 0x0 ;  /* 0x00008000000079c5 */ /* 0x000fe40000010000 */
[----:B------:R-:W-:-:S05]  /*5d20*/  WARPGROUP.ARRIVE ;  /* 0x00000000000079c5 */ /* 0x000fca0000000000 */
[----:B------:R-:W-:Y:S01]  /*5d30*/  MUFU.EX2 R43, R43 ;  /* 0x0000002b002b7308 */ /* 0x000fe20000000800 */
[----:B------:R-:W-:Y:S02]  /*5d40*/  F2FP.F16.F32.PACK_AB R160, R33, R10 ;  /* 0x0000000a21a0723e */ /* 0x000fe400000000ff */
[----:B0-----:R-:W-:Y:S01]  /*5d50*/  F2FP.F16.F32.PACK_AB R179, R69, R28 ;  /* 0x0000001c45b3723e */ /* 0x001fe200000000ff */
[----:B------:R-:W-:Y:S04]  /*5d60*/  HGMMA.64x128x16.F32 R88, R164, gdesc[UR4].tnspB, R88, gsb0 ;  /* 0x41e00004a4587df0 */ /* 0x000fe80008000858 */
[----:B------:R-:W-:Y:S08]  /*5d70*/  MUFU.EX2 R32, R32 ;  /* 0x0000002000207308 */ /* 0x000ff00000000800 */
[----:B------:R-:W0:Y:S08]  /*5d80*/  MUFU.EX2 R25, R25 ;  /* 0x0000001900197308 */ /* 0x000e300000000800 */
[----:B------:R-:W1:Y:S08]  /*5d90*/  MUFU.EX2 R47, R47 ;  /* 0x0000002f002f7308 */ /* 0x000e700000000800 */
[----:B------:R-:W2:Y:S01]  /*5da0*/  MUFU.EX2 R169, R169 ;  /* 0x000000a900a97308 */ /* 0x000ea20000000800 */
[----:B0-----:R-:W-:-:S07]  /*5db0*/  F2FP.F16.F32.PACK_AB R162, R25, R12 ;  /* 0x0000000c19a2723e */ /* 0x001fce00000000ff */
[----:B------:R-:W0:Y:S08]  /*5dc0*/  MUFU.EX2 R61, R61 ;  /* 0x0000003d003d7308 */ /* 0x000e300000000800 */
[----:B------:R-:W3:Y:S08]  /*5dd0*/  MUFU.EX2 R36, R36 ;  /* 0x0000002400247308 */ /* 0x000ef00000000800 */
        /* <DEDUP_REMOVED lines=16> */
[----:B-1----:R-:W-:Y:S01]  /*5ee0*/  FADD.FTZ R4, R170, R55 ;  /* 0x00000037aa047221 */ /* 0x002fe20000010000 */
[-C--:B------:R-:W-:Y:S01]  /*5ef0*/  FMUL.FTZ R88, R88, R6.reuse ;  /* 0x0000000658587220 */ /* 0x080fe20000410000 */
[-C--:B------:R-:W-:Y:S01]  /*5f00*/  FMUL.FTZ R89, R89, R6.reuse ;  /* 0x0000000659597220 */ /* 0x080fe20000410000 */
[-C--:B------:R-:W-:Y:S01]  /*5f10*/  FMUL.FTZ R92, R92, R6.reuse ;  /* 0x000000065c5c7220 */ /* 0x080fe20000410000 */
[----:B------:R-:W-:Y:S01]  /*5f20*/  FADD.FTZ R55, R53, R4 ;  /* 0x0000000435377221 */ /* 0x000fe20000010000 */
[----:B------:R-:W-:Y:S01]  /*5f30*/  FFMA.FTZ R4, R7, R3, R8 ;  /* 0x0000000307047223 */ /* 0x000fe20000010008 */
[----:B------:R1:W-:Y:S01]  /*5f40*/  @!P1 SYNCS.ARRIVE.TRANS64.RED.A1T0 RZ, [R48+URZ], RZ ;  /* 0x000000ff30ff99a7 */ /* 0x0003e2000810043f */
[----:B------:R-:W1:Y:S01]  /*5f50*/  MUFU.EX2 R163, R175 ;  /* 0x000000af00a37308 */ /* 0x000e620000000800 */
[----:B--2---:R-:W-:Y:S01]  /*5f60*/  FADD.FTZ R46, R152, R55 ;  /* 0x00000037982e7221 */ /* 0x004fe20000010000 */
[----:B------:R-:W-:Y:S01]  /*5f70*/  FADD.FTZ R3, R65, R4 ;  /* 0x0000000441037221 */ /* 0x000fe20000010000 */
[-C--:B------:R-:W-:Y:S01]  /*5f80*/  FMUL.FTZ R93, R93, R6.reuse ;  /* 0x000000065d5d7220 */ /* 0x080fe20000410000 */
[-C--:B------:R-:W-:Y:S01]  /*5f90*/  FMUL.FTZ R96, R96, R6.reuse ;  /* 0x0000000660607220 */ /* 0x080fe20000410000 */
[----:B------:R-:W-:Y:S01]  /*5fa0*/  FADD.FTZ R55, R49, R46 ;  /* 0x0000002e31377221 */ /* 0x000fe20000010000 */
[----:B------:R-:W-:Y:S01]  /*5fb0*/  FADD.FTZ R4, R24, R3 ;  /* 0x0000000318047221 */ /* 0x000fe20000010000 */
[-C--:B------:R-:W-:Y:S01]  /*5fc0*/  FMUL.FTZ R97, R97, R6.reuse ;  /* 0x0000000661617220 */ /* 0x080fe20000410000 */
        /* <DEDUP_REMOVED lines=45> */
[----:B0-----:R-:W-:Y:S01]  /*62a0*/  FADD.FTZ R11, R61, R46 ;  /* 0x0000002e3d0b7221 */ /* 0x001fe20000010000 */
[----:B---3--:R-:W-:Y:S01]  /*62b0*/  FADD.FTZ R4, R36, R3 ;  /* 0x0000000324047221 */ /* 0x008fe20000010000 */
[-C--:B------:R-:W-:Y:S01]  /*62c0*/  FMUL.FTZ R137, R137, R6.reuse ;  /* 0x0000000689897220 */ /* 0x080fe20000410000 */
[-C--:B------:R-:W-:Y:S01]  /*62d0*/  FMUL.FTZ R140, R140, R6.reuse ;  /* 0x000000068c8c7220 */ /* 0x080fe20000410000 */
[----:B------:R-:W-:Y:S01]  /*62e0*/  FADD.FTZ R10, R20, R11 ;  /* 0x0000000b140a7221 */ /* 0x000fe20000010000 */
[----:B----4-:R-:W-:Y:S01]  /*62f0*/  FADD.FTZ R3, R171, R4 ;  /* 0x00000004ab037221 */ /* 0x010fe20000010000 */
[-C--:B------:R-:W-:Y:S01]  /*6300*/  FMUL.FTZ R141, R141, R6.reuse ;  /* 0x000000068d8d7220 */ /* 0x080fe20000410000 */
[-C--:B------:R-:W-:Y:S01]  /*6310*/  FMUL.FTZ R144, R144, R6.reuse ;  /* 0x0000000690907220 */ /* 0x080fe20000410000 */
[----:B-----5:R-:W-:Y:S01]  /*6320*/  FADD.FTZ R4, R45, R10 ;  /* 0x0000000a2d047221 */ /* 0x020fe20000010000 */
        /* <DEDUP_REMOVED lines=44> */
[----:B-1----:R-:W-:Y:S01]  /*65f0*/  FADD.FTZ R10, R163, R10 ;  /* 0x0000000aa30a7221 */ /* 0x002fe20000010000 */
[-C--:B------:R-:W-:Y:S01]  /*6600*/  FMUL.FTZ R150, R150, R7.reuse ;  /* 0x0000000796967220 */ /* 0x080fe20000410000 */
[----:B------:R-:W-:Y:S01]  /*6610*/  FMUL.FTZ R151, R151, R7 ;  /* 0x0000000797977220 */ /* 0x000fe20000410000 */
[----:B------:R-:W-:Y:S01]  /*6620*/  F2FP.F16.F32.PACK_AB R170, R53, R170 ;  /* 0x000000aa35aa723e */ /* 0x000fe200000000ff */
[----:B--2---:R-:W-:Y:S01]  /*6630*/  FADD.FTZ R10, R79, R10 ;  /* 0x0000000a4f0a7221 */ /* 0x004fe20000010000 */
        /* <DEDUP_REMOVED lines=25> */
.L_x_2040:
[----:B------:R-:W-:-:S13]  /*67d0*/  ISETP.LE.AND P2, PT, RZ, UR55, PT ;  /* 0x00000037ff007c0c */ /* 0x000fda000bf43270 */
[----:B------:R-:W-:Y:S05]  /*67e0*/  @!P2 BRA `(.L_x_2050) ;  /* 0x0000001c00f8a947 */ /* 0x000fea0003800000 */
[----:B------:R-:W-:Y:S01]  /*67f0*/  IMAD.MOV.U32 R6, RZ, RZ, R9 ;  /* 0x000000ffff067224 */ /* 0x000fe200078e0009 */
[----:B------:R-:W-:Y:S01]  /*6800*/  UMOV UR51, UR44 ;  /* 0x0000002c00337c82 */ /* 0x000fe20008000000 */
[----:B------:R-:W-:Y:S01]  /*6810*/  IMAD.MOV.U32 R7, RZ, RZ, R5 ;  /* 0x000000ffff077224 */ /* 0x000fe200078e0005 */
[----:B------:R-:W-:-:S06]  /*6820*/  UMOV UR47, UR43 ;  /* 0x0000002b002f7c82 */ /* 0x000fcc0008000000 */
.L_x_2059:
        /* <DEDUP_REMOVED lines=9> */
.L_x_2052:
[----:B------:R-:W-:Y:S01]  /*68c0*/  ULEA UR6, UR43, UR41, 0x3 ;  /* 0x000000292b067291 */ /* 0x000fe2000f8e183f */
[----:B------:R-:W-:-:S05]  /*68d0*/  IMAD.U32 R0, RZ, RZ, UR44 ;  /* 0x0000002cff007e24 */ /* 0x000fca000f8e00ff */
[----:B------:R-:W-:-:S04]  /*68e0*/  SHF.L.U32 R0, R0, 0x1f, RZ ;  /* 0x0000001f00007819 */ /* 0x000fc800000006ff */
[----:B------:R0:W1:Y:S01]  /*68f0*/  SYNCS.PHASECHK.TRANS64.TRYWAIT P2, [UR6+0x28830], R0 ;  /* 0x02883000ff0075a7 */ /* 0x0000620008040146 */
[----:B------:R-:W-:Y:S05]  /*6900*/  @!P0 BRA `(.L_x_2053) ;  /* 0x0000000000048947 */ /* 0x000fea0003800000 */
[----:B------:R-:W-:Y:S01]  /*6910*/  BPT.TRAP 0x1 ;  /* 0x000000040000795c */ /* 0x000fe20000300000 */
.L_x_2053:
[----:B-1----:R-:W-:Y:S05]  /*6920*/  @P2 BRA `(.L_x_2051) ;  /* 0x0000000000082947 */ /* 0x002fea0003800000 */
[----:B------:R-:W1:Y:S02]  /*6930*/  SYNCS.PHASECHK.TRANS64.TRYWAIT P2, [UR6+0x28830], R0 ;  /* 0x02883000ff0075a7 */ /* 0x000e640008040146 */
[----:B-1----:R-:W-:Y:S05]  /*6940*/  @!P2 BRA `(.L_x_2054) ;  /* 0x000000980018a947 */ /* 0x002fea0003800000 */
.L_x_2051:
        /* <DEDUP_REMOVED lines=45> */
.L_x_2056:
[----:B------:R-:W-:Y:S01]  /*6c20*/  ULEA UR6, UR47, UR41, 0x3 ;  /* 0x000000292f067291 */ /* 0x000fe2000f8e183f */
[----:B------:R-:W-:-:S05]  /*6c30*/  IMAD.U32 R0, RZ, RZ, UR51 ;  /* 0x00000033ff007e24 */ /* 0x000fca000f8e00ff */
[----:B------:R-:W-:-:S04]  /*6c40*/  SHF.L.U32 R0, R0, 0x1f, RZ ;  /* 0x0000001f00007819 */ /* 0x000fc800000006ff */
[----:B------:R0:W1:Y:S01]  /*6c50*/  SYNCS.PHASECHK.TRANS64.TRYWAIT P2, [UR6+0x28850], R0 ;  /* 0x02885000ff0075a7 */ /* 0x0000620008040146 */
[----:B------:R-:W-:Y:S05]  /*6c60*/  @!P0 BRA `(.L_x_2057) ;  /* 0x0000000000048947 */ /* 0x000fea0003800000 */
[----:B------:R-:W-:Y:S01]  /*6c70*/  BPT.TRAP 0x1 ;  /* 0x000000040000795c */ /* 0x000fe20000300000 */
.L_x_2057:
[----:B-1----:R-:W-:Y:S05]  /*6c80*/  @P2 BRA `(.L_x_2055) ;  /* 0x0000000000082947 */ /* 0x002fea0003800000 */
[----:B------:R-:W1:Y:S02]  /*6c90*/  SYNCS.PHASECHK.TRANS64.TRYWAIT P2, [UR6+0x28850], R0 ;  /* 0x02885000ff0075a7 */ /* 0x000e640008040146 */
[----:B-1----:R-:W-:Y:S05]  /*6ca0*/  @!P2 BRA `(.L_x_2058) ;  /* 0x000000940058a947 */ /* 0x002fea0003800000 */
.L_x_2055:
[----:B------:R-:W-:Y:S01]  /*6cb0*/  UIADD3 UR6, UR41, 0x400, URZ ;  /* 0x0000040029067890 */ /* 0x000fe2000fffe03f */
[----:B------:R-:W-:Y:S01]  /*6cc0*/  WARPGROUP.ARRIVE ;  /* 0x00000000000079c5 */ /* 0x000fe20000000000 */
[----:B------:R-:W-:Y:S01]  /*6cd0*/  UMOV UR7, 0x40000040 ;  /* 0x4000004000077882 */ /* 0x000fe20000000000 */
[----:B01----:R-:W-:Y:S01]  /*6ce0*/  FMNMX.FTZ R0, R24, R7, !PT ;  /* 0x0000000718007209 */ /* 0x003fe20007810000 */
[----:B------:R-:W-:Y:S01]  /*6cf0*/  USHF.R.U32.HI UR6, URZ, 0x4, UR6 ;  /* 0x000000043f067899 */ /* 0x000fe20008011606 */
[----:B------:R-:W-:Y:S01]  /*6d00*/  ISETP.LT.AND P2, PT, RZ, UR55, PT ;  /* 0x00000037ff007c0c */ /* 0x000fe2000bf41270 */
[----:B------:R-:W-:Y:S01]  /*6d10*/  UMOV UR51, UR44 ;  /* 0x0000002c00337c82 */ /* 0x000fe20008000000 */
        /* <DEDUP_REMOVED lines=40> */
[----:B-1----:R-:W-:Y:S02]  /*6fa0*/  FMNMX.FTZ R9, R8, R5, !PT ;  /* 0x0000000508097209 */ /* 0x002fe40007810000 */
[----:B------:R-:W-:-:S03]  /*6fb0*/  FMNMX.FTZ R8, R26, R6, !PT ;  /* 0x000000061a087209 */ /* 0x000fc60007810000 */
[----:B------:R-:W1:Y:S01]  /*6fc0*/  SHFL.BFLY PT, R10, R9, 0x1, 0x1f ;  /* 0x0c201f00090a7f89 */ /* 0x000e6200000e0000 */
[----:B------:R-:W-:Y:S02]  /*6fd0*/  WARPGROUP.DEPBAR.LE gsb0, 0x0 ;  /* 0x00008000000079c5 */ /* 0x000fe40000010000 */
[----:B------:R-:W-:-:S06]  /*6fe0*/  WARPGROUP.ARRIVE ;  /* 0x00000000000079c5 */ /* 0x000fcc0000000000 */
[----:B------:R-:W-:Y:S01]  /*6ff0*/  HGMMA.64x128x16.F32 R88, R176, gdesc[UR4].tnspB, R88, gsb0 ;  /* 0x41e00004b0587df0 */ /* 0x000fe20008000858 */
[----:B------:R-:W-:Y:S01]  /*7000*/  UIADD3 UR6, UR10, 0x100, URZ ;  /* 0x000001000a067890 */ /* 0x000fe2000fffe03f */
[----:B------:R-:W-:Y:S01]  /*7010*/  UMOV UR7, 0x40000040 ;  /* 0x4000004000077882 */ /* 0x000fe20000000000 */
[----:B-1----:R-:W-:Y:S02]  /*7020*/  FMNMX.FTZ R5, R9, R10, !PT ;  /* 0x0000000a09057209 */ /* 0x002fe40007810000 */
[----:B------:R-:W-:-:S03]  /*7030*/  FMNMX.FTZ R9, R27, R8, !PT ;  /* 0x000000081b097209 */ /* 0x000fc60007810000 */
[----:B------:R-:W-:Y:S01]  /*7040*/  FADD.FTZ R7, -R5, R7 ;  /* 0x0000000705077221 */ /* 0x000fe20000010100 */
[----:B------:R-:W-:-:S03]  /*7050*/  FMNMX.FTZ R8, R30, R9, !PT ;  /* 0x000000091e087209 */ /* 0x000fc60007810000 */
[----:B0-----:R-:W-:Y:S01]  /*7060*/  FMUL.FTZ R7, R7, R0 ;  /* 0x0000000007077220 */ /* 0x001fe20000410000 */
        /* <DEDUP_REMOVED lines=32> */
[----:B------:R-:W-:-:S06]  /*7270*/  WARPGROUP.ARRIVE ;  /* 0x00000000000079c5 */ /* 0x000fcc0000000000 */
[----:B------:R-:W-:Y:S01]  /*7280*/  HGMMA.64x128x16.F32 R88, R172, gdesc[UR4].tnspB, R88, gsb0 ;  /* 0x41e00004ac587df0 */ /* 0x000fe20008000858 */
[----:B------:R-:W-:Y:S01]  /*7290*/  UIADD3 UR6, UR10, 0x180, URZ ;  /* 0x000001800a067890 */ /* 0x000fe2000fffe03f */
[----:B------:R-:W-:Y:S01]  /*72a0*/  UMOV UR7, 0x40000040 ;  /* 0x4000004000077882 */ /* 0x000fe20000000000 */
[----:B0-----:R-:W-:-:S05]  /*72b0*/  FMNMX.FTZ R14, R9, R10, !PT ;  /* 0x0000000a090e7209 */ /* 0x001fca0007810000 */
[----:B------:R-:W0:Y:S02]  /*72c0*/  SHFL.BFLY PT, R9, R14, 0x1, 0x1f ;  /* 0x0c201f000e097f89 */ /* 0x000e2400000e0000 */
[----:B0-----:R-:W-:Y:S01]  /*72d0*/  FMNMX.FTZ R9, R14, R9, !PT ;  /* 0x000000090e097209 */ /* 0x001fe20007810000 */
        /* <DEDUP_REMOVED lines=26> */
[----:B------:R-:W0:Y:S01]  /*7480*/  MUFU.EX2 R180, R180 ;  /* 0x000000b400b47308 */ /* 0x000e220000000800 */
[----:B------:R-:W-:-:S02]  /*7490*/  IMAD.U32 R27, RZ, RZ, UR43 ;  /* 0x0000002bff1b7e24 */ /* 0x000fc4000f8e00ff */
[-CC-:B------:R-:W-:Y:S01]  /*74a0*/  FFMA.FTZ R183, R30, R0.reuse, -R73.reuse ;  /* 0x000000001eb77223 */ /* 0x180fe20000010849 */
[-CC-:B------:R-:W-:Y:S01]  /*74b0*/  FFMA.FTZ R36, R31, R0.reuse, -R73.reuse ;  /* 0x000000001f247223 */ /* 0x180fe20000010849 */
[-C--:B------:R-:W-:Y:S01]  /*74c0*/  FFMA.FTZ R177, R34, R0.reuse, -R73 ;  /* 0x0000000022b17223 */ /* 0x080fe20000010849 */
[-C--:B------:R-:W-:Y:S01]  /*74d0*/  FFMA.FTZ R15, R33, R0.reuse, -R169 ;  /* 0x00000000210f7223 */ /* 0x080fe200000108a9 */
[----:B------:R-:W-:Y:S01]  /*74e0*/  @!P1 LEA R27, R27, UR41, 0x3 ;  /* 0x000000291b1b9c11 */ /* 0x000fe2000f8e18ff */
[-CC-:B------:R-:W-:Y:S01]  /*74f0*/  FFMA.FTZ R34, R35, R0.reuse, -R73.reuse ;  /* 0x0000000023227223 */ /* 0x180fe20000010849 */
[----:B------:R-:W-:Y:S01]  /*7500*/  MUFU.EX2 R6, R6 ;  /* 0x0000000600067308 */ /* 0x000fe20000000800 */
[----:B------:R-:W-:Y:S01]  /*7510*/  IADD3 R31, -R22, 0xb, RZ ;  /* 0x0000000b161f7810 */ /* 0x000fe20007ffe1ff */
[-C--:B------:R-:W-:Y:S01]  /*7520*/  FFMA.FTZ R179, R38, R0.reuse, -R73 ;  /* 0x0000000026b37223 */ /* 0x080fe20000010849 */
[----:B------:R-:W-:Y:S02]  /*7530*/  @!P1 VIADD R27, R27, 0x28840 ;  /* 0x000288401b1b9836 */ /* 0x000fe40000000000 */
[-C--:B------:R-:W-:Y:S01]  /*7540*/  FFMA.FTZ R21, R37, R0.reuse, -R169 ;  /* 0x0000000025157223 */ /* 0x080fe200000108a9 */
[-C--:B------:R-:W-:Y:S01]  /*7550*/  FFMA.FTZ R38, R39, R0.reuse, -R73 ;  /* 0x0000000027267223 */ /* 0x080fe20000010849 */
[-C--:B------:R-:W-:Y:S01]  /*7560*/  FFMA.FTZ R172, R40, R0.reuse, -R169 ;  /* 0x0000000028ac7223 */ /* 0x080fe200000108a9 */
[----:B------:R-:W-:Y:S01]  /*7570*/  FFMA.FTZ R173, R42, R0, -R73 ;  /* 0x000000002aad7223 */ /* 0x000fe20000010849 */
[----:B------:R-:W1:Y:S01]  /*7580*/  MUFU.EX2 R181, R181 ;  /* 0x000000b500b57308 */ /* 0x000e620000000800 */
[----:B------:R-:W-:Y:S01]  /*7590*/  @!P1 PRMT R27, RZ, 0x654, R27 ;  /* 0x00000654ff1b9816 */ /* 0x000fe2000000001b */
[----:B0-----:R-:W-:Y:S01]  /*75a0*/  FFMA.FTZ R4, R7, R4, R180 ;  /* 0x0000000407047223 */ /* 0x001fe200000100b4 */
[-C--:B------:R-:W-:Y:S01]  /*75b0*/  FFMA.FTZ R30, R43, R0.reuse, -R73 ;  /* 0x000000002b1e7223 */ /* 0x080fe20000010849 */
[-C--:B------:R-:W-:Y:S01]  /*75c0*/  FFMA.FTZ R174, R44, R0.reuse, -R169 ;  /* 0x000000002cae7223 */ /* 0x080fe200000108a9 */
[-C--:B------:R-:W-:Y:S01]  /*75d0*/  FFMA.FTZ R175, R46, R0.reuse, -R73 ;  /* 0x000000002eaf7223 */ /* 0x080fe20000010849 */
[-C--:B------:R-:W-:Y:S01]  /*75e0*/  FFMA.FTZ R29, R45, R0.reuse, -R169 ;  /* 0x000000002d1d7223 */ /* 0x080fe200000108a9 */
[-C--:B------:R-:W-:Y:S01]  /*75f0*/  FFMA.FTZ R26, R47, R0.reuse, -R73 ;  /* 0x000000002f1a7223 */ /* 0x080fe20000010849 */
[----:B------:R-:W0:Y:S01]  /*7600*/  MUFU.EX2 R20, R20 ;  /* 0x0000001400147308 */ /* 0x000e220000000800 */
        /* <DEDUP_REMOVED lines=26> */
[----:B0-----:R-:W-:Y:S01]  /*77b0*/  F2FP.F16.F32.PACK_AB R181, R20, R181 ;  /* 0x000000b514b5723e */ /* 0x001fe200000000ff */
        /* <DEDUP_REMOVED lines=11> */
[----:B------:R-:W-:Y:S01]  /*7870*/  UMOV UR47, UR43 ;  /* 0x0000002b002f7c82 */ /* 0x000fe20008000000 */
[----:B------:R-:W-:Y:S03]  /*7880*/  MUFU.EX2 R176, R176 ;  /* 0x000000b000b07308 */ /* 0x000fe60000000800 */
[----:B------:R-:W-:-:S05]  /*7890*/  @!P1 LEA R35, R35, UR41, 0x3 ;  /* 0x0000002923239c11 */ /* 0x000fca000f8e18ff */
        /* <DEDUP_REMOVED lines=58> */
[----:B------:R-:W0:Y:S08]  /*7c40*/  MUFU.EX2 R57, R57 ;  /* 0x0000003900397308 */ /* 0x000e300000000800 */
[----:B------:R-:W-:Y:S08]  /*7c50*/  MUFU.EX2 R75, R75 ;  /* 0x0000004b004b7308 */ /* 0x000ff00000000800 */
[----:B------:R-:W-:Y:S08]  /*7c60*/  MUFU.EX2 R10, R10 ;  /* 0x0000000a000a7308 */ /* 0x000ff00000000800 */
[----:B------:R-:W1:Y:S01]  /*7c70*/  MUFU.EX2 R61, R61 ;  /* 0x0000003d003d7308 */ /* 0x000e620000000800 */
[----:B------:R-:W-:-:S02]  /*7c80*/  WARPGROUP.DEPBAR.LE gsb0, 0x0 ;  /* 0x00008000000079c5 */ /* 0x000fc40000010000 */
[----:B------:R-:W-:-:S05]  /*7c90*/  WARPGROUP.ARRIVE ;  /* 0x00000000000079c5 */ /* 0x000fca0000000000 */
[----:B------:R-:W2:Y:S01]  /*7ca0*/  MUFU.EX2 R161, R74 ;  /* 0x0000004a00a17308 */ /* 0x000ea20000000800 */
[----:B0-----:R-:W-:Y:S01]  /*7cb0*/  F2FP.F16.F32.PACK_AB R160, R57, R8 ;  /* 0x0000000839a0723e */ /* 0x001fe200000000ff */
[----:B------:R-:W-:Y:S01]  /*7cc0*/  HGMMA.64x128x16.F32 R88, R164, gdesc[UR4].tnspB, R88, gsb0 ;  /* 0x41e00004a4587df0 */ /* 0x000fe20008000858 */
[----:B------:R-:W-:Y:S01]  /*7cd0*/  UIADD3 UR6, UR55, -0x1, URZ ;  /* 0xffffffff37067890 */ /* 0x000fe2000fffe03f */
[----:B-1----:R-:W-:-:S04]  /*7ce0*/  F2FP.F16.F32.PACK_AB R162, R61, R10 ;  /* 0x0000000a3da2723e */ /* 0x002fc800000000ff */
[----:B------:R-:W0:Y:S02]  /*7cf0*/  MUFU.EX2 R163, R78 ;  /* 0x0000004e00a37308 */ /* 0x000e240000000800 */
[----:B------:R-:W-:-:S06]  /*7d00*/  UMOV UR55, UR6 ;  /* 0x0000000600377c82 */ /* 0x000fcc0008000000 */
[----:B------:R-:W1:Y:S08]  /*7d10*/  MUFU.EX2 R79, R79 ;  /* 0x0000004f004f7308 */ /* 0x000e700000000800 */
[----:B------:R-:W3:Y:S08]  /*7d20*/  MUFU.EX2 R12, R12 ;  /* 0x0000000c000c7308 */ /* 0x000ef00000000800 */
[----:B------:R-:W-:Y:S08]  /*7d30*/  MUFU.EX2 R65, R65 ;  /* 0x0000004100417308 */ /* 0x000ff00000000800 */
[----:B------:R-:W-:Y:S08]  /*7d40*/  MUFU.EX2 R83, R83 ;  /* 0x0000005300537308 */ /* 0x000ff00000000800 */
[----:B------:R-:W-:Y:S08]  /*7d50*/  MUFU.EX2 R14, R84 ;  /* 0x00000054000e7308 */ /* 0x000ff00000000800 */
[----:B------:R-:W-:Y:S01]  /*7d60*/  MUFU.EX2 R69, R69 ;  /* 0x0000004500457308 */ /* 0x000fe20000000800 */
[----:B------:R-:W-:-:S02]  /*7d70*/  WARPGROUP.DEPBAR.LE gsb0, 0x0 ;  /* 0x00008000000079c5 */ /* 0x000fc40000010000 */
[----:B------:R4:W-:Y:S06]  /*7d80*/  BAR.ARV R31, 0x100 ;  /* 0x0004001f0000751d */ /* 0x0009ec0000002000 */
[----:B------:R5:W-:Y:S01]  /*7d90*/  @!P1 SYNCS.ARRIVE.TRANS64.RED.A1T0 RZ, [R27+URZ], RZ ;  /* 0x000000ff1bff99a7 */ /* 0x000be2000810043f */
[----:B------:R-:W3:Y:S01]  /*7da0*/  MUFU.EX2 R165, R82 ;  /* 0x0000005200a57308 */ /* 0x000ee20000000800 */
[----:B----4-:R-:W-:Y:S02]  /*7db0*/  @!P1 VIADD R31, R35, 0x28860 ;  /* 0x00028860231f9836 */ /* 0x010fe40000000000 */
[-C--:B------:R-:W-:Y:S01]  /*7dc0*/  FMUL.FTZ R88, R88, R7.reuse ;  /* 0x0000000758587220 */ /* 0x080fe20000410000 */
[-C--:B------:R-:W-:Y:S01]  /*7dd0*/  FMUL.FTZ R89, R89, R7.reuse ;  /* 0x0000000759597220 */ /* 0x080fe20000410000 */
[-C--:B------:R-:W-:Y:S01]  /*7de0*/  FMUL.FTZ R92, R92, R7.reuse ;  /* 0x000000075c5c7220 */ /* 0x080fe20000410000 */
[-C--:B------:R-:W-:Y:S01]  /*7df0*/  FMUL.FTZ R93, R93, R7.reuse ;  /* 0x000000075d5d7220 */ /* 0x080fe20000410000 */
[----:B------:R-:W-:Y:S01]  /*7e00*/  @!P1 PRMT R31, RZ, 0x654, R31 ;  /* 0x00000654ff1f9816 */ /* 0x000fe2000000001f */
[----:B-----5:R-:W-:Y:S01]  /*7e10*/  FADD.FTZ R27, R11, R4 ;  /* 0x000000040b1b7221 */ /* 0x020fe20000010000 */
[----:B------:R-:W-:Y:S01]  /*7e20*/  FADD.FTZ R4, R20, R3 ;  /* 0x0000000314047221 */ /* 0x000fe20000010000 */
[----:B------:R-:W4:Y:S01]  /*7e30*/  MUFU.EX2 R167, R86 ;  /* 0x0000005600a77308 */ /* 0x000f220000000800 */
        /* <DEDUP_REMOVED lines=102> */
[----:B-1----:R-:W-:Y:S01]  /*84a0*/  FADD.FTZ R4, R79, R4 ;  /* 0x000000044f047221 */ /* 0x002fe20000010000 */
[-C--:B------:R-:W-:Y:S01]  /*84b0*/  FMUL.FTZ R130, R130, R6.reuse ;  /* 0x0000000682827220 */ /* 0x080fe20000410000 */
[-C--:B------:R-:W-:Y:S01]  /*84c0*/  FMUL.FTZ R131, R131, R6.reuse ;  /* 0x0000000683837220 */ /* 0x080fe20000410000 */
[----:B---3--:R-:W-:Y:S01]  /*84d0*/  FADD.FTZ R20, R12, R3 ;  /* 0x000000030c147221 */ /* 0x008fe20000010000 */
        /* <DEDUP_REMOVED lines=8> */
[----:B----4-:R-:W-:Y:S01]  /*8560*/  FADD.FTZ R3, R167, R4 ;  /* 0x00000004a7037221 */ /* 0x010fe20000010000 */
        /* <DEDUP_REMOVED lines=38> */
.L_x_2050:
[----:B------:R-:W-:Y:S06]  /*87d0*/  BAR.ARV 0x8, 0x120 ;  /* 0x0204800000007b1d */ /* 0x000fec0000002000 */
[----:B------:R-:W-:Y:S05]  /*87e0*/  @!P0 BRA `(.L_x_2060) ;  /* 0x0000000000048947 */ /* 0x000fea0003800000 */
[----:B------:R-:W-:Y:S01]  /*87f0*/  BPT.TRAP 0x1 ;  /* 0x000000040000795c */ /* 0x000fe20000300000 */
.L_x_2060:
[----:B------:R-:W-:Y:S01]  /*8800*/  ULEA UR5, UR43, UR41, 0x3 ;  /* 0x000000292b057291 */ /* 0x000fe2000f8e183f */
[----:B------:R-:W-:-:S05]  /*8810*/  IMAD.U32 R6, RZ, RZ, UR44 ;  /* 0x0000002cff067e24 */ /* 0x000fca000f8e00ff */
[----:B------:R-:W-:-:S04]  /*8820*/  SHF.L.U32 R6, R6, 0x1f, RZ ;  /* 0x0000001f06067819 */ /* 0x000fc800000006ff */
[----:B------:R0:W1:Y:S01]  /*8830*/  SYNCS.PHASECHK.TRANS64.TRYWAIT P2, [UR5+0x28850], R6 ;  /* 0x02885006ff0075a7 */ /* 0x0000620008040145 */
[----:B------:R-:W-:Y:S05]  /*8840*/  @!P0 BRA `(.L_x_2061) ;  /* 0x0000000000048947 */ /* 0x000fea0003800000 */
[----:B------:R-:W-:Y:S01]  /*8850*/  BPT.TRAP 0x1 ;  /* 0x000000040000795c */ /* 0x000fe20000300000 */
.L_x_2061:
[----:B-1----:R-:W-:Y:S05]  /*8860*/  @P2 BRA `(.L_x_2062) ;  /* 0x0000000000082947 */ /* 0x002fea0003800000 */
[----:B------:R-:W1:Y:S02]  /*8870*/  SYNCS.PHASECHK.TRANS64.TRYWAIT P0, [UR5+0x28850], R6 ;  /* 0x02885006ff0075a7 */ /* 0x000e640008000145 */
[----:B-1----:R-:W-:Y:S05]  /*8880*/  @!P0 BRA `(.L_x_2063) ;  /* 0x0000007800788947 */ /* 0x002fea0003800000 */
.L_x_2062:
[----:B------:R-:W-:Y:S01]  /*8890*/  UIADD3 UR41, UR41, 0x400, URZ ;  /* 0x0000040029297890 */ /* 0x000fe2000fffe03f */
[----:B------:R-:W-:Y:S01]  /*88a0*/  WARPGROUP.ARRIVE ;  /* 0x00000000000079c5 */ /* 0x000fe20000000000 */
[----:B------:R-:W-:Y:S01]  /*88b0*/  UMOV UR7, 0x40000040 ;  /* 0x4000004000077882 */ /* 0x000fe20000000000 */
[----:B-1----:R-:W1:Y:S01]  /*88c0*/  SHFL.BFLY PT, R7, R4, 0x2, 0x1f ;  /* 0x0c401f0004077f89 */ /* 0x002e6200000e0000 */
[----:B------:R-:W-:Y:S01]  /*88d0*/  USHF.R.U32.HI UR41, URZ, 0x4, UR41 ;  /* 0x000000043f297899 */ /* 0x000fe20008011629 */
[----:B------:R-:W-:Y:S01]  /*88e0*/  IMAD.MOV.U32 R13, RZ, RZ, RZ ;  /* 0x000000ffff0d7224 */ /* 0x000fe200078e00ff */
[----:B------:R-:W-:Y:S01]  /*88f0*/  UIADD3 UR45, UR45, 0x1, URZ ;  /* 0x000000012d2d7890 */ /* 0x000fe2000fffe03f */
[----:B0-----:R-:W0:Y:S01]  /*8900*/  SHFL.BFLY PT, R6, R3, 0x2, 0x1f ;  /* 0x0c401f0003067f89 */ /* 0x001e2200000e0000 */
        /* <DEDUP_REMOVED lines=12> */
[----:B------:R-:W-:Y:S01]  /*89d0*/  USEL UR43, UR43, URZ, UP0 ;  /* 0x0000003f2b2b7287 */ /* 0x000fe20008000000 */
[----:B0-----:R-:W-:Y:S01]  /*89e0*/  FADD.FTZ R8, R6, R3 ;  /* 0x0000000306087221 */ /* 0x001fe20000010000 */
[----:B------:R-:W-:Y:S01]  /*89f0*/  IMAD.MOV.U32 R3, RZ, RZ, -0x800000 ;  /* 0xff800000ff037424 */ /* 0x000fe200078e00ff */
[----:B------:R-:W0:Y:S04]  /*8a00*/  SHFL.BFLY PT, R6, R7, 0x1, 0x1f ;  /* 0x0c201f0007067f89 */ /* 0x000e2800000e0000 */
[----:B------:R-:W1:Y:S01]  /*8a10*/  SHFL.BFLY PT, R11, R8, 0x1, 0x1f ;  /* 0x0c201f00080b7f89 */ /* 0x000e6200000e0000 */
[----:B0-----:R-:W-:Y:S01]  /*8a20*/  FADD.FTZ R14, R7, R6 ;  /* 0x00000006070e7221 */ /* 0x001fe20000010000 */
[----:B-1----:R-:W-:-:S04]  /*8a30*/  FADD.FTZ R15, R8, R11 ;  /* 0x0000000b080f7221 */ /* 0x002fc80000010000 */
[----:B------:R-:W-:Y:S01]  /*8a40*/  FSETP.NE.FTZ.AND P0, PT, R14, RZ, PT ;  /* 0x000000ff0e00720b */ /* 0x000fe20003f15000 */
[----:B------:R-:W-:Y:S01]  /*8a50*/  IMAD.U32 R8, RZ, RZ, UR5 ;  /* 0x00000005ff087e24 */ /* 0x000fe2000f8e00ff */
[----:B------:R-:W-:-:S11]  /*8a60*/  FSETP.NE.FTZ.AND P2, PT, R15, RZ, PT ;  /* 0x000000ff0f00720b */ /* 0x000fd60003f55000 */
[----:B------:R-:W0:Y:S01]  /*8a70*/  @P0 MUFU.LG2 R6, R14 ;  /* 0x0000000e00060308 */ /* 0x000e220000000c00 */
[C---:B------:R-:W-:Y:S01]  /*8a80*/  @P0 FMUL.FTZ R4, R0.reuse, 0.69314718246459960938 ;  /* 0x3f31721800040820 */ /* 0x040fe20000410000 */
[----:B------:R-:W-:-:S06]  /*8a90*/  @P2 FMUL.FTZ R21, R0, 0.69314718246459960938 ;  /* 0x3f31721800152820 */ /* 0x000fcc0000410000 */
[----:B------:R-:W1:Y:S08]  /*8aa0*/  @P2 MUFU.LG2 R11, R15 ;  /* 0x0000000f000b2308 */ /* 0x000e700000000c00 */
[----:B------:R-:W2:Y:S01]  /*8ab0*/  @P0 MUFU.RCP R13, R14 ;  /* 0x0000000e000d0308 */ /* 0x000ea20000001000 */
[----:B0-----:R-:W-:Y:S01]  /*8ac0*/  @P0 FMUL.FTZ R7, R6, 0.69314718246459960938 ;  /* 0x3f31721806070820 */ /* 0x001fe20000410000 */
[----:B------:R-:W-:-:S03]  /*8ad0*/  @!P1 VIADD R6, R8, 0x28860 ;  /* 0x0002886008069836 */ /* 0x000fc60000000000 */
[----:B------:R-:W-:Y:S01]  /*8ae0*/  @P0 FFMA.FTZ R12, R4, R5, R7 ;  /* 0x00000005040c0223 */ /* 0x000fe20000010007 */
[----:B------:R-:W-:Y:S02]  /*8af0*/  PLOP3.LUT P0, PT, PT, PT, PT, 0x8, 0x0 ;  /* 0x000000000000781c */ /* 0x000fe40003f0e170 */
[----:B------:R-:W0:Y:S01]  /*8b00*/  @P2 MUFU.RCP R10, R15 ;  /* 0x0000000f000a2308 */ /* 0x000e220000001000 */
[----:B-1----:R-:W-:-:S04]  /*8b10*/  @P2 FMUL.FTZ R0, R11, 0.69314718246459960938 ;  /* 0x3f3172180b002820 */ /* 0x002fc80000410000 */
[----:B------:R-:W-:Y:S01]  /*8b20*/  @P2 FFMA.FTZ R3, R21, R9, R0 ;  /* 0x0000000915032223 */ /* 0x000fe20000010000 */
[----:B------:R-:W-:Y:S01]  /*8b30*/  @!P1 PRMT R0, RZ, 0x654, R6 ;  /* 0x00000654ff009816 */ /* 0x000fe20000000006 */
        /* <DEDUP_REMOVED lines=102> */
.L_x_2033:
        /* <DEDUP_REMOVED lines=15> */
[----:B------:R-:W-:Y:S01]  /*9290*/  F2FP.F16.F32.PACK_AB R148, R35, R38 ;  /* 0x000000262394723e */ /* 0x000fe200000000ff */
[----:B------:R-:W-:Y:S01]  /*92a0*/  ULDC.64 UR6, c[0x0][0xbd8] ;  /* 0x0002f60000067ab9 */ /* 0x000fe20000000a00 */
[----:B------:R-:W-:Y:S01]  /*92b0*/  F2FP.F16.F32.PACK_AB R149, R33, R36 ;  /* 0x000000242195723e */ /* 0x000fe200000000ff */
[----:B------:R-:W-:Y:S01]  /*92c0*/  UISETP.NE.AND.EX UP0, UPT, UR9, URZ, UPT, UP0 ;  /* 0x0000003f0900728c */ /* 0x000fe2000bf05300 */
[----:B------:R-:W-:Y:S01]  /*92d0*/  F2FP.F16.F32.PACK_AB R150, R13, R34 ;  /* 0x000000220d96723e */ /* 0x000fe200000000ff */
[----:B------:R-:W-:Y:S01]  /*92e0*/  UISETP.NE.U32.AND UP1, UPT, UR6, URZ, UPT ;  /* 0x0000003f0600728c */ /* 0x000fe2000bf25070 */
[----:B------:R-:W-:Y:S01]  /*92f0*/  F2FP.F16.F32.PACK_AB R151, R151, R32 ;  /* 0x000000209797723e */ /* 0x000fe200000000ff */
[----:B------:R-:W-:-:S02]  /*9300*/  USHF.L.U32 UR10, UR37, 0x2, URZ ;  /* 0x00000002250a7899 */ /* 0x000fc4000800063f */
[----:B------:R-:W-:Y:S02]  /*9310*/  UISETP.NE.AND.EX UP1, UPT, UR7, URZ, UPT, UP1 ;  /* 0x0000003f0700728c */ /* 0x000fe4000bf25310 */
[----:B------:R-:W-:Y:S02]  /*9320*/  USHF.L.U64.HI UR11, UR37, 0x2, UR38 ;  /* 0x00000002250b7899 */ /* 0x000fe40008010226 */
[----:B------:R-:W-:Y:S02]  /*9330*/  UIADD3 UR4, UP2, UR10, UR6, URZ ;  /* 0x000000060a047290 */ /* 0x000fe4000ff5e03f */
[----:B------:R-:W-:Y:S02]  /*9340*/  @UP0 UIADD3 UR6, UP3, UR10, UR8, URZ ;  /* 0x000000080a060290 */ /* 0x000fe4000ff7e03f */
[----:B------:R-:W-:Y:S02]  /*9350*/  UIADD3.X UR8, UR11, UR7, URZ, UP2, !UPT ;  /* 0x000000070b087290 */ /* 0x000fe400097fe43f */
[----:B------:R-:W-:Y:S01]  /*9360*/  @UP0 UIADD3.X UR7, UR11, UR9, URZ, UP3, !UPT ;  /* 0x000000090b070290 */ /* 0x000fe20009ffe43f */
[----:B------:R-:W-:-:S02]  /*9370*/  MOV R14, R0 ;  /* 0x00000000000e7202 */ /* 0x000fc40000000f00 */
[----:B0-----:R-:W-:-:S03]  /*9380*/  MOV R15, R5 ;  /* 0x00000005000f7202 */ /* 0x001fc60000000f00 */
[----:B------:R-:W-:-:S03]  /*9390*/  IMAD.WIDE R4, R185, 0x2, R14 ;  /* 0x00000002b9047825 */ /* 0x000fc600078e020e */
[C---:B------:R-:W-:Y:S02]  /*93a0*/  IADD3 R91, P5, R4.reuse, 0x40, RZ ;  /* 0x00000040045b7810 */ /* 0x040fe40007fbe0ff */
[C---:B------:R-:W-:Y:S02]  /*93b0*/  LOP3.LUT R9, R4.reuse, 0x380, RZ, 0xc0, !PT ;  /* 0x0000038004097812 */ /* 0x040fe400078ec0ff */
[----:B------:R-:W-:Y:S01]  /*93c0*/  LOP3.LUT R26, R91, 0x380, RZ, 0xc0, !PT ;  /* 0x000003805b1a7812 */ /* 0x000fe200078ec0ff */
[----:B------:R-:W-:Y:S01]  /*93d0*/  IMAD.X R29, RZ, RZ, R5, P5 ;  /* 0x000000ffff1d7224 */ /* 0x000fe200028e0605 */
[----:B------:R-:W-:Y:S02]  /*93e0*/  SHF.R.U64 R9, R9, 0x3, RZ ;  /* 0x0000000309097819 */ /* 0x000fe400000012ff */
[C---:B------:R-:W-:Y:S02]  /*93f0*/  IADD3 R49, P6, R4.reuse, 0x20, RZ ;  /* 0x0000002004317810 */ /* 0x040fe40007fde0ff */
[----:B------:R-:W-:-:S02]  /*9400*/  IADD3 R95, P4, R4, 0x60, RZ ;  /* 0x00000060045f7810 */ /* 0x000fc40007f9e0ff */
[C---:B------:R-:W-:Y:S01]  /*9410*/  IADD3 R97, P3, R4.reuse, 0x4000, RZ ;  /* 0x0000400004617810 */ /* 0x040fe20007f7e0ff */
[--C-:B------:R-:W-:Y:S01]  /*9420*/  IMAD.X R31, RZ, RZ, R5.reuse, P6 ;  /* 0x000000ffff1f7224 */ /* 0x100fe200030e0605 */
[C---:B------:R-:W-:Y:S01]  /*9430*/  IADD3 R99, P2, R4.reuse, 0x4020, RZ ;  /* 0x0000402004637810 */ /* 0x040fe20007f5e0ff */
[--C-:B------:R-:W-:Y:S01]  /*9440*/  IMAD.X R27, RZ, RZ, R5.reuse, P4 ;  /* 0x000000ffff1b7224 */ /* 0x100fe200020e0605 */
[C---:B------:R-:W-:Y:S01]  /*9450*/  IADD3 R101, P1, R4.reuse, 0x4040, RZ ;  /* 0x0000404004657810 */ /* 0x040fe20007f3e0ff */
[--C-:B------:R-:W-:Y:S01]  /*9460*/  IMAD.X R11, RZ, RZ, R5.reuse, P3 ;  /* 0x000000ffff0b7224 */ /* 0x100fe200018e0605 */
[----:B------:R-:W-:Y:S01]  /*9470*/  BAR.SYNC.DEFER_BLOCKING 0x1, 0x100 ;  /* 0x0044000000007b1d */ /* 0x000fe20000010000 */
[----:B------:R-:W-:Y:S02]  /*9480*/  IADD3 R103, P0, R4, 0x4060, RZ ;  /* 0x0000406004677810 */ /* 0x000fe40007f1e0ff */
[----:B------:R-:W-:Y:S01]  /*9490*/  SHF.R.U64 R26, R26, 0x3, RZ ;  /* 0x000000031a1a7819 */ /* 0x000fe200000012ff */
[--C-:B------:R-:W-:Y:S01]  /*94a0*/  IMAD.X R25, RZ, RZ, R5.reuse, P1 ;  /* 0x000000ffff197224 */ /* 0x100fe200008e0605 */
[----:B------:R-:W-:Y:S01]  /*94b0*/  LOP3.LUT R4, R9, R4, RZ, 0x3c, !PT ;  /* 0x0000000409047212 */ /* 0x000fe200078e3cff */
[--C-:B------:R-:W-:Y:S01]  /*94c0*/  IMAD.X R9, RZ, RZ, R5.reuse, P2 ;  /* 0x000000ffff097224 */ /* 0x100fe200010e0605 */
[----:B------:R-:W-:Y:S01]  /*94d0*/  LOP3.LUT R28, R26, R91, RZ, 0x3c, !PT ;  /* 0x0000005b1a1c7212 */ /* 0x000fe200078e3cff */
[----:B------:R-:W-:Y:S01]  /*94e0*/  IMAD.X R21, RZ, RZ, R5, P0 ;  /* 0x000000ffff157224 */ /* 0x000fe200000e0605 */
[----:B------:R-:W-:-:S02]  /*94f0*/  MOV R91, R4 ;  /* 0x00000004005b7202 */ /* 0x000fc40000000f00 */
[----:B------:R-:W-:Y:S02]  /*9500*/  LOP3.LUT R10, R49, 0x380, RZ, 0xc0, !PT ;  /* 0x00000380310a7812 */ /* 0x000fe400078ec0ff */
[----:B------:R-:W-:Y:S02]  /*9510*/  LOP3.LUT R48, R95, 0x380, RZ, 0xc0, !PT ;  /* 0x000003805f307812 */ /* 0x000fe400078ec0ff */
[----:B------:R-:W-:Y:S02]  /*9520*/  F2FP.F16.F32.PACK_AB R5, R20, R93 ;  /* 0x0000005d1405723e */ /* 0x000fe400000000ff */
[----:B------:R-:W-:Y:S02]  /*9530*/  LOP3.LUT R50, R97, 0x380, RZ, 0xc0, !PT ;  /* 0x0000038061327812 */ /* 0x000fe400078ec0ff */
[----:B------:R-:W-:Y:S02]  /*9540*/  LOP3.LUT R20, R99, 0x380, RZ, 0xc0, !PT ;  /* 0x0000038063147812 */ /* 0x000fe400078ec0ff */
[----:B------:R-:W-:-:S02]  /*9550*/  SHF.R.U64 R10, R10, 0x3, RZ ;  /* 0x000000030a0a7819 */ /* 0x000fc400000012ff */
[----:B------:R-:W-:Y:S02]  /*9560*/  SHF.R.U64 R48, R48, 0x3, RZ ;  /* 0x0000000330307819 */ /* 0x000fe400000012ff */
[----:B------:R-:W-:Y:S02]  /*9570*/  SHF.R.U64 R50, R50, 0x3, RZ ;  /* 0x0000000332327819 */ /* 0x000fe400000012ff */
[----:B------:R-:W-:Y:S02]  /*9580*/  F2FP.F16.F32.PACK_AB R4, R24, R153 ;  /* 0x000000991804723e */ /* 0x000fe400000000ff */
[----:B------:R-:W-:Y:S02]  /*9590*/  SHF.R.U64 R20, R20, 0x3, RZ ;  /* 0x0000000314147819 */ /* 0x000fe400000012ff */
[----:B------:R-:W-:Y:S01]  /*95a0*/  LOP3.LUT R24, R101, 0x380, RZ, 0xc0, !PT ;  /* 0x0000038065187812 */ /* 0x000fe200078ec0ff */
[----:B------:R0:W-:Y:S01]  /*95b0*/  STSM.16.M88.4 [R91], R4 ;  /* 0x000000045b007844 */ /* 0x0001e20000000200 */
[----:B------:R-:W-:-:S02]  /*95c0*/  LOP3.LUT R30, R10, R49, RZ, 0x3c, !PT ;  /* 0x000000310a1e7212 */ /* 0x000fc400078e3cff */
[----:B------:R-:W-:Y:S02]  /*95d0*/  LOP3.LUT R26, R48, R95, RZ, 0x3c, !PT ;  /* 0x0000005f301a7212 */ /* 0x000fe400078e3cff */
[----:B------:R-:W-:Y:S02]  /*95e0*/  LOP3.LUT R10, R50, R97, RZ, 0x3c, !PT ;  /* 0x00000061320a7212 */ /* 0x000fe400078e3cff */
[----:B------:R-:W-:Y:S02]  /*95f0*/  LOP3.LUT R48, R103, 0x380, RZ, 0xc0, !PT ;  /* 0x0000038067307812 */ /* 0x000fe400078ec0ff */
[----:B------:R-:W-:Y:S02]  /*9600*/  LOP3.LUT R8, R20, R99, RZ, 0x3c, !PT ;  /* 0x0000006314087212 */ /* 0x000fe400078e3cff */
[----:B------:R-:W-:Y:S02]  /*9610*/  SHF.R.U64 R24, R24, 0x3, RZ ;  /* 0x0000000318187819 */ /* 0x000fe400000012ff */
[----:B------:R-:W-:-:S02]  /*9620*/  SHF.R.U64 R48, R48, 0x3, RZ ;  /* 0x0000000330307819 */ /* 0x000fc400000012ff */
[----:B------:R-:W-:Y:S02]  /*9630*/  MOV R50, R10 ;  /* 0x0000000a00327202 */ /* 0x000fe40000000f00 */
[----:B------:R-:W-:Y:S02]  /*9640*/  MOV R49, R8 ;  /* 0x0000000800317202 */ /* 0x000fe40000000f00 */
[----:B------:R-:W-:Y:S02]  /*9650*/  LOP3.LUT R24, R24, R101, RZ, 0x3c, !PT ;  /* 0x0000006518187212 */ /* 0x000fe400078e3cff */
[----:B------:R-:W-:Y:S02]  /*9660*/  MOV R30, R30 ;  /* 0x0000001e001e7202 */ /* 0x000fe40000000f00 */
[----:B------:R-:W-:Y:S02]  /*9670*/  F2FP.F16.F32.PACK_AB R8, R87, R92 ;  /* 0x0000005c5708723e */ /* 0x000fe400000000ff */
[----:B------:R-:W-:-:S02]  /*9680*/  F2FP.F16.F32.PACK_AB R9, R85, R88 ;  /* 0x000000585509723e */ /* 0x000fc400000000ff */
[----:B------:R-:W-:Y:S02]  /*9690*/  F2FP.F16.F32.PACK_AB R10, R83, R86 ;  /* 0x00000056530a723e */ /* 0x000fe400000000ff */
[----:B------:R-:W-:Y:S02]  /*96a0*/  F2FP.F16.F32.PACK_AB R11, R81, R84 ;  /* 0x00000054510b723e */ /* 0x000fe400000000ff */
[----:B------:R-:W-:Y:S02]  /*96b0*/  LOP3.LUT R20, R48, R103, RZ, 0x3c, !PT ;  /* 0x0000006730147212 */ /* 0x000fe400078e3cff */
[----:B------:R-:W-:Y:S01]  /*96c0*/  MOV R90, R28 ;  /* 0x0000001c005a7202 */ /* 0x000fe20000000f00 */
[----:B------:R1:W-:Y:S01]  /*96d0*/  STSM.16.M88.4 [R30], R8 ;  /* 0x000000081e007844 */ /* 0x0003e20000000200 */
[----:B------:R-:W-:Y:S02]  /*96e0*/  MOV R89, R26 ;  /* 0x0000001a00597202 */ /* 0x000fe40000000f00 */
[----:B------:R-:W-:-:S02]  /*96f0*/  MOV R48, R24 ;  /* 0x0000001800307202 */ /* 0x000fc40000000f00 */
[----:B0-----:R-:W-:Y:S02]  /*9700*/  F2FP.F16.F32.PACK_AB R4, R79, R82 ;  /* 0x000000524f04723e */ /* 0x001fe400000000ff */
        /* <DEDUP_REMOVED lines=8> */
[----:B-1----:R-:W-:Y:S02]  /*9790*/  F2FP.F16.F32.PACK_AB R8, R63, R66 ;  /* 0x000000423f08723e */ /* 0x002fe400000000ff */
[----:B------:R-:W-:Y:S01]  /*97a0*/  F2FP.F16.F32.PACK_AB R9, R61, R64 ;  /* 0x000000403d09723e */ /* 0x000fe200000000ff */
[----:B------:R-:W-:Y:S01]  /*97b0*/  STSM.16.M88.4 [R89], R24 ;  /* 0x0000001859007844 */ /* 0x000fe20000000200 */
[----:B------:R-:W-:Y:S02]  /*97c0*/  F2FP.F16.F32.PACK_AB R10, R59, R62 ;  /* 0x0000003e3b0a723e */ /* 0x000fe400000000ff */
[----:B------:R-:W-:Y:S02]  /*97d0*/  F2FP.F16.F32.PACK_AB R11, R57, R60 ;  /* 0x0000003c390b723e */ /* 0x000fe400000000ff */
[----:B------:R-:W-:-:S02]  /*97e0*/  F2FP.F16.F32.PACK_AB R28, R55, R58 ;  /* 0x0000003a371c723e */ /* 0x000fc400000000ff */
[----:B------:R-:W-:Y:S01]  /*97f0*/  F2FP.F16.F32.PACK_AB R29, R53, R56 ;  /* 0x00000038351d723e */ /* 0x000fe200000000ff */
[----:B------:R1:W-:Y:S01]  /*9800*/  STSM.16.M88.4 [R50], R8 ;  /* 0x0000000832007844 */ /* 0x0003e20000000200 */
[----:B------:R-:W-:Y:S01]  /*9810*/  F2FP.F16.F32.PACK_AB R30, R47, R54 ;  /* 0x000000362f1e723e */ /* 0x000fe200000000ff */
[----:B0-----:R-:W-:Y:S01]  /*9820*/  IMAD.U32 R4, RZ, RZ, UR4 ;  /* 0x00000004ff047e24 */ /* 0x001fe2000f8e00ff */
[----:B------:R-:W-:Y:S01]  /*9830*/  F2FP.F16.F32.PACK_AB R31, R45, R52 ;  /* 0x000000342d1f723e */ /* 0x000fe200000000ff */
[----:B------:R-:W-:Y:S01]  /*9840*/  IMAD.U32 R5, RZ, RZ, UR8 ;  /* 0x00000008ff057e24 */ /* 0x000fe2000f8e00ff */
[----:B------:R-:W-:Y:S02]  /*9850*/  F2FP.F16.F32.PACK_AB R52, R43, R46 ;  /* 0x0000002e2b34723e */ /* 0x000fe400000000ff */
[----:B------:R-:W-:Y:S01]  /*9860*/  F2FP.F16.F32.PACK_AB R53, R41, R44 ;  /* 0x0000002c2935723e */ /* 0x000fe200000000ff */
[----:B------:R0:W-:Y:S01]  /*9870*/  STSM.16.M88.4 [R49], R28 ;  /* 0x0000001c31007844 */ /* 0x0001e20000000200 */
[----:B------:R-:W-:-:S02]  /*9880*/  F2FP.F16.F32.PACK_AB R54, R39, R42 ;  /* 0x0000002a2736723e */ /* 0x000fc400000000ff */
[----:B------:R-:W-:Y:S02]  /*9890*/  F2FP.F16.F32.PACK_AB R55, R37, R40 ;  /* 0x000000282537723e */ /* 0x000fe400000000ff */
[----:B------:R-:W-:Y:S02]  /*98a0*/  MOV R20, R20 ;  /* 0x0000001400147202 */ /* 0x000fe40000000f00 */
[----:B------:R-:W-:Y:S01]  /*98b0*/  PLOP3.LUT P0, PT, PT, PT, UP1, 0x80, 0x0 ;  /* 0x000000000000781c */ /* 0x000fe20003f0f018 */
[----:B------:R0:W-:Y:S01]  /*98c0*/  STSM.16.M88.4 [R48], R52 ;  /* 0x0000003430007844 */ /* 0x0001e20000000200 */
[----:B------:R-:W-:-:S03]  /*98d0*/  PLOP3.LUT P2, PT, PT, PT, UP0, 0x80, 0x0 ;  /* 0x000000000000781c */ /* 0x000fc60003f4f008 */
[----:B------:R0:W-:Y:S01]  /*98e0*/  STSM.16.M88.4 [R20], R148 ;  /* 0x0000009414007844 */ /* 0x0001e20000000200 */
[----:B------:R-:W-:Y:S01]  /*98f0*/  BAR.SYNC.DEFER_BLOCKING 0x1, 0x100 ;  /* 0x0044000000007b1d */ /* 0x000fe20000010000 */
[----:B------:R-:W-:Y:S02]  /*9900*/  IMAD.U32 R6, RZ, RZ, UR6 ;  /* 0x00000006ff067e24 */ /* 0x000fe4000f8e00ff */
[----:B------:R-:W-:-:S04]  /*9910*/  IMAD.U32 R7, RZ, RZ, UR7 ;  /* 0x00000007ff077e24 */ /* 0x000fc8000f8e00ff */
[----:B-1----:R-:W2:Y:S04]  /*9920*/  @P0 LDG.E R8, desc[UR48][R4.64] ;  /* 0x0000003004080981 */ /* 0x002ea8000c1e1900 */
[----:B------:R-:W3:Y:S01]  /*9930*/  @P2 LDG.E R6, desc[UR48][R6.64] ;  /* 0x0000003006062981 */ /* 0x000ee2000c1e1900 */
[----:B------:R-:W-:Y:S01]  /*9940*/  IMAD R9, R16, 0x40, R2 ;  /* 0x0000004010097824 */ /* 0x000fe200078e0202 */
[----:B------:R-:W-:Y:S01]  /*9950*/  UMOV UR4, URZ ;  /* 0x0000003f00047c82 */ /* 0x000fe20008000000 */
[----:B------:R-:W-:Y:S02]  /*9960*/  ULDC UR10, c[0x0][0xa88] ;  /* 0x0002a200000a7ab9 */ /* 0x000fe40000000800 */
[----:B------:R-:W-:-:S03]  /*9970*/  IMAD.WIDE R14, R9, 0x2, R14 ;  /* 0x00000002090e7825 */ /* 0x000fc600078e020e */
[----:B------:R-:W-:Y:S02]  /*9980*/  IADD3 R33, P1, R14, 0x1000, RZ ;  /* 0x000010000e217810 */ /* 0x000fe40007f3e0ff */
[----:B--2---:R-:W-:Y:S02]  /*9990*/  @P0 R2UR UR4, R8 ;  /* 0x00000000080402ca */ /* 0x004fe400000e0000 */
[----:B---3--:R-:W-:Y:S01]  /*99a0*/  @P2 R2UR UR10, R6 ;  /* 0x00000000060a22ca */ /* 0x008fe200000e0000 */
[----:B0-----:R-:W-:-:S14]  /*99b0*/  @P2 BRA `(.L_x_2066) ;  /* 0x0000000000182947 */ /* 0x001fdc0003800000 */
[----:B------:R-:W-:Y:S05]  /*99c0*/  @!P0 BRA `(.L_x_2066) ;  /* 0x0000000000148947 */ /* 0x000fea0003800000 */
[----:B------:R-:W2:Y:S04]  /*99d0*/  LDG.E R7, desc[UR48][R4.64] ;  /* 0x0000003004077981 */ /* 0x000ea8000c1e1900 */
[----:B------:R-:W3:Y:S01]  /*99e0*/  LDG.E R6, desc[UR48][R4.64+0x4] ;  /* 0x0000043004067981 */ /* 0x000ee2000c1e1900 */
[----:B--2---:R-:W-:Y:S02]  /*99f0*/  R2UR UR6, R7 ;  /* 0x00000000070672ca */ /* 0x004fe400000e0000 */
[----:B---3--:R-:W-:-:S13]  /*9a00*/  R2UR UR10, R6 ;  /* 0x00000000060a72ca */ /* 0x008fda00000e0000 */
[----:B------:R-:W-:-:S12]  /*9a10*/  UIADD3 UR10, -UR6, UR10, URZ ;  /* 0x0000000a060a7290 */ /* 0x000fd8000fffe13f */
.L_x_2066:
[----:B------:R-:W-:Y:S01]  /*9a20*/  USHF.R.S32.HI UR14, URZ, 0x1f, UR39 ;  /* 0x0000001f3f0e7899 */ /* 0x000fe20008011427 */
[----:B------:R-:W-:Y:S01]  /*9a30*/  IMAD.U32 R8, RZ, RZ, UR40 ;  /* 0x00000028ff087e24 */ /* 0x000fe2000f8e00ff */
[----:B------:R-:W-:Y:S01]  /*9a40*/  ULDC.64 UR12, c[0x0][0xb70] ;  /* 0x0002dc00000c7ab9 */ /* 0x000fe20000000a00 */
[----:B------:R-:W-:Y:S01]  /*9a50*/  USHF.R.S32.HI UR9, URZ, 0x1f, UR4 ;  /* 0x0000001f3f097899 */ /* 0x000fe20008011404 */
[----:B------:R-:W-:Y:S01]  /*9a60*/  IADD3 R25, P2, R14, 0x2000, RZ ;  /* 0x000020000e197810 */ /* 0x000fe20007f5e0ff */
[----:B------:R-:W-:Y:S01]  /*9a70*/  UIMAD UR11, UR14, UR12, URZ ;  /* 0x0000000c0e0b72a4 */ /* 0x000fe2000f8e023f */
[----:B------:R-:W-:Y:S01]  /*9a80*/  IMAD R8, R8, 0x80, R19 ;  /* 0x0000008008087824 */ /* 0x000fe200078e0213 */
[----:B------:R-:W-:Y:S01]  /*9a90*/  UMOV UR8, UR4 ;  /* 0x0000000400087c82 */ /* 0x000fe20008000000 */
[----:B------:R-:W-:Y:S01]  /*9aa0*/  USEL UR38, UR38, URZ, !UP1 ;  /* 0x0000003f26267287 */ /* 0x000fe2000c800000 */
[----:B------:R-:W-:Y:S01]  /*9ab0*/  IADD3 R7, P6, R14, 0x3000, RZ ;  /* 0x000030000e077810 */ /* 0x000fe20007fde0ff */
[----:B------:R-:W-:Y:S01]  /*9ac0*/  UIMAD.WIDE.U32 UR6, UR39, UR12, UR8 ;  /* 0x0000000c270672a5 */ /* 0x000fe2000f8e0008 */
[----:B------:R-:W-:Y:S01]  /*9ad0*/  SHF.R.S32.HI R5, RZ, 0x1f, R8 ;  /* 0x0000001fff057819 */ /* 0x000fe20000011408 */
[----:B------:R-:W-:Y:S01]  /*9ae0*/  UIMAD UR11, UR39, UR13, UR11 ;  /* 0x0000000d270b72a4 */ /* 0x000fe2000f8e020b */
[----:B------:R-:W-:Y:S01]  /*9af0*/  LOP3.LUT R32, R33, 0x380, RZ, 0xc0, !PT ;  /* 0x0000038021207812 */ /* 0x000fe200078ec0ff */
[----:B------:R-:W-:Y:S01]  /*9b00*/  USEL UR37, UR37, URZ, !UP1 ;  /* 0x0000003f25257287 */ /* 0x000fe2000c800000 */
[----:B------:R-:W-:Y:S01]  /*9b10*/  LOP3.LUT R24, R25, 0x380, RZ, 0xc0, !PT ;  /* 0x0000038019187812 */ /* 0x000fe200078ec0ff */
[----:B------:R-:W-:Y:S01]  /*9b20*/  ULDC.64 UR12, c[0x0][0xb78] ;  /* 0x0002de00000c7ab9 */ /* 0x000fe20000000a00 */
[----:B------:R-:W-:Y:S01]  /*9b30*/  UIADD3 UR7, UR7, UR11, URZ ;  /* 0x0000000b07077290 */ /* 0x000fe2000fffe03f */
[----:B------:R-:W-:Y:S01]  /*9b40*/  LOP3.LUT R4, R7, 0x380, RZ, 0xc0, !PT ;  /* 0x0000038007047812 */ /* 0x000fe200078ec0ff */
[----:B------:R-:W-:Y:S01]  /*9b50*/  UIMAD UR8, UR38, UR12, URZ ;  /* 0x0000000c260872a4 */ /* 0x000fe2000f8e023f */
[----:B------:R-:W-:Y:S01]  /*9b60*/  SHF.R.U64 R32, R32, 0x3, RZ ;  /* 0x0000000320207819 */ /* 0x000fe200000012ff */
[----:B------:R-:W-:Y:S01]  /*9b70*/  UIMAD.WIDE.U32 UR6, UR37, UR12, UR6 ;  /* 0x0000000c250672a5 */ /* 0x000fe2000f8e0006 */
[----:B------:R-:W-:Y:S01]  /*9b80*/  SHF.R.U64 R24, R24, 0x3, RZ ;  /* 0x0000000318187819 */ /* 0x000fe200000012ff */
[----:B------:R-:W-:Y:S01]  /*9b90*/  UIMAD UR8, UR37, UR13, UR8 ;  /* 0x0000000d250872a4 */ /* 0x000fe2000f8e0208 */
[----:B------:R-:W-:-:S02]  /*9ba0*/  SHF.R.U64 R4, R4, 0x3, RZ ;  /* 0x0000000304047819 */ /* 0x000fc400000012ff */
[----:B------:R-:W-:Y:S01]  /*9bb0*/  LOP3.LUT R32, R32, R33, RZ, 0x3c, !PT ;  /* 0x0000002120207212 */ /* 0x000fe200078e3cff */
[--C-:B------:R-:W-:Y:S01]  /*9bc0*/  IMAD.X R33, RZ, RZ, R15.reuse, P1 ;  /* 0x000000ffff217224 */ /* 0x100fe200008e060f */
[----:B------:R-:W-:Y:S01]  /*9bd0*/  IADD3 R6, P0, R8, UR6, RZ ;  /* 0x0000000608067c10 */ /* 0x000fe2000ff1e0ff */
[----:B------:R-:W-:Y:S01]  /*9be0*/  IMAD.U32 R10, RZ, RZ, UR8 ;  /* 0x00000008ff0a7e24 */ /* 0x000fe2000f8e00ff */
[----:B------:R-:W-:Y:S01]  /*9bf0*/  LOP3.LUT R24, R24, R25, RZ, 0x3c, !PT ;  /* 0x0000001918187212 */ /* 0x000fe200078e3cff */
[----:B------:R-:W-:Y:S01]  /*9c00*/  IMAD.X R25, RZ, RZ, R15, P2 ;  /* 0x000000ffff197224 */ /* 0x000fe200010e060f */
[----:B------:R-:W-:Y:S01]  /*9c10*/  IADD3 R41, P5, R14, 0x4000, RZ ;  /* 0x000040000e297810 */ /* 0x000fe20007fbe0ff */
[----:B------:R-:W-:Y:S01]  /*9c20*/  ULDC.64 UR12, c[0x0][0xaa0] ;  /* 0x0002a800000c7ab9 */ /* 0x000fe20000000a00 */
[----:B------:R-:W-:Y:S01]  /*9c30*/  IADD3.X R5, R5, UR7, R10, P0, !PT ;  /* 0x0000000705057c10 */ /* 0x000fe200087fe40a */
[----:B------:R-:W-:Y:S01]  /*9c40*/  ULDC.64 UR6, c[0x0][0xb40] ;  /* 0x0002d00000067ab9 */ /* 0x000fe20000000a00 */
[----:B------:R-:W-:-:S02]  /*9c50*/  LOP3.LUT R4, R4, R7, RZ, 0x3c, !PT ;  /* 0x0000000704047212 */ /* 0x000fc400078e3cff */
[----:B------:R-:W-:Y:S02]  /*9c60*/  LEA R20, P0, R6, UR6, 0x2 ;  /* 0x0000000606147c11 */ /* 0x000fe4000f8010ff */
[----:B------:R-:W-:Y:S02]  /*9c70*/  IADD3 R45, P4, R14, 0x5000, RZ ;  /* 0x000050000e2d7810 */ /* 0x000fe40007f9e0ff */
[----:B------:R-:W-:Y:S01]  /*9c80*/  LEA.HI.X R21, R6, UR7, R5, 0x2, P0 ;  /* 0x0000000706157c11 */ /* 0x000fe200080f1405 */
[----:B------:R-:W-:Y:S01]  /*9c90*/  VIADD R5, R8, 0x8 ;  /* 0x0000000808057836 */ /* 0x000fe20000000000 */
[----:B------:R-:W-:Y:S02]  /*9ca0*/  LOP3.LUT P0, RZ, R23, 0x3, RZ, 0xc0, !PT ;  /* 0x0000000317ff7812 */ /* 0x000fe4000780c0ff */
[----:B------:R-:W-:Y:S02]  /*9cb0*/  IADD3 R29, P3, R14, 0x6000, RZ ;  /* 0x000060000e1d7810 */ /* 0x000fe40007f7e0ff */
[----:B------:R-:W-:-:S02]  /*9cc0*/  ISETP.GE.OR P1, PT, R8, UR10, P0 ;  /* 0x0000000a08007c0c */ /* 0x000fc40008726670 */
[C---:B------:R-:W-:Y:S02]  /*9cd0*/  IADD3 R7, P2, R14.reuse, 0x7000, RZ ;  /* 0x000070000e077810 */ /* 0x040fe40007f5e0ff */
[----:B------:R-:W-:Y:S01]  /*9ce0*/  ISETP.GE.OR P0, PT, R5, UR10, P0 ;  /* 0x0000000a05007c0c */ /* 0x000fe20008706670 */
[----:B------:R-:W-:Y:S01]  /*9cf0*/  IMAD.X R5, RZ, RZ, R15, P6 ;  /* 0x000000ffff057224 */ /* 0x000fe200030e060f */
[----:B------:R-:W-:Y:S02]  /*9d00*/  LOP3.LUT R40, R41, 0x380, RZ, 0xc0, !PT ;  /* 0x0000038029287812 */ /* 0x000fe400078ec0ff */
[----:B------:R-:W-:Y:S02]  /*9d10*/  LOP3.LUT R44, R45, 0x380, RZ, 0xc0, !PT ;  /* 0x000003802d2c7812 */ /* 0x000fe400078ec0ff */
[----:B------:R-:W-:Y:S02]  /*9d20*/  LOP3.LUT R28, R29, 0x380, RZ, 0xc0, !PT ;  /* 0x000003801d1c7812 */ /* 0x000fe400078ec0ff */
[----:B------:R-:W-:Y:S01]  /*9d30*/  LOP3.LUT R9, R14, 0x380, RZ, 0xc0, !PT ;  /* 0x000003800e097812 */ /* 0x000fe200078ec0ff */
[----:B------:R-:W-:Y:S01]  /*9d40*/  UIMAD UR6, UR9, UR12, URZ ;  /* 0x0000000c090672a4 */ /* 0x000fe2000f8e023f */
[----:B------:R-:W-:Y:S01]  /*9d50*/  LOP3.LUT R6, R7, 0x380, RZ, 0xc0, !PT ;  /* 0x0000038007067812 */ /* 0x000fe200078ec0ff */
[----:B------:R-:W-:Y:S01]  /*9d60*/  IMAD.U32 R13, RZ, RZ, UR12 ;  /* 0x0000000cff0d7e24 */ /* 0x000fe2000f8e00ff */
[----:B------:R-:W-:Y:S01]  /*9d70*/  SHF.R.U64 R40, R40, 0x3, RZ ;  /* 0x0000000328287819 */ /* 0x000fe200000012ff */
[----:B------:R0:W-:Y:S01]  /*9d80*/  @!P0 STG.E desc[UR48][R20.64+0x20], R3 ;  /* 0x0000200314008986 */ /* 0x0001e2000c101930 */
[----:B------:R-:W-:Y:S01]  /*9d90*/  SHF.R.U64 R44, R44, 0x3, RZ ;  /* 0x000000032c2c7819 */ /* 0x000fe200000012ff */
[----:B------:R-:W-:Y:S01]  /*9da0*/  ULDC.64 UR8, c[0x0][0xae0] ;  /* 0x0002b80000087ab9 */ /* 0x000fe20000000a00 */
        /* <DEDUP_REMOVED lines=15> */
[----:B0-----:R-:W-:Y:S01]  /*9ea0*/  SHF.R.S32.HI R3, RZ, 0x1f, R2 ;  /* 0x0000001fff037819 */ /* 0x001fe20000011402 */
[----:B------:R-:W-:-:S02]  /*9eb0*/  UIMAD UR6, UR4, UR13, UR6 ;  /* 0x0000000d040672a4 */ /* 0x000fc4000f8e0206 */
[----:B------:R0:W5:Y:S01]  /*9ec0*/  LD.E.128 R36, desc[UR48][R14.64] ;  /* 0x000000300e247980 */ /* 0x000162000c101d00 */
[----:B-1----:R-:W-:-:S03]  /*9ed0*/  IMAD.WIDE.U32 R12, R13, UR4, R2 ;  /* 0x000000040d0c7c25 */ /* 0x002fc6000f8e0002 */
[----:B------:R-:W5:Y:S04]  /*9ee0*/  LD.E.128 R4, desc[UR48][R4.64] ;  /* 0x0000003004047980 */ /* 0x000f68000c101d00 */
[----:B------:R-:W5:Y:S04]  /*9ef0*/  LD.E.128 R40, desc[UR48][R40.64] ;  /* 0x0000003028287980 */ /* 0x000f68000c101d00 */
[----:B------:R-:W5:Y:S04]  /*9f00*/  LD.E.128 R44, desc[UR48][R44.64] ;  /* 0x000000302c2c7980 */ /* 0x000f68000c101d00 */
[----:B------:R-:W5:Y:S04]  /*9f10*/  LD.E.128 R28, desc[UR48][R28.64] ;  /* 0x000000301c1c7980 */ /* 0x000f68000c101d00 */
[----:B------:R-:W5:Y:S01]  /*9f20*/  LD.E.128 R8, desc[UR48][R8.64] ;  /* 0x0000003008087980 */ /* 0x000f62000c101d00 */
[----:B------:R-:W-:Y:S01]  /*9f30*/  UIMAD UR4, UR14, UR8, URZ ;  /* 0x000000080e0472a4 */ /* 0x000fe2000f8e023f */
[----:B------:R-:W-:Y:S01]  /*9f40*/  @!PT LDS RZ, [RZ] ;  /* 0x00000000fffff984 */ /* 0x000fe20000000800 */
[----:B------:R-:W-:Y:S01]  /*9f50*/  @!PT LDS RZ, [RZ] ;  /* 0x00000000fffff984 */ /* 0x000fe20000000800 */
[----:B------:R-:W-:Y:S01]  /*9f60*/  @!PT LDS RZ, [RZ] ;  /* 0x00000000fffff984 */ /* 0x000fe20000000800 */
[----:B------:R-:W-:Y:S01]  /*9f70*/  @!PT LDS RZ, [RZ] ;  /* 0x00000000fffff984 */ /* 0x000fe20000000800 */
[----:B------:R1:W-:Y:S06]  /*9f80*/  MEMBAR.ALL.CTA ;  /* 0x0000000000007992 */ /* 0x0003ec0000008000 */
[----:B-1----:R-:W1:Y:S01]  /*9f90*/  FENCE.VIEW.ASYNC.S ;  /* 0x00000000000073c6 */ /* 0x002e620000000000 */
[----:B------:R-:W-:Y:S01]  /*9fa0*/  VIADD R13, R13, UR6 ;  /* 0x000000060d0d7c36 */ /* 0x000fe20008000000 */
[----:B------:R-:W-:Y:S01]  /*9fb0*/  UIMAD UR10, UR40, -0x80, UR10 ;  /* 0xffffff80280a78a4 */ /* 0x000fe2000f8e020a */
[----:B------:R-:W-:Y:S01]  /*9fc0*/  IMAD.U32 R3, RZ, RZ, UR8 ;  /* 0x00000008ff037e24 */ /* 0x000fe2000f8e00ff */
[----:B------:R-:W-:Y:S01]  /*9fd0*/  UIMAD UR4, UR39, UR9, UR4 ;  /* 0x00000009270472a4 */ /* 0x000fe2000f8e0204 */
[----:B------:R-:W-:-:S02]  /*9fe0*/  ULDC.64 UR6, c[0x0][0xae8] ;  /* 0x0002ba0000067ab9 */ /* 0x000fc40000000a00 */
[----:B------:R-:W-:Y:S01]  /*9ff0*/  IMAD.WIDE.U32 R12, R3, UR39, R12 ;  /* 0x00000027030c7c25 */ /* 0x000fe2000f8e000c */
[----:B------:R-:W-:-:S03]  /*a000*/  ISETP.GE.AND P2, PT, R16, UR10, PT ;  /* 0x0000000a10007c0c */ /* 0x000fc6000bf46270 */
[----:B------:R-:W-:Y:S01]  /*a010*/  VIADD R13, R13, UR4 ;  /* 0x000000040d0d7c36 */ /* 0x000fe20008000000 */
[----:B------:R-:W-:Y:S01]  /*a020*/  UIMAD UR4, UR38, UR6, URZ ;  /* 0x00000006260472a4 */ /* 0x000fe2000f8e023f */
[----:B------:R-:W-:Y:S02]  /*a030*/  VIADD R0, R0, 0x28820 ;  /* 0x0002882000007836 */ /* 0x000fe40000000000 */
[----:B------:R-:W-:Y:S01]  /*a040*/  IMAD.U32 R21, RZ, RZ, UR6 ;  /* 0x00000006ff157e24 */ /* 0x000fe2000f8e00ff */
[----:B------:R-:W-:Y:S01]  /*a050*/  UIMAD UR4, UR37, UR7, UR4 ;  /* 0x00000007250472a4 */ /* 0x000fe2000f8e0204 */
[C---:B0-----:R-:W-:Y:S01]  /*a060*/  VIADD R15, R16.reuse, 0x60 ;  /* 0x00000060100f7836 */ /* 0x041fe20000000000 */
[----:B------:R-:W-:Y:S01]  /*a070*/  PRMT R0, RZ, 0x654, R0 ;  /* 0x00000654ff007816 */ /* 0x000fe20000000000 */
[----:B------:R-:W-:Y:S01]  /*a080*/  IMAD.WIDE.U32 R20, R21, UR37, R12 ;  /* 0x0000002515147c25 */ /* 0x000fe2000f8e000c */
[----:B------:R-:W-:Y:S02]  /*a090*/  SHF.R.S32.HI R17, RZ, 0x1f, R16 ;  /* 0x0000001fff117819 */ /* 0x000fe40000011410 */
[----:B------:R-:W-:Y:S01]  /*a0a0*/  ISETP.GE.AND P1, PT, R15, UR10, PT ;  /* 0x0000000a0f007c0c */ /* 0x000fe2000bf26270 */
[C---:B------:R-:W-:Y:S01]  /*a0b0*/  VIADD R14, R16.reuse, 0x40 ;  /* 0x00000040100e7836 */ /* 0x040fe20000000000 */
[----:B-1----:R0:W-:Y:S01]  /*a0c0*/  SYNCS.ARRIVE.TRANS64.RED.A1T0 RZ, [R0+URZ], RZ ;  /* 0x000000ff00ff79a7 */ /* 0x0021e2000810043f */
[----:B------:R-:W-:Y:S01]  /*a0d0*/  VIADD R3, R16, 0x20 ;  /* 0x0000002010037836 */ /* 0x000fe20000000000 */
[----:B------:R-:W-:Y:S01]  /*a0e0*/  BSSY B1, `(.L_x_2067) ;  /* 0x0000017000017945 */ /* 0x000fe20003800000 */
[----:B------:R-:W-:-:S02]  /*a0f0*/  IMAD.U32 R15, RZ, RZ, UR40 ;  /* 0x00000028ff0f7e24 */ /* 0x000fc4000f8e00ff */
[----:B------:R-:W-:Y:S01]  /*a100*/  VIADD R53, R21, UR4 ;  /* 0x0000000415357c36 */ /* 0x000fe20008000000 */
[----:B------:R-:W-:Y:S01]  /*a110*/  ISETP.GE.AND P0, PT, R14, UR10, PT ;  /* 0x0000000a0e007c0c */ /* 0x000fe2000bf06270 */
[----:B------:R-:W-:Y:S01]  /*a120*/  IMAD.WIDE R14, R15, 0x80, R16 ;  /* 0x000000800f0e7825 */ /* 0x000fe200078e0210 */
[----:B------:R-:W-:Y:S01]  /*a130*/  ISETP.GE.AND P4, PT, R3, UR10, PT ;  /* 0x0000000a03007c0c */ /* 0x000fe2000bf86270 */
[----:B0-----:R-:W-:-:S12]  /*a140*/  @P2 BRA `(.L_x_2068) ;  /* 0x0000000000402947 */ /* 0x001fd80003800000 */
        /* <DEDUP_REMOVED lines=16> */
.L_x_2068:
[----:B------:R-:W-:Y:S05]  /*a250*/  BSYNC B1 ;  /* 0x0000000000017941 */ /* 0x000fea0003800000 */
.L_x_2067:
        /* <DEDUP_REMOVED lines=9> */
[----:B0----5:R-:W-:Y:S02]  /*a2f0*/  VIADD R36, R2, 0x40 ;  /* 0x0000004002247836 */ /* 0x021fe40000000000 */
        /* <DEDUP_REMOVED lines=8> */
[----:B------:R1:W-:Y:S04]  /*a380*/  @!P3 STG.E.128 desc[UR48][R36.64], R32 ;  /* 0x000000202400b986 */ /* 0x0003e8000c101d30 */
[----:B------:R1:W-:Y:S02]  /*a390*/  @!P4 STG.E.128 desc[UR48][R36.64+0x80], R44 ;  /* 0x0000802c2400c986 */ /* 0x0003e4000c101d30 */
.L_x_2070:
[----:B------:R-:W-:Y:S05]  /*a3a0*/  BSYNC B1 ;  /* 0x0000000000017941 */ /* 0x000fea0003800000 */
.L_x_2069:
        /* <DEDUP_REMOVED lines=9> */
[----:B-1---5:R-:W-:Y:S02]  /*a440*/  VIADD R32, R2, 0x40 ;  /* 0x0000004002207836 */ /* 0x022fe40000000000 */
        /* <DEDUP_REMOVED lines=10> */
.L_x_2072:
[----:B------:R-:W-:Y:S05]  /*a4f0*/  BSYNC B1 ;  /* 0x0000000000017941 */ /* 0x000fea0003800000 */
.L_x_2071:
[----:B------:R-:W-:Y:S05]  /*a500*/  @P1 BRA `(.L_x_2073) ;  /* 0x0000000c00081947 */ /* 0x000fea0003800000 */
[----:B------:R-:W-:Y:S01]  /*a510*/  IADD3 R3, P0, R14, 0x60, RZ ;  /* 0x000000600e037810 */ /* 0x000fe20007f1e0ff */
        /* <DEDUP_REMOVED lines=15> */
[----:B-----5:R3:W-:Y:S10]  /*a610*/  @!P1 STG.E.128 desc[UR48][R14.64], R4 ;  /* 0x000000040e009986 */ /* 0x0207f4000c101d30 */
[----:B------:R-:W-:Y:S05]  /*a620*/  @P0 BRA `(.L_x_2073) ;  /* 0x0000000800c00947 */ /* 0x000fea0003800000 */
[----:B------:R4:W-:Y:S01]  /*a630*/  STG.E.128 desc[UR48][R14.64+0x80], R8 ;  /* 0x000080080e007986 */ /* 0x0009e2000c101d30 */
[----:B------:R-:W-:Y:S05]  /*a640*/  BRA `(.L_x_2073) ;  /* 0x0000000800b87947 */ /* 0x000fea0003800000 */
.L_x_2065:
[----:B------:R-:W-:Y:S01]  /*a650*/  ULDC.64 UR6, c[0x0][0xbe0] ;  /* 0x0002f80000067ab9 */ /* 0x000fe20000000a00 */
[----:B------:R-:W-:Y:S02]  /*a660*/  USHF.L.U32 UR4, UR37, 0x2, URZ ;  /* 0x0000000225047899 */ /* 0x000fe4000800063f */
[----:B------:R-:W-:Y:S01]  /*a670*/  UISETP.NE.U32.AND UP0, UPT, UR6, URZ, UPT ;  /* 0x0000003f0600728c */ /* 0x000fe2000bf05070 */
[----:B------:R-:W-:Y:S01]  /*a680*/  ULDC.64 UR8, c[0x0][0xbd8] ;  /* 0x0002f60000087ab9 */ /* 0x000fe20000000a00 */
[----:B------:R-:W-:Y:S02]  /*a690*/  USHF.L.U64.HI UR10, UR37, 0x2, UR38 ;  /* 0x00000002250a7899 */ /* 0x000fe40008010226 */
[----:B------:R-:W-:Y:S02]  /*a6a0*/  UISETP.NE.AND.EX UP1, UPT, UR7, URZ, UPT, UP0 ;  /* 0x0000003f0700728c */ /* 0x000fe4000bf25300 */
[----:B------:R-:W-:-:S04]  /*a6b0*/  UISETP.NE.U32.AND UP0, UPT, UR8, URZ, UPT ;  /* 0x0000003f0800728c */ /* 0x000fc8000bf05070 */
[----:B------:R-:W-:Y:S01]  /*a6c0*/  PLOP3.LUT P2, PT, PT, PT, UP1, 0x80, 0x0 ;  /* 0x000000000000781c */ /* 0x000fe20003f4f018 */
[----:B------:R-:W-:-:S04]  /*a6d0*/  UISETP.NE.AND.EX UP0, UPT, UR9, URZ, UPT, UP0 ;  /* 0x0000003f0900728c */ /* 0x000fc8000bf05300 */
[----:B------:R-:W-:Y:S02]  /*a6e0*/  @UP1 UIADD3 UR6, UP2, UR4, UR6, URZ ;  /* 0x0000000604061290 */ /* 0x000fe4000ff5e03f */
[----:B------:R-:W-:Y:S02]  /*a6f0*/  PLOP3.LUT P1, PT, PT, PT, UP0, 0x80, 0x0 ;  /* 0x000000000000781c */ /* 0x000fe40003f2f008 */
[----:B------:R-:W-:Y:S02]  /*a700*/  @UP1 UIADD3.X UR7, UR10, UR7, URZ, UP2, !UPT ;  /* 0x000000070a071290 */ /* 0x000fe400097fe43f */
[----:B------:R-:W-:Y:S01]  /*a710*/  UIADD3 UR4, UP1, UR4, UR8, URZ ;  /* 0x0000000804047290 */ /* 0x000fe2000ff3e03f */
[----:B------:R-:W-:-:S03]  /*a720*/  IMAD.U32 R6, RZ, RZ, UR6 ;  /* 0x00000006ff067e24 */ /* 0x000fc6000f8e00ff */
[----:B------:R-:W-:Y:S01]  /*a730*/  IMAD.U32 R7, RZ, RZ, UR7 ;  /* 0x00000007ff077e24 */ /* 0x000fe2000f8e00ff */
[----:B------:R-:W-:Y:S01]  /*a740*/  UIADD3.X UR6, UR10, UR9, URZ, UP1, !UPT ;  /* 0x000000090a067290 */ /* 0x000fe20008ffe43f */
[----:B------:R-:W-:-:S03]  /*a750*/  IMAD.MOV.U32 R9, RZ, RZ, RZ ;  /* 0x000000ffff097224 */ /* 0x000fc600078e00ff */
[----:B------:R-:W2:Y:S01]  /*a760*/  @P2 LDG.E R6, desc[UR48][R6.64] ;  /* 0x0000003006062981 */ /* 0x000ea2000c1e1900 */
[----:B------:R-:W-:Y:S02]  /*a770*/  IMAD.U32 R4, RZ, RZ, UR4 ;  /* 0x00000004ff047e24 */ /* 0x000fe4000f8e00ff */
[----:B------:R-:W-:-:S05]  /*a780*/  IMAD.U32 R5, RZ, RZ, UR6 ;  /* 0x00000006ff057e24 */ /* 0x000fca000f8e00ff */
[----:B------:R0:W5:Y:S01]  /*a790*/  @P1 LDG.E R9, desc[UR48][R4.64] ;  /* 0x0000003004091981 */ /* 0x000162000c1e1900 */
[----:B------:R-:W-:Y:S01]  /*a7a0*/  ULDC UR4, c[0x0][0xa88] ;  /* 0x0002a20000047ab9 */ /* 0x000fe20000000800 */
[----:B------:R-:W-:Y:S02]  /*a7b0*/  ISETP.GT.AND P0, PT, R186, 0x7f, PT ;  /* 0x0000007fba00780c */ /* 0x000fe40003f04270 */
[----:B--2---:R-:W-:Y:S01]  /*a7c0*/  @P2 R2UR UR4, R6 ;  /* 0x00000000060422ca */ /* 0x004fe200000e0000 */
[----:B0-----:R-:W-:-:S14]  /*a7d0*/  @P2 BRA `(.L_x_2074) ;  /* 0x0000000000182947 */ /* 0x001fdc0003800000 */
[----:B------:R-:W-:Y:S05]  /*a7e0*/  @!P1 BRA `(.L_x_2074) ;  /* 0x0000000000149947 */ /* 0x000fea0003800000 */
[----:B------:R-:W2:Y:S04]  /*a7f0*/  LDG.E R3, desc[UR48][R4.64] ;  /* 0x0000003004037981 */ /* 0x000ea8000c1e1900 */
[----:B------:R-:W3:Y:S01]  /*a800*/  LDG.E R0, desc[UR48][R4.64+0x4] ;  /* 0x0000043004007981 */ /* 0x000ee2000c1e1900 */
[----:B--2---:R-:W-:Y:S02]  /*a810*/  R2UR UR6, R3 ;  /* 0x00000000030672ca */ /* 0x004fe400000e0000 */
[----:B---3--:R-:W-:-:S13]  /*a820*/  R2UR UR4, R0 ;  /* 0x00000000000472ca */ /* 0x008fda00000e0000 */
[----:B------:R-:W-:-:S12]  /*a830*/  UIADD3 UR4, -UR6, UR4, URZ ;  /* 0x0000000406047290 */ /* 0x000fd8000fffe13f */
.L_x_2074:
[----:B------:R-:W-:Y:S01]  /*a840*/  USHF.R.S32.HI UR8, URZ, 0x1f, UR39 ;  /* 0x0000001f3f087899 */ /* 0x000fe20008011427 */
[----:B------:R-:W-:Y:S01]  /*a850*/  BSSY B1, `(.L_x_2075) ;  /* 0x000001f000017945 */ /* 0x000fe20003800000 */
[----:B------:R-:W-:Y:S01]  /*a860*/  USEL UR37, UR37, URZ, !UP0 ;  /* 0x0000003f25257287 */ /* 0x000fe2000c000000 */
[----:B------:R-:W-:Y:S01]  /*a870*/  SHF.R.S32.HI R11, RZ, 0x1f, R2 ;  /* 0x0000001fff0b7819 */ /* 0x000fe20000011402 */
[----:B------:R-:W-:Y:S01]  /*a880*/  USEL UR38, UR38, URZ, !UP0 ;  /* 0x0000003f26267287 */ /* 0x000fe2000c000000 */
[----:B-----5:R-:W-:Y:S01]  /*a890*/  SHF.R.S32.HI R8, RZ, 0x1f, R9 ;  /* 0x0000001fff087819 */ /* 0x020fe20000011409 */
[----:B------:R-:W-:Y:S10]  /*a8a0*/  @P0 BRA `(.L_x_2076) ;  /* 0x0000000000640947 */ /* 0x000ff40003800000 */
[----:B------:R-:W0:Y:S01]  /*a8b0*/  S2R R3, SR_TID.X ;  /* 0x0000000000037919 */ /* 0x000e220000002100 */
[----:B------:R-:W-:-:S04]  /*a8c0*/  IMAD.U32 R0, RZ, RZ, UR40 ;  /* 0x00000028ff007e24 */ /* 0x000fc8000f8e00ff */
[----:B0-----:R-:W-:-:S04]  /*a8d0*/  IMAD R0, R0, 0x80, R3 ;  /* 0x0000008000007824 */ /* 0x001fc800078e0203 */
[----:B------:R-:W-:-:S05]  /*a8e0*/  VIADD R0, R0, 0xffffff80 ;  /* 0xffffff8000007836 */ /* 0x000fca0000000000 */
[----:B------:R-:W-:-:S13]  /*a8f0*/  ISETP.GE.AND P0, PT, R0, UR4, PT ;  /* 0x0000000400007c0c */ /* 0x000fda000bf06270 */
[----:B------:R-:W-:Y:S05]  /*a900*/  @P0 BRA `(.L_x_2076) ;  /* 0x00000000004c0947 */ /* 0x000fea0003800000 */
[C---:B------:R-:W-:Y:S01]  /*a910*/  IADD3 R4, P0, R0.reuse, R9, RZ ;  /* 0x0000000900047210 */ /* 0x040fe20007f1e0ff */
        /* <DEDUP_REMOVED lines=18> */
.L_x_2076:
[----:B------:R-:W-:Y:S05]  /*aa40*/  BSYNC B1 ;  /* 0x0000000000017941 */ /* 0x000fea0003800000 */
.L_x_2075:
[----:B------:R-:W-:Y:S01]  /*aa50*/  ULDC.64 UR6, c[0x0][0xaa0] ;  /* 0x0002a80000067ab9 */ /* 0x000fe20000000a00 */
[----:B0-----:R-:W-:Y:S01]  /*aa60*/  IMAD.MOV.U32 R3, RZ, RZ, R11 ;  /* 0x000000ffff037224 */ /* 0x001fe200078e000b */
[----:B------:R-:W-:Y:S01]  /*aa70*/  ULDC.64 UR10, c[0x0][0xae0] ;  /* 0x0002b800000a7ab9 */ /* 0x000fe20000000a00 */
[----:B------:R-:W-:Y:S01]  /*aa80*/  IMAD R0, R8, UR6, RZ ;  /* 0x0000000608007c24 */ /* 0x000fe2000f8e02ff */
[----:B------:R-:W-:Y:S01]  /*aa90*/  BSSY B1, `(.L_x_2077) ;  /* 0x000002c000017945 */ /* 0x000fe20003800000 */
[----:B------:R-:W-:Y:S01]  /*aaa0*/  IMAD.WIDE.U32 R4, R9, UR6, R2 ;  /* 0x0000000609047c25 */ /* 0x000fe2000f8e0002 */
[----:B------:R-:W-:-:S03]  /*aab0*/  UIMAD UR6, UR8, UR10, URZ ;  /* 0x0000000a080672a4 */ /* 0x000fc6000f8e023f */
[----:B------:R-:W-:Y:S01]  /*aac0*/  IMAD R9, R9, UR7, R0 ;  /* 0x0000000709097c24 */ /* 0x000fe2000f8e0200 */
[----:B------:R-:W-:Y:S01]  /*aad0*/  UIMAD UR7, UR40, -0x80, UR4 ;  /* 0xffffff80280778a4 */ /* 0x000fe2000f8e0204 */
[----:B------:R-:W-:Y:S01]  /*aae0*/  IMAD.U32 R3, RZ, RZ, UR10 ;  /* 0x0000000aff037e24 */ /* 0x000fe2000f8e00ff */
[----:B------:R-:W-:Y:S01]  /*aaf0*/  UIMAD UR6, UR39, UR11, UR6 ;  /* 0x0000000b270672a4 */ /* 0x000fe2000f8e0206 */
[----:B------:R-:W-:Y:S01]  /*ab00*/  IMAD.IADD R5, R5, 0x1, R9 ;  /* 0x0000000105057824 */ /* 0x000fe200078e0209 */
[----:B------:R-:W-:Y:S01]  /*ab10*/  ULDC.64 UR8, c[0x0][0xae8] ;  /* 0x0002ba0000087ab9 */ /* 0x000fe20000000a00 */
[C---:B------:R-:W-:Y:S01]  /*ab20*/  VIADD R0, R16.reuse, 0x20 ;  /* 0x0000002010007836 */ /* 0x040fe20000000000 */
[----:B------:R-:W-:Y:S01]  /*ab30*/  ISETP.GE.AND P2, PT, R16, UR7, PT ;  /* 0x0000000710007c0c */ /* 0x000fe2000bf46270 */
[----:B------:R-:W-:Y:S01]  /*ab40*/  IMAD.WIDE.U32 R4, R3, UR39, R4 ;  /* 0x0000002703047c25 */ /* 0x000fe2000f8e0004 */
[----:B------:R-:W-:Y:S01]  /*ab50*/  UIMAD UR4, UR38, UR8, URZ ;  /* 0x00000008260472a4 */ /* 0x000fe2000f8e023f */
[----:B------:R-:W-:-:S02]  /*ab60*/  SHF.R.S32.HI R9, RZ, 0x1f, R16 ;  /* 0x0000001fff097819 */ /* 0x000fc40000011410 */
[----:B------:R-:W-:Y:S01]  /*ab70*/  VIADD R5, R5, UR6 ;  /* 0x0000000605057c36 */ /* 0x000fe20008000000 */
[----:B------:R-:W-:Y:S01]  /*ab80*/  UIMAD UR4, UR37, UR9, UR4 ;  /* 0x00000009250472a4 */ /* 0x000fe2000f8e0204 */
[----:B------:R-:W-:Y:S01]  /*ab90*/  IMAD.U32 R7, RZ, RZ, UR8 ;  /* 0x00000008ff077e24 */ /* 0x000fe2000f8e00ff */
[----:B------:R-:W-:Y:S01]  /*aba0*/  ISETP.GE.AND P3, PT, R0, UR7, PT ;  /* 0x0000000700007c0c */ /* 0x000fe2000bf66270 */
[----:B------:R-:W-:Y:S02]  /*abb0*/  VIADD R3, R16, 0x60 ;  /* 0x0000006010037836 */ /* 0x000fe40000000000 */
[----:B------:R-:W-:-:S03]  /*abc0*/  IMAD.WIDE.U32 R6, R7, UR37, R4 ;  /* 0x0000002507067c25 */ /* 0x000fc6000f8e0004 */
[----:B------:R-:W-:Y:S01]  /*abd0*/  ISETP.GE.AND P0, PT, R3, UR7, PT ;  /* 0x0000000703007c0c */ /* 0x000fe2000bf06270 */
[----:B------:R-:W-:Y:S02]  /*abe0*/  VIADD R0, R16, 0x40 ;  /* 0x0000004010007836 */ /* 0x000fe40000000000 */
[----:B------:R-:W-:Y:S02]  /*abf0*/  IMAD.U32 R3, RZ, RZ, UR40 ;  /* 0x00000028ff037e24 */ /* 0x000fe4000f8e00ff */
[----:B------:R-:W-:Y:S01]  /*ac00*/  IMAD.MOV.U32 R8, RZ, RZ, R16 ;  /* 0x000000ffff087224 */ /* 0x000fe200078e0010 */
[----:B------:R-:W-:Y:S01]  /*ac10*/  ISETP.GE.AND P1, PT, R0, UR7, PT ;  /* 0x0000000700007c0c */ /* 0x000fe2000bf26270 */
[----:B------:R-:W-:Y:S02]  /*ac20*/  VIADD R11, R7, UR4 ;  /* 0x00000004070b7c36 */ /* 0x000fe40008000000 */
[----:B------:R-:W-:Y:S01]  /*ac30*/  IMAD.WIDE R8, R3, 0x80, R8 ;  /* 0x0000008003087825 */ /* 0x000fe200078e0208 */
[----:B------:R-:W-:Y:S09]  /*ac40*/  @P2 BRA `(.L_x_2078) ;  /* 0x0000000000402947 */ /* 0x000ff20003800000 */
        /* <DEDUP_REMOVED lines=16> */
.L_x_2078:
[----:B------:R-:W-:Y:S05]  /*ad50*/  BSYNC B1 ;  /* 0x0000000000017941 */ /* 0x000fea0003800000 */
.L_x_2077:
        /* <DEDUP_REMOVED lines=15> */
[----:B0-----:R-:W-:Y:S01]  /*ae50*/  LEA R12, P2, R4, UR8, 0x1 ;  /* 0x00000008040c7c11 */ /* 0x001fe2000f8408ff */
[----:B------:R-:W-:-:S05]  /*ae60*/  IMAD.IADD R3, R5, 0x1, R3 ;  /* 0x0000000105037824 */ /* 0x000fca00078e0203 */
[----:B------:R-:W-:-:S05]  /*ae70*/  LEA.HI.X R13, R4, UR9, R3, 0x1, P2 ;  /* 0x00000009040d7c11 */ /* 0x000fca00090f0c03 */
[----:B------:R1:W-:Y:S04]  /*ae80*/  @!P3 STG.E.128 desc[UR48][R12.64], RZ ;  /* 0x000000ff0c00b986 */ /* 0x0003e8000c101d30 */
[----:B------:R1:W-:Y:S02]  /*ae90*/  @!P4 STG.E.128 desc[UR48][R12.64+0x80], RZ ;  /* 0x000080ff0c00c986 */ /* 0x0003e4000c101d30 */
.L_x_2080:
[----:B------:R-:W-:Y:S05]  /*aea0*/  BSYNC B1 ;  /* 0x0000000000017941 */ /* 0x000fea0003800000 */
.L_x_2079:
        /* <DEDUP_REMOVED lines=15> */
[----:B01----:R-:W-:Y:S01]  /*afa0*/  LEA R12, P1, R4, UR8, 0x1 ;  /* 0x00000008040c7c11 */ /* 0x003fe2000f8208ff */
[----:B------:R-:W-:-:S05]  /*afb0*/  IMAD.IADD R3, R5, 0x1, R3 ;  /* 0x0000000105037824 */ /* 0x000fca00078e0203 */
[----:B------:R-:W-:-:S05]  /*afc0*/  LEA.HI.X R13, R4, UR9, R3, 0x1, P1 ;  /* 0x00000009040d7c11 */ /* 0x000fca00088f0c03 */
[----:B------:R2:W-:Y:S04]  /*afd0*/  @!P2 STG.E.128 desc[UR48][R12.64], RZ ;  /* 0x000000ff0c00a986 */ /* 0x0005e8000c101d30 */
[----:B------:R2:W-:Y:S02]  /*afe0*/  @!P3 STG.E.128 desc[UR48][R12.64+0x80], RZ ;  /* 0x000080ff0c00b986 */ /* 0x0005e4000c101d30 */
.L_x_2082:
[----:B------:R-:W-:Y:S05]  /*aff0*/  BSYNC B1 ;  /* 0x0000000000017941 */ /* 0x000fea0003800000 */
.L_x_2081:
        /* <DEDUP_REMOVED lines=19> */
.L_x_2073:
[----:B------:R-:W-:Y:S05]  /*b130*/  BSYNC B0 ;  /* 0x0000000000007941 */ /* 0x000fea0003800000 */
.L_x_2064:
[----:B------:R-:W-:Y:S02]  /*b140*/  ULDC UR4, c[0x0][0xc14] ;  /* 0x0003050000047ab9 */ /* 0x000fe40000000800 */
[----:B------:R-:W-:-:S13]  /*b150*/  ISETP.GE.AND P0, PT, R51, UR4, PT ;  /* 0x0000000433007c0c */ /* 0x000fda000bf06270 */
[----:B------:R-:W-:Y:S05]  /*b160*/  @!P0 BRA `(.L_x_2083) ;  /* 0xffffff5c00088947 */ /* 0x000fea000383ffff */
[----:B------:R-:W-:Y:S05]  /*b170*/  EXIT ;  /* 0x000000000000794d */ /* 0x000fea0003800000 */
.L_x_2028:
        /* <DEDUP_REMOVED lines=61> */
.L_x_2088:
        /* <DEDUP_REMOVED lines=15> */
.L_x_2087:
[----:B------:R-:W-:Y:S05]  /*b640*/  BSYNC B0 ;  /* 0x0000000000007941 */ /* 0x000fea0003800000 */
.L_x_2086:
        /* <DEDUP_REMOVED lines=25> */
.L_x_2084:
        /* <DEDUP_REMOVED lines=20> */
.L_x_2089:
        /* <DEDUP_REMOVED lines=56> */
.L_x_2085:
[----:B------:R-:W-:Y:S02]  /*bca0*/  IMAD.MOV.U32 R17, RZ, RZ, RZ ;  /* 0x000000ffff117224 */ /* 0x000fe400078e00ff */
[----:B------:R-:W-:Y:S02]  /*bcb0*/  IMAD.U32 R16, RZ, RZ, UR6 ;  /* 0x00000006ff107e24 */ /* 0x000fe4000f8e00ff */
[----:B------:R-:W-:-:S07]  /*bcc0*/  IMAD.MOV.U32 R18, RZ, RZ, RZ ;  /* 0x000000ffff127224 */ /* 0x000fce00078e00ff */
.L_x_2090:
[----:B------:R-:W1:Y:S01]  /*bcd0*/  S2R R2, SR_TID.X ;  /* 0x0000000000027919 */ /* 0x000e620000002100 */
[----:B------:R-:W-:Y:S01]  /*bce0*/  STL [R1+0x20], RZ ;  /* 0x000020ff01007387 */ /* 0x000fe20000100800 */
        /* <DEDUP_REMOVED lines=10> */
[----:B------:R1:W-:Y:S03]  /*bd90*/  STL [R1], RZ ;  /* 0x000000ff01007387 */ /* 0x0003e60000100800 */
[----:B------:R-:W-:Y:S05]  /*bda0*/  @P0 BRA `(.L_x_2091) ;  /* 0x0000003c00b00947 */ /* 0x000fea0003800000 */
[----:B-1----:R-:W-:Y:S01]  /*bdb0*/  IMAD.MOV.U32 R0, RZ, RZ, 0x1 ;  /* 0x00000001ff007424 */ /* 0x002fe200078e00ff */
[----:B------:R1:W-:Y:S01]  /*bdc0*/  STL [R1], RZ ;  /* 0x000000ff01007387 */ /* 0x0003e20000100800 */
[----:B------:R-:W-:Y:S01]  /*bdd0*/  ULDC UR37, c[0x0][0xc] ;  /* 0x0000030000257ab9 */ /* 0x000fe20000000800 */
[----:B------:R-:W-:Y:S02]  /*bde0*/  ULDC.64 UR38, c[0x0][0x198] ;  /* 0x0000660000267ab9 */ /* 0x000fe40000000a00 */
[----:B------:R1:W-:Y:S04]  /*bdf0*/  STL [R1+0x8], R0 ;  /* 0x0000080001007387 */ /* 0x0003e80000100800 */
[----:B------:R1:W-:Y:S02]  /*be00*/  STL [R1+0x20], RZ ;  /* 0x000020ff01007387 */ /* 0x0003e40000100800 */
.L_x_2157:
[----:B--2---:R-:W2:Y:S02]  /*be10*/  LDC.64 R2, c[0x0][0xc60] ;  /* 0x00031800ff027b82 */ /* 0x004ea40000000a00 */
[----:B--2---:R-:W-:-:S05]  /*be20*/  IMAD.WIDE R2, R19, 0x4, R2 ;  /* 0x0000000413027825 */ /* 0x004fca00078e0202 */
[----:B------:R-:W2:Y:S01]  /*be30*/  LDG.E R5, desc[UR48][R2.64] ;  /* 0x0000003002057981 */ /* 0x000ea2000c1e1900 */
[----:B------:R-:W-:Y:S05]  /*be40*/  YIELD ;  /* 0x0000000000007946 */ /* 0x000fea0003800000 */
[----:B------:R-:W-:Y:S01]  /*be50*/  ULDC.64 UR4, c[0x0][0xa28] ;  /* 0x00028a0000047ab9 */ /* 0x000fe20000000a00 */
[----:B-1----:R-:W-:Y:S01]  /*be60*/  IMAD.MOV.U32 R0, RZ, RZ, RZ ;  /* 0x000000ffff007224 */ /* 0x002fe200078e00ff */
[----:B------:R-:W-:Y:S01]  /*be70*/  ISETP.NE.U32.AND P0, PT, RZ, UR4, PT ;  /* 0x00000004ff007c0c */ /* 0x000fe2000bf05070 */
[----:B------:R-:W-:Y:S01]  /*be80*/  IMAD.MOV.U32 R6, RZ, RZ, RZ ;  /* 0x000000ffff067224 */ /* 0x000fe200078e00ff */
[----:B------:R-:W-:-:S02]  /*be90*/  ULDC.64 UR6, c[0x0][0xa08] ;  /* 0x0002820000067ab9 */ /* 0x000fc40000000a00 */
[----:B------:R-:W-:Y:S02]  /*bea0*/  ISETP.NE.AND.EX P0, PT, RZ, UR5, PT, P0 ;  /* 0x00000005ff007c0c */ /* 0x000fe4000bf05300 */
[----:B--2---:R-:W-:Y:S01]  /*beb0*/  SHF.R.S32.HI R4, RZ, 0x1f, R5 ;  /* 0x0000001fff047819 */ /* 0x004fe20000011405 */
[----:B------:R-:W-:-:S10]  /*bec0*/  IMAD.SHL.U32 R11, R5, 0x4, RZ ;  /* 0x00000004050b7824 */ /* 0x000fd400078e00ff */
[C---:B------:R-:W-:Y:S01]  /*bed0*/  @P0 LEA R2, P1, R5.reuse, UR4, 0x2 ;  /* 0x0000000405020c11 */ /* 0x040fe2000f8210ff */
[----:B------:R1:W-:Y:S03]  /*bee0*/  STL [R1+0x10], R5 ;  /* 0x0000100501007387 */ /* 0x0003e60000100800 */
[C-C-:B------:R-:W-:Y:S01]  /*bef0*/  @P0 LEA.HI.X R3, R5.reuse, UR5, R4.reuse, 0x2, P1 ;  /* 0x0000000505030c11 */ /* 0x140fe200088f1404 */
[----:B------:R-:W-:Y:S02]  /*bf00*/  ULDC.64 UR4, c[0x0][0xa18] ;  /* 0x0002860000047ab9 */ /* 0x000fe40000000a00 */
[----:B------:R-:W-:Y:S02]  /*bf10*/  ISETP.NE.U32.AND P1, PT, RZ, UR4, PT ;  /* 0x00000004ff007c0c */ /* 0x000fe4000bf25070 */
[----:B------:R2:W5:Y:S01]  /*bf20*/  @P0 LDG.E R0, desc[UR48][R2.64] ;  /* 0x0000003002000981 */ /* 0x000562000c1e1900 */
[----:B------:R-:W-:-:S02]  /*bf30*/  SHF.L.U64.HI R10, R5, 0x2, R4 ;  /* 0x00000002050a7819 */ /* 0x000fc40000010204 */
[----:B------:R-:W-:Y:S01]  /*bf40*/  ISETP.NE.AND.EX P1, PT, RZ, UR5, PT, P1 ;  /* 0x00000005ff007c0c */ /* 0x000fe2000bf25310 */
[----:B------:R-:W-:Y:S04]  /*bf50*/  STL [R1+0x18], R11 ;  /* 0x0000180b01007387 */ /* 0x000fe80000100800 */
[----:B------:R-:W-:Y:S08]  /*bf60*/  STL [R1+0x1c], R10 ;  /* 0x00001c0a01007387 */ /* 0x000ff00000100800 */
[----:B------:R-:W-:-:S04]  /*bf70*/  @P1 IADD3 R8, P0, R11, UR4, RZ ;  /* 0x000000040b081c10 */ /* 0x000fc8000ff1e0ff */
[C---:B------:R-:W-:Y:S01]  /*bf80*/  @P1 IADD3.X R9, R10.reuse, UR5, RZ, P0, !PT ;  /* 0x000000050a091c10 */ /* 0x040fe200087fe4ff */
[----:B------:R-:W-:Y:S02]  /*bf90*/  ULDC.64 UR4, c[0x0][0xa00] ;  /* 0x0002800000047ab9 */ /* 0x000fe40000000a00 */
[----:B------:R-:W-:Y:S02]  /*bfa0*/  ISETP.NE.U32.AND P2, PT, RZ, UR4, PT ;  /* 0x00000004ff007c0c */ /* 0x000fe4000bf45070 */
[C---:B--2---:R-:W-:Y:S02]  /*bfb0*/  IADD3 R2, P0, R11.reuse, UR4, RZ ;  /* 0x000000040b027c10 */ /* 0x044fe4000ff1e0ff */
[----:B------:R-:W-:Y:S02]  /*bfc0*/  ISETP.NE.AND.EX P2, PT, RZ, UR5, PT, P2 ;  /* 0x00000005ff007c0c */ /* 0x000fe4000bf45320 */
[----:B------:R-:W-:Y:S01]  /*bfd0*/  IADD3.X R3, R10, UR5, RZ, P0, !PT ;  /* 0x000000050a037c10 */ /* 0x000fe200087fe4ff */
[----:B------:R-:W-:Y:S01]  /*bfe0*/  ULDC UR4, c[0x0][0x288] ;  /* 0x0000a20000047ab9 */ /* 0x000fe20000000800 */
[----:B------:R-:W-:-:S04]  /*bff0*/  IADD3 R4, P0, R11, UR6, RZ ;  /* 0x000000060b047c10 */ /* 0x000fc8000ff1e0ff */
[----:B-1----:R-:W-:-:S05]  /*c000*/  IADD3.X R5, R10, UR7, RZ, P0, !PT ;  /* 0x000000070a057c10 */ /* 0x002fca00087fe4ff */
[----:B------:R-:W2:Y:S01]  /*c010*/  @P2 LDG.E R6, desc[UR48][R2.64] ;  /* 0x0000003002062981 */ /* 0x000ea2000c1e1900 */
[----:B------:R-:W-:-:S03]  /*c020*/  ISETP.NE.U32.AND P0, PT, RZ, UR6, PT ;  /* 0x00000006ff007c0c */ /* 0x000fc6000bf05070 */
[----:B--2---:R1:W-:Y:S02]  /*c030*/  STL [R1+0x24], R6 ;  /* 0x0000240601007387 */ /* 0x0043e40000100800 */
[----:B-1----:R-:W-:Y:S01]  /*c040*/  IMAD.U32 R6, RZ, RZ, UR4 ;  /* 0x00000004ff067e24 */ /* 0x002fe2000f8e00ff */
[----:B------:R-:W-:-:S05]  /*c050*/  ULDC.64 UR4, c[0x0][0x3f8] ;  /* 0x0000fe0000047ab9 */ /* 0x000fca0000000a00 */
[----:B------:R1:W5:Y:S01]  /*c060*/  @P1 LDG.E R6, desc[UR48][R8.64] ;  /* 0x0000003008061981 */ /* 0x000362000c1e1900 */
[----:B------:R-:W-:Y:S01]  /*c070*/  UISETP.NE.U32.AND UP0, UPT, UR4, URZ, UPT ;  /* 0x0000003f0400728c */ /* 0x000fe2000bf05070 */
[----:B------:R-:W-:Y:S02]  /*c080*/  ISETP.NE.AND.EX P0, PT, RZ, UR7, PT, P0 ;  /* 0x00000007ff007c0c */ /* 0x000fe4000bf05300 */
[----:B------:R-:W-:Y:S01]  /*c090*/  ULDC UR4, c[0x0][0x404] ;  /* 0x0001010000047ab9 */ /* 0x000fe20000000800 */
[----:B------:R-:W-:-:S03]  /*c0a0*/  UISETP.NE.AND.EX UP0, UPT, UR5, URZ, UPT, UP0 ;  /* 0x0000003f0500728c */ /* 0x000fc6000bf05300 */
[----:B------:R-:W-:Y:S01]  /*c0b0*/  ULDC UR5, c[0x0][0x2e0] ;  /* 0x0000b80000057ab9 */ /* 0x000fe20000000800 */
[----:B------:R-:W-:-:S04]  /*c0c0*/  USEL UR4, UR4, 0x1, UP0 ;  /* 0x0000000104047887 */ /* 0x000fc80008000000 */
[----:B------:R-:W-:-:S06]  /*c0d0*/  UIMAD UR4, UR4, UR5, URZ ;  /* 0x00000005040472a4 */ /* 0x000fcc000f8e023f */
[----:B------:R-:W-:Y:S01]  /*c0e0*/  IMAD.U32 R7, RZ, RZ, UR4 ;  /* 0x00000004ff077e24 */ /* 0x000fe2000f8e00ff */
[----:B-1----:R-:W-:Y:S06]  /*c0f0*/  @P1 BRA `(.L_x_2092) ;  /* 0x0000000000101947 */ /* 0x002fec0003800000 */
[----:B------:R-:W-:Y:S05]  /*c100*/  @!P2 BRA `(.L_x_2092) ;  /* 0x00000000000ca947 */ /* 0x000fea0003800000 */
[----:B-----5:R-:W2:Y:S04]  /*c110*/  LDG.E R6, desc[UR48][R2.64] ;  /* 0x0000003002067981 */ /* 0x020ea8000c1e1900 */
[----:B------:R-:W2:Y:S02]  /*c120*/  LDG.E R9, desc[UR48][R2.64+0x4] ;  /* 0x0000043002097981 */ /* 0x000ea4000c1e1900 */
[----:B--2---:R-:W-:-:S07]  /*c130*/  IMAD.IADD R6, R9, 0x1, -R6 ;  /* 0x0000000109067824 */ /* 0x004fce00078e0a06 */
.L_x_2092:
[----:B------:R-:W-:Y:S01]  /*c140*/  IMAD.MOV.U32 R3, RZ, RZ, RZ ;  /* 0x000000ffff037224 */ /* 0x000fe200078e00ff */
[----:B------:R-:W-:-:S05]  /*c150*/  ULDC.64 UR4, c[0x0][0xa20] ;  /* 0x0002880000047ab9 */ /* 0x000fca0000000a00 */
[----:B------:R-:W2:Y:S01]  /*c160*/  @P0 LDG.E R3, desc[UR48][R4.64] ;  /* 0x0000003004030981 */ /* 0x000ea2000c1e1900 */
[----:B------:R-:W-:-:S04]  /*c170*/  ISETP.NE.U32.AND P1, PT, RZ, UR4, PT ;  /* 0x00000004ff007c0c */ /* 0x000fc8000bf25070 */
[----:B------:R-:W-:Y:S01]  /*c180*/  ISETP.NE.AND.EX P1, PT, RZ, UR5, PT, P1 ;  /* 0x00000005ff007c0c */ /* 0x000fe2000bf25310 */
[----:B--2--5:R-:W-:-:S05]  /*c190*/  IMAD.IADD R2, R3, 0x1, R0 ;  /* 0x0000000103027824 */ /* 0x024fca00078e0200 */
[----:B------:R1:W-:Y:S07]  /*c1a0*/  STL [R1+0x4], R2 ;  /* 0x0000040201007387 */ /* 0x0003ee0000100800 */
[----:B------:R-:W-:Y:S05]  /*c1b0*/  @!P1 BRA `(.L_x_2093) ;  /* 0x0000000000109947 */ /* 0x000fea0003800000 */
[----:B-1----:R-:W-:-:S04]  /*c1c0*/  IADD3 R2, P0, R11, UR4, RZ ;  /* 0x000000040b027c10 */ /* 0x002fc8000ff1e0ff */
[----:B------:R-:W-:-:S05]  /*c1d0*/  IADD3.X R3, R10, UR5, RZ, P0, !PT ;  /* 0x000000050a037c10 */ /* 0x000fca00087fe4ff */
[----:B------:R1:W5:Y:S01]  /*c1e0*/  LDG.E R7, desc[UR48][R2.64] ;  /* 0x0000003002077981 */ /* 0x000362000c1e1900 */
[----:B------:R-:W-:Y:S05]  /*c1f0*/  BRA `(.L_x_2094) ;  /* 0x0000000000107947 */ /* 0x000fea0003800000 */
.L_x_2093:
[----:B------:R-:W-:Y:S05]  /*c200*/  @!P0 BRA `(.L_x_2094) ;  /* 0x00000000000c8947 */ /* 0x000fea0003800000 */
[----:B-1----:R-:W2:Y:S04]  /*c210*/  LDG.E R2, desc[UR48][R4.64] ;  /* 0x0000003004027981 */ /* 0x002ea8000c1e1900 */
[----:B------:R-:W2:Y:S02]  /*c220*/  LDG.E R7, desc[UR48][R4.64+0x4] ;  /* 0x0000043004077981 */ /* 0x000ea4000c1e1900 */
[----:B--2---:R-:W-:-:S07]  /*c230*/  IMAD.IADD R7, R7, 0x1, -R2 ;  /* 0x0000000107077824 */ /* 0x004fce00078e0a02 */
.L_x_2094:
[----:B-----5:R-:W-:Y:S01]  /*c240*/  IMAD.IADD R7, R7, 0x1, -R0 ;  /* 0x0000000107077824 */ /* 0x020fe200078e0a00 */
[----:B------:R-:W-:Y:S01]  /*c250*/  LEA R0, R17, 0xff, 0x7 ;  /* 0x000000ff11007811 */ /* 0x000fe200078e38ff */
[----:B------:R-:W-:Y:S03]  /*c260*/  BSSY B6, `(.L_x_2095) ;  /* 0x00002df000067945 */ /* 0x000fe60003800000 */
[C---:B------:R-:W-:Y:S01]  /*c270*/  IADD3 R6, R7.reuse, R0, -R6 ;  /* 0x0000000007067210 */ /* 0x040fe20007ffe806 */
[----:B------:R-:W-:-:S03]  /*c280*/  VIADD R7, R7, 0x7f ;  /* 0x0000007f07077836 */ /* 0x000fc60000000000 */
[----:B-1----:R-:W-:Y:S02]  /*c290*/  SHF.R.S32.HI R3, RZ, 0x1f, R6 ;  /* 0x0000001fff037819 */ /* 0x002fe40000011406 */
[----:B------:R-:W-:Y:S02]  /*c2a0*/  SHF.R.S32.HI R0, RZ, 0x1f, R7 ;  /* 0x0000001fff007819 */ /* 0x000fe40000011407 */
[----:B------:R-:W-:Y:S02]  /*c2b0*/  LEA.HI R3, R3, R6, RZ, 0x7 ;  /* 0x0000000603037211 */ /* 0x000fe400078f38ff */
[----:B------:R-:W-:Y:S02]  /*c2c0*/  LEA.HI R0, R0, R7, RZ, 0x7 ;  /* 0x0000000700007211 */ /* 0x000fe400078f38ff */
[----:B------:R-:W-:Y:S02]  /*c2d0*/  SHF.R.S32.HI R3, RZ, 0x7, R3 ;  /* 0x00000007ff037819 */ /* 0x000fe40000011403 */
[----:B------:R-:W-:-:S04]  /*c2e0*/  SHF.R.S32.HI R0, RZ, 0x7, R0 ;  /* 0x00000007ff007819 */ /* 0x000fc80000011400 */
[----:B------:R-:W-:-:S04]  /*c2f0*/  VIMNMX R2, R0, R3, PT ;  /* 0x0000000300027248 */ /* 0x000fc80003fe0100 */
[----:B------:R-:W-:Y:S01]  /*c300*/  ISETP.GT.AND P0, PT, R2, RZ, PT ;  /* 0x000000ff0200720c */ /* 0x000fe20003f04270 */
[----:B------:R1:W-:-:S12]  /*c310*/  STL [R1+0x14], R2 ;  /* 0x0000140201007387 */ /* 0x0003d80000100800 */
[----:B-1----:R-:W-:Y:S05]  /*c320*/  @P0 BRA `(.L_x_2096) ;  /* 0x0000000000440947 */ /* 0x002fea0003800000 */
[----:B------:R-:W1:Y:S02]  /*c330*/  S2R R2, SR_TID.X ;  /* 0x0000000000027919 */ /* 0x000e640000002100 */
        /* <DEDUP_REMOVED lines=14> */
[----:B-1----:R-:W-:Y:S01]  /*c420*/  IADD3 R16, R0, UR37, R7 ;  /* 0x0000002500107c10 */ /* 0x002fe2000fffe007 */
[----:B------:R-:W-:Y:S06]  /*c430*/  BRA `(.L_x_2097) ;  /* 0x0000002c00047947 */ /* 0x000fec0003800000 */
.L_x_2096:
[----:B------:R-:W1:Y:S01]  /*c440*/  S2R R3, SR_CgaCtaId ;  /* 0x0000000000037919 */ /* 0x000e620000008800 */
[----:B------:R-:W-:-:S04]  /*c450*/  MOV R0, 0x400 ;  /* 0x0000040000007802 */ /* 0x000fc80000000f00 */
[----:B-1----:R-:W-:-:S05]  /*c460*/  LEA R2, R3, R0, 0x18 ;  /* 0x0000000003027211 */ /* 0x002fca00078ec0ff */
[----:B------:R1:W-:Y:S01]  /*c470*/  STL [R1+0xc], R2 ;  /* 0x00000c0201007387 */ /* 0x0003e20000100800 */
[----:B------:R-:W-:-:S05]  /*c480*/  VIADD R0, R2, 0x18400 ;  /* 0x0001840002007836 */ /* 0x000fca0000000000 */
[----:B------:R-:W-:-:S13]  /*c490*/  LOP3.LUT P0, RZ, R0, 0x3ff, RZ, 0xc0, !PT ;  /* 0x000003ff00ff7812 */ /* 0x000fda000780c0ff */
[----:B-1----:R-:W-:Y:S05]  /*c4a0*/  @!P0 BRA `(.L_x_2098) ;  /* 0x0000000000408947 */ /* 0x002fea0003800000 */
        /* <DEDUP_REMOVED lines=16> */
.L_x_2098:
        /* <DEDUP_REMOVED lines=17> */
[----:B01----:R-:W-:-:S07]  /*c6c0*/  IMAD.MOV.U32 R13, RZ, RZ, RZ ;  /* 0x000000ffff0d7224 */ /* 0x003fce00078e00ff */
[----:B------:R-:W-:-:S07]  /*c6d0*/  LEPC R20, `(.L_x_2100) ;  /* 0x000000001014794e */ /* 0x000fce0000000000 */
[----:B--2---:R-:W-:Y:S05]  /*c6e0*/  CALL.ABS.NOINC R2 ;  /* 0x0000000002007343 */ /* 0x004fea0003c00000 */
.L_x_2100:
        /* <DEDUP_REMOVED lines=16> */
.L_x_2099:
[----:B------:R-:W2:Y:S01]  /*c7f0*/  LDL.LU R2, [R1+0x18] ;  /* 0x0000180001027983 */ /* 0x000ea20000300800 */
[----:B------:R-:W-:-:S03]  /*c800*/  ULDC.64 UR4, c[0x0][0x9f8] ;  /* 0x00027e0000047ab9 */ /* 0x000fc60000000a00 */
[----:B------:R-:W3:Y:S04]  /*c810*/  LDL.LU R0, [R1+0x1c] ;  /* 0x00001c0001007983 */ /* 0x000ee80000300800 */
[----:B------:R-:W4:Y:S04]  /*c820*/  LDL.LU R7, [R1+0x10] ;  /* 0x0000100001077983 */ /* 0x000f280000300800 */
[----:B------:R-:W4:Y:S01]  /*c830*/  LDL.LU R8, [R1+0x24] ;  /* 0x0000240001087983 */ /* 0x000f220000300800 */
[----:B------:R-:W-:-:S04]  /*c840*/  ISETP.NE.U32.AND P0, PT, RZ, UR4, PT ;  /* 0x00000004ff007c0c */ /* 0x000fc8000bf05070 */
[----:B------:R-:W-:Y:S01]  /*c850*/  ISETP.NE.AND.EX P0, PT, RZ, UR5, PT, P0 ;  /* 0x00000005ff007c0c */ /* 0x000fe2000bf05300 */
[----:B------:R-:W1:Y:S02]  /*c860*/  S2R R9, SR_TID.X ;  /* 0x0000000000097919 */ /* 0x000e640000002100 */
[----:B-1----:R-:W-:-:S04]  /*c870*/  LOP3.LUT R9, R9, 0x1f, RZ, 0xc0, !PT ;  /* 0x0000001f09097812 */ /* 0x002fc800078ec0ff */
        /* <DEDUP_REMOVED lines=8> */
[----:B------:R-:W1:Y:S01]  /*c900*/  LDC R0, c[0x0][0x428] ;  /* 0x00010a00ff007b82 */ /* 0x000e620000000800 */
[----:B----4-:R-:W-:-:S06]  /*c910*/  IMAD.MOV.U32 R4, RZ, RZ, R7 ;  /* 0x000000ffff047224 */ /* 0x010fcc00078e0007 */
[----:B------:R2:W5:Y:S01]  /*c920*/  @P0 LDG.E R4, desc[UR48][R2.64] ;  /* 0x0000003002040981 */ /* 0x000562000c1e1900 */
[----:B------:R-:W-:Y:S01]  /*c930*/  IMAD R17, R17, 0x80, R8 ;  /* 0x0000008011117824 */ /* 0x000fe200078e0208 */
[----:B------:R-:W-:Y:S02]  /*c940*/  PLOP3.LUT P1, PT, P6, PT, PT, 0x8, 0x0 ;  /* 0x000000000000781c */ /* 0x000fe4000372e170 */
[----:B-1----:R-:W-:Y:S01]  /*c950*/  ISETP.NE.AND P0, PT, R0, 0x1, PT ;  /* 0x000000010000780c */ /* 0x002fe20003f05270 */
[----:B------:R-:W-:-:S12]  /*c960*/  IMAD.MOV.U32 R0, RZ, RZ, R18 ;  /* 0x000000ffff007224 */ /* 0x000fd800078e0012 */
[----:B------:R-:W1:Y:S08]  /*c970*/  @P0 LDC R5, c[0x0][0x42c] ;  /* 0x00010b00ff050b82 */ /* 0x000e700000000800 */
[----:B------:R-:W3:Y:S01]  /*c980*/  @P0 LDC R6, c[0x0][0x430] ;  /* 0x00010c00ff060b82 */ /* 0x000ee20000000800 */
[----:B-1----:R-:W-:-:S05]  /*c990*/  @P0 IMAD.HI.U32 R5, R18, R5, RZ ;  /* 0x0000000512050227 */ /* 0x002fca00078e00ff */
[----:B---3--:R-:W-:Y:S02]  /*c9a0*/  @P0 SHF.R.U32.HI R0, RZ, R6, R5 ;  /* 0x00000006ff000219 */ /* 0x008fe40000011605 */
[----:B------:R-:W-:-:S04]  /*c9b0*/  ISETP.NE.U32.AND P0, PT, RZ, UR4, PT ;  /* 0x00000004ff007c0c */ /* 0x000fc8000bf05070 */
[----:B------:R-:W-:-:S04]  /*c9c0*/  ISETP.NE.AND.EX P0, PT, RZ, UR5, PT, P0 ;  /* 0x00000005ff007c0c */ /* 0x000fc8000bf05300 */
[----:B--2---:R-:W-:-:S09]  /*c9d0*/  SEL R7, R7, RZ, !P0 ;  /* 0x000000ff07077207 */ /* 0x004fd20004000000 */
.L_x_2101:
        /* <DEDUP_REMOVED lines=16> */
.L_x_2102:
        /* <DEDUP_REMOVED lines=18> */
.L_x_2173:
[----:B------:R-:W-:Y:S01]  /*cc00*/  UMOV UR4, 0xffffffff ;  /* 0xffffffff00047882 */ /* 0x000fe20000000000 */
[----:B0-----:R-:W-:Y:S02]  /*cc10*/  SHF.R.S32.HI R13, RZ, 0x1f, R4 ;  /* 0x0000001fff0d7819 */ /* 0x001fe40000011404 */
[----:B------:R-:W-:Y:S05]  /*cc20*/  BRA.DIV UR4, `(.L_x_2104) ;  /* 0x0000003604dc7947 */ /* 0x000fea000b800000 */
[----:B------:R-:W-:-:S13]  /*cc30*/  ELECT P6, URZ, PT ;  /* 0x00000000003f782f */ /* 0x000fda00038c0000 */
.L_x_2176:
[----:B------:R-:W-:Y:S05]  /*cc40*/  @!P6 BRA `(.L_x_2105) ;  /* 0x000000040010e947 */ /* 0x000fea0003800000 */
[----:B------:R-:W-:-:S04]  /*cc50*/  ISETP.NE.U32.AND P0, PT, R2, RZ, PT ;  /* 0x000000ff0200720c */ /* 0x000fc80003f05070 */
[----:B------:R-:W-:-:S13]  /*cc60*/  ISETP.NE.AND.EX P0, PT, R3, RZ, PT, P0 ;  /* 0x000000ff0300720c */ /* 0x000fda0003f05300 */
[----:B------:R-:W-:Y:S05]  /*cc70*/  @!P0 BRA `(.L_x_2106) ;  /* 0x0000000000488947 */ /* 0x000fea0003800000 */
[----:B------:R-:W0:Y:S01]  /*cc80*/  LDC R10, c[0x0][0x41c] ;  /* 0x00010700ff0a7b82 */ /* 0x000e220000000800 */
[----:B------:R-:W-:Y:S01]  /*cc90*/  IMAD.MOV.U32 R6, RZ, RZ, R5 ;  /* 0x000000ffff067224 */ /* 0x000fe200078e0005 */
[----:B------:R-:W-:Y:S01]  /*cca0*/  ULDC.64 UR4, c[0x0][0x408] ;  /* 0x0001020000047ab9 */ /* 0x000fe20000000a00 */
[----:B0-----:R-:W-:-:S13]  /*ccb0*/  ISETP.NE.AND P0, PT, R10, 0x1, PT ;  /* 0x000000010a00780c */ /* 0x001fda0003f05270 */
[----:B------:R-:W0:Y:S02]  /*ccc0*/  @P0 LDC.64 R8, c[0x0][0x420] ;  /* 0x00010800ff080b82 */ /* 0x000e240000000a00 */
[----:B0-----:R-:W-:-:S05]  /*ccd0*/  @P0 IMAD.HI.U32 R8, R5, R8, RZ ;  /* 0x0000000805080227 */ /* 0x001fca00078e00ff */
[----:B------:R-:W-:-:S04]  /*cce0*/  @P0 SHF.R.U32.HI R6, RZ, R9, R8 ;  /* 0x00000009ff060219 */ /* 0x000fc80000011608 */
[--C-:B------:R-:W-:Y:S01]  /*ccf0*/  SHF.R.S32.HI R9, RZ, 0x1f, R6.reuse ;  /* 0x0000001fff097819 */ /* 0x100fe20000011406 */
[----:B------:R-:W-:-:S04]  /*cd00*/  IMAD.MOV R8, RZ, RZ, -R6 ;  /* 0x000000ffff087224 */ /* 0x000fc800078e0a06 */
[----:B------:R-:W-:Y:S02]  /*cd10*/  IMAD R5, R10, R8, R5 ;  /* 0x000000080a057224 */ /* 0x000fe400078e0205 */
[----:B------:R-:W-:-:S04]  /*cd20*/  IMAD R8, R13, UR4, RZ ;  /* 0x000000040d087c24 */ /* 0x000fc8000f8e02ff */
[----:B------:R-:W-:Y:S02]  /*cd30*/  IMAD R10, R4, UR5, R8 ;  /* 0x00000005040a7c24 */ /* 0x000fe4000f8e0208 */
[----:B------:R-:W-:-:S04]  /*cd40*/  IMAD.MOV.U32 R8, RZ, RZ, R6 ;  /* 0x000000ffff087224 */ /* 0x000fc800078e0006 */
[----:B------:R-:W-:-:S04]  /*cd50*/  IMAD.WIDE.U32 R8, R4, UR4, R8 ;  /* 0x0000000404087c25 */ /* 0x000fc8000f8e0008 */
[----:B------:R-:W-:Y:S01]  /*cd60*/  IMAD.IADD R6, R9, 0x1, R10 ;  /* 0x0000000109067824 */ /* 0x000fe200078e020a */
[----:B------:R-:W-:-:S04]  /*cd70*/  LEA R10, P0, R8, R2, 0x2 ;  /* 0x00000002080a7211 */ /* 0x000fc800078010ff */
[----:B------:R-:W-:-:S05]  /*cd80*/  LEA.HI.X R11, R8, R3, R6, 0x2, P0 ;  /* 0x00000003080b7211 */ /* 0x000fca00000f1406 */
[----:B------:R0:W5:Y:S04]  /*cd90*/  LDG.E R6, desc[UR48][R10.64] ;  /* 0x000000300a067981 */ /* 0x000168000c1e1900 */
.L_x_2106:
        /* <DEDUP_REMOVED lines=9> */
.L_x_2177:
        /* <DEDUP_REMOVED lines=11> */
.L_x_2108:
        /* <DEDUP_REMOVED lines=27> */
.L_x_2105:
        /* <DEDUP_REMOVED lines=39> */
.L_x_2178:
[----:B------:R-:W-:Y:S05]  /*d300*/  BSYNC B0 ;  /* 0x0000000000007941 */ /* 0x000fea0003800000 */
.L_x_2109:
[----:B0-----:R-:W2:Y:S01]  /*d310*/  LDL R8, [R1+0x14] ;  /* 0x0000140001087983 */ /* 0x001ea20000100800 */
[----:B------:R-:W-:Y:S01]  /*d320*/  BSSY B0, `(.L_x_2111) ;  /* 0x0000185000007945 */ /* 0x000fe20003800000 */
[----:B--2---:R-:W-:-:S13]  /*d330*/  ISETP.GE.AND P0, PT, R8, 0x2, PT ;  /* 0x000000020800780c */ /* 0x004fda0003f06270 */
[----:B------:R-:W-:Y:S05]  /*d340*/  @!P0 BRA `(.L_x_2112) ;  /* 0x0000001800088947 */ /* 0x000fea0003800000 */
[C---:B------:R-:W-:Y:S01]  /*d350*/  LOP3.LUT R7, R8.reuse, 0x1, RZ, 0xc0, !PT ;  /* 0x0000000108077812 */ /* 0x040fe200078ec0ff */
[----:B------:R-:W-:Y:S01]  /*d360*/  VIADD R10, R8, 0xfffffffe ;  /* 0xfffffffe080a7836 */ /* 0x000fe20000000000 */
[----:B------:R-:W-:Y:S02]  /*d370*/  BSSY B1, `(.L_x_2113) ;  /* 0x0000088000017945 */ /* 0x000fe40003800000 */
[----:B------:R-:W-:Y:S01]  /*d380*/  ISETP.NE.U32.AND P0, PT, R7, 0x1, PT ;  /* 0x000000010700780c */ /* 0x000fe20003f05070 */
[----:B------:R-:W-:-:S12]  /*d390*/  IMAD.MOV.U32 R7, RZ, RZ, R10 ;  /* 0x000000ffff077224 */ /* 0x000fd800078e000a */
[----:B------:R-:W-:Y:S05]  /*d3a0*/  @!P0 BRA `(.L_x_2114) ;  /* 0x0000000800108947 */ /* 0x000fea0003800000 */
        /* <DEDUP_REMOVED lines=10> */
[----:B------:R-:W-:Y:S02]  /*d450*/  IMAD.MOV.U32 R8, RZ, RZ, R6 ;  /* 0x000000ffff087224 */ /* 0x000fe400078e0006 */
[----:B------:R-:W-:Y:S01]  /*d460*/  IMAD.MOV.U32 R7, RZ, RZ, R10 ;  /* 0x000000ffff077224 */ /* 0x000fe200078e000a */
        /* <DEDUP_REMOVED lines=8> */
[----:B------:R-:W-:Y:S01]  /*d4f0*/  @P0 SHF.R.U32.HI R7, RZ, R9, R8 ;  /* 0x00000009ff070219 */ /* 0x000fe20000011608 */
[----:B------:R-:W-:-:S03]  /*d500*/  IMAD R8, R13, UR4, RZ ;  /* 0x000000040d087c24 */ /* 0x000fc6000f8e02ff */
[--C-:B------:R-:W-:Y:S01]  /*d510*/  SHF.R.S32.HI R9, RZ, 0x1f, R7.reuse ;  /* 0x0000001fff097819 */ /* 0x100fe20000011407 */
        /* <DEDUP_REMOVED lines=9> */
.L_x_2117:
[----:B0-----:R-:W0:Y:S01]  /*d5b0*/  S2R R3, SR_CgaCtaId ;  /* 0x0000000000037919 */ /* 0x001e220000008800 */
[----:B------:R-:W-:-:S04]  /*d5c0*/  MOV R2, 0x400 ;  /* 0x0000040000027802 */ /* 0x000fc80000000f00 */
[----:B0-----:R-:W-:Y:S02]  /*d5d0*/  LEA R2, R3, R2, 0x18 ;  /* 0x0000000203027211 */ /* 0x001fe400078ec0ff */
[----:B------:R-:W-:-:S03]  /*d5e0*/  SHF.L.U32 R3, R12, 0x1f, RZ ;  /* 0x0000001f0c037819 */ /* 0x000fc600000006ff */
[----:B------:R-:W-:-:S04]  /*d5f0*/  IMAD R2, R11, 0x8, R2 ;  /* 0x000000080b027824 */ /* 0x000fc800078e0202 */
[----:B------:R-:W0:Y:S02]  /*d600*/  SYNCS.PHASECHK.TRANS64.TRYWAIT P0, [R2+URZ+0x28840], R3 ;  /* 0x02884003020075a7 */ /* 0x000e24000800017f */
[----:B0-----:R-:W-:Y:S05]  /*d610*/  @!P0 BRA `(.L_x_2118) ;  /* 0x0000002c00b48947 */ /* 0x001fea0003800000 */
.L_x_2179:
        /* <DEDUP_REMOVED lines=11> */
.L_x_2119:
[----:B------:R-:W2:Y:S04]  /*d6d0*/  LDL R17, [R1+0x4] ;  /* 0x0000040001117983 */ /* 0x000ea80000100800 */
[----:B0-----:R-:W3:Y:S01]  /*d6e0*/  LDL.LU R3, [R1+0x8] ;  /* 0x0000080001037983 */ /* 0x001ee20000300800 */
        /* <DEDUP_REMOVED lines=31> */
.L_x_2180:
        /* <DEDUP_REMOVED lines=13> */
.L_x_2121:
        /* <DEDUP_REMOVED lines=31> */
.L_x_2116:
[----:B------:R-:W-:Y:S05]  /*dba0*/  BSYNC B2 ;  /* 0x0000000000027941 */ /* 0x000fea0003800000 */
.L_x_2115:
[----:B------:R-:W2:Y:S04]  /*dbb0*/  LDL.LU R2, [R1+0x14] ;  /* 0x0000140001027983 */ /* 0x000ea80000300800 */
[----:B------:R0:W-:Y:S04]  /*dbc0*/  STL [R1], R11 ;  /* 0x0000000b01007387 */ /* 0x0001e80000100800 */
[----:B------:R0:W-:Y:S02]  /*dbd0*/  STL [R1+0x8], R12 ;  /* 0x0000080c01007387 */ /* 0x0001e40000100800 */
[----:B0-2---:R-:W-:-:S07]  /*dbe0*/  VIADD R7, R2, 0xfffffffd ;  /* 0xfffffffd02077836 */ /* 0x005fce0000000000 */
.L_x_2114:
[----:B------:R-:W-:Y:S05]  /*dbf0*/  BSYNC B1 ;  /* 0x0000000000017941 */ /* 0x000fea0003800000 */
.L_x_2113:
[----:B------:R-:W-:-:S13]  /*dc00*/  ISETP.NE.AND P0, PT, R10, RZ, PT ;  /* 0x000000ff0a00720c */ /* 0x000fda0003f05270 */
[----:B------:R-:W-:Y:S05]  /*dc10*/  @!P0 BRA `(.L_x_2112) ;  /* 0x0000000c00d48947 */ /* 0x000fea0003800000 */
[----:B------:R-:W-:-:S07]  /*dc20*/  IMAD.MOV.U32 R10, RZ, RZ, R6 ;  /* 0x000000ffff0a7224 */ /* 0x000fce00078e0006 */
.L_x_2136:
        /* <DEDUP_REMOVED lines=32> */
.L_x_2124:
[----:B------:R-:W1:Y:S01]  /*de30*/  S2R R3, SR_CgaCtaId ;  /* 0x0000000000037919 */ /* 0x000e620000008800 */
[----:B------:R-:W-:-:S04]  /*de40*/  MOV R2, 0x400 ;  /* 0x0000040000027802 */ /* 0x000fc80000000f00 */
[----:B-1----:R-:W-:Y:S02]  /*de50*/  LEA R2, R3, R2, 0x18 ;  /* 0x0000000203027211 */ /* 0x002fe400078ec0ff */
[----:B------:R-:W-:-:S03]  /*de60*/  SHF.L.U32 R3, R9, 0x1f, RZ ;  /* 0x0000001f09037819 */ /* 0x000fc600000006ff */
[----:B------:R-:W-:-:S04]  /*de70*/  IMAD R2, R8, 0x8, R2 ;  /* 0x0000000808027824 */ /* 0x000fc800078e0202 */
[----:B------:R-:W1:Y:S02]  /*de80*/  SYNCS.PHASECHK.TRANS64.TRYWAIT P0, [R2+URZ+0x28840], R3 ;  /* 0x02884003020075a7 */ /* 0x000e64000800017f */
[----:B-1----:R-:W-:Y:S05]  /*de90*/  @!P0 BRA `(.L_x_2125) ;  /* 0x0000002400bc8947 */ /* 0x002fea0003800000 */
.L_x_2181:
        /* <DEDUP_REMOVED lines=11> */
.L_x_2126:
        /* <DEDUP_REMOVED lines=33> */
.L_x_2182:
        /* <DEDUP_REMOVED lines=8> */
.L_x_2128:
        /* <DEDUP_REMOVED lines=29> */
.L_x_2123:
[----:B------:R-:W-:Y:S05]  /*e3b0*/  BSYNC B1 ;  /* 0x0000000000017941 */ /* 0x000fea0003800000 */
.L_x_2122:
        /* <DEDUP_REMOVED lines=31> */
.L_x_2131:
[----:B------:R-:W2:Y:S01]  /*e5b0*/  S2R R3, SR_CgaCtaId ;  /* 0x0000000000037919 */ /* 0x000ea20000008800 */
[----:B------:R-:W-:-:S04]  /*e5c0*/  MOV R2, 0x400 ;  /* 0x0000040000027802 */ /* 0x000fc80000000f00 */
[----:B--2---:R-:W-:Y:S02]  /*e5d0*/  LEA R2, R3, R2, 0x18 ;  /* 0x0000000203027211 */ /* 0x004fe400078ec0ff */
[----:B------:R-:W-:-:S03]  /*e5e0*/  SHF.L.U32 R3, R14, 0x1f, RZ ;  /* 0x0000001f0e037819 */ /* 0x000fc600000006ff */
[----:B------:R-:W-:-:S04]  /*e5f0*/  IMAD R2, R15, 0x8, R2 ;  /* 0x000000080f027824 */ /* 0x000fc800078e0202 */
[----:B------:R-:W2:Y:S02]  /*e600*/  SYNCS.PHASECHK.TRANS64.TRYWAIT P0, [R2+URZ+0x28840], R3 ;  /* 0x02884003020075a7 */ /* 0x000ea4000800017f */
[----:B--2---:R-:W-:Y:S05]  /*e610*/  @!P0 BRA `(.L_x_2132) ;  /* 0x0000002000048947 */ /* 0x004fea0003800000 */
.L_x_2183:
        /* <DEDUP_REMOVED lines=11> */
.L_x_2133:
        /* <DEDUP_REMOVED lines=33> */
.L_x_2184:
        /* <DEDUP_REMOVED lines=8> */
.L_x_2135:
        /* <DEDUP_REMOVED lines=28> */
.L_x_2130:
[----:B------:R-:W-:Y:S05]  /*eb20*/  BSYNC B1 ;  /* 0x0000000000017941 */ /* 0x000fea0003800000 */
.L_x_2129:
[C---:B------:R-:W-:Y:S01]  /*eb30*/  ISETP.GT.AND P0, PT, R7.reuse, 0x1, PT ;  /* 0x000000010700780c */ /* 0x040fe20003f04270 */
[----:B------:R-:W-:-:S04]  /*eb40*/  VIADD R2, R7, 0xfffffffe ;  /* 0xfffffffe07027836 */ /* 0x000fc80000000000 */
[----:B------:R-:W-:-:S08]  /*eb50*/  IMAD.MOV.U32 R7, RZ, RZ, R2 ;  /* 0x000000ffff077224 */ /* 0x000fd000078e0002 */
[----:B------:R-:W-:Y:S05]  /*eb60*/  @P0 BRA `(.L_x_2136) ;  /* 0xfffffff000300947 */ /* 0x000fea000383ffff */
.L_x_2112:
[----:B------:R-:W-:Y:S05]  /*eb70*/  BSYNC B0 ;  /* 0x0000000000007941 */ /* 0x000fea0003800000 */
.L_x_2111:
        /* <DEDUP_REMOVED lines=17> */
.L_x_2138:
[----:B------:R-:W-:Y:S05]  /*ec90*/  BSYNC B0 ;  /* 0x0000000000007941 */ /* 0x000fea0003800000 */
.L_x_2137:
        /* <DEDUP_REMOVED lines=11> */
.L_x_2185:
        /* <DEDUP_REMOVED lines=11> */
.L_x_2142:
        /* <DEDUP_REMOVED lines=27> */
.L_x_2140:
[----:B------:R-:W-:Y:S05]  /*efb0*/  BSYNC B0 ;  /* 0x0000000000007941 */ /* 0x000fea0003800000 */
.L_x_2139:
        /* <DEDUP_REMOVED lines=9> */
.L_x_2097:
[----:B------:R-:W-:Y:S05]  /*f050*/  BSYNC B6 ;  /* 0x0000000000067941 */ /* 0x000fea0003800000 */
.L_x_2095:
[----:B------:R-:W-:-:S03]  /*f060*/  UMOV UR4, 0xffffffff ;  /* 0xffffffff00047882 */ /* 0x000fc60000000000 */
[----:B------:R-:W-:Y:S05]  /*f070*/  BRA.DIV UR4, `(.L_x_2143) ;  /* 0x0000001604a87947 */ /* 0x000fea000b800000 */
[----:B------:R2:W3:Y:S04]  /*f080*/  SHFL.IDX PT, R4, R16, RZ, 0x1f ;  /* 0x00001fff10047589 */ /* 0x0004e800000e0000 */
[----:B------:R2:W4:Y:S02]  /*f090*/  SHFL.IDX PT, R7, R16, 0x1, 0x1f ;  /* 0x00201f0010077f89 */ /* 0x00052400000e0000 */
.L_x_2189:
        /* <DEDUP_REMOVED lines=13> */
.L_x_2145:
[----:B------:R-:W-:Y:S05]  /*f170*/  BSYNC B0 ;  /* 0x0000000000007941 */ /* 0x000fea0003800000 */
.L_x_2144:
        /* <DEDUP_REMOVED lines=23> */
.L_x_2197:
[----:B------:R-:W-:Y:S02]  /*f2f0*/  ULDC UR4, c[0x0][0xc10] ;  /* 0x0003040000047ab9 */ /* 0x000fe40000000800 */
[----:B------:R-:W-:-:S04]  /*f300*/  IMAD.U32 R5, RZ, RZ, UR4 ;  /* 0x00000004ff057e24 */ /* 0x000fc8000f8e00ff */
[----:B-1----:R-:W-:-:S04]  /*f310*/  IMAD R14, R14, R5, RZ ;  /* 0x000000050e0e7224 */ /* 0x002fc800078e02ff */
[----:B----4-:R-:W-:-:S05]  /*f320*/  IMAD.IADD R7, R7, 0x1, R14 ;  /* 0x0000000107077824 */ /* 0x010fca00078e020e */
[----:B---3--:R-:W-:-:S13]  /*f330*/  ISETP.GT.AND P0, PT, R7, R4, PT ;  /* 0x000000040700720c */ /* 0x008fda0003f04270 */
[----:B------:R-:W-:Y:S05]  /*f340*/  @P0 BRA `(.L_x_2147) ;  /* 0x0000000000b40947 */ /* 0x000fea0003800000 */
[----:B------:R-:W1:Y:S02]  /*f350*/  LDC R0, c[0x0][0xc14] ;  /* 0x00030500ff007b82 */ /* 0x000e640000000800 */
.L_x_2152:
        /* <DEDUP_REMOVED lines=14> */
.L_x_2150:
[----:B------:R-:W-:Y:S05]  /*f440*/  BSYNC B0 ;  /* 0x0000000000007941 */ /* 0x000fea0003800000 */
.L_x_2149:
        /* <DEDUP_REMOVED lines=23> */
.L_x_2205:
[----:B------:R-:W-:Y:S02]  /*f5c0*/  ULDC UR4, c[0x0][0xc10] ;  /* 0x0003040000047ab9 */ /* 0x000fe40000000800 */
[----:B------:R-:W-:-:S04]  /*f5d0*/  IMAD.U32 R5, RZ, RZ, UR4 ;  /* 0x00000004ff057e24 */ /* 0x000fc8000f8e00ff */
[----:B-1----:R-:W-:-:S04]  /*f5e0*/  IMAD R14, R14, R5, RZ ;  /* 0x000000050e0e7224 */ /* 0x002fc800078e02ff */
[----:B------:R-:W-:-:S05]  /*f5f0*/  IMAD.IADD R7, R14, 0x1, R7 ;  /* 0x000000010e077824 */ /* 0x000fca00078e0207 */
[----:B------:R-:W-:-:S13]  /*f600*/  ISETP.GT.AND P0, PT, R7, R4, PT ;  /* 0x000000040700720c */ /* 0x000fda0003f04270 */
[----:B------:R-:W-:Y:S05]  /*f610*/  @!P0 BRA `(.L_x_2152) ;  /* 0xfffffffc00508947 */ /* 0x000fea000383ffff */
.L_x_2147:
        /* <DEDUP_REMOVED lines=8> */
.L_x_2209:
[----:B------:R-:W-:Y:S01]  /*f6a0*/  ISETP.NE.AND P0, PT, R3, RZ, PT ;  /* 0x000000ff0300720c */ /* 0x000fe20003f05270 */
[----:B------:R-:W-:-:S12]  /*f6b0*/  IMAD.MOV.U32 R7, RZ, RZ, RZ ;  /* 0x000000ffff077224 */ /* 0x000fd800078e00ff */
[----:B------:R-:W-:Y:S05]  /*f6c0*/  @!P0 BRA `(.L_x_2154) ;  /* 0x0000000000108947 */ /* 0x000fea0003800000 */
[----:B------:R-:W-:Y:S01]  /*f6d0*/  UMOV UR4, 0xffffffff ;  /* 0xffffffff00047882 */ /* 0x000fe20000000000 */
[----:B------:R-:W-:Y:S02]  /*f6e0*/  VIADD R12, R6, 0xffffffff ;  /* 0xffffffff060c7836 */ /* 0x000fe40000000000 */
[----:B------:R-:W-:Y:S05]  /*f6f0*/  BRA.DIV UR4, `(.L_x_2155) ;  /* 0x0000001a043c7947 */ /* 0x000fea000b800000 */
[----:B------:R3:W4:Y:S02]  /*f700*/  SHFL.IDX PT, R7, R2, R12, 0x1f ;  /* 0x00001f0c02077589 */ /* 0x00072400000e0000 */
.L_x_2154:
        /* <DEDUP_REMOVED lines=67> */
.L_x_2148:
[----:B------:R-:W-:Y:S01]  /*fb40*/  UMOV UR4, URZ ;  /* 0x0000003f00047c82 */ /* 0x000fe20008000000 */
[----:B------:R-:W-:Y:S01]  /*fb50*/  UMOV UR5, URZ ;  /* 0x0000003f00057c82 */ /* 0x000fe20008000000 */
[----:B------:R-:W-:Y:S01]  /*fb60*/  ULDC UR6, c[0x0][0xc14] ;  /* 0x0003050000067ab9 */ /* 0x000fe20000000800 */
[----:B--2---:R-:W-:Y:S02]  /*fb70*/  IMAD.MOV.U32 R16, RZ, RZ, R4 ;  /* 0x000000ffff107224 */ /* 0x004fe400078e0004 */
[----:B------:R-:W-:Y:S02]  /*fb80*/  IMAD.U32 R17, RZ, RZ, UR4 ;  /* 0x00000004ff117e24 */ /* 0x000fe4000f8e00ff */
[----:B------:R-:W-:Y:S02]  /*fb90*/  IMAD.U32 R18, RZ, RZ, UR5 ;  /* 0x00000005ff127e24 */ /* 0x000fe4000f8e00ff */
[----:B------:R-:W-:-:S07]  /*fba0*/  IMAD.U32 R19, RZ, RZ, UR6 ;  /* 0x00000006ff137e24 */ /* 0x000fce000f8e00ff */
.L_x_2156:
        /* <DEDUP_REMOVED lines=12> */
.L_x_2091:
        /* <DEDUP_REMOVED lines=12> */
.L_x_2212:
[----:B------:R-:W-:Y:S05]  /*fd30*/  BSYNC B0 ;  /* 0x0000000000007941 */ /* 0x000fea0003800000 */
.L_x_2158:
[----:B------:R-:W-:-:S03]  /*fd40*/  UMOV UR4, 0xffffffff ;  /* 0xffffffff00047882 */ /* 0x000fc60000000000 */
[----:B------:R-:W-:Y:S05]  /*fd50*/  BRA.DIV UR4, `(.L_x_2160) ;  /* 0x0000001204e07947 */ /* 0x000fea000b800000 */
[----:B------:R-:W2:Y:S02]  /*fd60*/  S2R R2, SR_TID.X ;  /* 0x0000000000027919 */ /* 0x000ea40000002100 */
[----:B--2---:R-:W-:-:S04]  /*fd70*/  SHF.R.U32.HI R2, RZ, 0x5, R2 ;  /* 0x00000005ff027819 */ /* 0x004fc80000011602 */
[----:B------:R-:W-:-:S05]  /*fd80*/  LOP3.LUT R2, R2, 0x3, RZ, 0xc0, !PT ;  /* 0x0000000302027812 */ /* 0x000fca00078ec0ff */
[----:B------:R2:W3:Y:S02]  /*fd90*/  SHFL.IDX PT, R14, R2, RZ, 0x1f ;  /* 0x00001fff020e7589 */ /* 0x0004e400000e0000 */
.L_x_2215:
[----:B---3--:R-:W-:Y:S01]  /*fda0*/  ISETP.NE.AND P0, PT, R14, RZ, PT ;  /* 0x000000ff0e00720c */ /* 0x008fe20003f05270 */
[----:B------:R-:W-:-:S12]  /*fdb0*/  BSSY B0, `(.L_x_2161) ;  /* 0x0000027000007945 */ /* 0x000fd80003800000 */
[----:B------:R-:W-:Y:S05]  /*fdc0*/  @P0 BRA `(.L_x_2162) ;  /* 0x0000000000940947 */ /* 0x000fea0003800000 */
[----:B------:R-:W-:-:S03]  /*fdd0*/  UMOV UR4, 0xffffffff ;  /* 0xffffffff00047882 */ /* 0x000fc60000000000 */
[----:B------:R-:W-:Y:S05]  /*fde0*/  BRA.DIV UR4, `(.L_x_2163) ;  /* 0x0000001204f07947 */ /* 0x000fea000b800000 */
[----:B------:R-:W-:-:S13]  /*fdf0*/  ELECT P6, URZ, PT ;  /* 0x00000000003f782f */ /* 0x000fda00038c0000 */
.L_x_2218:
[----:B------:R-:W-:Y:S05]  /*fe00*/  @!P6 BRA `(.L_x_2162) ;  /* 0x000000000084e947 */ /* 0x000fea0003800000 */
[----:B------:R-:W-:-:S06]  /*fe10*/  ULOP3.LUT UR4, UR36, 0x2, URZ, 0xfc, !UPT ;  /* 0x0000000224047892 */ /* 0x000fcc000f8efc3f */
[----:B--2---:R-:W-:-:S05]  /*fe20*/  IMAD.U32 R2, RZ, RZ, UR4 ;  /* 0x00000004ff027e24 */ /* 0x004fca000f8e00ff */
[----:B------:R-:W-:-:S13]  /*fe30*/  ISETP.NE.AND P2, PT, R2, 0x3, PT ;  /* 0x000000030200780c */ /* 0x000fda0003f45270 */
[----:B------:R-:W-:Y:S05]  /*fe40*/  @!P2 BRA `(.L_x_2164) ;  /* 0x000000000004a947 */ /* 0x000fea0003800000 */
[----:B------:R-:W-:Y:S01]  /*fe50*/  BPT.TRAP 0x1 ;  /* 0x000000040000795c */ /* 0x000fe20000300000 */
.L_x_2164:
        /* <DEDUP_REMOVED lines=14> */
.L_x_2219:
[----:B------:R-:W2:Y:S02]  /*ff40*/  SYNCS.PHASECHK.TRANS64.TRYWAIT P0, [R7+URZ], R2 ;  /* 0x00000002070075a7 */ /* 0x000ea4000800017f */
[----:B--2---:R-:W-:Y:S05]  /*ff50*/  @!P0 BRA `(.L_x_2166) ;  /* 0x0000001000c88947 */ /* 0x004fea0003800000 */
.L_x_2220:
[----:B------:R-:W-:Y:S05]  /*ff60*/  @!P2 BRA `(.L_x_2167) ;  /* 0x000000000004a947 */ /* 0x000fea0003800000 */
[----:B------:R-:W-:Y:S01]  /*ff70*/  BPT.TRAP 0x1 ;  /* 0x000000040000795c */ /* 0x000fe20000300000 */
.L_x_2167:
[----:B------:R-:W3:Y:S01]  /*ff80*/  LDL.LU R4, [R1] ;  /* 0x0000000001047983 */ /* 0x000ee20000300800 */
[----:B------:R-:W-:-:S04]  /*ff90*/  VIADD R0, R0, 0x28860 ;  /* 0x0002886000007836 */ /* 0x000fc80000000000 */
[----:B---3--:R-:W-:-:S04]  /*ffa0*/  IMAD R4, R4, 0x8, R0 ;  /* 0x0000000804047824 */ /* 0x008fc800078e0200 */
[----:B------:R-:W3:Y:S02]  /*ffb0*/  SYNCS.PHASECHK.TRANS64.TRYWAIT P0, [R4+URZ], R5 ;  /* 0x00000005040075a7 */ /* 0x000ee4000800017f */
[----:B---3--:R-:W-:Y:S05]  /*ffc0*/  @!P0 BRA `(.L_x_2168) ;  /* 0x0000001000c08947 */ /* 0x008fea0003800000 */
.L_x_2221:
[----:B------:R-:W-:-:S07]  /*ffd0*/  IMAD R3, R3, 0x8, R0 ;  /* 0x0000000803037824 */ /* 0x000fce00078e0200 */
.L_x_2169:
[----:B----4-:R4:W0:Y:S02]  /*ffe0*/  SYNCS.PHASECHK.TRANS64.TRYWAIT P0, [R3+URZ], R2 ;  /* 0x00000002030075a7 */ /* 0x010824000800017f */
[----:B0-----:R-:W-:Y:S05]  /*fff0*/  @!P0 NANOSLEEP.SYNCS 0x989680 ;  /* 0x009896800000895d */ /* 0x001fea0003900000 */
[----:B------:R-:W0:Y:S02]  /*10000*/  @!P0 SYNCS.PHASECHK.TRANS64 P0, [R3+URZ], R2 ;  /* 0x00000002030085a7 */ /* 0x000e24000800007f */
[----:B0-----:R-:W-:Y:S05]  /*10010*/  @!P0 BRA `(.L_x_2169) ;  /* 0xfffffffc00f08947 */ /* 0x001fea000383ffff */
.L_x_2162:
[----:B------:R-:W-:Y:S05]  /*10020*/  BSYNC B0 ;  /* 0x0000000000007941 */ /* 0x000fea0003800000 */
.L_x_2161:
[----:B------:R-:W-:Y:S05]  /*10030*/  EXIT ;  /* 0x000000000000794d */ /* 0x000fea0003800000 */
.L_x_2035:
[----:B0-----:R-:W-:-:S04]  /*10040*/  IMAD.U32 R3, RZ, RZ, UR41 ;  /* 0x00000029ff037e24 */ /* 0x001fc8000f8e00ff */
[----:B------:R0:W1:Y:S03]  /*10050*/  SYNCS.PHASECHK.TRANS64.TRYWAIT P1, [R3+URZ+0x28800], R0 ;  /* 0x02880000030075a7 */ /* 0x000066000802017f */
[----:B-1----:R-:W-:Y:S05]  /*10060*/  @!P1 NANOSLEEP.SYNCS 0x989680 ;  /* 0x009896800000995d */ /* 0x002fea0003900000 */
[----:B------:R-:W1:Y:S02]  /*10070*/  @!P1 SYNCS.PHASECHK.TRANS64 P1, [R3+URZ+0x28800], R0 ;  /* 0x02880000030095a7 */ /* 0x000e64000802007f */
[----:B-1----:R-:W-:Y:S05]  /*10080*/  @!P1 BRA `(.L_x_2035) ;  /* 0xfffffffc00ec9947 */ /* 0x002fea000383ffff */
[----:B------:R-:W-:Y:S05]  /*10090*/  BRA `(.L_x_2170) ;  /* 0xffffff1400d47947 */ /* 0x000fea000383ffff */
.L_x_2039:
[----:B-1----:R1:W2:Y:S02]  /*100a0*/  SYNCS.PHASECHK.TRANS64.TRYWAIT P2, [R3+URZ+0x28830], R0 ;  /* 0x02883000030075a7 */ /* 0x0022a4000804017f */
[----:B--2---:R-:W-:Y:S05]  /*100b0*/  @!P2 NANOSLEEP.SYNCS 0x989680 ;  /* 0x009896800000a95d */ /* 0x004fea0003900000 */
[----:B------:R-:W2:Y:S02]  /*100c0*/  @!P2 SYNCS.PHASECHK.TRANS64 P2, [R3+URZ+0x28830], R0 ;  /* 0x028830000300a5a7 */ /* 0x000ea4000804007f */
[----:B--2---:R-:W-:Y:S05]  /*100d0*/  @!P2 BRA `(.L_x_2039) ;  /* 0xfffffffc00f0a947 */ /* 0x004fea000383ffff */
[----:B------:R-:W-:Y:S05]  /*100e0*/  BRA `(.L_x_2038) ;  /* 0xffffff1400fc7947 */ /* 0x000fea000383ffff */
.L_x_2044:
[----:B-1----:R-:W-:-:S04]  /*100f0*/  IMAD.U32 R5, RZ, RZ, UR6 ;  /* 0x00000006ff057e24 */ /* 0x002fc8000f8e00ff */
[----:B------:R1:W2:Y:S03]  /*10100*/  SYNCS.PHASECHK.TRANS64.TRYWAIT P2, [R5+URZ+0x28830], R0 ;  /* 0x02883000050075a7 */ /* 0x0002a6000804017f */
[----:B--2---:R-:W-:Y:S05]  /*10110*/  @!P2 NANOSLEEP.SYNCS 0x989680 ;  /* 0x009896800000a95d */ /* 0x004fea0003900000 */
[----:B------:R-:W2:Y:S02]  /*10120*/  @!P2 SYNCS.PHASECHK.TRANS64 P2, [R5+URZ+0x28830], R0 ;  /* 0x028830000500a5a7 */ /* 0x000ea4000804007f */
[----:B--2---:R-:W-:Y:S05]  /*10130*/  @!P2 BRA `(.L_x_2044) ;  /* 0xfffffffc00eca947 */ /* 0x004fea000383ffff */
[----:B------:R-:W-:Y:S05]  /*10140*/  BRA `(.L_x_2041) ;  /* 0xffffff3c00c87947 */ /* 0x000fea000383ffff */
.L_x_2048:
[----:B-1----:R-:W-:-:S04]  /*10150*/  IMAD.U32 R5, RZ, RZ, UR6 ;  /* 0x00000006ff057e24 */ /* 0x002fc8000f8e00ff */
[----:B------:R1:W2:Y:S03]  /*10160*/  SYNCS.PHASECHK.TRANS64.TRYWAIT P2, [R5+URZ+0x28850], R0 ;  /* 0x02885000050075a7 */ /* 0x0002a6000804017f */
[----:B--2---:R-:W-:Y:S05]  /*10170*/  @!P2 NANOSLEEP.SYNCS 0x989680 ;  /* 0x009896800000a95d */ /* 0x004fea0003900000 */
[----:B------:R-:W2:Y:S02]  /*10180*/  @!P2 SYNCS.PHASECHK.TRANS64 P2, [R5+URZ+0x28850], R0 ;  /* 0x028850000500a5a7 */ /* 0x000ea4000804007f */
[----:B--2---:R-:W-:Y:S05]  /*10190*/  @!P2 BRA `(.L_x_2048) ;  /* 0xfffffffc00eca947 */ /* 0x004fea000383ffff */
[----:B------:R-:W-:Y:S05]  /*101a0*/  BRA `(.L_x_2045) ;  /* 0xffffff4000887947 */ /* 0x000fea000383ffff */
.L_x_2054:
[----:B-1----:R-:W-:-:S04]  /*101b0*/  IMAD.U32 R5, RZ, RZ, UR6 ;  /* 0x00000006ff057e24 */ /* 0x002fc8000f8e00ff */
[----:B------:R1:W2:Y:S03]  /*101c0*/  SYNCS.PHASECHK.TRANS64.TRYWAIT P2, [R5+URZ+0x28830], R0 ;  /* 0x02883000050075a7 */ /* 0x0002a6000804017f */
[----:B--2---:R-:W-:Y:S05]  /*101d0*/  @!P2 NANOSLEEP.SYNCS 0x989680 ;  /* 0x009896800000a95d */ /* 0x004fea0003900000 */
[----:B------:R-:W2:Y:S02]  /*101e0*/  @!P2 SYNCS.PHASECHK.TRANS64 P2, [R5+URZ+0x28830], R0 ;  /* 0x028830000500a5a7 */ /* 0x000ea4000804007f */
[----:B--2---:R-:W-:Y:S05]  /*101f0*/  @!P2 BRA `(.L_x_2054) ;  /* 0xfffffffc00eca947 */ /* 0x004fea000383ffff */
[----:B------:R-:W-:Y:S05]  /*10200*/  BRA `(.L_x_2051) ;  /* 0xffffff6400d07947 */ /* 0x000fea000383ffff */
.L_x_2058:
[----:B-1----:R-:W-:-:S04]  /*10210*/  IMAD.U32 R5, RZ, RZ, UR6 ;  /* 0x00000006ff057e24 */ /* 0x002fc8000f8e00ff */
[----:B------:R1:W2:Y:S03]  /*10220*/  SYNCS.PHASECHK.TRANS64.TRYWAIT P2, [R5+URZ+0x28850], R0 ;  /* 0x02885000050075a7 */ /* 0x0002a6000804017f */
[----:B--2---:R-:W-:Y:S05]  /*10230*/  @!P2 NANOSLEEP.SYNCS 0x989680 ;  /* 0x009896800000a95d */ /* 0x004fea0003900000 */
[----:B------:R-:W2:Y:S02]  /*10240*/  @!P2 SYNCS.PHASECHK.TRANS64 P2, [R5+URZ+0x28850], R0 ;  /* 0x028850000500a5a7 */ /* 0x000ea4000804007f */
[----:B--2---:R-:W-:Y:S05]  /*10250*/  @!P2 BRA `(.L_x_2058) ;  /* 0xfffffffc00eca947 */ /* 0x004fea000383ffff */
[----:B------:R-:W-:Y:S05]  /*10260*/  BRA `(.L_x_2055) ;  /* 0xffffff6800907947 */ /* 0x000fea000383ffff */
.L_x_2063:
[----:B-1----:R-:W-:-:S04]  /*10270*/  IMAD.U32 R7, RZ, RZ, UR5 ;  /* 0x00000005ff077e24 */ /* 0x002fc8000f8e00ff */
[----:B------:R1:W2:Y:S03]  /*10280*/  SYNCS.PHASECHK.TRANS64.TRYWAIT P0, [R7+URZ+0x28850], R6 ;  /* 0x02885006070075a7 */ /* 0x0002a6000800017f */
[----:B--2---:R-:W-:Y:S05]  /*10290*/  @!P0 NANOSLEEP.SYNCS 0x989680 ;  /* 0x009896800000895d */ /* 0x004fea0003900000 */
[----:B------:R-:W2:Y:S02]  /*102a0*/  @!P0 SYNCS.PHASECHK.TRANS64 P0, [R7+URZ+0x28850], R6 ;  /* 0x02885006070085a7 */ /* 0x000ea4000800007f */
[----:B--2---:R-:W-:Y:S05]  /*102b0*/  @!P0 BRA `(.L_x_2063) ;  /* 0xfffffffc00ec8947 */ /* 0x004fea000383ffff */
[----:B------:R-:W-:Y:S05]  /*102c0*/  BRA `(.L_x_2062) ;  /* 0xffffff8400707947 */ /* 0x000fea000383ffff */
.L_x_2103:
        /* <DEDUP_REMOVED lines=11> */
.L_x_2172:
[----:B------:R-:W-:Y:S05]  /*10380*/  BSYNC B0 ;  /* 0x0000000000007941 */ /* 0x000fea0003800000 */
.L_x_2171:
[----:B------:R-:W-:Y:S05]  /*10390*/  BRA `(.L_x_2173) ;  /* 0xffffffc800187947 */ /* 0x000fea000383ffff */
.L_x_2104:
[----:B------:R-:W-:Y:S01]  /*103a0*/  BSSY B0, `(.L_x_2174) ;  /* 0x0000006000007945 */ /* 0x000fe20003800000 */
[----:B------:R-:W-:-:S07]  /*103b0*/  IMAD.MOV.U32 R15, RZ, RZ, -0x1 ;  /* 0xffffffffff0f7424 */ /* 0x000fce00078e00ff */
[----:B------:R-:W-:Y:S05]  /*103c0*/  WARPSYNC.COLLECTIVE R15, `(.L_x_2175) ;  /* 0x000000000f0c7348 */ /* 0x000fea0003c00000 */
[----:B------:R-:W-:Y:S02]  /*103d0*/  ELECT P6, UR62, PT ;  /* 0x00000000003e782f */ /* 0x000fe400038c0000 */
[----:B------:R-:W-:Y:S01]  /*103e0*/  MOV R14, UR62 ;  /* 0x0000003e000e7c02 */ /* 0x000fe20008000f00 */
[----:B------:R-:W-:Y:S10]  /*103f0*/  ENDCOLLECTIVE ;  /* 0x000000000000791b */ /* 0x000ff40003800000 */
.L_x_2175:
[----:B------:R-:W-:Y:S05]  /*10400*/  BSYNC B0 ;  /* 0x0000000000007941 */ /* 0x000fea0003800000 */
.L_x_2174:
[----:B------:R-:W-:Y:S05]  /*10410*/  BRA `(.L_x_2176) ;  /* 0xffffffc800087947 */ /* 0x000fea000383ffff */
.L_x_2107:
[----:B0-----:R0:W1:Y:S02]  /*10420*/  SYNCS.PHASECHK.TRANS64.TRYWAIT P0, [R8+URZ+0x28840], R9 ;  /* 0x02884009080075a7 */ /* 0x001064000800017f */
[----:B-1----:R-:W-:Y:S05]  /*10430*/  @!P0 NANOSLEEP.SYNCS 0x989680 ;  /* 0x009896800000895d */ /* 0x002fea0003900000 */
[----:B------:R-:W1:Y:S02]  /*10440*/  @!P0 SYNCS.PHASECHK.TRANS64 P0, [R8+URZ+0x28840], R9 ;  /* 0x02884009080085a7 */ /* 0x000e64000800007f */
[----:B-1----:R-:W-:Y:S05]  /*10450*/  @!P0 BRA `(.L_x_2107) ;  /* 0xfffffffc00f08947 */ /* 0x002fea000383ffff */
[----:B------:R-:W-:Y:S05]  /*10460*/  BRA `(.L_x_2177) ;  /* 0xffffffc800707947 */ /* 0x000fea000383ffff */
.L_x_2110:
        /* <DEDUP_REMOVED lines=8> */
.L_x_2118:
[----:B0-----:R0:W1:Y:S02]  /*104f0*/  SYNCS.PHASECHK.TRANS64.TRYWAIT P0, [R2+URZ+0x28840], R3 ;  /* 0x02884003020075a7 */ /* 0x001064000800017f */
[----:B-1----:R-:W-:Y:S05]  /*10500*/  @!P0 NANOSLEEP.SYNCS 0x989680 ;  /* 0x009896800000895d */ /* 0x002fea0003900000 */
[----:B------:R-:W1:Y:S02]  /*10510*/  @!P0 SYNCS.PHASECHK.TRANS64 P0, [R2+URZ+0x28840], R3 ;  /* 0x02884003020085a7 */ /* 0x000e64000800007f */
[----:B-1----:R-:W-:Y:S05]  /*10520*/  @!P0 BRA `(.L_x_2118) ;  /* 0xfffffffc00f08947 */ /* 0x002fea000383ffff */
[----:B------:R-:W-:Y:S05]  /*10530*/  BRA `(.L_x_2179) ;  /* 0xffffffd000387947 */ /* 0x000fea000383ffff */
.L_x_2120:
[----:B0-----:R0:W1:Y:S02]  /*10540*/  SYNCS.PHASECHK.TRANS64.TRYWAIT P0, [R2+URZ+0x60], R3 ;  /* 0x00006003020075a7 */ /* 0x001064000800017f */
[----:B-1----:R-:W-:Y:S05]  /*10550*/  @!P0 NANOSLEEP.SYNCS 0x989680 ;  /* 0x009896800000895d */ /* 0x002fea0003900000 */
[----:B------:R-:W1:Y:S02]  /*10560*/  @!P0 SYNCS.PHASECHK.TRANS64 P0, [R2+URZ+0x60], R3 ;  /* 0x00006003020085a7 */ /* 0x000e64000800007f */
[----:B-1----:R-:W-:Y:S05]  /*10570*/  @!P0 BRA `(.L_x_2120) ;  /* 0xfffffffc00f08947 */ /* 0x002fea000383ffff */
[----:B------:R-:W-:Y:S05]  /*10580*/  BRA `(.L_x_2180) ;  /* 0xffffffd000d47947 */ /* 0x000fea000383ffff */
.L_x_2125:
[----:B-1----:R1:W2:Y:S02]  /*10590*/  SYNCS.PHASECHK.TRANS64.TRYWAIT P0, [R2+URZ+0x28840], R3 ;  /* 0x02884003020075a7 */ /* 0x0022a4000800017f */
[----:B--2---:R-:W-:Y:S05]  /*105a0*/  @!P0 NANOSLEEP.SYNCS 0x989680 ;  /* 0x009896800000895d */ /* 0x004fea0003900000 */
[----:B------:R-:W2:Y:S02]  /*105b0*/  @!P0 SYNCS.PHASECHK.TRANS64 P0, [R2+URZ+0x28840], R3 ;  /* 0x02884003020085a7 */ /* 0x000ea4000800007f */
[----:B--2---:R-:W-:Y:S05]  /*105c0*/  @!P0 BRA `(.L_x_2125) ;  /* 0xfffffffc00f08947 */ /* 0x004fea000383ffff */
[----:B------:R-:W-:Y:S05]  /*105d0*/  BRA `(.L_x_2181) ;  /* 0xffffffd800307947 */ /* 0x000fea000383ffff */
.L_x_2127:
[----:B0-----:R0:W1:Y:S02]  /*105e0*/  SYNCS.PHASECHK.TRANS64.TRYWAIT P1, [R2+URZ+0x60], R3 ;  /* 0x00006003020075a7 */ /* 0x001064000802017f */
[----:B-1----:R-:W-:Y:S05]  /*105f0*/  @!P1 NANOSLEEP.SYNCS 0x989680 ;  /* 0x009896800000995d */ /* 0x002fea0003900000 */
[----:B------:R-:W1:Y:S02]  /*10600*/  @!P1 SYNCS.PHASECHK.TRANS64 P1, [R2+URZ+0x60], R3 ;  /* 0x00006003020095a7 */ /* 0x000e64000802007f */
[----:B-1----:R-:W-:Y:S05]  /*10610*/  @!P1 BRA `(.L_x_2127) ;  /* 0xfffffffc00f09947 */ /* 0x002fea000383ffff */
[----:B------:R-:W-:Y:S05]  /*10620*/  BRA `(.L_x_2182) ;  /* 0xffffffd800cc7947 */ /* 0x000fea000383ffff */
.L_x_2132:
[----:B--2---:R2:W3:Y:S02]  /*10630*/  SYNCS.PHASECHK.TRANS64.TRYWAIT P0, [R2+URZ+0x28840], R3 ;  /* 0x02884003020075a7 */ /* 0x0044e4000800017f */
[----:B---3--:R-:W-:Y:S05]  /*10640*/  @!P0 NANOSLEEP.SYNCS 0x989680 ;  /* 0x009896800000895d */ /* 0x008fea0003900000 */
[----:B------:R-:W3:Y:S02]  /*10650*/  @!P0 SYNCS.PHASECHK.TRANS64 P0, [R2+URZ+0x28840], R3 ;  /* 0x02884003020085a7 */ /* 0x000ee4000800007f */
[----:B---3--:R-:W-:Y:S05]  /*10660*/  @!P0 BRA `(.L_x_2132) ;  /* 0xfffffffc00f08947 */ /* 0x008fea000383ffff */
[----:B------:R-:W-:Y:S05]  /*10670*/  BRA `(.L_x_2183) ;  /* 0xffffffdc00e87947 */ /* 0x000fea000383ffff */
.L_x_2134:
[----:B0-----:R0:W1:Y:S02]  /*10680*/  SYNCS.PHASECHK.TRANS64.TRYWAIT P1, [R2+URZ+0x60], R9 ;  /* 0x00006009020075a7 */ /* 0x001064000802017f */
[----:B-1----:R-:W-:Y:S05]  /*10690*/  @!P1 NANOSLEEP.SYNCS 0x989680 ;  /* 0x009896800000995d */ /* 0x002fea0003900000 */
[----:B------:R-:W1:Y:S02]  /*106a0*/  @!P1 SYNCS.PHASECHK.TRANS64 P1, [R2+URZ+0x60], R9 ;  /* 0x00006009020095a7 */ /* 0x000e64000802007f */
[----:B-1----:R-:W-:Y:S05]  /*106b0*/  @!P1 BRA `(.L_x_2134) ;  /* 0xfffffffc00f09947 */ /* 0x002fea000383ffff */
[----:B------:R-:W-:Y:S05]  /*106c0*/  BRA `(.L_x_2184) ;  /* 0xffffffe000847947 */ /* 0x000fea000383ffff */
.L_x_2141:
[----:B-1----:R1:W2:Y:S02]  /*106d0*/  SYNCS.PHASECHK.TRANS64.TRYWAIT P0, [R3+URZ+0x28860], R2 ;  /* 0x02886002030075a7 */ /* 0x0022a4000800017f */
[----:B--2---:R-:W-:Y:S05]  /*106e0*/  @!P0 NANOSLEEP.SYNCS 0x989680 ;  /* 0x009896800000895d */ /* 0x004fea0003900000 */
[----:B------:R-:W2:Y:S02]  /*106f0*/  @!P0 SYNCS.PHASECHK.TRANS64 P0, [R3+URZ+0x28860], R2 ;  /* 0x02886002030085a7 */ /* 0x000ea4000800007f */
[----:B--2---:R-:W-:Y:S05]  /*10700*/  @!P0 BRA `(.L_x_2141) ;  /* 0xfffffffc00f08947 */ /* 0x004fea000383ffff */
[----:B------:R-:W-:Y:S05]  /*10710*/  BRA `(.L_x_2185) ;  /* 0xffffffe4008c7947 */ /* 0x000fea000383ffff */
.L_x_2143:
        /* <DEDUP_REMOVED lines=8> */
.L_x_2187:
[----:B------:R-:W-:Y:S05]  /*107a0*/  BSYNC B0 ;  /* 0x0000000000007941 */ /* 0x000fea0003800000 */
.L_x_2186:
        /* <DEDUP_REMOVED lines=8> */
.L_x_2188:
[----:B------:R-:W-:Y:S01]  /*10830*/  IMAD.MOV.U32 R7, RZ, RZ, R14 ;  /* 0x000000ffff077224 */ /* 0x000fe200078e000e */
[----:B------:R-:W-:Y:S06]  /*10840*/  BRA `(.L_x_2189) ;  /* 0xffffffe800147947 */ /* 0x000fec000383ffff */
.L_x_2146:
        /* <DEDUP_REMOVED lines=8> */
.L_x_2191:
[----:B------:R-:W-:Y:S05]  /*108d0*/  BSYNC B0 ;  /* 0x0000000000007941 */ /* 0x000fea0003800000 */
.L_x_2190:
        /* <DEDUP_REMOVED lines=10> */
.L_x_2192:
        /* <DEDUP_REMOVED lines=8> */
.L_x_2193:
        /* <DEDUP_REMOVED lines=8> */
.L_x_2194:
        /* <DEDUP_REMOVED lines=8> */
.L_x_2195:
        /* <DEDUP_REMOVED lines=8> */
.L_x_2196:
[----:B------:R-:W-:Y:S05]  /*10b80*/  BRA `(.L_x_2197) ;  /* 0xffffffe400d87947 */ /* 0x000fea000383ffff */
.L_x_2151:
        /* <DEDUP_REMOVED lines=8> */
.L_x_2199:
[----:B------:R-:W-:Y:S05]  /*10c10*/  BSYNC B0 ;  /* 0x0000000000007941 */ /* 0x000fea0003800000 */
.L_x_2198:
        /* <DEDUP_REMOVED lines=10> */
.L_x_2200:
        /* <DEDUP_REMOVED lines=8> */
.L_x_2201:
        /* <DEDUP_REMOVED lines=8> */
.L_x_2202:
        /* <DEDUP_REMOVED lines=8> */
.L_x_2203:
        /* <DEDUP_REMOVED lines=8> */
.L_x_2204:
[----:B------:R-:W-:Y:S05]  /*10ec0*/  BRA `(.L_x_2205) ;  /* 0xffffffe400bc7947 */ /* 0x000fea000383ffff */
.L_x_2153:
[----:B------:R-:W-:Y:S01]  /*10ed0*/  BSSY B0, `(.L_x_2206) ;  /* 0x0000006000007945 */ /* 0x000fe20003800000 */
[----:B------:R-:W-:Y:S01]  /*10ee0*/  PLOP3.LUT P6, PT, P6, PT, PT, 0x8, 0x0 ;  /* 0x000000000000781c */ /* 0x000fe200037ce170 */
[----:B------:R-:W-:-:S12]  /*10ef0*/  IMAD.MOV.U32 R15, RZ, RZ, -0x1 ;  /* 0xffffffffff0f7424 */ /* 0x000fd800078e00ff */
[----:B0-----:R-:W-:Y:S05]  /*10f00*/  WARPSYNC.COLLECTIVE R15, `(.L_x_2207) ;  /* 0x000000000f087348 */ /* 0x001fea0003c00000 */
[----:B------:R-:W-:Y:S01]  /*10f10*/  VOTE.ANY R14, PT, P6 ;  /* 0x00000000000e7806 */ /* 0x000fe200030e0100 */
[----:B0-----:R-:W-:Y:S06]  /*10f20*/  ENDCOLLECTIVE ;  /* 0x000000000000791b */ /* 0x001fec0003800000 */
.L_x_2207:
[----:B------:R-:W-:Y:S05]  /*10f30*/  BSYNC B0 ;  /* 0x0000000000007941 */ /* 0x000fea0003800000 */
.L_x_2206:
        /* <DEDUP_REMOVED lines=9> */
.L_x_2208:
[----:B------:R-:W-:Y:S01]  /*10fd0*/  IMAD.MOV.U32 R17, RZ, RZ, R14 ;  /* 0x000000ffff117224 */ /* 0x000fe200078e000e */
[----:B------:R-:W-:Y:S06]  /*10fe0*/  BRA `(.L_x_2209) ;  /* 0xffffffe400ac7947 */ /* 0x000fec000383ffff */
.L_x_2155:
[----:B------:R-:W-:Y:S01]  /*10ff0*/  BSSY B0, `(.L_x_2210) ;  /* 0x0000007000007945 */ /* 0x000fe20003800000 */
[----:B------:R-:W-:Y:S02]  /*11000*/  IMAD.MOV.U32 R13, RZ, RZ, R2 ;  /* 0x000000ffff0d7224 */ /* 0x000fe400078e0002 */
[----:B------:R-:W-:Y:S02]  /*11010*/  IMAD.MOV.U32 R11, RZ, RZ, 0x1f ;  /* 0x0000001fff0b7424 */ /* 0x000fe400078e00ff */
[----:B------:R-:W-:-:S07]  /*11020*/  IMAD.MOV.U32 R15, RZ, RZ, -0x1 ;  /* 0xffffffffff0f7424 */ /* 0x000fce00078e00ff */
[----:B012---:R-:W-:Y:S05]  /*11030*/  WARPSYNC.COLLECTIVE R15, `(.L_x_2211) ;  /* 0x000000000f087348 */ /* 0x007fea0003c00000 */
[----:B------:R3:W4:Y:S02]  /*11040*/  SHFL.IDX P6, R14, R13, R12, R11 ;  /* 0x0000000c0d0e7389 */ /* 0x00072400000c000b */
[----:B01234-:R-:W-:Y:S01]  /*11050*/  ENDCOLLECTIVE ;  /* 0x000000000000791b */ /* 0x01ffe20003800000 */
.L_x_2211:
[----:B------:R-:W-:Y:S05]  /*11060*/  BSYNC B0 ;  /* 0x0000000000007941 */ /* 0x000fea0003800000 */
.L_x_2210:
[----:B------:R-:W-:Y:S01]  /*11070*/  IMAD.MOV.U32 R7, RZ, RZ, R14 ;  /* 0x000000ffff077224 */ /* 0x000fe200078e000e */
[----:B------:R-:W-:Y:S06]  /*11080*/  BRA `(.L_x_2154) ;  /* 0xffffffe400a07947 */ /* 0x000fec000383ffff */
.L_x_2159:
[----:B-1----:R1:W2:Y:S02]  /*11090*/  SYNCS.PHASECHK.TRANS64.TRYWAIT P0, [R0+URZ+0x28820], R3 ;  /* 0x02882003000075a7 */ /* 0x0022a4000800017f */
[----:B--2---:R-:W-:Y:S05]  /*110a0*/  @!P0 NANOSLEEP.SYNCS 0x989680 ;  /* 0x009896800000895d */ /* 0x004fea0003900000 */
[----:B------:R-:W2:Y:S02]  /*110b0*/  @!P0 SYNCS.PHASECHK.TRANS64 P0, [R0+URZ+0x28820], R3 ;  /* 0x02882003000085a7 */ /* 0x000ea4000800007f */
[----:B--2---:R-:W-:Y:S05]  /*110c0*/  @!P0 BRA `(.L_x_2159) ;  /* 0xfffffffc00f08947 */ /* 0x004fea000383ffff */
[----:B------:R-:W-:Y:S05]  /*110d0*/  BRA `(.L_x_2212) ;  /* 0xffffffec00147947 */ /* 0x000fea000383ffff */
.L_x_2160:
        /* <DEDUP_REMOVED lines=11> */
.L_x_2214:
[----:B------:R-:W-:Y:S05]  /*11190*/  BSYNC B0 ;  /* 0x0000000000007941 */ /* 0x000fea0003800000 */
.L_x_2213:
[----:B------:R-:W-:Y:S05]  /*111a0*/  BRA `(.L_x_2215) ;  /* 0xffffffe800fc7947 */ /* 0x000fea000383ffff */
.L_x_2163:
[----:B------:R-:W-:Y:S01]  /*111b0*/  BSSY B1, `(.L_x_2216) ;  /* 0x0000006000017945 */ /* 0x000fe20003800000 */
[----:B------:R-:W-:-:S07]  /*111c0*/  IMAD.MOV.U32 R15, RZ, RZ, -0x1 ;  /* 0xffffffffff0f7424 */ /* 0x000fce00078e00ff */
[----:B012---:R-:W-:Y:S05]  /*111d0*/  WARPSYNC.COLLECTIVE R15, `(.L_x_2217) ;  /* 0x000000000f0c7348 */ /* 0x007fea0003c00000 */
[----:B------:R-:W-:Y:S02]  /*111e0*/  ELECT P6, UR62, PT ;  /* 0x00000000003e782f */ /* 0x000fe400038c0000 */
[----:B------:R-:W-:Y:S01]  /*111f0*/  MOV R14, UR62 ;  /* 0x0000003e000e7c02 */ /* 0x000fe20008000f00 */
[----:B012---:R-:W-:Y:S10]  /*11200*/  ENDCOLLECTIVE ;  /* 0x000000000000791b */ /* 0x007ff40003800000 */
.L_x_2217:
[----:B------:R-:W-:Y:S05]  /*11210*/  BSYNC B1 ;  /* 0x0000000000017941 */ /* 0x000fea0003800000 */
.L_x_2216:
[----:B------:R-:W-:Y:S05]  /*11220*/  BRA `(.L_x_2218) ;  /* 0xffffffe800f47947 */ /* 0x000fea000383ffff */
.L_x_2165:
[----:B-1----:R1:W2:Y:S02]  /*11230*/  SYNCS.PHASECHK.TRANS64.TRYWAIT P0, [R6+URZ], R5 ;  /* 0x00000005060075a7 */ /* 0x0022a4000800017f */
[----:B--2---:R-:W-:Y:S05]  /*11240*/  @!P0 NANOSLEEP.SYNCS 0x989680 ;  /* 0x009896800000895d */ /* 0x004fea0003900000 */
[----:B------:R-:W2:Y:S02]  /*11250*/  @!P0 SYNCS.PHASECHK.TRANS64 P0, [R6+URZ], R5 ;  /* 0x00000005060085a7 */ /* 0x000ea4000800007f */
[----:B--2---:R-:W-:Y:S05]  /*11260*/  @!P0 BRA `(.L_x_2165) ;  /* 0xfffffffc00f08947 */ /* 0x004fea000383ffff */
[----:B------:R-:W-:Y:S05]  /*11270*/  BRA `(.L_x_2219) ;  /* 0xffffffec00307947 */ /* 0x000fea000383ffff */
.L_x_2166:
[----:B--2---:R2:W3:Y:S02]  /*11280*/  SYNCS.PHASECHK.TRANS64.TRYWAIT P0, [R7+URZ], R2 ;  /* 0x00000002070075a7 */ /* 0x0044e4000800017f */
[----:B---3--:R-:W-:Y:S05]  /*11290*/  @!P0 NANOSLEEP.SYNCS 0x989680 ;  /* 0x009896800000895d */ /* 0x008fea0003900000 */
[----:B------:R-:W3:Y:S02]  /*112a0*/  @!P0 SYNCS.PHASECHK.TRANS64 P0, [R7+URZ], R2 ;  /* 0x00000002070085a7 */ /* 0x000ee4000800007f */
[----:B---3--:R-:W-:Y:S05]  /*112b0*/  @!P0 BRA `(.L_x_2166) ;  /* 0xfffffffc00f08947 */ /* 0x008fea000383ffff */
[----:B------:R-:W-:Y:S05]  /*112c0*/  BRA `(.L_x_2220) ;  /* 0xffffffec00247947 */ /* 0x000fea000383ffff */
.L_x_2168:
[----:B---3--:R3:W4:Y:S02]  /*112d0*/  SYNCS.PHASECHK.TRANS64.TRYWAIT P0, [R4+URZ], R5 ;  /* 0x00000005040075a7 */ /* 0x008724000800017f */
[----:B----4-:R-:W-:Y:S05]  /*112e0*/  @!P0 NANOSLEEP.SYNCS 0x989680 ;  /* 0x009896800000895d */ /* 0x010fea0003900000 */
[----:B------:R-:W4:Y:S02]  /*112f0*/  @!P0 SYNCS.PHASECHK.TRANS64 P0, [R4+URZ], R5 ;  /* 0x00000005040085a7 */ /* 0x000f24000800007f */
[----:B----4-:R-:W-:Y:S05]  /*11300*/  @!P0 BRA `(.L_x_2168) ;  /* 0xfffffffc00f08947 */ /* 0x010fea000383ffff */
[----:B------:R-:W-:Y:S05]  /*11310*/  BRA `(.L_x_2221) ;  /* 0xffffffec002c7947 */ /* 0x000fea000383ffff */
.L_x_2222:
        /* <DEDUP_REMOVED lines=14> */
.L_x_2734:


//--------------------- .text._ZN7cutlass13device_kernelIN5flash11enable_sm90INS1_16FlashAttnFwdSm90INS1_25CollectiveMainloopFwdSm90ILi2EN4cute5tupleIJNS5_1CILi1EEES8_S8_EEENS6_IJNS7_ILi128EEESA_SA_EEELi128ENS_6half_tEfNS_4arch4Sm90ELb1ELb0ELb0ELb1ELb0ELb1ELb0ELb1ELb1ELb0ELb0ELb0EEENS1_21CollectiveEpilogueFwdISB_S9_SC_SE_Li256ELb1ELb0ELb0ELb0EEENS1_36VarlenDynamicPersistentTileSchedulerILi128ELi128ELi256ELi32ELb0ELb0ELb1ELb1ELb1ELb1EEEEEEEEEvNT_6ParamsE --------------------------
	.section	.text._ZN7cutlass13device_kernelIN5flash11enable_sm90INS1_16FlashAttnFwdSm90INS1_25CollectiveMainloopFwdSm90ILi2EN4cute5tupleIJNS5_1CILi1EEES8_S8_EEENS6_IJNS7_ILi128EEESA_SA_EEELi128ENS_6half_tEfNS_4arch4Sm90ELb1ELb0ELb0ELb1ELb0ELb1ELb0ELb1ELb1ELb0ELb0ELb0EEENS1_21CollectiveEpilogueFwdISB_S9_SC_SE_Li256ELb1ELb0ELb0ELb0EEENS1_36VarlenDynamicPersistentTileSchedulerILi128ELi128ELi256ELi32ELb0ELb0ELb1ELb1ELb1ELb1EEEEEEEEEvNT_6ParamsE,"ax",@progbits
	.align	128
.text._ZN7cutlass13device_kernelIN5flash11enable_sm90INS1_16FlashAttnFwdSm90INS1_25CollectiveMainloopFwdSm90ILi2EN4cute5tupleIJNS5_1CILi1EEES8_S8_EEENS6_IJNS7_ILi128EEESA_SA_EEELi128ENS_6half_tEfNS_4arch4Sm90ELb1ELb0ELb0ELb1ELb0ELb1ELb0ELb1ELb1ELb0ELb0ELb0EEENS1_21CollectiveEpilogueFwdISB_S9_SC_SE_Li256ELb1ELb0ELb0ELb0EEENS1_36VarlenDynamicPersistentTileSchedulerILi128ELi128ELi256ELi32ELb0ELb0ELb1ELb1ELb1ELb1EEEEEEEEEvNT_6ParamsE:
        .type           _ZN7cutlass13device_kernelIN5flash11enable_sm90INS1_16FlashAttnFwdSm90INS1_25CollectiveMainloopFwdSm90ILi2EN4cute5tupleIJNS5_1CILi1EEES8_S8_EEENS6_IJNS7_ILi128EEESA_SA_EEELi128ENS_6half_tEfNS_4arch4Sm90ELb1ELb0ELb0ELb1ELb0ELb1ELb0ELb1ELb1ELb0ELb0ELb0EEENS1_21CollectiveEpilogueFwdISB_S9_SC_SE_Li256ELb1ELb0ELb0ELb0EEENS1_36VarlenDynamicPersistentTileSchedulerILi128ELi128ELi256ELi32ELb0ELb0ELb1ELb1ELb1ELb1EEEEEEEEEvNT_6ParamsE,@function
        .size           _ZN7cutlass13device_kernelIN5flash11enable_sm90INS1_16FlashAttnFwdSm90INS1_25CollectiveMainloopFwdSm90ILi2EN4cute5tupleIJNS5_1CILi1EEES8_S8_EEENS6_IJNS7_ILi128EEESA_SA_EEELi128ENS_6half_tEfNS_4arch4Sm90ELb1ELb0ELb0ELb1ELb0ELb1ELb0ELb1ELb1ELb0ELb0ELb0EEENS1_21CollectiveEpilogueFwdISB_S9_SC_SE_Li256ELb1ELb0ELb0ELb0EEENS1_36VarlenDynamicPersistentTileSchedulerILi128ELi128ELi256ELi32ELb0ELb0ELb1ELb1ELb1ELb1EEEEEEEEEvNT_6ParamsE,(.L_x_2735 - _ZN7cutlass13device_kernelIN5flash11enable_sm90INS1_16FlashAttnFwdSm90INS1_25CollectiveMainloopFwdSm90ILi2EN4cute5tupleIJNS5_1CILi1EEES8_S8_EEENS6_IJNS7_ILi128EEESA_SA_EEELi128ENS_6half_tEfNS_4arch4Sm90ELb1ELb0ELb0ELb1ELb0ELb1ELb0ELb1ELb1ELb0ELb0ELb0EEENS1_21CollectiveEpilogueFwdISB_S9_SC_SE_Li256ELb1ELb0ELb0ELb0EEENS1_36VarlenDynamicPersistentTileSchedulerILi128ELi128ELi256ELi32ELb0ELb0ELb1ELb1ELb1ELb1EEEEEEEEEvNT_6ParamsE)
        .other          _ZN7cutlass13device_kernelIN5flash11enable_sm90INS1_16FlashAttnFwdSm90INS1_25CollectiveMainloopFwdSm90ILi2EN4cute5tupleIJNS5_1CILi1EEES8_S8_EEENS6_IJNS7_ILi128EEESA_SA_EEELi128ENS_6half_tEfNS_4arch4Sm90ELb1ELb0ELb0ELb1ELb0ELb1ELb0ELb1ELb1ELb0ELb0ELb0EEENS1_21CollectiveEpilogueFwdISB_S9_SC_SE_Li256ELb1ELb0ELb0ELb0EEENS1_36VarlenDynamicPersistentTileSchedulerILi128ELi128ELi256ELi32ELb0ELb0ELb1ELb1ELb1ELb1EEEEEEEEEvNT_6ParamsE,@"STO_CUDA_ENTRY STV_DEFAULT"
_ZN7cutlass13device_kernelIN5flash11enable_sm90INS1_16FlashAttnFwdSm90INS1_25CollectiveMainloopFwdSm90ILi2EN4cute5tupleIJNS5_1CILi1EEES8_S8_EEENS6_IJNS7_ILi128EEESA_SA_EEELi128ENS_6half_tEfNS_4arch4Sm90ELb1ELb0ELb0ELb1ELb0ELb1ELb0ELb1ELb1ELb0ELb0ELb0EEENS1_21CollectiveEpilogueFwdISB_S9_SC_SE_Li256ELb1ELb0ELb0ELb0EEENS1_36VarlenDynamicPersistentTileSchedulerILi128ELi128ELi256ELi32ELb0ELb0ELb1ELb1ELb1ELb1EEEEEEEEEvNT_6ParamsE:
        /* <DEDUP_REMOVED lines=26> */
.L_x_2224:
[----:B------:R-:W-:Y:S05]  /*01a0*/  BSYNC B0 ;  /* 0x0000000000007941 */ /* 0x000fea0003800000 */
.L_x_2223:
        /* <DEDUP_REMOVED lines=40> */
.L_x_2225:
        /* <DEDUP_REMOVED lines=22> */
.L_x_2226:
        /* <DEDUP_REMOVED lines=18> */
.L_x_2227:
        /* <DEDUP_REMOVED lines=22> */
.L_x_2228:
        /* <DEDUP_REMOVED lines=22> */
.L_x_2229:
[----:B--2---:R-:W-:Y:S01]  /*0970*/  ISETP.NE.AND P0, PT, R2, RZ, PT ;  /* 0x000000ff0200720c */ /* 0x004fe20003f05270 */
[----:B------:R-:W-:Y:S01]  /*0980*/  IMAD.MOV.U32 R2, RZ, RZ, 0x1 ;  /* 0x00000001ff027424 */ /* 0x000fe200078e00ff */
[----:B------:R-:W-:Y:S01]  /*0990*/  NOP ;  /* 0x0000000000007918 */ /* 0x000fe20000000000 */
[----:B------:R-:W-:Y:S01]  /*09a0*/  ULDC.64 UR40, c[0x0][0x208] ;  /* 0x0000820000287ab9 */ /* 0x000fe20000000a00 */
[----:B------:R-:W-:Y:S02]  /*09b0*/  BSSY B7, `(.L_x_2230) ;  /* 0x0001ca3000077945 */ /* 0x000fe40003800000 */
[----:B------:R-:W-:-:S05]  /*09c0*/  SEL R2, R2, 0x2, !P0 ;  /* 0x0000000202027807 */ /* 0x000fca0004000000 */
[----:B------:R2:W-:Y:S01]  /*09d0*/  STL [R1+0x30], R2 ;  /* 0x0000300201007387 */ /* 0x0005e20000100800 */
[----:B01-34-:R-:W-:Y:S06]  /*09e0*/  BAR.SYNC.DEFER_BLOCKING 0x0 ;  /* 0x0000000000007b1d */ /* 0x01bfec0000010000 */
[----:B------:R-:W-:Y:S05]  /*09f0*/  @!P0 BRA `(.L_x_2231) ;  /* 0x0000016c00448947 */ /* 0x000fea0003800000 */
.L_x_2232:
        /* <DEDUP_REMOVED lines=12> */
[----:B--2---:R-:W-:-:S02]  /*0ac0*/  IMAD.U32 R2, RZ, RZ, UR4 ;  /* 0x00000004ff027e24 */ /* 0x004fc4000f8e00ff */
[----:B------:R-:W-:-:S03]  /*0ad0*/  ULDC UR4, c[0x0][0xc14] ;  /* 0x0003050000047ab9 */ /* 0x000fc60000000800 */
[----:B------:R-:W0:Y:S01]  /*0ae0*/  LDS.128 R192, [R2+0x288d0] ;  /* 0x0288d00002c07984 */ /* 0x000e220000000c00 */
[----:B------:R-:W-:Y:S06]  /*0af0*/  BAR.ARV 0x4, 0x120 ;  /* 0x0104800000007b1d */ /* 0x000fec0000002000 */
[----:B0-----:R-:W-:-:S13]  /*0b00*/  ISETP.GE.AND P0, PT, R195, UR4, PT ;  /* 0x00000004c3007c0c */ /* 0x001fda000bf06270 */
[----:B------:R-:W-:Y:S05]  /*0b10*/  @P0 BRA `(.L_x_2233) ;  /* 0x000001c800300947 */ /* 0x000fea0003800000 */
[----:B------:R-:W2:Y:S01]  /*0b20*/  LDL.LU R11, [R1+0x30] ;  /* 0x00003000010b7983 */ /* 0x000ea20000300800 */
[----:B------:R-:W-:Y:S01]  /*0b30*/  VIADD R233, R3, 0xffffff80 ;  /* 0xffffff8003e97836 */ /* 0x000fe20000000000 */
[----:B------:R-:W-:Y:S01]  /*0b40*/  IADD3 R226, R2, 0x10400, RZ ;  /* 0x0001040002e27810 */ /* 0x000fe20007ffe0ff */
[----:B------:R-:W-:Y:S01]  /*0b50*/  IMAD.MOV.U32 R223, RZ, RZ, RZ ;  /* 0x000000ffffdf7224 */ /* 0x000fe200078e00ff */
[----:B------:R-:W-:Y:S02]  /*0b60*/  CS2R R184, SRZ ;  /* 0x0000000000b87805 */ /* 0x000fe4000001ff00 */
[----:B------:R-:W-:Y:S02]  /*0b70*/  CS2R R190, SRZ ;  /* 0x0000000000be7805 */ /* 0x000fe4000001ff00 */
[----:B------:R-:W-:-:S04]  /*0b80*/  SHF.R.S32.HI R0, RZ, 0x1f, R233 ;  /* 0x0000001fff007819 */ /* 0x000fc800000114e9 */
[CC--:B------:R-:W-:Y:S02]  /*0b90*/  LEA.HI R4, R0.reuse, R233.reuse, RZ, 0x7 ;  /* 0x000000e900047211 */ /* 0x0c0fe400078f38ff */
[----:B------:R-:W-:Y:S02]  /*0ba0*/  LEA.HI R5, R0, R233, RZ, 0x5 ;  /* 0x000000e900057211 */ /* 0x000fe400078f28ff */
[C---:B------:R-:W-:Y:S02]  /*0bb0*/  LOP3.LUT R6, R4.reuse, 0xffffff80, RZ, 0xc0, !PT ;  /* 0xffffff8004067812 */ /* 0x040fe400078ec0ff */
[----:B------:R-:W-:Y:S01]  /*0bc0*/  SHF.R.S32.HI R231, RZ, 0x7, R4 ;  /* 0x00000007ffe77819 */ /* 0x000fe20000011404 */
[----:B------:R-:W-:Y:S01]  /*0bd0*/  IMAD.SHL.U32 R5, R5, 0x20, RZ ;  /* 0x0000002005057824 */ /* 0x000fe200078e00ff */
[----:B------:R-:W-:Y:S02]  /*0be0*/  IADD3 R227, R233, -R6, RZ ;  /* 0x80000006e9e37210 */ /* 0x000fe40007ffe0ff */
[----:B------:R-:W-:-:S02]  /*0bf0*/  LEA.HI R4, R4, R231, RZ, 0x1 ;  /* 0x000000e704047211 */ /* 0x000fc400078f08ff */
[----:B------:R-:W-:Y:S02]  /*0c00*/  SHF.R.S32.HI R10, RZ, 0x1f, R227 ;  /* 0x0000001fff0a7819 */ /* 0x000fe400000114e3 */
[----:B------:R-:W-:Y:S02]  /*0c10*/  LOP3.LUT R5, R5, 0xfffffc00, RZ, 0xc0, !PT ;  /* 0xfffffc0005057812 */ /* 0x000fe400078ec0ff */
[CC--:B------:R-:W-:Y:S02]  /*0c20*/  LEA.HI R7, R10.reuse, R227.reuse, RZ, 0x2 ;  /* 0x000000e30a077211 */ /* 0x0c0fe400078f10ff */
[----:B------:R-:W-:Y:S02]  /*0c30*/  LEA.HI R10, R10, R227, RZ, 0x5 ;  /* 0x000000e30a0a7211 */ /* 0x000fe400078f28ff */
[--C-:B------:R-:W-:Y:S02]  /*0c40*/  SHF.R.S32.HI R6, RZ, 0x2, R7.reuse ;  /* 0x00000002ff067819 */ /* 0x100fe40000011407 */
[----:B------:R-:W-:-:S02]  /*0c50*/  SHF.R.S32.HI R3, RZ, 0x1f, R7 ;  /* 0x0000001fff037819 */ /* 0x000fc40000011407 */
[----:B------:R-:W-:Y:S02]  /*0c60*/  SHF.R.S32.HI R10, RZ, 0x5, R10 ;  /* 0x00000005ff0a7819 */ /* 0x000fe4000001140a */
        /* <DEDUP_REMOVED lines=8> */
[----:B------:R-:W-:Y:S01]  /*0cf0*/  IMAD R9, R10, 0x10, R9 ;  /* 0x000000100a097824 */ /* 0x000fe200078e0209 */
[----:B------:R-:W-:Y:S01]  /*0d00*/  LOP3.LUT R212, R7, 0x7ffffffc, RZ, 0xc0, !PT ;  /* 0x7ffffffc07d47812 */ /* 0x000fe200078ec0ff */
[----:B------:R-:W-:Y:S01]  /*0d10*/  IMAD.IADD R6, R233, 0x1, -R6 ;  /* 0x00000001e9067824 */ /* 0x000fe200078e0a06 */
[----:B------:R-:W-:Y:S01]  /*0d20*/  LOP3.LUT R3, R3, 0x1ffffffe, RZ, 0xc0, !PT ;  /* 0x1ffffffe03037812 */ /* 0x000fe200078ec0ff */
[----:B------:R-:W-:Y:S02]  /*0d30*/  IMAD.IADD R4, R231, 0x1, -R4 ;  /* 0x00000001e7047824 */ /* 0x000fe400078e0a04 */
[----:B------:R-:W-:Y:S01]  /*0d40*/  IMAD R6, R6, 0x40, R5 ;  /* 0x0000004006067824 */ /* 0x000fe200078e0205 */
[----:B------:R-:W-:Y:S01]  /*0d50*/  IADD3 R3, R8, -R3, RZ ;  /* 0x8000000308037210 */ /* 0x000fe20007ffe0ff */
[----:B------:R-:W-:Y:S02]  /*0d60*/  IMAD R213, R4, 0x40, R9 ;  /* 0x0000004004d57824 */ /* 0x000fe400078e0209 */
[----:B------:R-:W-:-:S02]  /*0d70*/  IMAD.IADD R212, R227, 0x1, -R212 ;  /* 0x00000001e3d47824 */ /* 0x000fc400078e0ad4 */
[----:B------:R-:W-:Y:S01]  /*0d80*/  IMAD R232, R3, 0x8, R6 ;  /* 0x0000000803e87824 */ /* 0x000fe200078e0206 */
[CC--:B------:R-:W-:Y:S02]  /*0d90*/  LEA.HI R3, R0.reuse, R233.reuse, RZ, 0x6 ;  /* 0x000000e900037211 */ /* 0x0c0fe400078f30ff */
[----:B------:R-:W-:-:S03]  /*0da0*/  LEA.HI R0, R0, R233, RZ, 0x3 ;  /* 0x000000e900007211 */ /* 0x000fc600078f18ff */
[----:B------:R-:W-:Y:S01]  /*0db0*/  IMAD.SHL.U32 R3, R3, 0x8, RZ ;  /* 0x0000000803037824 */ /* 0x000fe200078e00ff */
[----:B------:R-:W-:Y:S02]  /*0dc0*/  SHF.R.S32.HI R18, RZ, 0x3, R0 ;  /* 0x00000003ff127819 */ /* 0x000fe40000011400 */
[----:B------:R-:W-:Y:S02]  /*0dd0*/  LOP3.LUT R4, R0, 0xfffffff8, RZ, 0xc0, !PT ;  /* 0xfffffff800047812 */ /* 0x000fe400078ec0ff */
[C---:B------:R-:W-:Y:S01]  /*0de0*/  IADD3 R188, R18.reuse, 0x20, RZ ;  /* 0x0000002012bc7810 */ /* 0x040fe20007ffe0ff */
[C---:B------:R-:W-:Y:S01]  /*0df0*/  VIADD R187, R18.reuse, 0x40 ;  /* 0x0000004012bb7836 */ /* 0x040fe20000000000 */
[----:B------:R-:W-:Y:S01]  /*0e00*/  LOP3.LUT R210, R3, 0xfffffe00, RZ, 0xc0, !PT ;  /* 0xfffffe0003d27812 */ /* 0x000fe200078ec0ff */
[C---:B------:R-:W-:Y:S01]  /*0e10*/  VIADD R189, R18.reuse, 0x60 ;  /* 0x0000006012bd7836 */ /* 0x040fe20000000000 */
        /* <DEDUP_REMOVED lines=10> */
[----:B------:R-:W-:Y:S01]  /*0ec0*/  SHF.L.U32 R200, R187, 0x6, RZ ;  /* 0x00000006bbc87819 */ /* 0x000fe200000006ff */
[----:B------:R-:W-:Y:S01]  /*0ed0*/  IMAD.SHL.U32 R0, R0, 0x40, RZ ;  /* 0x0000004000007824 */ /* 0x000fe200078e00ff */
[----:B------:R-:W-:Y:S01]  /*0ee0*/  LEA.HI R5, R5, R188, RZ, 0x3 ;  /* 0x000000bc05057211 */ /* 0x000fe200078f18ff */
[----:B------:R-:W-:Y:S01]  /*0ef0*/  IMAD.SHL.U32 R4, R4, 0x40, RZ ;  /* 0x0000004004047824 */ /* 0x000fe200078e00ff */
[----:B------:R-:W-:Y:S01]  /*0f00*/  LOP3.LUT R3, R202, 0x1c0, RZ, 0xc0, !PT ;  /* 0x000001c0ca037812 */ /* 0x000fe200078ec0ff */
[----:B------:R-:W-:Y:S01]  /*0f10*/  IMAD.SHL.U32 R22, R219, 0x4, RZ ;  /* 0x00000004db167824 */ /* 0x000fe200078e00ff */
[----:B------:R-:W-:Y:S01]  /*0f20*/  LOP3.LUT R200, R200, 0x1c0, RZ, 0xc0, !PT ;  /* 0x000001c0c8c87812 */ /* 0x000fe200078ec0ff */
[----:B------:R-:W-:Y:S01]  /*0f30*/  VIADD R196, R16, 0x40 ;  /* 0x0000004010c47836 */ /* 0x000fe20000000000 */
[----:B------:R-:W-:Y:S01]  /*0f40*/  LOP3.LUT R199, R199, 0x1c0, RZ, 0xc0, !PT ;  /* 0x000001c0c7c77812 */ /* 0x000fe200078ec0ff */
[----:B------:R-:W-:Y:S01]  /*0f50*/  VIADD R186, R22, 0x20 ;  /* 0x0000002016ba7836 */ /* 0x000fe20000000000 */
[----:B------:R-:W-:-:S02]  /*0f60*/  LOP3.LUT R201, R201, 0x1c0, RZ, 0xc0, !PT ;  /* 0x000001c0c9c97812 */ /* 0x000fc400078ec0ff */
[----:B------:R-:W-:Y:S02]  /*0f70*/  SHF.L.U32 R5, R5, 0x6, RZ ;  /* 0x0000000605057819 */ /* 0x000fe400000006ff */
[----:B------:R-:W-:Y:S02]  /*0f80*/  SHF.R.U32.HI R209, RZ, 0x3, R3 ;  /* 0x00000003ffd17819 */ /* 0x000fe40000011603 */
[----:B------:R-:W-:Y:S02]  /*0f90*/  LOP3.LUT R214, R3, 0x38, R16, 0xf8, !PT ;  /* 0x0000003803d67812 */ /* 0x000fe400078ef810 */
[----:B------:R-:W-:Y:S02]  /*0fa0*/  SHF.R.U32.HI R205, RZ, 0x3, R200 ;  /* 0x00000003ffcd7819 */ /* 0x000fe400000116c8 */
[----:B------:R-:W-:Y:S02]  /*0fb0*/  LOP3.LUT R6, R200, 0x38, R16, 0xf8, !PT ;  /* 0x00000038c8067812 */ /* 0x000fe400078ef810 */
[----:B------:R-:W-:-:S02]  /*0fc0*/  SHF.R.U32.HI R203, RZ, 0x3, R199 ;  /* 0x00000003ffcb7819 */ /* 0x000fc400000116c7 */
[--C-:B------:R-:W-:Y:S02]  /*0fd0*/  LOP3.LUT R7, R199, 0x38, R16.reuse, 0xf8, !PT ;  /* 0x00000038c7077812 */ /* 0x100fe400078ef810 */
[----:B------:R-:W-:Y:S02]  /*0fe0*/  LOP3.LUT R206, R0, 0xfffffe00, RZ, 0xc0, !PT ;  /* 0xfffffe0000ce7812 */ /* 0x000fe400078ec0ff */
[----:B------:R-:W-:Y:S02]  /*0ff0*/  LOP3.LUT R204, R4, 0xfffffe00, RZ, 0xc0, !PT ;  /* 0xfffffe0004cc7812 */ /* 0x000fe400078ec0ff */
[----:B------:R-:W-:Y:S02]  /*1000*/  SHF.R.U32.HI R207, RZ, 0x3, R201 ;  /* 0x00000003ffcf7819 */ /* 0x000fe400000116c9 */
[----:B------:R-:W-:Y:S02]  /*1010*/  LOP3.LUT R3, R201, 0x38, R16, 0xf8, !PT ;  /* 0x00000038c9037812 */ /* 0x000fe400078ef810 */
[----:B------:R-:W-:-:S02]  /*1020*/  LOP3.LUT R208, R5, 0xfffffe00, RZ, 0xc0, !PT ;  /* 0xfffffe0005d07812 */ /* 0x000fc400078ec0ff */
[----:B------:R-:W-:Y:S02]  /*1030*/  LOP3.LUT R214, R210, R214, R209, 0xf6, !PT ;  /* 0x000000d6d2d67212 */ /* 0x000fe400078ef6d1 */
[----:B------:R-:W-:Y:S02]  /*1040*/  LOP3.LUT R229, R206, R6, R205, 0xf6, !PT ;  /* 0x00000006cee57212 */ /* 0x000fe400078ef6cd */
[----:B------:R-:W-:Y:S01]  /*1050*/  LOP3.LUT R7, R204, R7, R203, 0xf6, !PT ;  /* 0x00000007cc077212 */ /* 0x000fe200078ef6cb */
[--C-:B------:R-:W-:Y:S01]  /*1060*/  IMAD R211, R214, 0x2, R226.reuse ;  /* 0x00000002d6d37824 */ /* 0x100fe200078e02e2 */
[----:B------:R-:W-:Y:S01]  /*1070*/  LOP3.LUT R3, R208, R3, R207, 0xf6, !PT ;  /* 0x00000003d0037212 */ /* 0x000fe200078ef6cf */
[----:B------:R-:W-:Y:S01]  /*1080*/  IMAD R229, R229, 0x2, R226 ;  /* 0x00000002e5e57824 */ /* 0x000fe200078e02e2 */
[----:B------:R-:W-:Y:S01]  /*1090*/  SHF.R.S32.HI R19, RZ, 0x1f, R18 ;  /* 0x0000001fff137819 */ /* 0x000fe20000011412 */
[----:B------:R-:W-:Y:S01]  /*10a0*/  IMAD R228, R7, 0x2, R226 ;  /* 0x0000000207e47824 */ /* 0x000fe200078e02e2 */
[----:B------:R-:W-:-:S02]  /*10b0*/  SHF.R.S32.HI R217, RZ, 0x1f, R188 ;  /* 0x0000001fffd97819 */ /* 0x000fc400000114bc */
[----:B------:R-:W-:Y:S02]  /*10c0*/  SHF.R.S32.HI R216, RZ, 0x1f, R187 ;  /* 0x0000001fffd87819 */ /* 0x000fe400000114bb */
[----:B------:R-:W-:Y:S02]  /*10d0*/  SHF.R.S32.HI R215, RZ, 0x1f, R189 ;  /* 0x0000001fffd77819 */ /* 0x000fe400000114bd */
[----:B------:R-:W-:Y:S02]  /*10e0*/  SHF.R.S32.HI R17, RZ, 0x1f, R16 ;  /* 0x0000001fff117819 */ /* 0x000fe40000011410 */
[----:B------:R-:W-:Y:S02]  /*10f0*/  LEA R230, R3, R226, 0x1 ;  /* 0x000000e203e67211 */ /* 0x000fe400078e08ff */
[----:B--2---:R-:W-:-:S07]  /*1100*/  LOP3.LUT R197, R11, 0x1, RZ, 0xfc, !PT ;  /* 0x000000010bc57812 */ /* 0x004fce00078efcff */
.L_x_2454:
[----:B0--3-5:R-:W0:Y:S02]  /*1110*/  LDC.64 R4, c[0x0][0xc60] ;  /* 0x00031800ff047b82 */ /* 0x029e240000000a00 */
[----:B0-----:R-:W-:-:S05]  /*1120*/  IMAD.WIDE R4, R195, 0x4, R4 ;  /* 0x00000004c3047825 */ /* 0x001fca00078e0204 */
[----:B------:R-:W2:Y:S01]  /*1130*/  LDG.E R222, desc[UR40][R4.64] ;  /* 0x0000002804de7981 */ /* 0x000ea2000c1e1900 */
[----:B------:R-:W-:Y:S05]  /*1140*/  YIELD ;  /* 0x0000000000007946 */ /* 0x000fea0003800000 */
[----:B------:R-:W-:Y:S01]  /*1150*/  ULDC.64 UR4, c[0x0][0xa28] ;  /* 0x00028a0000047ab9 */ /* 0x000fe20000000a00 */
[----:B------:R-:W-:Y:S01]  /*1160*/  ULDC.64 UR8, c[0x0][0xa18] ;  /* 0x0002860000087ab9 */ /* 0x000fe20000000a00 */
[----:B------:R-:W-:Y:S01]  /*1170*/  ISETP.NE.U32.AND P1, PT, RZ, UR4, PT ;  /* 0x00000004ff007c0c */ /* 0x000fe2000bf25070 */
[----:B------:R-:W-:Y:S01]  /*1180*/  ULDC.64 UR6, c[0x0][0xa08] ;  /* 0x0002820000067ab9 */ /* 0x000fe20000000a00 */
[----:B------:R-:W-:Y:S01]  /*1190*/  IMAD.MOV.U32 R3, RZ, RZ, RZ ;  /* 0x000000ffff037224 */ /* 0x000fe200078e00ff */
[----:B------:R-:W-:-:S02]  /*11a0*/  ISETP.NE.U32.AND P0, PT, RZ, UR6, PT ;  /* 0x00000006ff007c0c */ /* 0x000fc4000bf05070 */
[----:B------:R-:W-:Y:S02]  /*11b0*/  ISETP.NE.AND.EX P1, PT, RZ, UR5, PT, P1 ;  /* 0x00000005ff007c0c */ /* 0x000fe4000bf25310 */
[----:B------:R-:W-:Y:S02]  /*11c0*/  ISETP.NE.AND.EX P0, PT, RZ, UR7, PT, P0 ;  /* 0x00000007ff007c0c */ /* 0x000fe4000bf05300 */
[----:B------:R-:W-:Y:S02]  /*11d0*/  MOV R29, RZ ;  /* 0x000000ff001d7202 */ /* 0x000fe40000000f00 */
[----:B--2---:R-:W-:Y:S01]  /*11e0*/  SHF.R.S32.HI R225, RZ, 0x1f, R222 ;  /* 0x0000001fffe17819 */ /* 0x004fe200000114de */
[----:B------:R-:W-:-:S06]  /*11f0*/  IMAD.SHL.U32 R220, R222, 0x4, RZ ;  /* 0x00000004dedc7824 */ /* 0x000fcc00078e00ff */
[C---:B----4-:R-:W-:Y:S02]  /*1200*/  @P1 LEA R6, P2, R222.reuse, UR4, 0x2 ;  /* 0x00000004de061c11 */ /* 0x050fe4000f8410ff */
[C-C-:B------:R-:W-:Y:S02]  /*1210*/  SHF.L.U64.HI R221, R222.reuse, 0x2, R225.reuse ;  /* 0x00000002dedd7819 */ /* 0x140fe400000102e1 */
[----:B------:R-:W-:Y:S02]  /*1220*/  @P1 LEA.HI.X R7, R222, UR5, R225, 0x2, P2 ;  /* 0x00000005de071c11 */ /* 0x000fe400090f14e1 */
[----:B------:R-:W-:Y:S01]  /*1230*/  ISETP.NE.U32.AND P2, PT, RZ, UR8, PT ;  /* 0x00000008ff007c0c */ /* 0x000fe2000bf45070 */
[----:B------:R-:W-:Y:S01]  /*1240*/  ULDC UR4, c[0x0][0x288] ;  /* 0x0000a20000047ab9 */ /* 0x000fe20000000800 */
[----:B------:R-:W-:Y:S01]  /*1250*/  IADD3 R8, P3, R220, UR6, RZ ;  /* 0x00000006dc087c10 */ /* 0x000fe2000ff7e0ff */
[----:B------:R0:W5:Y:S01]  /*1260*/  @P1 LDG.E R3, desc[UR40][R6.64] ;  /* 0x0000002806031981 */ /* 0x000162000c1e1900 */
[----:B------:R-:W-:Y:S01]  /*1270*/  ISETP.NE.AND.EX P2, PT, RZ, UR9, PT, P2 ;  /* 0x00000009ff007c0c */ /* 0x000fe2000bf45320 */
[----:B------:R-:W-:Y:S01]  /*1280*/  IMAD.U32 R195, RZ, RZ, UR4 ;  /* 0x00000004ffc37e24 */ /* 0x000fe2000f8e00ff */
[----:B------:R-:W-:Y:S01]  /*1290*/  IADD3.X R9, R221, UR7, RZ, P3, !PT ;  /* 0x00000007dd097c10 */ /* 0x000fe20009ffe4ff */
[----:B------:R-:W-:-:S04]  /*12a0*/  ULDC.64 UR4, c[0x0][0x3f8] ;  /* 0x0000fe0000047ab9 */ /* 0x000fc80000000a00 */
[----:B------:R0:W5:Y:S06]  /*12b0*/  @P0 LDG.E R29, desc[UR40][R8.64] ;  /* 0x00000028081d0981 */ /* 0x00016c000c1e1900 */
[----:B------:R-:W-:-:S04]  /*12c0*/  @P2 IADD3 R4, P1, R220, UR8, RZ ;  /* 0x00000008dc042c10 */ /* 0x000fc8000ff3e0ff */
[----:B------:R-:W-:-:S05]  /*12d0*/  @P2 IADD3.X R5, R221, UR9, RZ, P1, !PT ;  /* 0x00000009dd052c10 */ /* 0x000fca0008ffe4ff */
        /* <DEDUP_REMOVED lines=9> */
[----:B------:R-:W-:Y:S02]  /*1370*/  IMAD.U32 R28, RZ, RZ, UR4 ;  /* 0x00000004ff1c7e24 */ /* 0x000fe4000f8e00ff */
[----:B------:R-:W-:Y:S01]  /*1380*/  IMAD.MOV.U32 R27, RZ, RZ, R222 ;  /* 0x000000ffff1b7224 */ /* 0x000fe200078e00de */
[----:B01----:R-:W-:Y:S06]  /*1390*/  @P2 BRA `(.L_x_2234) ;  /* 0x0000000000242947 */ /* 0x003fec0003800000 */
        /* <DEDUP_REMOVED lines=8> */
[----:B--2---:R-:W-:-:S07]  /*1420*/  IADD3 R195, -R195, R0, RZ ;  /* 0x00000000c3c37210 */ /* 0x004fce0007ffe1ff */
.L_x_2234:
[----:B------:R-:W-:Y:S01]  /*1430*/  ULDC.64 UR4, c[0x0][0xa20] ;  /* 0x0002880000047ab9 */ /* 0x000fe20000000a00 */
[----:B------:R-:W-:Y:S01]  /*1440*/  IMAD.MOV.U32 R224, RZ, RZ, R193 ;  /* 0x000000ffffe07224 */ /* 0x000fe200078e00c1 */
[----:B------:R-:W-:Y:S01]  /*1450*/  ISETP.NE.U32.AND P1, PT, RZ, UR4, PT ;  /* 0x00000004ff007c0c */ /* 0x000fe2000bf25070 */
[----:B------:R-:W-:-:S03]  /*1460*/  IMAD.MOV.U32 R218, RZ, RZ, R194 ;  /* 0x000000ffffda7224 */ /* 0x000fc600078e00c2 */
[----:B------:R-:W-:-:S13]  /*1470*/  ISETP.NE.AND.EX P1, PT, RZ, UR5, PT, P1 ;  /* 0x00000005ff007c0c */ /* 0x000fda000bf25310 */
[----:B------:R-:W-:Y:S05]  /*1480*/  @!P1 BRA `(.L_x_2235) ;  /* 0x0000000000109947 */ /* 0x000fea0003800000 */
[----:B------:R-:W-:-:S04]  /*1490*/  IADD3 R4, P0, R220, UR4, RZ ;  /* 0x00000004dc047c10 */ /* 0x000fc8000ff1e0ff */
[----:B------:R-:W-:-:S05]  /*14a0*/  IADD3.X R5, R221, UR5, RZ, P0, !PT ;  /* 0x00000005dd057c10 */ /* 0x000fca00087fe4ff */
[----:B------:R0:W5:Y:S01]  /*14b0*/  LDG.E R28, desc[UR40][R4.64] ;  /* 0x00000028041c7981 */ /* 0x000162000c1e1900 */
[----:B------:R-:W-:Y:S05]  /*14c0*/  BRA `(.L_x_2236) ;  /* 0x0000000000107947 */ /* 0x000fea0003800000 */
.L_x_2235:
[----:B------:R-:W-:Y:S05]  /*14d0*/  @!P0 BRA `(.L_x_2236) ;  /* 0x00000000000c8947 */ /* 0x000fea0003800000 */
[----:B------:R-:W2:Y:S04]  /*14e0*/  LDG.E R5, desc[UR40][R8.64] ;  /* 0x0000002808057981 */ /* 0x000ea8000c1e1900 */
[----:B------:R-:W2:Y:S02]  /*14f0*/  LDG.E R28, desc[UR40][R8.64+0x4] ;  /* 0x00000428081c7981 */ /* 0x000ea4000c1e1900 */
[----:B--2---:R-:W-:-:S07]  /*1500*/  IMAD.IADD R28, R28, 0x1, -R5 ;  /* 0x000000011c1c7824 */ /* 0x004fce00078e0a05 */
.L_x_2236:
[----:B------:R-:W-:Y:S02]  /*1510*/  ULDC.64 UR4, c[0x0][0xa10] ;  /* 0x0002840000047ab9 */ /* 0x000fe40000000a00 */
[----:B------:R-:W-:-:S04]  /*1520*/  ISETP.NE.U32.AND P0, PT, RZ, UR4, PT ;  /* 0x00000004ff007c0c */ /* 0x000fc8000bf05070 */
[----:B------:R-:W-:Y:S01]  /*1530*/  ISETP.NE.AND.EX P0, PT, RZ, UR5, PT, P0 ;  /* 0x00000005ff007c0c */ /* 0x000fe2000bf05300 */
[----:B------:R-:W-:-:S12]  /*1540*/  ULDC.64 UR4, c[0x0][0xa30] ;  /* 0x00028c0000047ab9 */ /* 0x000fd80000000a00 */
[----:B0-----:R-:W0:Y:S02]  /*1550*/  @P0 LDC.64 R4, c[0x0][0xa10] ;  /* 0x00028400ff040b82 */ /* 0x001e240000000a00 */
[----:B0-----:R-:W-:-:S05]  /*1560*/  @P0 IMAD.WIDE R4, R27, 0x4, R4 ;  /* 0x000000041b040825 */ /* 0x001fca00078e0204 */
[----:B------:R-:W2:Y:S04]  /*1570*/  @P0 LDG.E R0, desc[UR40][R4.64] ;  /* 0x0000002804000981 */ /* 0x000ea8000c1e1900 */
[----:B------:R-:W2:Y:S01]  /*1580*/  @P0 LDG.E R9, desc[UR40][R4.64+0x4] ;  /* 0x0000042804090981 */ /* 0x000ea2000c1e1900 */
[----:B-----5:R-:W-:Y:S01]  /*1590*/  IADD3 R8, -R3, R28, RZ ;  /* 0x0000001c03087210 */ /* 0x020fe20007ffe1ff */
[----:B------:R-:W-:Y:S01]  /*15a0*/  IMAD.MOV.U32 R117, RZ, RZ, R28 ;  /* 0x000000ffff757224 */ /* 0x000fe200078e001c */
[----:B------:R-:W-:Y:S02]  /*15b0*/  LEA R3, R193, 0xff, 0x7 ;  /* 0x000000ffc1037811 */ /* 0x000fe400078e38ff */
[----:B------:R-:W-:Y:S01]  /*15c0*/  ISETP.NE.U32.AND P1, PT, RZ, UR4, PT ;  /* 0x00000004ff007c0c */ /* 0x000fe2000bf25070 */
[----:B------:R-:W-:-:S03]  /*15d0*/  IMAD.MOV R25, RZ, RZ, -R8 ;  /* 0x000000ffff197224 */ /* 0x000fc600078e0a08 */
[----:B------:R-:W-:Y:S02]  /*15e0*/  ISETP.NE.AND.EX P1, PT, RZ, UR5, PT, P1 ;  /* 0x00000005ff007c0c */ /* 0x000fe4000bf25310 */
[----:B------:R-:W-:-:S11]  /*15f0*/  VIMNMX R25, RZ, R25, !PT ;  /* 0x00000019ff197248 */ /* 0x000fd60007fe0100 */
[----:B------:R-:W-:-:S04]  /*1600*/  @P1 IADD3 R6, P2, R220, UR4, RZ ;  /* 0x00000004dc061c10 */ /* 0x000fc8000ff5e0ff */
[----:B------:R-:W-:-:S05]  /*1610*/  @P1 IADD3.X R7, R221, UR5, RZ, P2, !PT ;  /* 0x00000005dd071c10 */ /* 0x000fca00097fe4ff */
[----:B------:R0:W5:Y:S01]  /*1620*/  @P1 LDG.E R117, desc[UR40][R6.64] ;  /* 0x0000002806751981 */ /* 0x000162000c1e1900 */
[----:B--2---:R-:W-:-:S04]  /*1630*/  @P0 IMAD.IADD R24, R9, 0x1, -R0 ;  /* 0x0000000109180824 */ /* 0x004fc800078e0a00 */
[----:B------:R-:W-:-:S04]  /*1640*/  IMAD.IADD R198, R8, 0x1, R24 ;  /* 0x0000000108c67824 */ /* 0x000fc800078e0218 */
[C---:B------:R-:W-:Y:S01]  /*1650*/  VIADD R0, R198.reuse, 0x7f ;  /* 0x0000007fc6007836 */ /* 0x040fe20000000000 */
[----:B------:R-:W-:-:S04]  /*1660*/  IADD3 R4, R198, R3, -R195 ;  /* 0x00000003c6047210 */ /* 0x000fc80007ffe8c3 */
[----:B------:R-:W-:Y:S02]  /*1670*/  SHF.R.S32.HI R3, RZ, 0x1f, R0 ;  /* 0x0000001fff037819 */ /* 0x000fe40000011400 */
[----:B------:R-:W-:Y:S02]  /*1680*/  SHF.R.S32.HI R5, RZ, 0x1f, R4 ;  /* 0x0000001fff057819 */ /* 0x000fe40000011404 */
[----:B------:R-:W-:Y:S02]  /*1690*/  LEA.HI R3, R3, R0, RZ, 0x7 ;  /* 0x0000000003037211 */ /* 0x000fe400078f38ff */
[----:B------:R-:W-:Y:S02]  /*16a0*/  LEA.HI R5, R5, R4, RZ, 0x7 ;  /* 0x0000000405057211 */ /* 0x000fe400078f38ff */
[----:B------:R-:W-:Y:S02]  /*16b0*/  SHF.R.S32.HI R3, RZ, 0x7, R3 ;  /* 0x00000007ff037819 */ /* 0x000fe40000011403 */
[----:B------:R-:W-:-:S04]  /*16c0*/  SHF.R.S32.HI R0, RZ, 0x7, R5 ;  /* 0x00000007ff007819 */ /* 0x000fc80000011405 */
[----:B------:R-:W-:-:S04]  /*16d0*/  VIMNMX R123, R3, R0, PT ;  /* 0x00000000037b7248 */ /* 0x000fc80003fe0100 */
[----:B------:R-:W-:-:S04]  /*16e0*/  LEA R3, R123, -R8, 0x7 ;  /* 0x800000087b037211 */ /* 0x000fc800078e38ff */
[----:B------:R-:W-:-:S04]  /*16f0*/  VIMNMX R0, R3, R24, PT ;  /* 0x0000001803007248 */ /* 0x000fc80003fe0100 */
[----:B------:R-:W-:Y:S02]  /*1700*/  ISETP.GT.AND P0, PT, R0, R25, PT ;  /* 0x000000190000720c */ /* 0x000fe40003f04270 */
[----:B------:R-:W-:-:S05]  /*1710*/  SHF.R.U32.HI R25, RZ, 0x7, R25 ;  /* 0x00000007ff197819 */ /* 0x000fca0000011619 */
[----:B------:R-:W-:-:S06]  /*1720*/  IMAD.MOV.U32 R26, RZ, RZ, R25 ;  /* 0x000000ffff1a7224 */ /* 0x000fcc00078e0019 */
[----:B------:R-:W-:-:S05]  /*1730*/  @P0 VIADD R0, R0, 0x7f ;  /* 0x0000007f00000836 */ /* 0x000fca0000000000 */
[----:B------:R-:W-:-:S04]  /*1740*/  @P0 SHF.R.S32.HI R3, RZ, 0x1f, R0 ;  /* 0x0000001fff030819 */ /* 0x000fc80000011400 */
[----:B------:R-:W-:-:S04]  /*1750*/  @P0 LEA.HI R3, R3, R0, RZ, 0x7 ;  /* 0x0000000003030211 */ /* 0x000fc800078f38ff */
[----:B------:R-:W-:Y:S02]  /*1760*/  @P0 SHF.R.S32.HI R26, RZ, 0x7, R3 ;  /* 0x00000007ff1a0819 */ /* 0x000fe40000011403 */
        /* <DEDUP_REMOVED lines=23> */
.L_x_2239:
[----:B------:R-:W-:Y:S05]  /*18e0*/  BSYNC B6 ;  /* 0x0000000000067941 */ /* 0x000fea0003800000 */
.L_x_2238:
        /* <DEDUP_REMOVED lines=20> */
.L_x_2241:
[----:B------:R-:W-:Y:S05]  /*1a30*/  BSYNC B6 ;  /* 0x0000000000067941 */ /* 0x000fea0003800000 */
.L_x_2240:
[----:B------:R-:W-:Y:S01]  /*1a40*/  ULDC.64 UR4, c[0x0][0x9f8] ;  /* 0x00027e0000047ab9 */ /* 0x000fe20000000a00 */
[----:B------:R-:W0:Y:S01]  /*1a50*/  LDC R0, c[0x0][0x428] ;  /* 0x00010a00ff007b82 */ /* 0x000e220000000800 */
[----:B------:R-:W-:-:S07]  /*1a60*/  ISETP.NE.U32.AND P0, PT, RZ, UR4, PT ;  /* 0x00000004ff007c0c */ /* 0x000fce000bf05070 */
[----:B------:R-:W1:Y:S01]  /*1a70*/  LDC.64 R40, c[0x0][0x2f0] ;  /* 0x0000bc00ff287b82 */ /* 0x000e620000000a00 */
[----:B------:R-:W-:Y:S01]  /*1a80*/  ISETP.NE.AND.EX P0, PT, RZ, UR5, PT, P0 ;  /* 0x00000005ff007c0c */ /* 0x000fe2000bf05300 */
[----:B------:R-:W2:Y:S01]  /*1a90*/  S2R R21, SR_TID.X ;  /* 0x0000000000157919 */ /* 0x000ea20000002100 */
[----:B------:R-:W-:Y:S01]  /*1aa0*/  IMAD.IADD R85, R29, 0x1, R28 ;  /* 0x000000011d557824 */ /* 0x000fe200078e021c */
[----:B------:R-:W-:-:S04]  /*1ab0*/  ULDC.64 UR6, c[0x0][0xa08] ;  /* 0x0002820000067ab9 */ /* 0x000fc80000000a00 */
[----:B------:R-:W3:Y:S06]  /*1ac0*/  LDC.64 R108, c[0x0][0x3d8] ;  /* 0x0000f600ff6c7b82 */ /* 0x000eec0000000a00 */
[----:B------:R-:W-:Y:S02]  /*1ad0*/  @P0 IADD3 R4, P1, R220, UR4, RZ ;  /* 0x00000004dc040c10 */ /* 0x000fe4000ff3e0ff */
[----:B------:R-:W4:Y:S02]  /*1ae0*/  LDC R29, c[0x0][0x3d4] ;  /* 0x0000f500ff1d7b82 */ /* 0x000f240000000800 */
[----:B------:R-:W-:Y:S01]  /*1af0*/  @P0 IADD3.X R5, R221, UR5, RZ, P1, !PT ;  /* 0x00000005dd050c10 */ /* 0x000fe20008ffe4ff */
[----:B------:R-:W-:-:S04]  /*1b00*/  ULDC.64 UR4, c[0x0][0x2f8] ;  /* 0x0000be0000047ab9 */ /* 0x000fc80000000a00 */
[----:B------:R2:W4:Y:S01]  /*1b10*/  @P0 LDG.E R27, desc[UR40][R4.64] ;  /* 0x00000028041b0981 */ /* 0x000522000c1e1900 */
[----:B0-----:R-:W-:Y:S01]  /*1b20*/  ISETP.NE.AND P0, PT, R0, 0x1, PT ;  /* 0x000000010000780c */ /* 0x001fe20003f05270 */
[----:B-1----:R-:W-:Y:S01]  /*1b30*/  IMAD.SHL.U32 R92, R40, 0x20, RZ ;  /* 0x00000020285c7824 */ /* 0x002fe200078e00ff */
[----:B------:R-:W-:Y:S01]  /*1b40*/  SHF.R.S32.HI R35, RZ, 0x1f, R85 ;  /* 0x0000001fff237819 */ /* 0x000fe20000011455 */
[-C--:B------:R-:W-:Y:S01]  /*1b50*/  IMAD.WIDE.U32 R42, R18, R40.reuse, R16 ;  /* 0x00000028122a7225 */ /* 0x080fe200078e0010 */
[----:B------:R-:W-:Y:S02]  /*1b60*/  SHF.R.S32.HI R23, RZ, 0x1f, R22 ;  /* 0x0000001fff177819 */ /* 0x000fe40000011416 */
[----:B------:R-:W-:Y:S01]  /*1b70*/  SHF.L.U64.HI R93, R40, 0x5, R41 ;  /* 0x00000005285d7819 */ /* 0x000fe20000010229 */
[-C--:B------:R-:W-:Y:S01]  /*1b80*/  IMAD R6, R35, R40.reuse, RZ ;  /* 0x0000002823067224 */ /* 0x080fe200078e02ff */
[----:B---3--:R-:W-:Y:S01]  /*1b90*/  SHF.L.U64.HI R15, R108, 0x5, R109 ;  /* 0x000000056c0f7819 */ /* 0x008fe2000001026d */
[----:B--2---:R-:W-:Y:S01]  /*1ba0*/  IMAD.WIDE.U32 R4, R85, R40, RZ ;  /* 0x0000002855047225 */ /* 0x004fe200078e00ff */
[----:B------:R-:W-:-:S03]  /*1bb0*/  SHF.R.U32.HI R21, RZ, 0x7, R21 ;  /* 0x00000007ff157819 */ /* 0x000fc60000011615 */
[----:B------:R-:W0:Y:S01]  /*1bc0*/  @P0 LDC R3, c[0x0][0x42c] ;  /* 0x00010b00ff030b82 */ /* 0x000e220000000800 */
[----:B------:R-:W-:Y:S01]  /*1bd0*/  ISETP.NE.AND P6, PT, R21, 0x1, PT ;  /* 0x000000011500780c */ /* 0x000fe20003fc5270 */
[----:B------:R-:W-:Y:S01]  /*1be0*/  IMAD.WIDE.U32 R10, R18, R108, R16 ;  /* 0x0000006c120a7225 */ /* 0x000fe200078e0010 */
[----:B----4-:R-:W-:-:S03]  /*1bf0*/  ISETP.GE.AND P2, PT, R16, R29, PT ;  /* 0x0000001d1000720c */ /* 0x010fc60003f46270 */
[----:B------:R-:W-:Y:S02]  /*1c00*/  IMAD.WIDE.U32 R90, R18, R40, R92 ;  /* 0x00000028125a7225 */ /* 0x000fe400078e005c */
[----:B------:R-:W1:Y:S02]  /*1c10*/  @P0 LDC R7, c[0x0][0x430] ;  /* 0x00010c00ff070b82 */ /* 0x000e640000000800 */
[----:B------:R-:W-:Y:S02]  /*1c20*/  IMAD.SHL.U32 R116, R29, 0x2, RZ ;  /* 0x000000021d747824 */ /* 0x000fe400078e00ff */
[----:B------:R-:W-:Y:S01]  /*1c30*/  VIADD R126, R21, 0x8 ;  /* 0x00000008157e7836 */ /* 0x000fe20000000000 */
[C---:B------:R-:W-:Y:S01]  /*1c40*/  SHF.L.U64.HI R21, R40.reuse, 0x6, R41 ;  /* 0x0000000628157819 */ /* 0x040fe20000010229 */
        /* <DEDUP_REMOVED lines=12> */
[----:B------:R-:W-:-:S04]  /*1d10*/  ULDC.64 UR4, c[0x0][0x300] ;  /* 0x0000c00000047ab9 */ /* 0x000fc80000000a00 */
[----:B------:R-:W-:Y:S01]  /*1d20*/  IADD3 R5, R5, R3, RZ ;  /* 0x0000000305057210 */ /* 0x000fe20007ffe0ff */
[----:B0-----:R-:W-:-:S04]  /*1d30*/  IMAD R12, R19, R6, RZ ;  /* 0x00000006130c7224 */ /* 0x001fc800078e02ff */
[----:B------:R-:W-:Y:S01]  /*1d40*/  IMAD R87, R18, R7, R12 ;  /* 0x0000000712577224 */ /* 0x000fe200078e020c */
[----:B------:R-:W-:Y:S02]  /*1d50*/  SHF.R.S32.HI R0, RZ, 0x1f, R27 ;  /* 0x0000001fff007819 */ /* 0x000fe4000001141b */
[----:B------:R-:W-:Y:S02]  /*1d60*/  SEL R99, R27, RZ, !P0 ;  /* 0x000000ff1b637207 */ /* 0x000fe40004000000 */
[----:B------:R-:W-:Y:S02]  /*1d70*/  SEL R9, R0, RZ, !P0 ;  /* 0x000000ff00097207 */ /* 0x000fe40004000000 */
[----:B------:R-:W-:Y:S01]  /*1d80*/  IADD3 R84, P0, R18, R85, RZ ;  /* 0x0000005512547210 */ /* 0x000fe20007f1e0ff */
[----:B------:R-:W-:-:S04]  /*1d90*/  IMAD.WIDE.U32 R100, R99, UR4, R4 ;  /* 0x0000000463647c25 */ /* 0x000fc8000f8e0004 */
[----:B------:R-:W-:Y:S02]  /*1da0*/  IMAD R0, R9, UR4, RZ ;  /* 0x0000000409007c24 */ /* 0x000fe4000f8e02ff */
[----:B------:R-:W-:Y:S01]  /*1db0*/  IMAD.X R85, R19, 0x1, R35, P0 ;  /* 0x0000000113557824 */ /* 0x000fe200000e0623 */
[----:B------:R-:W-:Y:S01]  /*1dc0*/  IADD3 R35, P3, R100, 0x40, RZ ;  /* 0x0000004064237810 */ /* 0x000fe20007f7e0ff */
        /* <DEDUP_REMOVED lines=15> */
[----:B------:R-:W-:Y:S01]  /*1ec0*/  IMAD.MOV.U32 R88, RZ, RZ, R8 ;  /* 0x000000ffff587224 */ /* 0x000fe200078e0008 */
[----:B------:R-:W-:Y:S01]  /*1ed0*/  IADD3 R89, R9, R87, RZ ;  /* 0x0000005709597210 */ /* 0x000fe20007ffe0ff */
[----:B------:R-:W-:Y:S01]  /*1ee0*/  IMAD.WIDE.U32 R98, R99, UR4, R4 ;  /* 0x0000000463627c25 */ /* 0x000fe2000f8e0004 */
[----:B-----5:R-:W-:Y:S01]  /*1ef0*/  SHF.R.S32.HI R9, RZ, 0x1f, R117 ;  /* 0x0000001fff097819 */ /* 0x020fe20000011475 */
[----:B------:R-:W-:Y:S02]  /*1f00*/  ULDC UR4, c[0x0][0x2e4] ;  /* 0x0000b90000047ab9 */ /* 0x000fe40000000800 */
[C---:B------:R-:W-:Y:S01]  /*1f10*/  IMAD.IADD R3, R16.reuse, 0x1, R3 ;  /* 0x0000000110037824 */ /* 0x040fe200078e0203 */
[----:B------:R-:W-:Y:S01]  /*1f20*/  ISETP.GE.AND P2, PT, R16, UR4, PT ;  /* 0x0000000410007c0c */ /* 0x000fe2000bf46270 */
[----:B------:R-:W-:-:S03]  /*1f30*/  IMAD.WIDE.U32 R4, R18, R108, R22 ;  /* 0x0000006c12047225 */ /* 0x000fc600078e0016 */
[----:B------:R-:W-:Y:S01]  /*1f40*/  SHF.R.S32.HI R14, RZ, 0x1f, R3 ;  /* 0x0000001fff0e7819 */ /* 0x000fe20000011403 */
[----:B------:R-:W-:Y:S02]  /*1f50*/  IMAD.IADD R5, R5, 0x1, R13 ;  /* 0x0000000105057824 */ /* 0x000fe400078e020d */
[----:B------:R-:W-:Y:S01]  /*1f60*/  IMAD.IADD R11, R13, 0x1, R11 ;  /* 0x000000010d0b7824 */ /* 0x000fe200078e020b */
[-C--:B------:R-:W-:Y:S01]  /*1f70*/  LEA.HI R8, R14, R3.reuse, RZ, 0x6 ;  /* 0x000000030e087211 */ /* 0x080fe200078f30ff */
[----:B------:R-:W-:Y:S01]  /*1f80*/  IMAD.WIDE.U32 R12, R18, R6, R16 ;  /* 0x00000006120c7225 */ /* 0x000fe200078e0010 */
[----:B------:R-:W-:-:S03]  /*1f90*/  LEA.HI R44, R14, R3, RZ, 0x3 ;  /* 0x000000030e2c7211 */ /* 0x000fc600078f18ff */
[----:B------:R-:W-:Y:S01]  /*1fa0*/  IMAD.SHL.U32 R8, R8, 0x80, RZ ;  /* 0x0000008008087824 */ /* 0x000fe200078e00ff */
[----:B------:R-:W-:Y:S01]  /*1fb0*/  LOP3.LUT R3, R44, 0x38, RZ, 0xc0, !PT ;  /* 0x000000382c037812 */ /* 0x000fe200078ec0ff */
[----:B------:R-:W-:Y:S01]  /*1fc0*/  IMAD.WIDE.U32 R96, R117, R108, R4 ;  /* 0x0000006c75607225 */ /* 0x000fe200078e0004 */
[----:B------:R-:W-:Y:S02]  /*1fd0*/  LOP3.LUT R20, R199, 0x38, R44, 0xf8, !PT ;  /* 0x00000038c7147812 */ /* 0x000fe400078ef82c */
[----:B------:R-:W-:Y:S01]  /*1fe0*/  LOP3.LUT R115, R8, 0xffffe000, RZ, 0xc0, !PT ;  /* 0xffffe00008737812 */ /* 0x000fe200078ec0ff */
[----:B------:R-:W-:Y:S01]  /*1ff0*/  IMAD R4, R9, R6, RZ ;  /* 0x0000000609047224 */ /* 0x000fe200078e02ff */
[----:B------:R-:W-:Y:S01]  /*2000*/  LOP3.LUT R8, R3, 0x1c0, R202, 0xf8, !PT ;  /* 0x000001c003087812 */ /* 0x000fe200078ef8ca */
[----:B------:R-:W-:Y:S01]  /*2010*/  IMAD R3, R19, R40, RZ ;  /* 0x0000002813037224 */ /* 0x000fe200078e02ff */
[----:B------:R-:W-:Y:S01]  /*2020*/  LOP3.LUT R14, R200, 0x38, R44, 0xf8, !PT ;  /* 0x00000038c80e7812 */ /* 0x000fe200078ef82c */
[----:B------:R-:W-:Y:S01]  /*2030*/  IMAD.MOV.U32 R86, RZ, RZ, R12 ;  /* 0x000000ffff567224 */ /* 0x000fe200078e000c */
[----:B------:R-:W-:Y:S01]  /*2040*/  LOP3.LUT R12, R201, 0x38, R44, 0xf8, !PT ;  /* 0x00000038c90c7812 */ /* 0x000fe200078ef82c */
[----:B------:R-:W-:Y:S01]  /*2050*/  IMAD R27, R18, R41, R3 ;  /* 0x00000029121b7224 */ /* 0x000fe200078e0203 */
[----:B------:R-:W-:Y:S01]  /*2060*/  LOP3.LUT R20, R20, R203, RZ, 0x3c, !PT ;  /* 0x000000cb14147212 */ /* 0x000fe200078e3cff */
[----:B------:R-:W-:Y:S01]  /*2070*/  IMAD R39, R117, R7, R4 ;  /* 0x0000000775277224 */ /* 0x000fe200078e0204 */
[----:B------:R-:W-:Y:S01]  /*2080*/  IADD3 R4, P1, R92, R90, RZ ;  /* 0x0000005a5c047210 */ /* 0x000fe20007f3e0ff */
[----:B------:R-:W-:Y:S01]  /*2090*/  IMAD.IADD R5, R27, 0x1, R91 ;  /* 0x000000011b057824 */ /* 0x000fe200078e025b */
[----:B------:R-:W-:Y:S01]  /*20a0*/  LOP3.LUT R14, R14, R205, RZ, 0x3c, !PT ;  /* 0x000000cd0e0e7212 */ /* 0x000fe200078e3cff */
[----:B------:R-:W-:Y:S01]  /*20b0*/  IMAD.IADD R32, R101, 0x1, R33 ;  /* 0x0000000165207824 */ /* 0x000fe200078e0221 */
[----:B------:R-:W-:Y:S01]  /*20c0*/  IADD3 R33, P0, R100, R42, RZ ;  /* 0x0000002a64217210 */ /* 0x000fe20007f1e0ff */
[-C--:B------:R-:W-:Y:S01]  /*20d0*/  IMAD R28, R9, R108.reuse, RZ ;  /* 0x0000006c091c7224 */ /* 0x080fe200078e02ff */
[----:B------:R-:W-:Y:S01]  /*20e0*/  LOP3.LUT R12, R12, R207, RZ, 0x3c, !PT ;  /* 0x000000cf0c0c7212 */ /* 0x000fe200078e3cff */
[----:B------:R-:W-:Y:S01]  /*20f0*/  IMAD.IADD R87, R87, 0x1, R13 ;  /* 0x0000000157577824 */ /* 0x000fe200078e020d */
[----:B------:R-:W-:Y:S01]  /*2100*/  IADD3 R111, R20, R115, R204 ;  /* 0x00000073146f7210 */ /* 0x000fe20007ffe0cc */
[----:B------:R-:W-:Y:S01]  /*2110*/  IMAD.IADD R27, R43, 0x1, R27 ;  /* 0x000000012b1b7824 */ /* 0x000fe200078e021b */
[----:B------:R-:W-:Y:S01]  /*2120*/  IADD3.X R20, R5, R93, RZ, P1, !PT ;  /* 0x0000005d05147210 */ /* 0x000fe20000ffe4ff */
[C---:B------:R-:W-:Y:S01]  /*2130*/  IMAD R31, R117.reuse, R109, R28 ;  /* 0x0000006d751f7224 */ /* 0x040fe200078e021c */
[----:B------:R-:W-:Y:S01]  /*2140*/  LOP3.LUT R8, R8, R209, RZ, 0x3c, !PT ;  /* 0x000000d108087212 */ /* 0x000fe200078e3cff */
[----:B------:R-:W-:Y:S01]  /*2150*/  IMAD.WIDE.U32 R94, R117, R108, R10 ;  /* 0x0000006c755e7225 */ /* 0x000fe200078e000a */
[----:B------:R-:W-:-:S02]  /*2160*/  IADD3 R107, P1, R4, R92, RZ ;  /* 0x0000005c046b7210 */ /* 0x000fc40007f3e0ff */
[-C--:B------:R-:W-:Y:S01]  /*2170*/  IADD3 R112, R14, R115.reuse, R206 ;  /* 0x000000730e707210 */ /* 0x080fe20007ffe0ce */
[-C--:B------:R-:W-:Y:S01]  /*2180*/  IMAD.WIDE.U32 R86, R117, R6.reuse, R86 ;  /* 0x0000000675567225 */ /* 0x080fe200078e0056 */
[-C--:B------:R-:W-:Y:S02]  /*2190*/  IADD3 R113, R12, R115.reuse, R208 ;  /* 0x000000730c717210 */ /* 0x080fe40007ffe0d0 */
[----:B------:R-:W-:Y:S01]  /*21a0*/  SHF.L.U64.HI R14, R108, 0x6, R109 ;  /* 0x000000066c0e7819 */ /* 0x000fe2000001026d */
[----:B------:R-:W-:Y:S01]  /*21b0*/  IMAD.X R36, R27, 0x1, R32, P0 ;  /* 0x000000011b247824 */ /* 0x000fe200000e0620 */
[----:B------:R-:W-:Y:S01]  /*21c0*/  IADD3 R37, P0, R33, 0x40, RZ ;  /* 0x0000004021257810 */ /* 0x000fe20007f1e0ff */
[----:B------:R-:W-:Y:S01]  /*21d0*/  IMAD.WIDE.U32 R88, R117, R6, R88 ;  /* 0x0000000675587225 */ /* 0x000fe200078e0058 */
[----:B------:R-:W-:Y:S02]  /*21e0*/  LOP3.LUT R34, R44, 0xfffffff8, RZ, 0xc0, !PT ;  /* 0xfffffff82c227812 */ /* 0x000fe400078ec0ff */
[C---:B------:R-:W-:Y:S01]  /*21f0*/  SHF.L.U64.HI R109, R108.reuse, 0x7, R109 ;  /* 0x000000076c6d7819 */ /* 0x040fe2000001026d */
[C---:B------:R-:W-:Y:S01]  /*2200*/  IMAD.SHL.U32 R12, R108.reuse, 0x40, RZ ;  /* 0x000000406c0c7824 */ /* 0x040fe200078e00ff */
[C---:B------:R-:W-:Y:S01]  /*2210*/  SHF.L.U32 R13, R108.reuse, 0x5, RZ ;  /* 0x000000056c0d7819 */ /* 0x040fe200000006ff */
[----:B------:R-:W-:Y:S01]  /*2220*/  IMAD.SHL.U32 R11, R108, 0x80, RZ ;  /* 0x000000806c0b7824 */ /* 0x000fe200078e00ff */
[----:B------:R-:W-:Y:S01]  /*2230*/  IADD3 R115, R8, R115, R210 ;  /* 0x0000007308737210 */ /* 0x000fe20007ffe0d2 */
[----:B------:R-:W-:Y:S01]  /*2240*/  IMAD.IADD R30, R31, 0x1, R95 ;  /* 0x000000011f1e7824 */ /* 0x000fe200078e025f */
[C-C-:B------:R-:W-:Y:S01]  /*2250*/  SHF.L.U64.HI R10, R6.reuse, 0x5, R7.reuse ;  /* 0x00000005060a7819 */ /* 0x140fe20000010207 */
[C---:B------:R-:W-:Y:S01]  /*2260*/  IMAD.SHL.U32 R8, R6.reuse, 0x20, RZ ;  /* 0x0000002006087824 */ /* 0x040fe200078e00ff */
[----:B------:R-:W-:Y:S01]  /*2270*/  SHF.L.U64.HI R9, R6, 0x6, R7 ;  /* 0x0000000606097819 */ /* 0x000fe20000010207 */
[----:B------:R-:W-:Y:S01]  /*2280*/  IMAD.X R28, R20, 0x1, R93, P1 ;  /* 0x00000001141c7824 */ /* 0x000fe200008e065d */
[C---:B------:R-:W-:Y:S01]  /*2290*/  SHF.L.U64.HI R108, R6.reuse, 0x7, R7 ;  /* 0x00000007066c7819 */ /* 0x040fe20000010207 */
[----:B------:R-:W-:Y:S01]  /*22a0*/  IMAD.X R102, RZ, RZ, R32, P3 ;  /* 0x000000ffff667224 */ /* 0x000fe200018e0620 */
[----:B------:R-:W-:Y:S01]  /*22b0*/  IADD3 R29, R97, R31, RZ ;  /* 0x0000001f611d7210 */ /* 0x000fe20007ffe0ff */
[----:B------:R-:W-:Y:S01]  /*22c0*/  IMAD.IADD R31, R89, 0x1, R39 ;  /* 0x00000001591f7824 */ /* 0x000fe200078e0227 */
[C---:B------:R-:W-:Y:S01]  /*22d0*/  SHF.L.U32 R7, R6.reuse, 0x6, RZ ;  /* 0x0000000606077819 */ /* 0x040fe200000006ff */
[----:B------:R-:W-:Y:S01]  /*22e0*/  IMAD.SHL.U32 R6, R6, 0x80, RZ ;  /* 0x0000008006067824 */ /* 0x000fe200078e00ff */
[----:B------:R-:W-:Y:S01]  /*22f0*/  SHF.L.U64.HI R3, R40, 0x7, R41 ;  /* 0x0000000728037819 */ /* 0x000fe20000010229 */
[----:B------:R-:W-:Y:S01]  /*2300*/  IMAD.X R103, RZ, RZ, R36, P0 ;  /* 0x000000ffff677224 */ /* 0x000fe200000e0624 */
[----:B------:R-:W-:Y:S01]  /*2310*/  IADD3 R38, R39, R87, RZ ;  /* 0x0000005727267210 */ /* 0x000fe20007ffe0ff */
[----:B------:R-:W-:Y:S01]  /*2320*/  IMAD.IADD R104, R99, 0x1, R45 ;  /* 0x0000000163687824 */ /* 0x000fe200078e022d */
[----:B------:R-:W-:Y:S01]  /*2330*/  @!P6 BAR.SYNC.DEFER_BLOCKING 0x9, 0x100 ;  /* 0x024400000000eb1d */ /* 0x000fe20000010000 */
[----:B------:R-:W-:-:S02]  /*2340*/  ISETP.GE.AND P1, PT, R196, UR4, PT ;  /* 0x00000004c4007c0c */ /* 0x000fc4000bf26270 */
[----:B------:R-:W-:Y:S02]  /*2350*/  SHF.R.S32.HI R39, RZ, 0x3, R44 ;  /* 0x00000003ff277819 */ /* 0x000fe4000001142c */
[----:B------:R-:W-:-:S09]  /*2360*/  SHF.R.S32.HI R41, RZ, 0x1f, R34 ;  /* 0x0000001fff297819 */ /* 0x000fd20000011422 */
.L_x_2327:
[----:B0-----:R-:W0:Y:S01]  /*2370*/  LDC R121, c[0x0][0x3d4] ;  /* 0x0000f500ff797b82 */ /* 0x001e220000000800 */
[----:B------:R-:W-:Y:S01]  /*2380*/  VIADD R26, R26, 0xffffffff ;  /* 0xffffffff1a1a7836 */ /* 0x000fe20000000000 */
[----:B------:R-:W-:Y:S01]  /*2390*/  LEA R45, R184, R214, 0xe ;  /* 0x000000d6b82d7211 */ /* 0x000fe200078e70ff */
[----:B------:R-:W-:Y:S05]  /*23a0*/  YIELD ;  /* 0x0000000000007946 */ /* 0x000fea0003800000 */
[----:B------:R-:W-:Y:S01]  /*23b0*/  ISETP.GT.AND P3, PT, R26, R25, PT ;  /* 0x000000191a00720c */ /* 0x000fe20003f64270 */
[----:B------:R-:W-:Y:S01]  /*23c0*/  BSSY B0, `(.L_x_2242) ;  /* 0x0000583000007945 */ /* 0x000fe20003800000 */
[----:B------:R-:W-:-:S02]  /*23d0*/  IMAD R110, R45, 0x2, R2 ;  /* 0x000000022d6e7824 */ /* 0x000fc400078e0202 */
[----:B------:R-:W-:Y:S02]  /*23e0*/  P2R R106, PR, RZ, 0x8 ;  /* 0x00000008ff6a7803 */ /* 0x000fe40000000000 */
        /* <DEDUP_REMOVED lines=10> */
[----:B------:R-:W-:Y:S01]  /*2490*/  IMAD R47, R44, R11, R46 ;  /* 0x0000000b2c2f7224 */ /* 0x000fe200078e022e */
        /* <DEDUP_REMOVED lines=20> */
[----:B------:R-:W-:Y:S02]  /*25e0*/  CS2R R82, SRZ ;  /* 0x0000000000527805 */ /* 0x000fe4000001ff00 */
[----:B------:R-:W-:Y:S02]  /*25f0*/  IADD3.X R46, R122, R29, RZ, P0, !PT ;  /* 0x0000001d7a2e7210 */ /* 0x000fe400007fe4ff */
        /* <DEDUP_REMOVED lines=15> */
.L_x_2246:
[----:B------:R-:W-:Y:S05]  /*26f0*/  BSYNC B1 ;  /* 0x0000000000017941 */ /* 0x000fea0003800000 */
.L_x_2245:
        /* <DEDUP_REMOVED lines=40> */
.L_x_2248:
[----:B------:R-:W-:Y:S05]  /*2980*/  BSYNC B1 ;  /* 0x0000000000017941 */ /* 0x000fea0003800000 */
.L_x_2247:
        /* <DEDUP_REMOVED lines=8> */
[----:B------:R-:W-:Y:S02]  /*2a10*/  MOV R45, R67 ;  /* 0x00000043002d7202 */ /* 0x000fe40000000f00 */
[----:B------:R-:W-:-:S02]  /*2a20*/  CS2R R48, SRZ ;  /* 0x0000000000307805 */ /* 0x000fc4000001ff00 */
[----:B------:R-:W-:Y:S01]  /*2a30*/  PRMT R129, R47, 0x5410, R46 ;  /* 0x000054102f817816 */ /* 0x000fe2000000002e */
[----:B------:R-:W-:Y:S01]  /*2a40*/  IMAD.MOV.U32 R46, RZ, RZ, R70 ;  /* 0x000000ffff2e7224 */ /* 0x000fe200078e0046 */
[----:B------:R-:W-:Y:S01]  /*2a50*/  PRMT R124, R45, 0x5410, R44 ;  /* 0x000054102d7c7816 */ /* 0x000fe2000000002c */
[----:B------:R-:W-:Y:S01]  /*2a60*/  IMAD.MOV.U32 R47, RZ, RZ, R71 ;  /* 0x000000ffff2f7224 */ /* 0x000fe200078e0047 */
[----:B------:R-:W-:Y:S02]  /*2a70*/  CS2R R56, SRZ ;  /* 0x0000000000387805 */ /* 0x000fe4000001ff00 */
[----:B------:R-:W-:Y:S02]  /*2a80*/  CS2R R60, SRZ ;  /* 0x00000000003c7805 */ /* 0x000fe4000001ff00 */
[----:B------:R-:W-:Y:S02]  /*2a90*/  CS2R R58, SRZ ;  /* 0x00000000003a7805 */ /* 0x000fe4000001ff00 */
[----:B------:R-:W-:-:S02]  /*2aa0*/  CS2R R62, SRZ ;  /* 0x00000000003e7805 */ /* 0x000fc4000001ff00 */
[----:B------:R-:W-:Y:S02]  /*2ab0*/  PRMT R128, R47, 0x5410, R46 ;  /* 0x000054102f807816 */ /* 0x000fe4000000002e */
        /* <DEDUP_REMOVED lines=25> */
.L_x_2250:
[----:B------:R-:W-:Y:S05]  /*2c50*/  BSYNC B1 ;  /* 0x0000000000017941 */ /* 0x000fea0003800000 */
.L_x_2249:
        /* <DEDUP_REMOVED lines=31> */
.L_x_2252:
[----:B------:R-:W-:Y:S05]  /*2e50*/  BSYNC B1 ;  /* 0x0000000000017941 */ /* 0x000fea0003800000 */
.L_x_2251:
[----:B01---5:R-:W-:Y:S01]  /*2e60*/  IMAD.MOV.U32 R45, RZ, RZ, R57 ;  /* 0x000000ffff2d7224 */ /* 0x023fe200078e0039 */
[----:B------:R-:W-:Y:S01]  /*2e70*/  MOV R44, R56 ;  /* 0x00000038002c7202 */ /* 0x000fe20000000f00 */
[----:B------:R-:W-:Y:S01]  /*2e80*/  IMAD.MOV.U32 R46, RZ, RZ, R60 ;  /* 0x000000ffff2e7224 */ /* 0x000fe200078e003c */
[----:B------:R-:W-:Y:S01]  /*2e90*/  ISETP.NE.AND P0, PT, R197, 0x3, PT ;  /* 0x00000003c500780c */ /* 0x000fe20003f05270 */
[----:B------:R-:W-:Y:S01]  /*2ea0*/  IMAD.MOV.U32 R47, RZ, RZ, R61 ;  /* 0x000000ffff2f7224 */ /* 0x000fe200078e003d */
[----:B------:R-:W-:Y:S01]  /*2eb0*/  PRMT R135, R44, 0x5410, R45 ;  /* 0x000054102c877816 */ /* 0x000fe2000000002d */
[----:B------:R-:W-:Y:S01]  /*2ec0*/  IMAD.MOV.U32 R44, RZ, RZ, R58 ;  /* 0x000000ffff2c7224 */ /* 0x000fe200078e003a */
[----:B------:R-:W-:Y:S02]  /*2ed0*/  MOV R45, R59 ;  /* 0x0000003b002d7202 */ /* 0x000fe40000000f00 */
[----:B------:R-:W-:Y:S01]  /*2ee0*/  PRMT R137, R46, 0x5410, R47 ;  /* 0x000054102e897816 */ /* 0x000fe2000000002f */
[----:B------:R-:W-:Y:S01]  /*2ef0*/  IMAD.MOV.U32 R46, RZ, RZ, R62 ;  /* 0x000000ffff2e7224 */ /* 0x000fe200078e003e */
[----:B------:R-:W-:Y:S01]  /*2f00*/  PRMT R136, R44, 0x5410, R45 ;  /* 0x000054102c887816 */ /* 0x000fe2000000002d */
[----:B------:R-:W-:-:S02]  /*2f10*/  IMAD.MOV.U32 R47, RZ, RZ, R63 ;  /* 0x000000ffff2f7224 */ /* 0x000fc400078e003f */
[----:B------:R-:W-:Y:S02]  /*2f20*/  IMAD.MOV.U32 R44, RZ, RZ, R48 ;  /* 0x000000ffff2c7224 */ /* 0x000fe400078e0030 */
        /* <DEDUP_REMOVED lines=14> */
.L_x_2253:
[----:B------:R-:W-:Y:S01]  /*3010*/  IMAD R105, R184, 0x8, R2 ;  /* 0x00000008b8697824 */ /* 0x000fe200078e0202 */
[----:B------:R-:W-:Y:S01]  /*3020*/  SHF.L.U32 R122, R191, 0x1f, RZ ;  /* 0x0000001fbf7a7819 */ /* 0x000fe200000006ff */
[----:B------:R-:W-:Y:S03]  /*3030*/  BSSY B1, `(.L_x_2254) ;  /* 0x0000003000017945 */ /* 0x000fe60003800000 */
[----:B------:R-:W0:Y:S02]  /*3040*/  SYNCS.PHASECHK.TRANS64.TRYWAIT P6, [R105+URZ+0x28890], R122 ;  /* 0x0288907a690075a7 */ /* 0x000e2400080c017f */
[----:B0-----:R-:W-:Y:S05]  /*3050*/  @!P6 BRA `(.L_x_2255) ;  /* 0x000001a000e8e947 */ /* 0x001fea0003800000 */
.L_x_2558:
[----:B------:R-:W-:Y:S05]  /*3060*/  BSYNC B1 ;  /* 0x0000000000017941 */ /* 0x000fea0003800000 */
.L_x_2254:
        /* <DEDUP_REMOVED lines=8> */
[----:B------:R-:W-:Y:S04]  /*30f0*/  BSSY B3, `(.L_x_2260) ;  /* 0x000002d000037945 */ /* 0x000fe80003800000 */
[----:B------:R-:W-:Y:S01]  /*3100*/  IMAD.X R144, R141, 0x1, R32, P3 ;  /* 0x000000018d907824 */ /* 0x000fe200018e0620 */
        /* <DEDUP_REMOVED lines=43> */
.L_x_2261:
[----:B------:R-:W-:Y:S05]  /*33c0*/  BSYNC B3 ;  /* 0x0000000000037941 */ /* 0x000fea0003800000 */
.L_x_2260:
[----:B------:R-:W-:Y:S02]  /*33d0*/  ULDC.64 UR4, c[0x0][0x2d8] ;  /* 0x0000b60000047ab9 */ /* 0x000fe40000000a00 */
[----:B------:R-:W-:-:S04]  /*33e0*/  LEA R76, P3, R77, UR4, 0x1 ;  /* 0x000000044d4c7c11 */ /* 0x000fc8000f8608ff */
[----:B------:R-:W-:-:S05]  /*33f0*/  LEA.HI.X R77, R77, UR5, R144, 0x1, P3 ;  /* 0x000000054d4d7c11 */ /* 0x000fca00098f0c90 */
[----:B--2---:R1:W-:Y:S04]  /*3400*/  STG.E.128 desc[UR40][R76.64], R44 ;  /* 0x0000002c4c007986 */ /* 0x0043e8000c101d28 */
.L_x_2259:
[----:B------:R-:W-:Y:S05]  /*3410*/  BSYNC B2 ;  /* 0x0000000000027941 */ /* 0x000fea0003800000 */
.L_x_2258:
        /* <DEDUP_REMOVED lines=48> */
.L_x_2263:
[----:B------:R-:W-:Y:S05]  /*3720*/  BSYNC B2 ;  /* 0x0000000000027941 */ /* 0x000fea0003800000 */
.L_x_2262:
[----:B------:R-:W-:Y:S02]  /*3730*/  ULDC.64 UR4, c[0x0][0x2d8] ;  /* 0x0000b60000047ab9 */ /* 0x000fe40000000a00 */
[----:B------:R-:W-:-:S04]  /*3740*/  LEA R72, P3, R142, UR4, 0x1 ;  /* 0x000000048e487c11 */ /* 0x000fc8000f8608ff */
[----:B------:R-:W-:-:S05]  /*3750*/  LEA.HI.X R73, R142, UR5, R141, 0x1, P3 ;  /* 0x000000058e497c11 */ /* 0x000fca00098f0c8d */
[----:B--2---:R2:W-:Y:S04]  /*3760*/  STG.E.128 desc[UR40][R72.64], R44 ;  /* 0x0000002c48007986 */ /* 0x0045e8000c101d28 */
.L_x_2257:
[----:B------:R-:W-:Y:S05]  /*3770*/  BSYNC B1 ;  /* 0x0000000000017941 */ /* 0x000fea0003800000 */
.L_x_2256:
        /* <DEDUP_REMOVED lines=53> */
.L_x_2269:
[----:B------:R-:W-:Y:S05]  /*3ad0*/  BSYNC B3 ;  /* 0x0000000000037941 */ /* 0x000fea0003800000 */
.L_x_2268:
[----:B------:R-:W-:Y:S02]  /*3ae0*/  ULDC.64 UR4, c[0x0][0x2d8] ;  /* 0x0000b60000047ab9 */ /* 0x000fe40000000a00 */
[----:B------:R-:W-:-:S04]  /*3af0*/  LEA R68, P3, R74, UR4, 0x1 ;  /* 0x000000044a447c11 */ /* 0x000fc8000f8608ff */
[----:B------:R-:W-:-:S05]  /*3b00*/  LEA.HI.X R69, R74, UR5, R75, 0x1, P3 ;  /* 0x000000054a457c11 */ /* 0x000fca00098f0c4b */
[----:B--2---:R2:W-:Y:S04]  /*3b10*/  STG.E.128 desc[UR40][R68.64], R44 ;  /* 0x0000002c44007986 */ /* 0x0045e8000c101d28 */
.L_x_2267:
[----:B------:R-:W-:Y:S05]  /*3b20*/  BSYNC B2 ;  /* 0x0000000000027941 */ /* 0x000fea0003800000 */
.L_x_2266:
[----:B------:R-:W-:Y:S05]  /*3b30*/  @P1 BRA `(.L_x_2265) ;  /* 0x0000000000d01947 */ /* 0x000fea0003800000 */
[----:B-12---:R1:W2:Y:S01]  /*3b40*/  LDS.128 R44, [R110+0x1d400] ;  /* 0x01d400006e2c7984 */ /* 0x0062a20000000c00 */
        /* <DEDUP_REMOVED lines=46> */
.L_x_2271:
[----:B------:R-:W-:Y:S05]  /*3e30*/  BSYNC B2 ;  /* 0x0000000000027941 */ /* 0x000fea0003800000 */
.L_x_2270:
[----:B------:R-:W-:Y:S02]  /*3e40*/  ULDC.64 UR4, c[0x0][0x2d8] ;  /* 0x0000b60000047ab9 */ /* 0x000fe40000000a00 */
[----:B------:R-:W-:-:S04]  /*3e50*/  LEA R64, P3, R75, UR4, 0x1 ;  /* 0x000000044b407c11 */ /* 0x000fc8000f8608ff */
[----:B------:R-:W-:-:S05]  /*3e60*/  LEA.HI.X R65, R75, UR5, R76, 0x1, P3 ;  /* 0x000000054b417c11 */ /* 0x000fca00098f0c4c */
[----:B--2---:R3:W-:Y:S04]  /*3e70*/  STG.E.128 desc[UR40][R64.64], R44 ;  /* 0x0000002c40007986 */ /* 0x0047e8000c101d28 */
.L_x_2265:
[----:B------:R-:W-:Y:S05]  /*3e80*/  BSYNC B1 ;  /* 0x0000000000017941 */ /* 0x000fea0003800000 */
.L_x_2264:
[----:B------:R-:W-:Y:S01]  /*3e90*/  ISETP.NE.AND P3, PT, R134, RZ, PT ;  /* 0x000000ff8600720c */ /* 0x000fe20003f65270 */
[----:B------:R-:W-:-:S12]  /*3ea0*/  BSSY B1, `(.L_x_2272) ;  /* 0x0000070000017945 */ /* 0x000fd80003800000 */
[----:B------:R-:W-:Y:S05]  /*3eb0*/  @P3 BRA `(.L_x_2273) ;  /* 0x0000000400b83947 */ /* 0x000fea0003800000 */
[----:B--2---:R-:W-:Y:S01]  /*3ec0*/  IADD3 R73, P3, P4, R4, R118, R16 ;  /* 0x0000007604497210 */ /* 0x004fe20007c7e010 */
[----:B------:R-:W-:Y:S03]  /*3ed0*/  BSSY B2, `(.L_x_2274) ;  /* 0x0000037000027945 */ /* 0x000fe60003800000 */
[----:B------:R-:W-:Y:S01]  /*3ee0*/  IADD3.X R75, R20, R120, R17, P3, P4 ;  /* 0x00000078144b7210 */ /* 0x000fe20001fe8411 */
[----:B------:R-:W-:Y:S08]  /*3ef0*/  @P2 BRA `(.L_x_2275) ;  /* 0x0000000000d02947 */ /* 0x000ff00003800000 */
[----:B-1-3--:R1:W2:Y:S01]  /*3f00*/  LDS.128 R44, [R110+0x1a400] ;  /* 0x01a400006e2c7984 */ /* 0x00a2a20000000c00 */
        /* <DEDUP_REMOVED lines=27> */
[--C-:B------:R-:W-:Y:S02]  /*40c0*/  HADD2.F32 R61, -RZ, R138.reuse.H0_H0 ;  /* 0x2000008aff3d7230 */ /* 0x100fe40000004100 */
[----:B------:R-:W-:Y:S01]  /*40d0*/  FFMA.FTZ R70, R47, R64, -R70 ;  /* 0x000000402f467223 */ /* 0x000fe20000010846 */
[----:B------:R-:W-:Y:S02]  /*40e0*/  HADD2.F32 R63, -RZ, R138.H1_H1 ;  /* 0x3000008aff3f7230 */ /* 0x000fe40000004100 */
[--C-:B------:R-:W-:Y:S02]  /*40f0*/  HADD2.F32 R46, -RZ, R60.reuse.H1_H1 ;  /* 0x3000003cff2e7230 */ /* 0x100fe40000004100 */
[----:B------:R-:W-:Y:S01]  /*4100*/  FMUL.FTZ R65, R45, R61 ;  /* 0x0000003d2d417220 */ /* 0x000fe20000410000 */
[----:B------:R-:W-:-:S02]  /*4110*/  HADD2.F32 R60, -RZ, R60.H0_H0 ;  /* 0x2000003cff3c7230 */ /* 0x000fc40000004100 */
[----:B------:R-:W-:Y:S01]  /*4120*/  FMUL.FTZ R62, R44, R61 ;  /* 0x0000003d2c3e7220 */ /* 0x000fe20000410000 */
[--C-:B------:R-:W-:Y:S02]  /*4130*/  HADD2.F32 R47, -RZ, R137.reuse.H0_H0 ;  /* 0x20000089ff2f7230 */ /* 0x100fe40000004100 */
        /* <DEDUP_REMOVED lines=11> */
.L_x_2277:
[----:B------:R-:W-:Y:S05]  /*41f0*/  BSYNC B3 ;  /* 0x0000000000037941 */ /* 0x000fea0003800000 */
.L_x_2276:
[----:B------:R-:W-:Y:S02]  /*4200*/  ULDC.64 UR4, c[0x0][0x2d8] ;  /* 0x0000b60000047ab9 */ /* 0x000fe40000000a00 */
[----:B------:R-:W-:-:S04]  /*4210*/  LEA R60, P3, R71, UR4, 0x1 ;  /* 0x00000004473c7c11 */ /* 0x000fc8000f8608ff */
[----:B------:R-:W-:-:S05]  /*4220*/  LEA.HI.X R61, R71, UR5, R72, 0x1, P3 ;  /* 0x00000005473d7c11 */ /* 0x000fca00098f0c48 */
[----:B--2---:R2:W-:Y:S04]  /*4230*/  STG.E.128 desc[UR40][R60.64], R44 ;  /* 0x0000002c3c007986 */ /* 0x0045e8000c101d28 */
.L_x_2275:
[----:B------:R-:W-:Y:S05]  /*4240*/  BSYNC B2 ;  /* 0x0000000000027941 */ /* 0x000fea0003800000 */
.L_x_2274:
        /* <DEDUP_REMOVED lines=48> */
.L_x_2279:
[----:B------:R-:W-:Y:S05]  /*4550*/  BSYNC B2 ;  /* 0x0000000000027941 */ /* 0x000fea0003800000 */
.L_x_2278:
[----:B------:R-:W-:Y:S02]  /*4560*/  ULDC.64 UR4, c[0x0][0x2d8] ;  /* 0x0000b60000047ab9 */ /* 0x000fe40000000a00 */
[----:B------:R-:W-:-:S04]  /*4570*/  LEA R56, P3, R67, UR4, 0x1 ;  /* 0x0000000443387c11 */ /* 0x000fc8000f8608ff */
[----:B------:R-:W-:-:S05]  /*4580*/  LEA.HI.X R57, R67, UR5, R68, 0x1, P3 ;  /* 0x0000000543397c11 */ /* 0x000fca00098f0c44 */
[----:B--2---:R4:W-:Y:S04]  /*4590*/  STG.E.128 desc[UR40][R56.64], R44 ;  /* 0x0000002c38007986 */ /* 0x0049e8000c101d28 */
.L_x_2273:
[----:B------:R-:W-:Y:S05]  /*45a0*/  BSYNC B1 ;  /* 0x0000000000017941 */ /* 0x000fea0003800000 */
.L_x_2272:
[----:B------:R-:W-:Y:S05]  /*45b0*/  @P5 BRA `(.L_x_2280) ;  /* 0x00000034008c5947 */ /* 0x000fea0003800000 */
[----:B------:R-:W-:Y:S01]  /*45c0*/  IADD3 R118, P3, P4, R107, R118, R16 ;  /* 0x000000766b767210 */ /* 0x000fe20007c7e010 */
[----:B------:R-:W-:Y:S03]  /*45d0*/  BSSY B1, `(.L_x_2281) ;  /* 0x0000037000017945 */ /* 0x000fe60003800000 */
[----:B----4-:R-:W-:Y:S01]  /*45e0*/  IADD3.X R57, R28, R120, R17, P3, P4 ;  /* 0x000000781c397210 */ /* 0x010fe20001fe8411 */
[----:B------:R-:W-:Y:S08]  /*45f0*/  @P2 BRA `(.L_x_2282) ;  /* 0x0000000000d02947 */ /* 0x000ff00003800000 */
[----:B-123--:R1:W2:Y:S01]  /*4600*/  LDS.128 R44, [R110+0x1b400] ;  /* 0x01b400006e2c7984 */ /* 0x00e2a20000000c00 */
        /* <DEDUP_REMOVED lines=45> */
.L_x_2284:
[----:B------:R-:W-:Y:S05]  /*48e0*/  BSYNC B2 ;  /* 0x0000000000027941 */ /* 0x000fea0003800000 */
.L_x_2283:
[----:B------:R-:W-:Y:S01]  /*48f0*/  ULDC.64 UR4, c[0x0][0x2d8] ;  /* 0x0000b60000047ab9 */ /* 0x000fe20000000a00 */
[----:B------:R-:W-:Y:S01]  /*4900*/  IMAD.X R53, R57, 0x1, R32, P3 ;  /* 0x0000000139357824 */ /* 0x000fe200018e0620 */
[----:B------:R-:W-:-:S04]  /*4910*/  LEA R52, P3, R64, UR4, 0x1 ;  /* 0x0000000440347c11 */ /* 0x000fc8000f8608ff */
[----:B------:R-:W-:-:S05]  /*4920*/  LEA.HI.X R53, R64, UR5, R53, 0x1, P3 ;  /* 0x0000000540357c11 */ /* 0x000fca00098f0c35 */
[----:B--2---:R4:W-:Y:S04]  /*4930*/  STG.E.128 desc[UR40][R52.64], R44 ;  /* 0x0000002c34007986 */ /* 0x0049e8000c101d28 */
.L_x_2282:
[----:B------:R-:W-:Y:S05]  /*4940*/  BSYNC B1 ;  /* 0x0000000000017941 */ /* 0x000fea0003800000 */
.L_x_2281:
        /* <DEDUP_REMOVED lines=47> */
.L_x_2286:
[----:B------:R-:W-:Y:S05]  /*4c40*/  BSYNC B1 ;  /* 0x0000000000017941 */ /* 0x000fea0003800000 */
.L_x_2285:
[----:B------:R-:W-:Y:S01]  /*4c50*/  ULDC.64 UR4, c[0x0][0x2d8] ;  /* 0x0000b60000047ab9 */ /* 0x000fe20000000a00 */
[----:B------:R-:W-:Y:S01]  /*4c60*/  IMAD.X R57, R57, 0x1, R102, P3 ;  /* 0x0000000139397824 */ /* 0x000fe200018e0666 */
[----:B------:R-:W-:-:S04]  /*4c70*/  LEA R48, P3, R60, UR4, 0x1 ;  /* 0x000000043c307c11 */ /* 0x000fc8000f8608ff */
[----:B------:R-:W-:-:S05]  /*4c80*/  LEA.HI.X R49, R60, UR5, R57, 0x1, P3 ;  /* 0x000000053c317c11 */ /* 0x000fca00098f0c39 */
[----:B--2---:R1:W-:Y:S01]  /*4c90*/  STG.E.128 desc[UR40][R48.64], R44 ;  /* 0x0000002c30007986 */ /* 0x0043e2000c101d28 */
[----:B------:R-:W-:Y:S05]  /*4ca0*/  BRA `(.L_x_2280) ;  /* 0x0000002c00d07947 */ /* 0x000fea0003800000 */
.L_x_2244:
        /* <DEDUP_REMOVED lines=25> */
[----:B------:R-:W-:-:S04]  /*4e40*/  @!P4 IADD3 R48, P5, R86, R76, RZ ;  /* 0x0000004c5630c210 */ /* 0x000fc80007fbe0ff */
[----:B------:R-:W-:Y:S02]  /*4e50*/  @!P4 IADD3.X R49, R105, R38, RZ, P5, !PT ;  /* 0x000000266931c210 */ /* 0x000fe40002ffe4ff */
        /* <DEDUP_REMOVED lines=57> */
.L_x_2288:
[----:B------:R-:W-:Y:S05]  /*51f0*/  BSYNC B1 ;  /* 0x0000000000017941 */ /* 0x000fea0003800000 */
.L_x_2287:
[----:B-----5:R-:W-:Y:S01]  /*5200*/  IMAD.MOV.U32 R76, RZ, RZ, R70 ;  /* 0x000000ffff4c7224 */ /* 0x020fe200078e0046 */
[----:B------:R-:W-:Y:S01]  /*5210*/  MOV R77, R71 ;  /* 0x00000047004d7202 */ /* 0x000fe20000000f00 */
[----:B------:R-:W-:Y:S01]  /*5220*/  IMAD.MOV.U32 R78, RZ, RZ, R68 ;  /* 0x000000ffff4e7224 */ /* 0x000fe200078e0044 */
[----:B------:R-:W-:Y:S01]  /*5230*/  ISETP.NE.AND P0, PT, R197, 0x3, PT ;  /* 0x00000003c500780c */ /* 0x000fe20003f05270 */
        /* <DEDUP_REMOVED lines=25> */
[----:B------:R-:W-:Y:S01]  /*53d0*/  IMAD.MOV.U32 R79, RZ, RZ, R53 ;  /* 0x000000ffff4f7224 */ /* 0x000fe200078e0035 */
[----:B------:R-:W-:-:S04]  /*53e0*/  MOV R76, R54 ;  /* 0x00000036004c7202 */ /* 0x000fc80000000f00 */
        /* <DEDUP_REMOVED lines=22> */
.L_x_2289:
        /* <DEDUP_REMOVED lines=9> */
.L_x_2559:
[----:B------:R-:W-:Y:S05]  /*55e0*/  BSYNC B1 ;  /* 0x0000000000017941 */ /* 0x000fea0003800000 */
.L_x_2290:
        /* <DEDUP_REMOVED lines=26> */
[----:B------:R-:W-:-:S03]  /*5790*/  IMAD R77, R77, 0x2, R2 ;  /* 0x000000024d4d7824 */ /* 0x000fc600078e0202 */
[----:B------:R-:W-:-:S03]  /*57a0*/  LEA R80, R79, R2, 0x1 ;  /* 0x000000024f507211 */ /* 0x000fc600078e08ff */
[----:B------:R-:W1:Y:S04]  /*57b0*/  LDS.128 R76, [R77+0x18400] ;  /* 0x018400004d4c7984 */ /* 0x000e680000000c00 */
[----:B------:R-:W2:Y:S01]  /*57c0*/  LDS.128 R80, [R80+0x18400] ;  /* 0x0184000050507984 */ /* 0x000ea20000000c00 */
[----:B------:R-:W-:Y:S05]  /*57d0*/  @P3 BRA `(.L_x_2295) ;  /* 0x0000000400483947 */ /* 0x000fea0003800000 */
[----:B------:R-:W-:Y:S01]  /*57e0*/  SHF.R.U32.HI R154, RZ, 0x10, R49 ;  /* 0x00000010ff9a7819 */ /* 0x000fe20000011631 */
[--C-:B------:R-:W-:Y:S01]  /*57f0*/  HADD2.F32 R151, -RZ, R150.reuse.H1_H1 ;  /* 0x30000096ff977230 */ /* 0x100fe20000004100 */
[--C-:B------:R-:W-:Y:S01]  /*5800*/  SHF.R.U64 R44, R44, 0x10, R45.reuse ;  /* 0x000000102c2c7819 */ /* 0x100fe2000000122d */
[----:B------:R-:W-:Y:S01]  /*5810*/  HADD2.F32 R150, -RZ, R150.H0_H0 ;  /* 0x20000096ff967230 */ /* 0x000fe20000004100 */
[----:B------:R-:W-:Y:S01]  /*5820*/  SHF.R.U32.HI R152, RZ, 0x10, R45 ;  /* 0x00000010ff987819 */ /* 0x000fe2000001162d */
[----:B------:R-:W-:Y:S01]  /*5830*/  HADD2.F32 R154, -RZ, R154.H0_H0 ;  /* 0x2000009aff9a7230 */ /* 0x000fe20000004100 */
[----:B------:R-:W-:Y:S02]  /*5840*/  SHF.R.U64 R48, R48, 0x10, R49 ;  /* 0x0000001030307819 */ /* 0x000fe40000001231 */
[--C-:B------:R-:W-:Y:S01]  /*5850*/  SHF.R.U64 R45, R46, 0x10, R47.reuse ;  /* 0x000000102e2d7819 */ /* 0x100fe2000000122f */
[----:B------:R-:W-:Y:S01]  /*5860*/  HADD2.F32 R152, -RZ, R152.H0_H0 ;  /* 0x20000098ff987230 */ /* 0x000fe20000004100 */
[----:B------:R-:W-:Y:S01]  /*5870*/  SHF.R.U32.HI R49, RZ, 0x10, R47 ;  /* 0x00000010ff317819 */ /* 0x000fe2000001162f */
[----:B-1----:R-:W-:Y:S01]  /*5880*/  HADD2.F32 R47, -RZ, R77.H0_H0 ;  /* 0x2000004dff2f7230 */ /* 0x002fe20000004100 */
[--C-:B------:R-:W-:Y:S01]  /*5890*/  SHF.R.U64 R46, R50, 0x10, R51.reuse ;  /* 0x00000010322e7819 */ /* 0x100fe20000001233 */
[--C-:B--2---:R-:W-:Y:S01]  /*58a0*/  HADD2.F32 R50, -RZ, R81.reuse.H0_H0 ;  /* 0x20000051ff327230 */ /* 0x104fe20000004100 */
[----:B------:R-:W-:Y:S01]  /*58b0*/  SHF.R.U32.HI R149, RZ, 0x10, R51 ;  /* 0x00000010ff957819 */ /* 0x000fe20000011633 */
[----:B------:R-:W-:-:S02]  /*58c0*/  HADD2.F32 R51, -RZ, R81.H1_H1 ;  /* 0x30000051ff337230 */ /* 0x000fc40000004100 */
[-C--:B------:R-:W-:Y:S01]  /*58d0*/  FMUL.FTZ R81, R47, R150.reuse ;  /* 0x000000962f517220 */ /* 0x080fe20000410000 */
[----:B------:R-:W-:Y:S02]  /*58e0*/  HADD2.F32 R77, -RZ, R77.H1_H1 ;  /* 0x3000004dff4d7230 */ /* 0x000fe40000004100 */
[C---:B------:R-:W-:Y:S01]  /*58f0*/  FMUL.FTZ R156, R50.reuse, R150 ;  /* 0x00000096329c7220 */ /* 0x040fe20000410000 */
[----:B------:R-:W-:Y:S02]  /*5900*/  HADD2.F32 R45, -RZ, R45.H0_H0 ;  /* 0x2000002dff2d7230 */ /* 0x000fe40000004100 */
[-C--:B------:R-:W-:Y:S01]  /*5910*/  FMUL.FTZ R150, R51, R154.reuse ;  /* 0x0000009a33967220 */ /* 0x080fe20000410000 */
[-C--:B------:R-:W-:Y:S01]  /*5920*/  FFMA.FTZ R50, R50, R151.reuse, R81 ;  /* 0x0000009732327223 */ /* 0x080fe20000010051 */
[C---:B------:R-:W-:Y:S01]  /*5930*/  FMUL.FTZ R154, R77.reuse, R154 ;  /* 0x0000009a4d9a7220 */ /* 0x040fe20000410000 */
[----:B------:R-:W-:Y:S02]  /*5940*/  HADD2.F32 R81, -RZ, R83.H0_H0 ;  /* 0x20000053ff517230 */ /* 0x000fe40000004100 */
[-C--:B------:R-:W-:Y:S01]  /*5950*/  FFMA.FTZ R150, R77, R152.reuse, -R150 ;  /* 0x000000984d967223 */ /* 0x080fe20000010896 */
[----:B------:R-:W-:Y:S01]  /*5960*/  FFMA.FTZ R47, R47, R151, -R156 ;  /* 0x000000972f2f7223 */ /* 0x000fe2000001089c */
[----:B------:R-:W-:Y:S01]  /*5970*/  FFMA.FTZ R51, R51, R152, R154 ;  /* 0x0000009833337223 */ /* 0x000fe2000001009a */
[----:B------:R-:W-:-:S02]  /*5980*/  HADD2.F32 R152, -RZ, R148.H0_H0 ;  /* 0x20000094ff987230 */ /* 0x000fc40000004100 */
[----:B------:R-:W-:Y:S01]  /*5990*/  HADD2.F32 R148, -RZ, R148.H1_H1 ;  /* 0x30000094ff947230 */ /* 0x000fe20000004100 */
[----:B------:R-:W-:Y:S01]  /*59a0*/  F2FP.F16.F32.PACK_AB R47, R150, R47 ;  /* 0x0000002f962f723e */ /* 0x000fe200000000ff */
[----:B------:R-:W-:Y:S01]  /*59b0*/  HADD2.F32 R77, -RZ, R79.H0_H0 ;  /* 0x2000004fff4d7230 */ /* 0x000fe20000004100 */
[----:B------:R-:W-:Y:S01]  /*59c0*/  F2FP.F16.F32.PACK_AB R50, R51, R50 ;  /* 0x000000323332723e */ /* 0x000fe200000000ff */
[----:B------:R-:W-:Y:S02]  /*59d0*/  HADD2.F32 R83, -RZ, R83.H1_H1 ;  /* 0x30000053ff537230 */ /* 0x000fe40000004100 */
[-C--:B------:R-:W-:Y:S01]  /*59e0*/  FMUL.FTZ R158, R81, R148.reuse ;  /* 0x00000094519e7220 */ /* 0x080fe20000410000 */
[----:B------:R-:W-:Y:S02]  /*59f0*/  HADD2.F32 R156, -RZ, R149.H0_H0 ;  /* 0x20000095ff9c7230 */ /* 0x000fe40000004100 */
[----:B------:R-:W-:Y:S01]  /*5a00*/  FMUL.FTZ R148, R77, R148 ;  /* 0x000000944d947220 */ /* 0x000fe20000410000 */
[----:B------:R-:W-:-:S02]  /*5a10*/  HADD2.F32 R79, -RZ, R79.H1_H1 ;  /* 0x3000004fff4f7230 */ /* 0x000fc40000004100 */
[----:B------:R-:W-:Y:S02]  /*5a20*/  HADD2.F32 R154, -RZ, R49.H0_H0 ;  /* 0x20000031ff9a7230 */ /* 0x000fe40000004100 */
[----:B------:R-:W-:Y:S01]  /*5a30*/  FMUL.FTZ R160, R83, R156 ;  /* 0x0000009c53a07220 */ /* 0x000fe20000410000 */
[-C--:B------:R-:W-:Y:S01]  /*5a40*/  FFMA.FTZ R49, R77, R152.reuse, -R158 ;  /* 0x000000984d317223 */ /* 0x080fe2000001089e */
[----:B------:R-:W-:Y:S01]  /*5a50*/  FFMA.FTZ R77, R81, R152, R148 ;  /* 0x00000098514d7223 */ /* 0x000fe20000010094 */
[C---:B------:R-:W-:Y:S01]  /*5a60*/  FMUL.FTZ R156, R79.reuse, R156 ;  /* 0x0000009c4f9c7220 */ /* 0x040fe20000410000 */
[-C--:B------:R-:W-:Y:S01]  /*5a70*/  FFMA.FTZ R148, R79, R154.reuse, -R160 ;  /* 0x0000009a4f947223 */ /* 0x080fe200000108a0 */
[----:B------:R-:W-:Y:S02]  /*5a80*/  HADD2.F32 R151, -RZ, R48.H0_H0 ;  /* 0x20000030ff977230 */ /* 0x000fe40000004100 */
        /* <DEDUP_REMOVED lines=12> */
[----:B------:R-:W-:-:S03]  /*5b50*/  FFMA.FTZ R76, R76, R83, -R149 ;  /* 0x000000534c4c7223 */ /* 0x000fc60000010895 */
        /* <DEDUP_REMOVED lines=26> */
.L_x_2295:
[----:B------:R-:W-:Y:S05]  /*5d00*/  BSYNC B2 ;  /* 0x0000000000027941 */ /* 0x000fea0003800000 */
.L_x_2294:
        /* <DEDUP_REMOVED lines=11> */
.L_x_2293:
[----:B------:R-:W-:Y:S05]  /*5dc0*/  BSYNC B1 ;  /* 0x0000000000017941 */ /* 0x000fea0003800000 */
.L_x_2292:
        /* <DEDUP_REMOVED lines=18> */
[----:B------:R-:W-:Y:S02]  /*5ef0*/  LOP3.LUT R44, R201, 0x38, R80, 0xf8, !PT ;  /* 0x00000038c92c7812 */ /* 0x000fe400078ef850 */
[----:B------:R-:W-:Y:S02]  /*5f00*/  SHF.L.U32 R46, R45, 0xa, RZ ;  /* 0x0000000a2d2e7819 */ /* 0x000fe400000006ff */
[----:B------:R-:W-:Y:S02]  /*5f10*/  LOP3.LUT R45, R44, R207, RZ, 0x3c, !PT ;  /* 0x000000cf2c2d7212 */ /* 0x000fe400078e3cff */
        /* <DEDUP_REMOVED lines=9> */
[----:B------:R-:W-:Y:S01]  /*5fb0*/  SHF.R.U64 R82, R52, 0x10, R53 ;  /* 0x0000001034527819 */ /* 0x000fe20000001235 */
[--C-:B------:R-:W-:Y:S01]  /*5fc0*/  HADD2.F32 R83, -RZ, R138.reuse.H0_H0 ;  /* 0x2000008aff537230 */ /* 0x100fe20000004100 */
[----:B------:R-:W-:Y:S01]  /*5fd0*/  SHF.R.U64 R52, R54, 0x10, R55 ;  /* 0x0000001036347819 */ /* 0x000fe20000001237 */
[----:B------:R-:W-:Y:S01]  /*5fe0*/  HADD2.F32 R138, -RZ, R138.H1_H1 ;  /* 0x3000008aff8a7230 */ /* 0x000fe20000004100 */
[----:B-1----:R-:W-:Y:S01]  /*5ff0*/  MOV R54, R44 ;  /* 0x0000002c00367202 */ /* 0x002fe20000000f00 */
[----:B--2---:R-:W-:Y:S01]  /*6000*/  IMAD.MOV.U32 R44, RZ, RZ, R49 ;  /* 0x000000ffff2c7224 */ /* 0x004fe200078e0031 */
[----:B------:R-:W-:Y:S01]  /*6010*/  SHF.R.U32.HI R124, RZ, 0x10, R57 ;  /* 0x00000010ff7c7819 */ /* 0x000fe20000011639 */
[----:B------:R-:W-:Y:S01]  /*6020*/  IMAD.MOV.U32 R49, RZ, RZ, R47 ;  /* 0x000000ffff317224 */ /* 0x000fe200078e002f */
        /* <DEDUP_REMOVED lines=9> */
[----:B------:R-:W-:-:S02]  /*60c0*/  HADD2.F32 R44, -RZ, R45.H0_H0 ;  /* 0x2000002dff2c7230 */ /* 0x000fc40000004100 */
[----:B------:R-:W-:Y:S02]  /*60d0*/  HADD2.F32 R124, -RZ, R124.H0_H0 ;  /* 0x2000007cff7c7230 */ /* 0x000fe40000004100 */
[----:B------:R-:W-:Y:S02]  /*60e0*/  HADD2.F32 R47, -RZ, R45.H1_H1 ;  /* 0x3000002dff2f7230 */ /* 0x000fe40000004100 */
        /* <DEDUP_REMOVED lines=8> */
[-C--:B------:R-:W-:Y:S01]  /*6170*/  FFMA.FTZ R47, R47, R58.reuse, -R142 ;  /* 0x0000003a2f2f7223 */ /* 0x080fe2000001088e */
[----:B------:R-:W-:Y:S01]  /*6180*/  FFMA.FTZ R48, R51, R58, R124 ;  /* 0x0000003a33307223 */ /* 0x000fe2000001007c */
[----:B------:R-:W-:-:S02]  /*6190*/  HADD2.F32 R83, -RZ, R139.H0_H0 ;  /* 0x2000008bff537230 */ /* 0x000fc40000004100 */
[--C-:B------:R-:W-:Y:S01]  /*61a0*/  HADD2.F32 R58, -RZ, R57.reuse.H0_H0 ;  /* 0x20000039ff3a7230 */ /* 0x100fe20000004100 */
[----:B------:R-:W-:Y:S01]  /*61b0*/  F2FP.F16.F32.PACK_AB R47, R47, R44 ;  /* 0x0000002c2f2f723e */ /* 0x000fe200000000ff */
[----:B------:R-:W-:Y:S02]  /*61c0*/  HADD2.F32 R57, -RZ, R57.H1_H1 ;  /* 0x30000039ff397230 */ /* 0x000fe40000004100 */
[----:B------:R-:W-:Y:S02]  /*61d0*/  HADD2.F32 R142, -RZ, R125.H0_H0 ;  /* 0x2000007dff8e7230 */ /* 0x000fe40000004100 */
[----:B------:R-:W-:Y:S01]  /*61e0*/  FMUL.FTZ R144, R58, R83 ;  /* 0x000000533a907220 */ /* 0x000fe20000410000 */
[----:B------:R-:W-:Y:S02]  /*61f0*/  HADD2.F32 R59, -RZ, R141.H0_H0 ;  /* 0x2000008dff3b7230 */ /* 0x000fe40000004100 */
[--C-:B------:R-:W-:Y:S02]  /*6200*/  HADD2.F32 R51, -RZ, R49.reuse.H0_H0 ;  /* 0x20000031ff337230 */ /* 0x100fe40000004100 */
[----:B------:R-:W-:Y:S01]  /*6210*/  FMUL.FTZ R146, R57, R142 ;  /* 0x0000008e39927220 */ /* 0x000fe20000410000 */
[----:B------:R-:W-:-:S02]  /*6220*/  HADD2.F32 R49, -RZ, R49.H1_H1 ;  /* 0x30000031ff317230 */ /* 0x000fc40000004100 */
[----:B------:R-:W-:Y:S02]  /*6230*/  HADD2.F32 R124, -RZ, R143.H0_H0 ;  /* 0x2000008fff7c7230 */ /* 0x000fe40000004100 */
[C---:B------:R-:W-:Y:S01]  /*6240*/  FMUL.FTZ R83, R51.reuse, R83 ;  /* 0x0000005333537220 */ /* 0x040fe20000410000 */
[-C--:B------:R-:W-:Y:S01]  /*6250*/  FFMA.FTZ R144, R51, R59.reuse, -R144 ;  /* 0x0000003b33907223 */ /* 0x080fe20000010890 */
[C---:B------:R-:W-:Y:S01]  /*6260*/  FMUL.FTZ R142, R49.reuse, R142 ;  /* 0x0000008e318e7220 */ /* 0x040fe20000410000 */
[----:B------:R-:W-:Y:S02]  /*6270*/  HADD2.F32 R51, -RZ, R55.H0_H0 ;  /* 0x20000037ff337230 */ /* 0x000fe40000004100 */
[----:B------:R-:W-:Y:S01]  /*6280*/  FFMA.FTZ R143, R49, R124, -R146 ;  /* 0x0000007c318f7223 */ /* 0x000fe20000010892 */
[----:B------:R-:W-:Y:S02]  /*6290*/  HADD2.F32 R56, -RZ, R56.H0_H0 ;  /* 0x20000038ff387230 */ /* 0x000fe40000004100 */
[----:B------:R-:W-:Y:S01]  /*62a0*/  FFMA.FTZ R125, R58, R59, R83 ;  /* 0x0000003b3a7d7223 */ /* 0x000fe20000010053 */
[----:B------:R-:W-:-:S02]  /*62b0*/  HADD2.F32 R49, -RZ, R54.H0_H0 ;  /* 0x20000036ff317230 */ /* 0x000fc40000004100 */
[----:B------:R-:W-:Y:S01]  /*62c0*/  FFMA.FTZ R142, R57, R124, R142 ;  /* 0x0000007c398e7223 */ /* 0x000fe2000001008e */
[----:B------:R-:W-:Y:S02]  /*62d0*/  HADD2.F32 R55, -RZ, R55.H1_H1 ;  /* 0x30000037ff377230 */ /* 0x000fe40000004100 */
[-C--:B------:R-:W-:Y:S01]  /*62e0*/  FMUL.FTZ R58, R51, R138.reuse ;  /* 0x0000008a333a7220 */ /* 0x080fe20000410000 */
[----:B------:R-:W-:Y:S02]  /*62f0*/  HADD2.F32 R54, -RZ, R54.H1_H1 ;  /* 0x30000036ff367230 */ /* 0x000fe40000004100 */
[----:B------:R-:W-:Y:S01]  /*6300*/  FMUL.FTZ R138, R49, R138 ;  /* 0x0000008a318a7220 */ /* 0x000fe20000410000 */
[----:B------:R-:W-:Y:S02]  /*6310*/  HADD2.F32 R140, -RZ, R140.H1_H1 ;  /* 0x3000008cff8c7230 */ /* 0x000fe40000004100 */
[----:B------:R-:W-:Y:S01]  /*6320*/  FMUL.FTZ R57, R55, R56 ;  /* 0x0000003837397220 */ /* 0x000fe20000410000 */
[----:B------:R-:W-:-:S02]  /*6330*/  HADD2.F32 R82, -RZ, R82.H0_H0 ;  /* 0x20000052ff527230 */ /* 0x000fc40000004100 */
[C---:B------:R-:W-:Y:S01]  /*6340*/  FMUL.FTZ R56, R54.reuse, R56 ;  /* 0x0000003836387220 */ /* 0x040fe20000410000 */
[----:B------:R-:W-:Y:S01]  /*6350*/  F2FP.F16.F32.PACK_AB R143, R143, R144 ;  /* 0x000000908f8f723e */ /* 0x000fe200000000ff */
[-C--:B------:R-:W-:Y:S01]  /*6360*/  FFMA.FTZ R138, R51, R140.reuse, R138 ;  /* 0x0000008c338a7223 */ /* 0x080fe2000001008a */
[----:B------:R-:W-:Y:S01]  /*6370*/  FFMA.FTZ R58, R49, R140, -R58 ;  /* 0x0000008c313a7223 */ /* 0x000fe2000001083a */
[-C--:B------:R-:W-:Y:S01]  /*6380*/  FFMA.FTZ R59, R55, R82.reuse, R56 ;  /* 0x00000052373b7223 */ /* 0x080fe20000010038 */
[----:B------:R-:W-:Y:S02]  /*6390*/  HADD2.F32 R51, -RZ, R50.H0_H0 ;  /* 0x20000032ff337230 */ /* 0x000fe40000004100 */
[----:B------:R-:W-:Y:S01]  /*63a0*/  FFMA.FTZ R57, R54, R82, -R57 ;  /* 0x0000005236397223 */ /* 0x000fe20000010839 */
[----:B------:R-:W-:Y:S02]  /*63b0*/  HADD2.F32 R56, -RZ, R139.H1_H1 ;  /* 0x3000008bff387230 */ /* 0x000fe40000004100 */
[----:B------:R-:W-:-:S02]  /*63c0*/  HADD2.F32 R55, -RZ, R53.H0_H0 ;  /* 0x20000035ff377230 */ /* 0x000fc40000004100 */
[----:B------:R-:W-:Y:S01]  /*63d0*/  HADD2.F32 R49, -RZ, R46.H0_H0 ;  /* 0x2000002eff317230 */ /* 0x000fe20000004100 */
[----:B------:R-:W-:Y:S01]  /*63e0*/  F2FP.F16.F32.PACK_AB R44, R57, R58 ;  /* 0x0000003a392c723e */ /* 0x000fe200000000ff */
[----:B------:R-:W-:Y:S02]  /*63f0*/  HADD2.F32 R50, -RZ, R50.H1_H1 ;  /* 0x30000032ff327230 */ /* 0x000fe40000004100 */
        /* <DEDUP_REMOVED lines=11> */
[----:B------:R-:W-:Y:S02]  /*64b0*/  F2FP.F16.F32.PACK_AB R49, R48, R45 ;  /* 0x0000002d3031723e */ /* 0x000fe400000000ff */
[----:B------:R-:W-:Y:S01]  /*64c0*/  MOV R45, R47 ;  /* 0x0000002f002d7202 */ /* 0x000fe20000000f00 */
[----:B------:R-:W-:Y:S01]  /*64d0*/  IMAD.MOV.U32 R47, RZ, RZ, R143 ;  /* 0x000000ffff2f7224 */ /* 0x000fe200078e008f */
[----:B------:R-:W-:Y:S02]  /*64e0*/  F2FP.F16.F32.PACK_AB R51, R142, R125 ;  /* 0x0000007d8e33723e */ /* 0x000fe400000000ff */
[----:B------:R-:W-:Y:S02]  /*64f0*/  F2FP.F16.F32.PACK_AB R48, R59, R138 ;  /* 0x0000008a3b30723e */ /* 0x000fe400000000ff */
[----:B------:R-:W-:-:S02]  /*6500*/  F2FP.F16.F32.PACK_AB R46, R83, R52 ;  /* 0x00000034532e723e */ /* 0x000fc400000000ff */
[----:B------:R-:W-:-:S07]  /*6510*/  F2FP.F16.F32.PACK_AB R50, R55, R56 ;  /* 0x000000383732723e */ /* 0x000fce00000000ff */
.L_x_2299:
[----:B------:R-:W-:Y:S05]  /*6520*/  BSYNC B2 ;  /* 0x0000000000027941 */ /* 0x000fea0003800000 */
.L_x_2298:
        /* <DEDUP_REMOVED lines=11> */
.L_x_2297:
[----:B------:R-:W-:Y:S05]  /*65e0*/  BSYNC B1 ;  /* 0x0000000000017941 */ /* 0x000fea0003800000 */
.L_x_2296:
        /* <DEDUP_REMOVED lines=22> */
[----:B------:R-:W-:Y:S02]  /*6750*/  IADD3 R47, R45, R46, R206 ;  /* 0x0000002e2d2f7210 */ /* 0x000fe40007ffe0ce */
[----:B------:R-:W-:-:S03]  /*6760*/  LEA R45, R184, R112, 0xe ;  /* 0x00000070b82d7211 */ /* 0x000fc600078e70ff */
        /* <DEDUP_REMOVED lines=9> */
[--C-:B------:R-:W-:Y:S02]  /*6800*/  SHF.R.U64 R60, R60, 0x10, R61.reuse ;  /* 0x000000103c3c7819 */ /* 0x100fe4000000123d */
[----:B------:R-:W-:Y:S01]  /*6810*/  SHF.R.U32.HI R76, RZ, 0x10, R61 ;  /* 0x00000010ff4c7819 */ /* 0x000fe2000001163d */
[----:B--2---:R-:W-:Y:S01]  /*6820*/  IMAD.MOV.U32 R61, RZ, RZ, R48 ;  /* 0x000000ffff3d7224 */ /* 0x004fe200078e0030 */
[----:B------:R-:W-:Y:S01]  /*6830*/  SHF.R.U64 R56, R62, 0x10, R63 ;  /* 0x000000103e387819 */ /* 0x000fe2000000123f */
[----:B------:R-:W-:Y:S01]  /*6840*/  IMAD.MOV.U32 R62, RZ, RZ, R50 ;  /* 0x000000ffff3e7224 */ /* 0x000fe200078e0032 */
[----:B------:R-:W-:Y:S01]  /*6850*/  SHF.R.U64 R58, R66, 0x10, R67 ;  /* 0x00000010423a7819 */ /* 0x000fe20000001243 */
[--C-:B------:R-:W-:Y:S01]  /*6860*/  HADD2.F32 R50, -RZ, R49.reuse.H0_H0 ;  /* 0x20000031ff327230 */ /* 0x100fe20000004100 */
[----:B-1----:R-:W-:Y:S01]  /*6870*/  MOV R48, R47 ;  /* 0x0000002f00307202 */ /* 0x002fe20000000f00 */
[----:B------:R-:W-:Y:S01]  /*6880*/  HADD2.F32 R49, -RZ, R49.H1_H1 ;  /* 0x30000031ff317230 */ /* 0x000fe20000004100 */
[----:B------:R-:W-:Y:S01]  /*6890*/  SHF.R.U32.HI R79, RZ, 0x10, R63 ;  /* 0x00000010ff4f7819 */ /* 0x000fe2000001163f */
[----:B------:R-:W-:Y:S01]  /*68a0*/  HADD2.F32 R47, -RZ, R45.H0_H0 ;  /* 0x2000002dff2f7230 */ /* 0x000fe20000004100 */
[----:B------:R-:W-:Y:S01]  /*68b0*/  SHF.R.U32.HI R77, RZ, 0x10, R67 ;  /* 0x00000010ff4d7819 */ /* 0x000fe20000011643 */
[----:B------:R-:W-:-:S02]  /*68c0*/  HADD2.F32 R66, -RZ, R64.H0_H0 ;  /* 0x20000040ff427230 */ /* 0x000fc40000004100 */
[----:B------:R-:W-:Y:S02]  /*68d0*/  HADD2.F32 R45, -RZ, R45.H1_H1 ;  /* 0x3000002dff2d7230 */ /* 0x000fe40000004100 */
[----:B------:R-:W-:Y:S02]  /*68e0*/  HADD2.F32 R64, -RZ, R76.H0_H0 ;  /* 0x2000004cff407230 */ /* 0x000fe40000004100 */
[-C--:B------:R-:W-:Y:S01]  /*68f0*/  FMUL.FTZ R78, R49, R66.reuse ;  /* 0x00000042314e7220 */ /* 0x080fe20000410000 */
[----:B------:R-:W-:Y:S02]  /*6900*/  HADD2.F32 R63, -RZ, R135.H1_H1 ;  /* 0x30000087ff3f7230 */ /* 0x000fe40000004100 */
[-C--:B------:R-:W-:Y:S01]  /*6910*/  FMUL.FTZ R76, R50, R65.reuse ;  /* 0x00000041324c7220 */ /* 0x080fe20000410000 */
[----:B------:R-:W-:Y:S01]  /*6920*/  FMUL.FTZ R66, R45, R66 ;  /* 0x000000422d427220 */ /* 0x000fe20000410000 */
[----:B------:R-:W-:Y:S01]  /*6930*/  FMUL.FTZ R65, R47, R65 ;  /* 0x000000412f417220 */ /* 0x000fe20000410000 */
[-C--:B------:R-:W-:Y:S01]  /*6940*/  FFMA.FTZ R67, R45, R64.reuse, -R78 ;  /* 0x000000402d437223 */ /* 0x080fe2000001084e */
[----:B------:R-:W-:Y:S01]  /*6950*/  FFMA.FTZ R76, R47, R63, -R76 ;  /* 0x0000003f2f4c7223 */ /* 0x000fe2000001084c */
[----:B------:R-:W-:Y:S01]  /*6960*/  FFMA.FTZ R78, R49, R64, R66 ;  /* 0x00000040314e7223 */ /* 0x000fe20000010042 */
[----:B------:R-:W-:-:S02]  /*6970*/  HADD2.F32 R64, -RZ, R136.H1_H1 ;  /* 0x30000088ff407230 */ /* 0x000fc40000004100 */
[----:B------:R-:W-:Y:S01]  /*6980*/  FFMA.FTZ R65, R50, R63, R65 ;  /* 0x0000003f32417223 */ /* 0x000fe20000010041 */
[--C-:B------:R-:W-:Y:S02]  /*6990*/  HADD2.F32 R47, -RZ, R51.reuse.H0_H0 ;  /* 0x20000033ff2f7230 */ /* 0x100fe40000004100 */
[--C-:B------:R-:W-:Y:S02]  /*69a0*/  HADD2.F32 R45, -RZ, R48.reuse.H0_H0 ;  /* 0x20000030ff2d7230 */ /* 0x100fe40000004100 */
[----:B------:R-:W-:Y:S02]  /*69b0*/  HADD2.F32 R51, -RZ, R51.H1_H1 ;  /* 0x30000033ff337230 */ /* 0x000fe40000004100 */
[-C--:B------:R-:W-:Y:S01]  /*69c0*/  FMUL.FTZ R66, R47, R64.reuse ;  /* 0x000000402f427220 */ /* 0x080fe20000410000 */
[----:B------:R-:W-:Y:S02]  /*69d0*/  HADD2.F32 R63, -RZ, R77.H0_H0 ;  /* 0x2000004dff3f7230 */ /* 0x000fe40000004100 */
[----:B------:R-:W-:Y:S01]  /*69e0*/  FMUL.FTZ R64, R45, R64 ;  /* 0x000000402d407220 */ /* 0x000fe20000410000 */
[----:B------:R-:W-:Y:S01]  /*69f0*/  HADD2.F32 R48, -RZ, R48.H1_H1 ;  /* 0x30000030ff307230 */ /* 0x000fe20000004100 */
[----:B------:R-:W-:Y:S01]  /*6a00*/  F2FP.F16.F32.PACK_AB R65, R78, R65 ;  /* 0x000000414e41723e */ /* 0x000fe200000000ff */
[----:B------:R-:W-:-:S02]  /*6a10*/  HADD2.F32 R50, -RZ, R134.H1_H1 ;  /* 0x30000086ff327230 */ /* 0x000fc40000004100 */
        /* <DEDUP_REMOVED lines=9> */
[----:B------:R-:W-:Y:S02]  /*6ab0*/  HADD2.F32 R47, -RZ, R61.H0_H0 ;  /* 0x2000003dff2f7230 */ /* 0x000fe40000004100 */
[----:B------:R-:W-:Y:S01]  /*6ac0*/  HADD2.F32 R49, -RZ, R83.H0_H0 ;  /* 0x20000053ff317230 */ /* 0x000fe20000004100 */
[----:B------:R-:W-:Y:S01]  /*6ad0*/  F2FP.F16.F32.PACK_AB R80, R81, R80 ;  /* 0x000000505150723e */ /* 0x000fe200000000ff */
[----:B------:R-:W-:Y:S02]  /*6ae0*/  HADD2.F32 R61, -RZ, R61.H1_H1 ;  /* 0x3000003dff3d7230 */ /* 0x000fe40000004100 */
[----:B------:R-:W-:Y:S01]  /*6af0*/  FMUL.FTZ R64, R47, R50 ;  /* 0x000000322f407220 */ /* 0x000fe20000410000 */
[----:B------:R-:W-:Y:S02]  /*6b00*/  HADD2.F32 R48, -RZ, R135.H0_H0 ;  /* 0x20000087ff307230 */ /* 0x000fe40000004100 */
[--C-:B------:R-:W-:Y:S02]  /*6b10*/  HADD2.F32 R45, -RZ, R44.reuse.H0_H0 ;  /* 0x2000002cff2d7230 */ /* 0x100fe40000004100 */
[----:B------:R-:W-:Y:S01]  /*6b20*/  FMUL.FTZ R51, R61, R49 ;  /* 0x000000313d337220 */ /* 0x000fe20000410000 */
[----:B------:R-:W-:-:S02]  /*6b30*/  HADD2.F32 R44, -RZ, R44.H1_H1 ;  /* 0x3000002cff2c7230 */ /* 0x000fc40000004100 */
[----:B------:R-:W-:Y:S02]  /*6b40*/  HADD2.F32 R136, -RZ, R136.H0_H0 ;  /* 0x20000088ff887230 */ /* 0x000fe40000004100 */
[C---:B------:R-:W-:Y:S01]  /*6b50*/  FMUL.FTZ R50, R45.reuse, R50 ;  /* 0x000000322d327220 */ /* 0x040fe20000410000 */
[----:B------:R-:W-:Y:S01]  /*6b60*/  FFMA.FTZ R64, R45, R48, -R64 ;  /* 0x000000302d407223 */ /* 0x000fe20000010840 */
[C---:B------:R-:W-:Y:S01]  /*6b70*/  FMUL.FTZ R66, R44.reuse, R49 ;  /* 0x000000312c427220 */ /* 0x040fe20000410000 */
[----:B------:R-:W-:Y:S01]  /*6b80*/  FFMA.FTZ R51, R44, R60, -R51 ;  /* 0x0000003c2c337223 */ /* 0x000fe20000010833 */
[----:B------:R-:W-:Y:S02]  /*6b90*/  HADD2.F32 R45, -RZ, R62.H0_H0 ;  /* 0x2000003eff2d7230 */ /* 0x000fe40000004100 */
[----:B------:R-:W-:Y:S01]  /*6ba0*/  FFMA.FTZ R50, R47, R48, R50 ;  /* 0x000000302f327223 */ /* 0x000fe20000010032 */
[----:B------:R-:W-:Y:S02]  /*6bb0*/  HADD2.F32 R49, -RZ, R58.H0_H0 ;  /* 0x2000003aff317230 */ /* 0x000fe40000004100 */
[----:B------:R-:W-:Y:S01]  /*6bc0*/  FFMA.FTZ R61, R61, R60, R66 ;  /* 0x0000003c3d3d7223 */ /* 0x000fe20000010042 */
[----:B------:R-:W-:-:S02]  /*6bd0*/  HADD2.F32 R44, -RZ, R46.H0_H0 ;  /* 0x2000002eff2c7230 */ /* 0x000fc40000004100 */
[-C--:B------:R-:W-:Y:S01]  /*6be0*/  FMUL.FTZ R63, R45, R136.reuse ;  /* 0x000000882d3f7220 */ /* 0x080fe20000410000 */
        /* <DEDUP_REMOVED lines=17> */
[----:B------:R-:W-:Y:S02]  /*6d00*/  F2FP.F16.F32.PACK_AB R47, R82, R79 ;  /* 0x0000004f522f723e */ /* 0x000fe400000000ff */
[----:B------:R-:W-:-:S07]  /*6d10*/  F2FP.F16.F32.PACK_AB R46, R46, R63 ;  /* 0x0000003f2e2e723e */ /* 0x000fce00000000ff */
.L_x_2303:
[----:B------:R-:W-:Y:S05]  /*6d20*/  BSYNC B2 ;  /* 0x0000000000027941 */ /* 0x000fea0003800000 */
.L_x_2302:
        /* <DEDUP_REMOVED lines=11> */
.L_x_2301:
[----:B------:R-:W-:Y:S05]  /*6de0*/  BSYNC B1 ;  /* 0x0000000000017941 */ /* 0x000fea0003800000 */
.L_x_2300:
[----:B------:R-:W-:Y:S01]  /*6df0*/  ISETP.GE.OR P4, PT, R189, R114, P2 ;  /* 0x00000072bd00720c */ /* 0x000fe20001786670 */
[-C--:B-1234-:R-:W-:Y:S02]  /*6e00*/  IMAD R44, R215, R120.reuse, RZ ;  /* 0x00000078d72c7224 */ /* 0x09efe400078e02ff */
[----:B------:R-:W-:-:S04]  /*6e10*/  IMAD.WIDE.U32 R118, R189, R120, R118 ;  /* 0x00000078bd767225 */ /* 0x000fc800078e0076 */
[----:B------:R-:W-:-:S06]  /*6e20*/  IMAD R57, R189, R121, R44 ;  /* 0x00000079bd397224 */ /* 0x000fcc00078e022c */
[----:B------:R-:W-:Y:S05]  /*6e30*/  @P4 BRA `(.L_x_2280) ;  /* 0x0000000c006c4947 */ /* 0x000fea0003800000 */
[----:B------:R-:W1:Y:S01]  /*6e40*/  LDC.64 R52, c[0x0][0x2d8] ;  /* 0x0000b600ff347b82 */ /* 0x000e620000000a00 */
[----:B------:R-:W-:Y:S01]  /*6e50*/  IMAD.IADD R57, R119, 0x1, R57 ;  /* 0x0000000177397824 */ /* 0x000fe200078e0239 */
[----:B------:R-:W-:Y:S01]  /*6e60*/  IADD3 R44, P4, P5, R100, R118, R34 ;  /* 0x00000076642c7210 */ /* 0x000fe20007d9e022 */
[----:B------:R-:W-:Y:S01]  /*6e70*/  BSSY B1, `(.L_x_2304) ;  /* 0x000006e000017945 */ /* 0x000fe20003800000 */
        /* <DEDUP_REMOVED lines=8> */
[----:B------:R-:W-:Y:S02]  /*6f00*/  SHF.R.S32.HI R45, RZ, 0x1f, R44 ;  /* 0x0000001fff2d7819 */ /* 0x000fe4000001142c */
[----:B------:R-:W-:Y:S02]  /*6f10*/  SHF.L.U32 R56, R44, 0x3, RZ ;  /* 0x000000032c387819 */ /* 0x000fe400000006ff */
        /* <DEDUP_REMOVED lines=23> */
[--C-:B------:R-:W-:Y:S01]  /*7090*/  SHF.R.U64 R73, R70, 0x10, R71.reuse ;  /* 0x0000001046497819 */ /* 0x100fe20000001247 */
[--C-:B------:R-:W-:Y:S01]  /*70a0*/  HADD2.F32 R46, -RZ, R45.reuse.H0_H0 ;  /* 0x2000002dff2e7230 */ /* 0x100fe20000004100 */
[----:B------:R-:W-:Y:S01]  /*70b0*/  SHF.R.U32.HI R70, RZ, 0x10, R71 ;  /* 0x00000010ff467819 */ /* 0x000fe20000011647 */
[----:B------:R-:W-:Y:S01]  /*70c0*/  HADD2.F32 R62, -RZ, R62.H0_H0 ;  /* 0x2000003eff3e7230 */ /* 0x000fe20000004100 */
[----:B------:R-:W-:Y:S01]  /*70d0*/  SHF.R.U64 R76, R68, 0x10, R69 ;  /* 0x00000010444c7819 */ /* 0x000fe20000001245 */
        /* <DEDUP_REMOVED lines=15> */
[----:B------:R-:W-:Y:S02]  /*71d0*/  HADD2.F32 R51, -RZ, R51.H1_H1 ;  /* 0x30000033ff337230 */ /* 0x000fe40000004100 */
[-C--:B------:R-:W-:Y:S01]  /*71e0*/  FMUL.FTZ R61, R45, R60.reuse ;  /* 0x0000003c2d3d7220 */ /* 0x080fe20000410000 */
[----:B------:R-:W-:Y:S02]  /*71f0*/  HADD2.F32 R62, -RZ, R74.H0_H0 ;  /* 0x2000004aff3e7230 */ /* 0x000fe40000004100 */
[----:B------:R-:W-:Y:S01]  /*7200*/  FMUL.FTZ R68, R46, R60 ;  /* 0x0000003c2e447220 */ /* 0x000fe20000410000 */
[----:B------:R-:W-:Y:S01]  /*7210*/  HADD2.F32 R47, -RZ, R47.H1_H1 ;  /* 0x3000002fff2f7230 */ /* 0x000fe20000004100 */
[----:B------:R-:W-:Y:S01]  /*7220*/  F2FP.F16.F32.PACK_AB R63, R66, R63 ;  /* 0x0000003f423f723e */ /* 0x000fe200000000ff */
[----:B------:R-:W-:-:S02]  /*7230*/  HADD2.F32 R49, -RZ, R133.H0_H0 ;  /* 0x20000085ff317230 */ /* 0x000fc40000004100 */
[-C--:B------:R-:W-:Y:S01]  /*7240*/  FMUL.FTZ R60, R51, R62.reuse ;  /* 0x0000003e333c7220 */ /* 0x080fe20000410000 */
[----:B------:R-:W-:Y:S02]  /*7250*/  HADD2.F32 R50, -RZ, R70.H0_H0 ;  /* 0x20000046ff327230 */ /* 0x000fe40000004100 */
[----:B------:R-:W-:Y:S01]  /*7260*/  FMUL.FTZ R70, R47, R62 ;  /* 0x0000003e2f467220 */ /* 0x000fe20000410000 */
[----:B------:R-:W-:Y:S02]  /*7270*/  HADD2.F32 R128, -RZ, R128.H1_H1 ;  /* 0x30000080ff807230 */ /* 0x000fe40000004100 */
[-C--:B------:R-:W-:Y:S01]  /*7280*/  FFMA.FTZ R62, R46, R49.reuse, R61 ;  /* 0x000000312e3e7223 */ /* 0x080fe2000001003d */
[----:B------:R-:W-:Y:S01]  /*7290*/  FFMA.FTZ R68, R45, R49, -R68 ;  /* 0x000000312d447223 */ /* 0x000fe20000010844 */
[----:B------:R-:W-:Y:S02]  /*72a0*/  HADD2.F32 R46, -RZ, R58.H0_H0 ;  /* 0x2000003aff2e7230 */ /* 0x000fe40000004100 */
[----:B------:R-:W-:Y:S01]  /*72b0*/  FFMA.FTZ R69, R47, R50, -R60 ;  /* 0x000000322f457223 */ /* 0x000fe2000001083c */
[----:B------:R-:W-:-:S02]  /*72c0*/  HADD2.F32 R49, -RZ, R72.H0_H0 ;  /* 0x20000048ff317230 */ /* 0x000fc40000004100 */
[----:B------:R-:W-:Y:S01]  /*72d0*/  FFMA.FTZ R71, R51, R50, R70 ;  /* 0x0000003233477223 */ /* 0x000fe20000010046 */
[----:B------:R-:W-:Y:S02]  /*72e0*/  HADD2.F32 R45, -RZ, R44.H0_H0 ;  /* 0x2000002cff2d7230 */ /* 0x000fe40000004100 */
[-C--:B------:R-:W-:Y:S01]  /*72f0*/  FMUL.FTZ R50, R46, R128.reuse ;  /* 0x000000802e327220 */ /* 0x080fe20000410000 */
[----:B------:R-:W-:Y:S02]  /*7300*/  HADD2.F32 R58, -RZ, R58.H1_H1 ;  /* 0x3000003aff3a7230 */ /* 0x000fe40000004100 */
[----:B------:R-:W-:Y:S02]  /*7310*/  HADD2.F32 R44, -RZ, R44.H1_H1 ;  /* 0x3000002cff2c7230 */ /* 0x000fe40000004100 */
[----:B------:R-:W-:Y:S01]  /*7320*/  FMUL.FTZ R51, R45, R128 ;  /* 0x000000802d337220 */ /* 0x000fe20000410000 */
[----:B------:R-:W-:Y:S02]  /*7330*/  HADD2.F32 R132, -RZ, R132.H1_H1 ;  /* 0x30000084ff847230 */ /* 0x000fe40000004100 */
[----:B------:R-:W-:Y:S01]  /*7340*/  FMUL.FTZ R61, R58, R49 ;  /* 0x000000313a3d7220 */ /* 0x000fe20000410000 */
[----:B------:R-:W-:-:S02]  /*7350*/  HADD2.F32 R47, -RZ, R76.H0_H0 ;  /* 0x2000004cff2f7230 */ /* 0x000fc40000004100 */
[C---:B------:R-:W-:Y:S01]  /*7360*/  FMUL.FTZ R49, R44.reuse, R49 ;  /* 0x000000312c317220 */ /* 0x040fe20000410000 */
[----:B------:R-:W-:Y:S02]  /*7370*/  HADD2.F32 R130, -RZ, R130.H1_H1 ;  /* 0x30000082ff827230 */ /* 0x000fe40000004100 */
[-C--:B------:R-:W-:Y:S01]  /*7380*/  FFMA.FTZ R50, R45, R132.reuse, -R50 ;  /* 0x000000842d327223 */ /* 0x080fe20000010832 */
[----:B------:R-:W-:Y:S02]  /*7390*/  HADD2.F32 R45, -RZ, R59.H0_H0 ;  /* 0x2000003bff2d7230 */ /* 0x000fe40000004100 */
[-C--:B------:R-:W-:Y:S01]  /*73a0*/  FFMA.FTZ R61, R44, R47.reuse, -R61 ;  /* 0x0000002f2c3d7223 */ /* 0x080fe2000001083d */
        /* <DEDUP_REMOVED lines=24> */
[----:B------:R-:W-:Y:S02]  /*7530*/  F2FP.F16.F32.PACK_AB R50, R59, R130 ;  /* 0x000000823b32723e */ /* 0x000fe400000000ff */
[----:B------:R-:W-:-:S07]  /*7540*/  MOV R49, R63 ;  /* 0x0000003f00317202 */ /* 0x000fce0000000f00 */
.L_x_2305:
[----:B------:R-:W-:Y:S05]  /*7550*/  BSYNC B1 ;  /* 0x0000000000017941 */ /* 0x000fea0003800000 */
.L_x_2304:
        /* <DEDUP_REMOVED lines=10> */
.L_x_2243:
[----:B------:R-:W-:-:S13]  /*7600*/  ISETP.NE.AND P0, PT, R197, 0x3, PT ;  /* 0x00000003c500780c */ /* 0x000fda0003f05270 */
[----:B------:R-:W-:Y:S05]  /*7610*/  @!P0 BRA `(.L_x_2306) ;  /* 0x0000000000048947 */ /* 0x000fea0003800000 */
[----:B------:R-:W-:Y:S01]  /*7620*/  BPT.TRAP 0x1 ;  /* 0x000000040000795c */ /* 0x000fe20000300000 */
.L_x_2306:
        /* <DEDUP_REMOVED lines=9> */
.L_x_2560:
[----:B------:R-:W-:Y:S05]  /*76c0*/  BSYNC B1 ;  /* 0x0000000000017941 */ /* 0x000fea0003800000 */
.L_x_2307:
        /* <DEDUP_REMOVED lines=20> */
.L_x_2310:
[----:B------:R-:W-:Y:S05]  /*7810*/  BSYNC B1 ;  /* 0x0000000000017941 */ /* 0x000fea0003800000 */
.L_x_2309:
        /* <DEDUP_REMOVED lines=19> */
.L_x_2312:
[----:B------:R-:W-:Y:S05]  /*7950*/  BSYNC B1 ;  /* 0x0000000000017941 */ /* 0x000fea0003800000 */
.L_x_2311:
        /* <DEDUP_REMOVED lines=19> */
.L_x_2314:
[----:B------:R-:W-:Y:S05]  /*7a90*/  BSYNC B1 ;  /* 0x0000000000017941 */ /* 0x000fea0003800000 */
.L_x_2313:
[----:B------:R-:W-:-:S13]  /*7aa0*/  ISETP.GE.AND P3, PT, R189, R114, PT ;  /* 0x00000072bd00720c */ /* 0x000fda0003f66270 */
[----:B------:R-:W-:Y:S05]  /*7ab0*/  @P3 BRA `(.L_x_2280) ;  /* 0x00000000004c3947 */ /* 0x000fea0003800000 */
[----:B------:R-:W3:Y:S01]  /*7ac0*/  LDC.64 R58, c[0x0][0x2f0] ;  /* 0x0000bc00ff3a7b82 */ /* 0x000ee20000000a00 */
[----:B-12-4-:R-:W1:Y:S01]  /*7ad0*/  @!P2 LDS.128 R44, [R110+0x1b400] ;  /* 0x01b400006e2ca984 */ /* 0x016e620000000c00 */
[----:B------:R-:W-:-:S03]  /*7ae0*/  IMAD.MOV.U32 R53, RZ, RZ, R61 ;  /* 0x000000ffff357224 */ /* 0x000fc600078e003d */
        /* <DEDUP_REMOVED lines=11> */
[----:B-1----:R3:W-:Y:S01]  /*7ba0*/  @!P2 STG.E.128 desc[UR40][R54.64], R44 ;  /* 0x0000002c3600a986 */ /* 0x0027e2000c101d28 */
[----:B------:R-:W-:Y:S02]  /*7bb0*/  @!P1 IADD3.X R53, R59, R103, RZ, P3, !PT ;  /* 0x000000673b359210 */ /* 0x000fe40001ffe4ff */
[----:B-----5:R-:W-:-:S04]  /*7bc0*/  @!P1 LEA R56, P3, R52, R56, 0x1 ;  /* 0x0000003834389211 */ /* 0x020fc800078608ff */
[----:B------:R-:W-:-:S05]  /*7bd0*/  @!P1 LEA.HI.X R57, R52, R57, R53, 0x1, P3 ;  /* 0x0000003934399211 */ /* 0x000fca00018f0c35 */
[----:B--2---:R3:W-:Y:S04]  /*7be0*/  @!P1 STG.E.128 desc[UR40][R56.64], R48 ;  /* 0x0000003038009986 */ /* 0x0047e8000c101d28 */
.L_x_2280:
[----:B------:R-:W-:Y:S05]  /*7bf0*/  BSYNC B0 ;  /* 0x0000000000007941 */ /* 0x000fea0003800000 */
.L_x_2242:
        /* <DEDUP_REMOVED lines=17> */
.L_x_2316:
[----:B------:R-:W-:Y:S05]  /*7d10*/  BSYNC B0 ;  /* 0x0000000000007941 */ /* 0x000fea0003800000 */
.L_x_2315:
[----:B------:R-:W2:Y:S01]  /*7d20*/  SYNCS.PHASECHK.TRANS64.TRYWAIT P0, [R105+URZ+0x288b0], R122 ;  /* 0x0288b07a690075a7 */ /* 0x000ea2000800017f */
[----:B------:R-:W-:Y:S01]  /*7d30*/  ULDC UR42, c[0x0][0x2e4] ;  /* 0x0000b900002a7ab9 */ /* 0x000fe20000000800 */
[----:B------:R-:W-:Y:S01]  /*7d40*/  ULDC.64 UR36, c[0x0][0x318] ;  /* 0x0000c60000247ab9 */ /* 0x000fe20000000a00 */
[----:B------:R-:W-:Y:S01]  /*7d50*/  ULDC.64 UR38, c[0x0][0x308] ;  /* 0x0000c20000267ab9 */ /* 0x000fe20000000a00 */
[----:B------:R-:W-:Y:S04]  /*7d60*/  BSSY B0, `(.L_x_2317) ;  /* 0x0000002000007945 */ /* 0x000fe80003800000 */
[----:B--2---:R-:W-:Y:S05]  /*7d70*/  @!P0 BRA `(.L_x_2318) ;  /* 0x0000015400dc8947 */ /* 0x004fea0003800000 */
.L_x_2561:
[----:B------:R-:W-:Y:S05]  /*7d80*/  BSYNC B0 ;  /* 0x0000000000007941 */ /* 0x000fea0003800000 */
.L_x_2317:
        /* <DEDUP_REMOVED lines=18> */
.L_x_2320:
[----:B------:R-:W-:Y:S05]  /*7eb0*/  BSYNC B0 ;  /* 0x0000000000007941 */ /* 0x000fea0003800000 */
.L_x_2319:
[----:B------:R-:W-:Y:S01]  /*7ec0*/  ISETP.GE.AND P0, PT, R188, R114, PT ;  /* 0x00000072bc00720c */ /* 0x000fe20003f06270 */
[----:B------:R-:W-:-:S12]  /*7ed0*/  BSSY B0, `(.L_x_2321) ;  /* 0x0000012000007945 */ /* 0x000fd80003800000 */
[----:B------:R-:W-:Y:S05]  /*7ee0*/  @P0 BRA `(.L_x_2322) ;  /* 0x0000000000400947 */ /* 0x000fea0003800000 */
[----:B---3--:R-:W-:Y:S01]  /*7ef0*/  IADD3 R47, P0, R48, 0x20, RZ ;  /* 0x00000020302f7810 */ /* 0x008fe20007f1e0ff */
[----:B------:R-:W-:-:S03]  /*7f00*/  IMAD.MOV.U32 R45, RZ, RZ, R104 ;  /* 0x000000ffff2d7224 */ /* 0x000fc600078e0068 */
[----:B-1----:R-:W-:-:S05]  /*7f10*/  IADD3.X R44, RZ, R49, RZ, P0, !PT ;  /* 0x00000031ff2c7210 */ /* 0x002fca00007fe4ff */
        /* <DEDUP_REMOVED lines=13> */
.L_x_2322:
[----:B------:R-:W-:Y:S05]  /*7ff0*/  BSYNC B0 ;  /* 0x0000000000007941 */ /* 0x000fea0003800000 */
.L_x_2321:
[----:B------:R-:W-:Y:S01]  /*8000*/  ISETP.GE.AND P0, PT, R187, R114, PT ;  /* 0x00000072bb00720c */ /* 0x000fe20003f06270 */
[----:B------:R-:W-:-:S12]  /*8010*/  BSSY B0, `(.L_x_2323) ;  /* 0x0000012000007945 */ /* 0x000fd80003800000 */
[----:B------:R-:W-:Y:S05]  /*8020*/  @P0 BRA `(.L_x_2324) ;  /* 0x0000000000400947 */ /* 0x000fea0003800000 */
[----:B---34-:R-:W-:Y:S01]  /*8030*/  IADD3 R47, P0, R48, 0x40, RZ ;  /* 0x00000040302f7810 */ /* 0x018fe20007f1e0ff */
[----:B------:R-:W-:-:S04]  /*8040*/  IMAD.MOV.U32 R45, RZ, RZ, R104 ;  /* 0x000000ffff2d7224 */ /* 0x000fc800078e0068 */
[----:B-1----:R-:W-:-:S04]  /*8050*/  IMAD.X R44, RZ, RZ, R49, P0 ;  /* 0x000000ffff2c7224 */ /* 0x002fc800000e0631 */
[----:B------:R-:W-:Y:S01]  /*8060*/  IMAD R46, R44, UR36, RZ ;  /* 0x000000242c2e7c24 */ /* 0x000fe2000f8e02ff */
[----:B------:R-:W-:-:S05]  /*8070*/  MOV R44, R98 ;  /* 0x00000062002c7202 */ /* 0x000fca0000000f00 */
        /* <DEDUP_REMOVED lines=11> */
.L_x_2324:
[----:B------:R-:W-:Y:S05]  /*8130*/  BSYNC B0 ;  /* 0x0000000000007941 */ /* 0x000fea0003800000 */
.L_x_2323:
[----:B------:R-:W-:Y:S01]  /*8140*/  ISETP.GE.AND P0, PT, R189, R114, PT ;  /* 0x00000072bd00720c */ /* 0x000fe20003f06270 */
[----:B------:R-:W-:-:S12]  /*8150*/  BSSY B0, `(.L_x_2325) ;  /* 0x0000012000007945 */ /* 0x000fd80003800000 */
[----:B------:R-:W-:Y:S05]  /*8160*/  @P0 BRA `(.L_x_2326) ;  /* 0x0000000000400947 */ /* 0x000fea0003800000 */
[----:B-1-34-:R-:W-:Y:S01]  /*8170*/  IADD3 R47, P0, R48, 0x60, RZ ;  /* 0x00000060302f7810 */ /* 0x01afe20007f1e0ff */
[----:B------:R-:W-:Y:S01]  /*8180*/  IMAD.MOV.U32 R44, RZ, RZ, R98 ;  /* 0x000000ffff2c7224 */ /* 0x000fe200078e0062 */
[----:B------:R-:W-:-:S03]  /*8190*/  MOV R45, R104 ;  /* 0x00000068002d7202 */ /* 0x000fc60000000f00 */
        /* <DEDUP_REMOVED lines=13> */
.L_x_2326:
[----:B------:R-:W-:Y:S05]  /*8270*/  BSYNC B0 ;  /* 0x0000000000007941 */ /* 0x000fea0003800000 */
.L_x_2325:
        /* <DEDUP_REMOVED lines=22> */
.L_x_2237:
[----:B------:R-:W-:Y:S01]  /*83e0*/  ISETP.GE.AND P2, PT, R123, 0x1, PT ;  /* 0x000000017b00780c */ /* 0x000fe20003f46270 */
[----:B------:R-:W-:Y:S01]  /*83f0*/  IMAD.MOV.U32 R3, RZ, RZ, RZ ;  /* 0x000000ffff037224 */ /* 0x000fe200078e00ff */
[----:B------:R-:W-:Y:S02]  /*8400*/  PLOP3.LUT P1, PT, PT, PT, PT, 0x80, 0x0 ;  /* 0x000000000000781c */ /* 0x000fe40003f2f070 */
[----:B------:R-:W-:Y:S02]  /*8410*/  CS2R R20, SRZ ;  /* 0x0000000000147805 */ /* 0x000fe4000001ff00 */
[----:B------:R-:W-:Y:S02]  /*8420*/  MOV R151, RZ ;  /* 0x000000ff00977202 */ /* 0x000fe40000000f00 */
        /* <DEDUP_REMOVED lines=29> */
[----:B------:R-:W-:Y:S02]  /*8600*/  IMAD.MOV.U32 R59, RZ, RZ, RZ ;  /* 0x000000ffff3b7224 */ /* 0x000fe400078e00ff */
[----:B------:R-:W-:Y:S02]  /*8610*/  IMAD.MOV.U32 R10, RZ, RZ, RZ ;  /* 0x000000ffff0a7224 */ /* 0x000fe400078e00ff */
[----:B------:R-:W-:Y:S01]  /*8620*/  IMAD.MOV.U32 R90, RZ, RZ, RZ ;  /* 0x000000ffff5a7224 */ /* 0x000fe200078e00ff */
[----:B------:R-:W-:Y:S06]  /*8630*/  @P0 BRA `(.L_x_2328) ;  /* 0x00000000000c0947 */ /* 0x000fec0003800000 */
[----:B------:R-:W1:Y:S01]  /*8640*/  FENCE.VIEW.ASYNC.G ;  /* 0x00000000000073c6 */ /* 0x000e620000000100 */
[----:B------:R-:W-:Y:S05]  /*8650*/  WARPSYNC.ALL ;  /* 0x0000000000007948 */ /* 0x000fea0003800000 */
[----:B-1----:R-:W-:Y:S06]  /*8660*/  BAR.ARV 0xc, 0x120 ;  /* 0x0304800000007b1d */ /* 0x002fec0000002000 */
.L_x_2328:
[----:B------:R-:W-:Y:S01]  /*8670*/  MOV R58, RZ ;  /* 0x000000ff003a7202 */ /* 0x000fe20000000f00 */
[----:B------:R-:W-:Y:S01]  /*8680*/  IMAD.MOV.U32 R11, RZ, RZ, RZ ;  /* 0x000000ffff0b7224 */ /* 0x000fe200078e00ff */
[----:B------:R-:W-:Y:S06]  /*8690*/  @!P2 BRA `(.L_x_2329) ;  /* 0x000000d000dca947 */ /* 0x000fec0003800000 */
[----:B------:R-:W-:-:S03]  /*86a0*/  UMOV UR4, 0xffffffff ;  /* 0xffffffff00047882 */ /* 0x000fc60000000000 */
[----:B------:R-:W-:Y:S05]  /*86b0*/  BRA.DIV UR4, `(.L_x_2330) ;  /* 0x0000014e04a07947 */ /* 0x000fea000b800000 */
[----:B------:R1:W2:Y:S02]  /*86c0*/  SHFL.IDX PT, R192, R231, RZ, 0x1f ;  /* 0x00001fffe7c07589 */ /* 0x0002a400000e0000 */
.L_x_2564:
[----:B--2---:R-:W-:Y:S02]  /*86d0*/  LEA.HI R0, R192, R192, RZ, 0x1 ;  /* 0x000000c0c0007211 */ /* 0x004fe400078f08ff */
[----:B------:R-:W-:Y:S02]  /*86e0*/  LOP3.LUT P0, RZ, R226, 0x3ff, RZ, 0xc0, !PT ;  /* 0x000003ffe2ff7812 */ /* 0x000fe4000780c0ff */
[----:B------:R-:W-:Y:S02]  /*86f0*/  LOP3.LUT R3, R0, 0x1e, RZ, 0xc0, !PT ;  /* 0x0000001e00037812 */ /* 0x000fe400078ec0ff */
[----:B------:R-:W-:-:S03]  /*8700*/  P2R R24, PR, RZ, 0x1 ;  /* 0x00000001ff187803 */ /* 0x000fc60000000000 */
[----:B------:R-:W-:-:S04]  /*8710*/  IMAD.IADD R3, R192, 0x1, -R3 ;  /* 0x00000001c0037824 */ /* 0x000fc800078e0a03 */
[----:B------:R-:W-:-:S05]  /*8720*/  IMAD R3, R3, 0x2000, R226 ;  /* 0x0000200003037824 */ /* 0x000fca00078e02e2 */
[----:B------:R-:W-:-:S04]  /*8730*/  SHF.R.U32.HI R3, RZ, 0x4, R3 ;  /* 0x00000004ff037819 */ /* 0x000fc80000011603 */
[----:B------:R-:W-:Y:S01]  /*8740*/  LOP3.LUT R52, R3, 0x3fff, RZ, 0xc0, !PT ;  /* 0x00003fff03347812 */ /* 0x000fe200078ec0ff */
[----:B------:R-:W-:Y:S06]  /*8750*/  @!P0 BRA `(.L_x_2331) ;  /* 0x0000000000408947 */ /* 0x000fec0003800000 */
[----:B------:R-:W-:Y:S01]  /*8760*/  MOV R0, 0x0 ;  /* 0x0000000000007802 */ /* 0x000fe20000000f00 */
[----:B------:R-:W-:Y:S01]  /*8770*/  ULDC.64 UR4, c[0x4][0xa0] ;  /* 0x0100280000047ab9 */ /* 0x000fe20000000a00 */
[----:B------:R-:W-:Y:S01]  /*8780*/  ULDC.64 UR6, c[0x4][0xa8] ;  /* 0x01002a0000067ab9 */ /* 0x000fe20000000a00 */
[----:B------:R-:W-:Y:S01]  /*8790*/  IMAD.U32 R4, RZ, RZ, UR4 ;  /* 0x00000004ff047e24 */ /* 0x000fe2000f8e00ff */
[----:B------:R2:W3:Y:S01]  /*87a0*/  LDC.64 R14, c[0x4][R0] ;  /* 0x01000000000e7b82 */ /* 0x0004e20000000a00 */
        /* <DEDUP_REMOVED lines=8> */
[----:B--2---:R-:W-:-:S07]  /*8830*/  IMAD.MOV.U32 R13, RZ, RZ, RZ ;  /* 0x000000ffff0d7224 */ /* 0x004fce00078e00ff */
[----:B------:R-:W-:-:S07]  /*8840*/  LEPC R20, `(.L_x_2331) ;  /* 0x000000001014794e */ /* 0x000fce0000000000 */
[----:B01-3-5:R-:W-:Y:S05]  /*8850*/  CALL.ABS.NOINC R14 ;  /* 0x000000000e007343 */ /* 0x02bfea0003c00000 */
.L_x_2331:
[----:B------:R-:W-:Y:S02]  /*8860*/  ULDC UR4, c[0x0][0x3d4] ;  /* 0x0000f50000047ab9 */ /* 0x000fe40000000800 */
[----:B------:R-:W-:-:S13]  /*8870*/  ISETP.LT.AND P0, PT, RZ, UR4, PT ;  /* 0x00000004ff007c0c */ /* 0x000fda000bf01270 */
[----:B------:R-:W-:Y:S05]  /*8880*/  @P0 BRA `(.L_x_2332) ;  /* 0x00000000003c0947 */ /* 0x000fea0003800000 */
[----:B------:R-:W-:-:S04]  /*8890*/  LEA.HI R0, R223, R223, RZ, 0x1 ;  /* 0x000000dfdf007211 */ /* 0x000fc800078f08ff */
[----:B------:R-:W-:-:S05]  /*88a0*/  LOP3.LUT R0, R0, 0xfffffffe, RZ, 0xc0, !PT ;  /* 0xfffffffe00007812 */ /* 0x000fca00078ec0ff */
[----:B------:R-:W-:-:S05]  /*88b0*/  IMAD.IADD R0, R223, 0x1, -R0 ;  /* 0x00000001df007824 */ /* 0x000fca00078e0a00 */
[----:B------:R-:W-:-:S04]  /*88c0*/  SHF.L.U32 R3, R0, 0x1f, RZ ;  /* 0x0000001f00037819 */ /* 0x000fc800000006ff */
[----:B------:R2:W3:Y:S03]  /*88d0*/  SYNCS.PHASECHK.TRANS64.TRYWAIT P0, [R2+URZ+0x28800], R3 ;  /* 0x02880003020075a7 */ /* 0x0004e6000800017f */
[----:B---3--:R-:W-:Y:S05]  /*88e0*/  @!P0 NANOSLEEP.SYNCS 0x989680 ;  /* 0x009896800000895d */ /* 0x008fea0003900000 */
[----:B------:R-:W3:Y:S01]  /*88f0*/  @!P0 SYNCS.PHASECHK.TRANS64 P0, [R2+URZ+0x28800], R3 ;  /* 0x02880003020085a7 */ /* 0x000ee2000800007f */
[----:B------:R-:W-:Y:S04]  /*8900*/  BSSY B0, `(.L_x_2333) ;  /* 0x0000006000007945 */ /* 0x000fe80003800000 */
[----:B---3--:R-:W-:Y:S05]  /*8910*/  @P0 BRA `(.L_x_2334) ;  /* 0x0000000000100947 */ /* 0x008fea0003800000 */
.L_x_2335:
[----:B---3--:R3:W4:Y:S02]  /*8920*/  SYNCS.PHASECHK.TRANS64.TRYWAIT P0, [R2+URZ+0x28800], R3 ;  /* 0x02880003020075a7 */ /* 0x008724000800017f */
[----:B----4-:R-:W-:Y:S05]  /*8930*/  @!P0 NANOSLEEP.SYNCS 0x989680 ;  /* 0x009896800000895d */ /* 0x010fea0003900000 */
[----:B------:R-:W4:Y:S02]  /*8940*/  @!P0 SYNCS.PHASECHK.TRANS64 P0, [R2+URZ+0x28800], R3 ;  /* 0x02880003020085a7 */ /* 0x000f24000800007f */
[----:B----4-:R-:W-:Y:S05]  /*8950*/  @!P0 BRA `(.L_x_2335) ;  /* 0xfffffffc00f08947 */ /* 0x010fea000383ffff */
.L_x_2334:
[----:B------:R-:W-:Y:S05]  /*8960*/  BSYNC B0 ;  /* 0x0000000000007941 */ /* 0x000fea0003800000 */
.L_x_2333:
[----:B------:R-:W-:Y:S05]  /*8970*/  BRA `(.L_x_2336) ;  /* 0x0000005000347947 */ /* 0x000fea0003800000 */
.L_x_2332:
[----:B------:R-:W2:Y:S01]  /*8980*/  LDC.64 R12, c[0x0][0x3d8] ;  /* 0x0000f600ff0c7b82 */ /* 0x000ea20000000a00 */
[----:B-----5:R-:W-:Y:S01]  /*8990*/  SHF.R.S32.HI R3, RZ, 0x1f, R117 ;  /* 0x0000001fff037819 */ /* 0x020fe20000011475 */
[----:B------:R-:W-:Y:S01]  /*89a0*/  IMAD.MOV.U32 R6, RZ, RZ, R16 ;  /* 0x000000ffff067224 */ /* 0x000fe200078e0010 */
[----:B------:R-:W-:Y:S01]  /*89b0*/  MOV R7, R17 ;  /* 0x0000001100077202 */ /* 0x000fe20000000f00 */
[--C-:B------:R-:W-:Y:S01]  /*89c0*/  IMAD.MOV.U32 R4, RZ, RZ, R22.reuse ;  /* 0x000000ffff047224 */ /* 0x100fe200078e0016 */
[----:B------:R-:W-:Y:S02]  /*89d0*/  ISETP.NE.AND P4, PT, R24, RZ, PT ;  /* 0x000000ff1800720c */ /* 0x000fe40003f85270 */
[----:B------:R-:W-:Y:S01]  /*89e0*/  SHF.R.S32.HI R5, RZ, 0x1f, R22 ;  /* 0x0000001fff057819 */ /* 0x000fe20000011416 */
[----:B------:R-:W3:Y:S01]  /*89f0*/  LDC.64 R14, c[0x0][0x3e8] ;  /* 0x0000fa00ff0e7b82 */ /* 0x000ee20000000a00 */
[-C--:B--2---:R-:W-:Y:S01]  /*8a00*/  IMAD R0, R3, R12.reuse, RZ ;  /* 0x0000000c03007224 */ /* 0x084fe200078e02ff */
[----:B------:R-:W-:Y:S01]  /*8a10*/  SHF.L.U64.HI R30, R12, 0x5, R13 ;  /* 0x000000050c1e7819 */ /* 0x000fe2000001020d */
[----:B------:R-:W-:-:S04]  /*8a20*/  IMAD.WIDE.U32 R8, R18, R12, R6 ;  /* 0x0000000c12087225 */ /* 0x000fc800078e0006 */
[----:B------:R-:W-:Y:S02]  /*8a30*/  IMAD R21, R19, R12, RZ ;  /* 0x0000000c13157224 */ /* 0x000fe400078e02ff */
[-C--:B---3--:R-:W-:Y:S01]  /*8a40*/  IMAD R20, R3, R14.reuse, RZ ;  /* 0x0000000e03147224 */ /* 0x088fe200078e02ff */
[----:B------:R-:W-:Y:S01]  /*8a50*/  SHF.L.U64.HI R28, R14, 0x5, R15 ;  /* 0x000000050e1c7819 */ /* 0x000fe2000001020f */
[----:B------:R-:W-:Y:S01]  /*8a60*/  IMAD.WIDE.U32 R10, R18, R14, R6 ;  /* 0x0000000e120a7225 */ /* 0x000fe200078e0006 */
[----:B------:R-:W-:-:S03]  /*8a70*/  SHF.L.U32 R24, R14, 0x5, RZ ;  /* 0x000000050e187819 */ /* 0x000fc600000006ff */
        /* <DEDUP_REMOVED lines=16> */
[C---:B------:R-:W-:Y:S02]  /*8b80*/  IADD3.X R65, R59.reuse, R7, R21, P0, !PT ;  /* 0x000000073b417210 */ /* 0x040fe400007fe415 */
        /* <DEDUP_REMOVED lines=8> */
[----:B------:R2:W3:Y:S01]  /*8c10*/  LDC.64 R14, c[0x4][R0] ;  /* 0x01000000000e7b82 */ /* 0x0004e20000000a00 */
[----:B------:R-:W-:Y:S01]  /*8c20*/  IMAD.U32 R5, RZ, RZ, UR5 ;  /* 0x00000005ff057e24 */ /* 0x000fe2000f8e00ff */
[----:B------:R-:W-:Y:S01]  /*8c30*/  ULDC.64 UR4, c[0x4][0xa8] ;  /* 0x01002a0000047ab9 */ /* 0x000fe20000000a00 */
[----:B------:R-:W-:Y:S01]  /*8c40*/  MOV R10, UR6 ;  /* 0x00000006000a7c02 */ /* 0x000fe20008000f00 */
[----:B------:R-:W-:Y:S02]  /*8c50*/  IMAD.U32 R6, RZ, RZ, UR4 ;  /* 0x00000004ff067e24 */ /* 0x000fe4000f8e00ff */
[----:B------:R-:W-:-:S02]  /*8c60*/  IMAD.U32 R7, RZ, RZ, UR5 ;  /* 0x00000005ff077e24 */ /* 0x000fc4000f8e00ff */
[----:B------:R-:W-:Y:S02]  /*8c70*/  IMAD.U32 R11, RZ, RZ, UR7 ;  /* 0x00000007ff0b7e24 */ /* 0x000fe4000f8e00ff */
[----:B------:R-:W-:Y:S02]  /*8c80*/  IMAD.MOV.U32 R8, RZ, RZ, 0x70 ;  /* 0x00000070ff087424 */ /* 0x000fe400078e00ff */
[----:B------:R-:W-:Y:S02]  /*8c90*/  IMAD.MOV.U32 R12, RZ, RZ, 0x1 ;  /* 0x00000001ff0c7424 */ /* 0x000fe400078e00ff */
[----:B--2---:R-:W-:-:S07]  /*8ca0*/  IMAD.MOV.U32 R13, RZ, RZ, RZ ;  /* 0x000000ffff0d7224 */ /* 0x004fce00078e00ff */
[----:B------:R-:W-:-:S07]  /*8cb0*/  LEPC R20, `(.L_x_2337) ;  /* 0x000000001014794e */ /* 0x000fce0000000000 */
[----:B01-3--:R-:W-:Y:S05]  /*8cc0*/  CALL.ABS.NOINC R14 ;  /* 0x000000000e007343 */ /* 0x00bfea0003c00000 */
.L_x_2337:
[----:B------:R-:W2:Y:S01]  /*8cd0*/  LDC.64 R10, c[0x0][0x3d8] ;  /* 0x0000f600ff0a7b82 */ /* 0x000ea20000000a00 */
[----:B------:R-:W-:Y:S01]  /*8ce0*/  SHF.R.S32.HI R3, RZ, 0x1f, R193 ;  /* 0x0000001fff037819 */ /* 0x000fe200000114c1 */
[----:B------:R-:W-:Y:S01]  /*8cf0*/  ULDC.U8 UR4, c[0x0][0x3f0] ;  /* 0x0000fc0000047ab9 */ /* 0x000fe20000000000 */
[----:B------:R-:W-:Y:S01]  /*8d00*/  BSSY B0, `(.L_x_2338) ;  /* 0x00004cc000007945 */ /* 0x000fe20003800000 */
[----:B------:R-:W-:-:S04]  /*8d10*/  ISETP.NE.AND P0, PT, RZ, UR4, PT ;  /* 0x00000004ff007c0c */ /* 0x000fc8000bf05270 */
[----:B------:R-:W3:Y:S01]  /*8d20*/  LDC.64 R12, c[0x0][0x3e8] ;  /* 0x0000fa00ff0c7b82 */ /* 0x000ee20000000a00 */
[-C--:B--2---:R-:W-:Y:S02]  /*8d30*/  IMAD R0, R3, R10.reuse, RZ ;  /* 0x0000000a03007224 */ /* 0x084fe400078e02ff */
[----:B------:R-:W-:-:S04]  /*8d40*/  IMAD.WIDE.U32 R4, R193, R10, RZ ;  /* 0x0000000ac1047225 */ /* 0x000fc800078e00ff */
[-C--:B---3--:R-:W-:Y:S02]  /*8d50*/  IMAD R6, R3, R12.reuse, RZ ;  /* 0x0000000c03067224 */ /* 0x088fe400078e02ff */
[C---:B------:R-:W-:Y:S02]  /*8d60*/  IMAD R3, R193.reuse, R11, R0 ;  /* 0x0000000bc1037224 */ /* 0x040fe400078e0200 */
[----:B------:R-:W-:-:S03]  /*8d70*/  IMAD.WIDE.U32 R8, R193, R12, RZ ;  /* 0x0000000cc1087225 */ /* 0x000fc600078e00ff */
[----:B------:R-:W-:Y:S01]  /*8d80*/  IADD3 R5, R5, R3, RZ ;  /* 0x0000000305057210 */ /* 0x000fe20007ffe0ff */
[C---:B------:R-:W-:Y:S02]  /*8d90*/  IMAD R7, R193.reuse, R13, R6 ;  /* 0x0000000dc1077224 */ /* 0x040fe400078e0206 */
        /* <DEDUP_REMOVED lines=8> */
[----:B------:R-:W2:Y:S01]  /*8e20*/  LDC R0, c[0x0][0x428] ;  /* 0x00010a00ff007b82 */ /* 0x000ea20000000800 */
        /* <DEDUP_REMOVED lines=11> */
[----:B--2---:R-:W-:-:S13]  /*8ee0*/  ISETP.NE.AND P4, PT, R0, 0x1, PT ;  /* 0x000000010000780c */ /* 0x004fda0003f85270 */
[----:B------:R-:W2:Y:S08]  /*8ef0*/  @P4 LDC R20, c[0x0][0x42c] ;  /* 0x00010b00ff144b82 */ /* 0x000eb00000000800 */
[----:B------:R-:W3:Y:S01]  /*8f00*/  @P4 LDC R21, c[0x0][0x430] ;  /* 0x00010c00ff154b82 */ /* 0x000ee20000000800 */
[----:B------:R-:W-:Y:S05]  /*8f10*/  @P0 BRA `(.L_x_2341) ;  /* 0x0000000000540947 */ /* 0x000fea0003800000 */
[----:B------:R-:W-:Y:S01]  /*8f20*/  IADD3 R3, P2, R6, R63, RZ ;  /* 0x0000003f06037210 */ /* 0x000fe20007f5e0ff */
[----:B------:R-:W-:Y:S01]  /*8f30*/  ULDC.64 UR4, c[0x0][0x3c8] ;  /* 0x0000f20000047ab9 */ /* 0x000fe20000000a00 */
[----:B------:R-:W-:Y:S01]  /*8f40*/  ULDC.64 UR6, c[0x0][0x3e0] ;  /* 0x0000f80000067ab9 */ /* 0x000fe20000000a00 */
[----:B------:R-:W-:Y:S02]  /*8f50*/  CS2R R50, SRZ ;  /* 0x0000000000327805 */ /* 0x000fe4000001ff00 */
[----:B------:R-:W-:Y:S01]  /*8f60*/  LEA R8, P3, R3, UR4, 0x1 ;  /* 0x0000000403087c11 */ /* 0x000fe2000f8608ff */
[----:B------:R-:W-:Y:S01]  /*8f70*/  IMAD.X R14, R7, 0x1, R65, P2 ;  /* 0x00000001070e7824 */ /* 0x000fe200010e0641 */
[----:B------:R-:W-:Y:S01]  /*8f80*/  ULDC UR4, c[0x0][0x3d4] ;  /* 0x0000f50000047ab9 */ /* 0x000fe20000000800 */
[----:B------:R-:W-:Y:S02]  /*8f90*/  IADD3 R0, P2, R4, R61, RZ ;  /* 0x0000003d04007210 */ /* 0x000fe40007f5e0ff */
[----:B------:R-:W-:-:S02]  /*8fa0*/  CS2R R44, SRZ ;  /* 0x00000000002c7805 */ /* 0x000fc4000001ff00 */
[----:B------:R-:W-:Y:S02]  /*8fb0*/  ISETP.GE.AND P5, PT, R22, UR4, PT ;  /* 0x0000000416007c0c */ /* 0x000fe4000bfa6270 */
[----:B------:R-:W-:Y:S02]  /*8fc0*/  CS2R R48, SRZ ;  /* 0x0000000000307805 */ /* 0x000fe4000001ff00 */
[----:B------:R-:W-:Y:S02]  /*8fd0*/  LEA.HI.X R9, R3, UR5, R14, 0x1, P3 ;  /* 0x0000000503097c11 */ /* 0x000fe400098f0c0e */
[----:B------:R-:W-:Y:S02]  /*8fe0*/  CS2R R46, SRZ ;  /* 0x00000000002e7805 */ /* 0x000fe4000001ff00 */
[----:B------:R-:W-:Y:S02]  /*8ff0*/  ISETP.GE.AND P3, PT, R186, UR4, PT ;  /* 0x00000004ba007c0c */ /* 0x000fe4000bf66270 */
[----:B------:R-:W-:-:S02]  /*9000*/  IADD3.X R3, R5, R67, RZ, P2, !PT ;  /* 0x0000004305037210 */ /* 0x000fc400017fe4ff */
[----:B------:R-:W-:-:S04]  /*9010*/  LEA R14, P2, R0, UR6, 0x1 ;  /* 0x00000006000e7c11 */ /* 0x000fc8000f8408ff */
[----:B------:R-:W-:Y:S01]  /*9020*/  LEA.HI.X R15, R0, UR7, R3, 0x1, P2 ;  /* 0x00000007000f7c11 */ /* 0x000fe200090f0c03 */
[----:B------:R4:W5:Y:S04]  /*9030*/  @!P5 LDG.E.64 R50, desc[UR40][R8.64] ;  /* 0x000000280832d981 */ /* 0x000968000c1e1b00 */
[----:B------:R4:W5:Y:S04]  /*9040*/  @!P3 LDG.E.64 R44, desc[UR40][R8.64+0x40] ;  /* 0x00004028082cb981 */ /* 0x000968000c1e1b00 */
[----:B------:R4:W5:Y:S04]  /*9050*/  @!P5 LDG.E.64 R48, desc[UR40][R14.64] ;  /* 0x000000280e30d981 */ /* 0x000968000c1e1b00 */
[----:B------:R4:W5:Y:S02]  /*9060*/  @!P3 LDG.E.64 R46, desc[UR40][R14.64+0x40] ;  /* 0x000040280e2eb981 */ /* 0x000964000c1e1b00 */
.L_x_2341:
[----:B------:R-:W-:Y:S05]  /*9070*/  BSYNC B1 ;  /* 0x0000000000017941 */ /* 0x000fea0003800000 */
.L_x_2340:
[----:B------:R-:W-:Y:S04]  /*9080*/  BSSY B1, `(.L_x_2342) ;  /* 0x0000017000017945 */ /* 0x000fe80003800000 */
[----:B------:R-:W-:Y:S05]  /*9090*/  @P1 BRA `(.L_x_2343) ;  /* 0x0000000000541947 */ /* 0x000fea0003800000 */
[----:B----4-:R-:W-:Y:S01]  /*90a0*/  IADD3 R9, P2, P3, R63, R29, R6 ;  /* 0x0000001d3f097210 */ /* 0x010fe20007b5e006 */
        /* <DEDUP_REMOVED lines=20> */
.L_x_2343:
[----:B------:R-:W-:Y:S05]  /*91f0*/  BSYNC B1 ;  /* 0x0000000000017941 */ /* 0x000fea0003800000 */
.L_x_2342:
[----:B-----5:R-:W-:Y:S01]  /*9200*/  IMAD.MOV.U32 R3, RZ, RZ, R48 ;  /* 0x000000ffff037224 */ /* 0x020fe200078e0030 */
[-C--:B------:R-:W-:Y:S01]  /*9210*/  ISETP.GE.AND P2, PT, R187, R72.reuse, PT ;  /* 0x00000048bb00720c */ /* 0x080fe20003f46270 */
[----:B------:R-:W-:Y:S01]  /*9220*/  IMAD R0, R193, 0x80, R18 ;  /* 0x00000080c1007824 */ /* 0x000fe200078e0212 */
[----:B------:R-:W-:Y:S01]  /*9230*/  ISETP.GE.AND P3, PT, R189, R72, PT ;  /* 0x00000048bd00720c */ /* 0x000fe20003f66270 */
[----:B----4-:R-:W-:Y:S01]  /*9240*/  IMAD.MOV.U32 R8, RZ, RZ, R49 ;  /* 0x000000ffff087224 */ /* 0x010fe200078e0031 */
[----:B------:R-:W-:Y:S01]  /*9250*/  PRMT R62, R3, 0x7610, R62 ;  /* 0x00007610033e7816 */ /* 0x000fe2000000003e */
[----:B------:R-:W-:Y:S01]  /*9260*/  IMAD R3, R219, 0x20, R0 ;  /* 0x00000020db037824 */ /* 0x000fe200078e0200 */
[----:B------:R-:W-:Y:S01]  /*9270*/  MOV R15, R53 ;  /* 0x00000035000f7202 */ /* 0x000fe20000000f00 */
[----:B------:R-:W-:Y:S01]  /*9280*/  IMAD.MOV.U32 R0, RZ, RZ, R46 ;  /* 0x000000ffff007224 */ /* 0x000fe200078e002e */
[----:B------:R-:W-:Y:S01]  /*9290*/  PRMT R60, R60, 0x5410, R8 ;  /* 0x000054103c3c7816 */ /* 0x000fe20000000008 */
[----:B------:R-:W-:Y:S01]  /*92a0*/  IMAD.MOV.U32 R9, RZ, RZ, R47 ;  /* 0x000000ffff097224 */ /* 0x000fe200078e002f */
[----:B------:R-:W-:Y:S01]  /*92b0*/  MOV R8, R50 ;  /* 0x0000003200087202 */ /* 0x000fe20000000f00 */
[----:B------:R-:W-:Y:S01]  /*92c0*/  IMAD.MOV.U32 R14, RZ, RZ, R56 ;  /* 0x000000ffff0e7224 */ /* 0x000fe200078e0038 */
[----:B------:R-:W-:Y:S01]  /*92d0*/  PRMT R57, R57, 0x5410, R0 ;  /* 0x0000541039397816 */ /* 0x000fe20000000000 */
[----:B--2---:R-:W-:Y:S01]  /*92e0*/  @P4 IMAD.HI.U32 R0, R3, R20, RZ ;  /* 0x0000001403004227 */ /* 0x004fe200078e00ff */
[----:B------:R-:W-:Y:S01]  /*92f0*/  PRMT R56, R56, 0x5410, R9 ;  /* 0x0000541038387816 */ /* 0x000fe20000000009 */
[----:B------:R-:W-:Y:S01]  /*9300*/  BSSY B1, `(.L_x_2344) ;  /* 0x000003a000017945 */ /* 0x000fe20003800000 */
[----:B------:R-:W-:Y:S01]  /*9310*/  PRMT R62, R62, 0x5410, R8 ;  /* 0x000054103e3e7816 */ /* 0x000fe20000000008 */
[----:B------:R-:W-:Y:S01]  /*9320*/  IMAD.MOV.U32 R8, RZ, RZ, R51 ;  /* 0x000000ffff087224 */ /* 0x000fe200078e0033 */
[----:B---3--:R-:W-:Y:S01]  /*9330*/  @P4 SHF.R.U32.HI R3, RZ, R21, R0 ;  /* 0x00000015ff034219 */ /* 0x008fe20000011600 */
        /* <DEDUP_REMOVED lines=9> */
[----:B------:R-:W-:Y:S01]  /*93d0*/  MOV R8, R43 ;  /* 0x0000002b00087202 */ /* 0x000fe20000000f00 */
[----:B------:R-:W-:Y:S01]  /*93e0*/  IMAD.WIDE.U32 R58, R3, R10, R58 ;  /* 0x0000000a033a7225 */ /* 0x000fe200078e003a */
[----:B------:R-:W-:-:S02]  /*93f0*/  PRMT R57, R20, 0x7610, R57 ;  /* 0x0000761014397816 */ /* 0x000fc40000000039 */
[----:B------:R-:W-:Y:S02]  /*9400*/  CS2R R34, SRZ ;  /* 0x0000000000227805 */ /* 0x000fe4000001ff00 */
[----:B------:R-:W-:Y:S01]  /*9410*/  PRMT R54, R8, 0x7610, R54 ;  /* 0x0000761008367816 */ /* 0x000fe20000000036 */
[----:B------:R-:W-:Y:S01]  /*9420*/  IMAD.MOV.U32 R20, RZ, RZ, R38 ;  /* 0x000000ffff147224 */ /* 0x000fe200078e0026 */
[----:B------:R-:W-:Y:S01]  /*9430*/  PRMT R55, R55, 0x5410, R0 ;  /* 0x0000541037377816 */ /* 0x000fe20000000000 */
[C---:B------:R-:W-:Y:S01]  /*9440*/  IMAD R8, R9.reuse, R12, RZ ;  /* 0x0000000c09087224 */ /* 0x040fe200078e02ff */
[----:B------:R-:W-:Y:S01]  /*9450*/  CS2R R30, SRZ ;  /* 0x00000000001e7805 */ /* 0x000fe2000001ff00 */
[----:B------:R-:W-:Y:S01]  /*9460*/  IMAD R0, R9, R10, RZ ;  /* 0x0000000a09007224 */ /* 0x000fe200078e02ff */
[----:B------:R-:W-:Y:S01]  /*9470*/  PRMT R53, R20, 0x5410, R21 ;  /* 0x0000541014357816 */ /* 0x000fe20000000015 */
[C---:B------:R-:W-:Y:S01]  /*9480*/  IMAD R75, R3.reuse, R13, R8 ;  /* 0x0000000d034b7224 */ /* 0x040fe200078e0208 */
[----:B------:R-:W-:Y:S01]  /*9490*/  CS2R R32, SRZ ;  /* 0x0000000000207805 */ /* 0x000fe2000001ff00 */
[----:B------:R-:W-:Y:S01]  /*94a0*/  IMAD.WIDE.U32 R14, R3, R12, R14 ;  /* 0x0000000c030e7225 */ /* 0x000fe200078e000e */
[----:B------:R-:W-:-:S02]  /*94b0*/  CS2R R20, SRZ ;  /* 0x0000000000147805 */ /* 0x000fc4000001ff00 */
[----:B------:R-:W-:Y:S02]  /*94c0*/  CS2R R24, SRZ ;  /* 0x0000000000187805 */ /* 0x000fe4000001ff00 */
[----:B------:R-:W-:Y:S01]  /*94d0*/  CS2R R8, SRZ ;  /* 0x0000000000087805 */ /* 0x000fe2000001ff00 */
[----:B------:R-:W-:Y:S01]  /*94e0*/  IMAD R73, R3, R11, R0 ;  /* 0x0000000b03497224 */ /* 0x000fe200078e0200 */
[----:B------:R-:W-:Y:S01]  /*94f0*/  CS2R R28, SRZ ;  /* 0x00000000001c7805 */ /* 0x000fe2000001ff00 */
        /* <DEDUP_REMOVED lines=11> */
[----:B------:R-:W-:Y:S02]  /*95b0*/  LEA.HI.X R30, R12, R5, R13, 0x6, P4 ;  /* 0x000000050c1e7211 */ /* 0x000fe400020f340d */
[----:B------:R-:W-:Y:S01]  /*95c0*/  LEA R68, P4, R28, UR4, 0x1 ;  /* 0x000000041c447c11 */ /* 0x000fe2000f8808ff */
[----:B------:R-:W-:Y:S02]  /*95d0*/  ULDC UR4, c[0x0][0x3d4] ;  /* 0x0000f50000047ab9 */ /* 0x000fe40000000800 */
[----:B------:R-:W-:Y:S01]  /*95e0*/  IMAD.X R3, R30, 0x1, R67, P5 ;  /* 0x000000011e037824 */ /* 0x000fe200028e0643 */
[----:B------:R-:W-:Y:S02]  /*95f0*/  LEA R70, P5, R0, UR6, 0x1 ;  /* 0x0000000600467c11 */ /* 0x000fe4000f8a08ff */
[----:B------:R-:W-:-:S02]  /*9600*/  CS2R R30, SRZ ;  /* 0x00000000001e7805 */ /* 0x000fc4000001ff00 */
        /* <DEDUP_REMOVED lines=9> */
.L_x_2345:
[----:B------:R-:W-:Y:S05]  /*96a0*/  BSYNC B1 ;  /* 0x0000000000017941 */ /* 0x000fea0003800000 */
.L_x_2344:
        /* <DEDUP_REMOVED lines=27> */
.L_x_2347:
[----:B------:R-:W-:Y:S05]  /*9860*/  BSYNC B1 ;  /* 0x0000000000017941 */ /* 0x000fea0003800000 */
.L_x_2346:
[----:B------:R-:W-:Y:S01]  /*9870*/  ULDC.64 UR4, c[0x0][0x3c8] ;  /* 0x0000f20000047ab9 */ /* 0x000fe20000000a00 */
[----:B------:R-:W-:Y:S01]  /*9880*/  ULDC.64 UR6, c[0x0][0x3e0] ;  /* 0x0000f80000067ab9 */ /* 0x000fe20000000a00 */
[----:B---3--:R-:W-:Y:S01]  /*9890*/  IMAD.IADD R5, R59, 0x1, R73 ;  /* 0x000000013b057824 */ /* 0x008fe200078e0249 */
[----:B------:R-:W-:Y:S01]  /*98a0*/  LEA R4, P4, R58, UR4, 0x1 ;  /* 0x000000043a047c11 */ /* 0x000fe2000f8808ff */
[----:B------:R-:W-:Y:S01]  /*98b0*/  IMAD.IADD R3, R15, 0x1, R75 ;  /* 0x000000010f037824 */ /* 0x000fe200078e024b */
[----:B------:R-:W-:Y:S01]  /*98c0*/  LEA R0, P5, R14, UR6, 0x1 ;  /* 0x000000060e007c11 */ /* 0x000fe2000f8a08ff */
[----:B------:R-:W-:Y:S01]  /*98d0*/  IMAD.MOV.U32 R7, RZ, RZ, R41 ;  /* 0x000000ffff077224 */ /* 0x000fe200078e0029 */
[----:B------:R-:W-:Y:S01]  /*98e0*/  MOV R6, R40 ;  /* 0x0000002800067202 */ /* 0x000fe20000000f00 */
[----:B------:R-:W-:Y:S01]  /*98f0*/  UMOV UR4, 0xffffffff ;  /* 0xffffffff00047882 */ /* 0x000fe20000000000 */
[----:B------:R-:W-:Y:S02]  /*9900*/  LEA.HI.X R5, R58, UR5, R5, 0x1, P4 ;  /* 0x000000053a057c11 */ /* 0x000fe4000a0f0c05 */
[----:B------:R-:W-:-:S02]  /*9910*/  LEA.HI.X R3, R14, UR7, R3, 0x1, P5 ;  /* 0x000000070e037c11 */ /* 0x000fc4000a8f0c03 */
[----:B------:R-:W-:Y:S02]  /*9920*/  PRMT R59, R6, 0x7610, R59 ;  /* 0x00007610063b7816 */ /* 0x000fe4000000003b */
[----:B------:R-:W-:Y:S02]  /*9930*/  PRMT R56, R7, 0x7610, R56 ;  /* 0x0000761007387816 */ /* 0x000fe40000000038 */
[----:B------:R-:W-:Y:S01]  /*9940*/  LEA.HI R6, R223, R223, RZ, 0x1 ;  /* 0x000000dfdf067211 */ /* 0x000fe200078f08ff */
[----:B------:R-:W-:Y:S06]  /*9950*/  BRA.DIV UR4, `(.L_x_2348) ;  /* 0x0000013e04247947 */ /* 0x000fec000b800000 */
.L_x_2567:
[----:B------:R-:W-:-:S03]  /*9960*/  UMOV UR4, 0xffffffff ;  /* 0xffffffff00047882 */ /* 0x000fc60000000000 */
[----:B------:R-:W-:Y:S05]  /*9970*/  BRA.DIV UR4, `(.L_x_2349) ;  /* 0x0000013e04447947 */ /* 0x000fea000b800000 */
.L_x_2570:
[----:B------:R-:W-:-:S03]  /*9980*/  UMOV UR4, 0xffffffff ;  /* 0xffffffff00047882 */ /* 0x000fc60000000000 */
[----:B------:R-:W-:Y:S05]  /*9990*/  BRA.DIV UR4, `(.L_x_2350) ;  /* 0x0000013e04647947 */ /* 0x000fea000b800000 */
.L_x_2573:
[----:B------:R-:W-:-:S03]  /*99a0*/  UMOV UR4, 0xffffffff ;  /* 0xffffffff00047882 */ /* 0x000fc60000000000 */
[----:B------:R-:W-:Y:S05]  /*99b0*/  BRA.DIV UR4, `(.L_x_2351) ;  /* 0x0000013e04847947 */ /* 0x000fea000b800000 */
.L_x_2576:
[----:B------:R-:W-:-:S03]  /*99c0*/  UMOV UR4, 0xffffffff ;  /* 0xffffffff00047882 */ /* 0x000fc60000000000 */
[----:B------:R-:W-:Y:S05]  /*99d0*/  BRA.DIV UR4, `(.L_x_2352) ;  /* 0x0000013e04a47947 */ /* 0x000fea000b800000 */
.L_x_2579:
[----:B------:R-:W-:-:S03]  /*99e0*/  UMOV UR4, 0xffffffff ;  /* 0xffffffff00047882 */ /* 0x000fc60000000000 */
[----:B------:R-:W-:Y:S05]  /*99f0*/  BRA.DIV UR4, `(.L_x_2353) ;  /* 0x0000013e04c47947 */ /* 0x000fea000b800000 */
.L_x_2582:
[----:B------:R-:W-:-:S03]  /*9a00*/  UMOV UR4, 0xffffffff ;  /* 0xffffffff00047882 */ /* 0x000fc60000000000 */
[----:B------:R-:W-:Y:S05]  /*9a10*/  BRA.DIV UR4, `(.L_x_2354) ;  /* 0x0000013e04e47947 */ /* 0x000fea000b800000 */
.L_x_2585:
[----:B------:R-:W-:-:S03]  /*9a20*/  UMOV UR4, 0xffffffff ;  /* 0xffffffff00047882 */ /* 0x000fc60000000000 */
[----:B------:R-:W-:Y:S05]  /*9a30*/  BRA.DIV UR4, `(.L_x_2355) ;  /* 0x0000014204047947 */ /* 0x000fea000b800000 */
.L_x_2588:
[----:B------:R-:W-:-:S03]  /*9a40*/  UMOV UR4, 0xffffffff ;  /* 0xffffffff00047882 */ /* 0x000fc60000000000 */
[----:B------:R-:W-:Y:S05]  /*9a50*/  BRA.DIV UR4, `(.L_x_2356) ;  /* 0x0000014204247947 */ /* 0x000fea000b800000 */
.L_x_2591:
[----:B------:R-:W-:-:S03]  /*9a60*/  UMOV UR4, 0xffffffff ;  /* 0xffffffff00047882 */ /* 0x000fc60000000000 */
[----:B------:R-:W-:Y:S05]  /*9a70*/  BRA.DIV UR4, `(.L_x_2357) ;  /* 0x0000014204447947 */ /* 0x000fea000b800000 */
.L_x_2594:
[----:B------:R-:W-:-:S03]  /*9a80*/  UMOV UR4, 0xffffffff ;  /* 0xffffffff00047882 */ /* 0x000fc60000000000 */
[----:B------:R-:W-:Y:S05]  /*9a90*/  BRA.DIV UR4, `(.L_x_2358) ;  /* 0x0000014204647947 */ /* 0x000fea000b800000 */
.L_x_2597:
[----:B------:R-:W-:-:S03]  /*9aa0*/  UMOV UR4, 0xffffffff ;  /* 0xffffffff00047882 */ /* 0x000fc60000000000 */
[----:B------:R-:W-:Y:S05]  /*9ab0*/  BRA.DIV UR4, `(.L_x_2359) ;  /* 0x0000014204847947 */ /* 0x000fea000b800000 */
.L_x_2600:
[----:B------:R-:W-:-:S03]  /*9ac0*/  UMOV UR4, 0xffffffff ;  /* 0xffffffff00047882 */ /* 0x000fc60000000000 */
[----:B------:R-:W-:Y:S05]  /*9ad0*/  BRA.DIV UR4, `(.L_x_2360) ;  /* 0x0000014204a47947 */ /* 0x000fea000b800000 */
.L_x_2603:
[----:B------:R-:W-:Y:S01]  /*9ae0*/  UMOV UR4, 0xffffffff ;  /* 0xffffffff00047882 */ /* 0x000fe20000000000 */
[----:B------:R-:W-:Y:S02]  /*9af0*/  LOP3.LUT R6, R6, 0xfffffffe, RZ, 0xc0, !PT ;  /* 0xfffffffe06067812 */ /* 0x000fe400078ec0ff */
[----:B------:R-:W-:Y:S05]  /*9b00*/  BRA.DIV UR4, `(.L_x_2361) ;  /* 0x0000014204c07947 */ /* 0x000fea000b800000 */
.L_x_2606:
[----:B------:R-:W-:Y:S01]  /*9b10*/  UMOV UR4, 0xffffffff ;  /* 0xffffffff00047882 */ /* 0x000fe20000000000 */
[----:B------:R-:W-:Y:S02]  /*9b20*/  IMAD.IADD R6, R223, 0x1, -R6 ;  /* 0x00000001df067824 */ /* 0x000fe400078e0a06 */
[----:B------:R-:W-:Y:S05]  /*9b30*/  BRA.DIV UR4, `(.L_x_2362) ;  /* 0x0000014204dc7947 */ /* 0x000fea000b800000 */
.L_x_2609:
[----:B------:R-:W-:Y:S01]  /*9b40*/  UMOV UR4, 0xffffffff ;  /* 0xffffffff00047882 */ /* 0x000fe20000000000 */
[----:B------:R-:W-:Y:S02]  /*9b50*/  SHF.L.U32 R3, R6, 0x1f, RZ ;  /* 0x0000001f06037819 */ /* 0x000fe400000006ff */
[----:B------:R-:W-:Y:S05]  /*9b60*/  BRA.DIV UR4, `(.L_x_2363) ;  /* 0x0000014204f87947 */ /* 0x000fea000b800000 */
.L_x_2612:
[----:B------:R-:W3:Y:S01]  /*9b70*/  SYNCS.PHASECHK.TRANS64.TRYWAIT P4, [R2+URZ+0x28800], R3 ;  /* 0x02880003020075a7 */ /* 0x000ee2000808017f */
[----:B-----5:R-:W-:Y:S01]  /*9b80*/  IMAD.MOV.U32 R5, RZ, RZ, R34 ;  /* 0x000000ffff057224 */ /* 0x020fe200078e0022 */
        /* <DEDUP_REMOVED lines=27> */
[----:B---3--:R-:W-:Y:S06]  /*9d40*/  @!P4 BRA `(.L_x_2365) ;  /* 0x0000014000a8c947 */ /* 0x008fec0003800000 */
.L_x_2613:
[----:B------:R-:W-:Y:S05]  /*9d50*/  BSYNC B1 ;  /* 0x0000000000017941 */ /* 0x000fea0003800000 */
.L_x_2364:
[----:B------:R-:W-:Y:S01]  /*9d60*/  BSSY B1, `(.L_x_2366) ;  /* 0x000005e000017945 */ /* 0x000fe20003800000 */
[----:B---3--:R-:W-:-:S03]  /*9d70*/  PRMT R3, R4, 0x5410, R5 ;  /* 0x0000541004037816 */ /* 0x008fc60000000005 */
[----:B------:R-:W-:Y:S05]  /*9d80*/  @P0 BRA `(.L_x_2367) ;  /* 0x00000004006c0947 */ /* 0x000fea0003800000 */
[----:B------:R-:W3:Y:S01]  /*9d90*/  LDC R5, c[0x0][0x3d4] ;  /* 0x0000f500ff057b82 */ /* 0x000ee20000000800 */
[----:B------:R-:W-:Y:S01]  /*9da0*/  BSSY B2, `(.L_x_2368) ;  /* 0x000002e000027945 */ /* 0x000fe20003800000 */
[-C--:B---3--:R-:W-:Y:S02]  /*9db0*/  ISETP.GE.AND P0, PT, R22, R5.reuse, PT ;  /* 0x000000051600720c */ /* 0x088fe40003f06270 */
[----:B------:R-:W-:-:S11]  /*9dc0*/  ISETP.GE.AND P4, PT, R186, R5, PT ;  /* 0x00000005ba00720c */ /* 0x000fd60003f86270 */
[----:B------:R-:W-:Y:S05]  /*9dd0*/  @P0 BRA `(.L_x_2369) ;  /* 0x0000000000a80947 */ /* 0x000fea0003800000 */
[----:B------:R-:W3:Y:S01]  /*9de0*/  LDS.128 R4, [R211] ;  /* 0x00000000d3047984 */ /* 0x000ee20000000c00 */
[----:B------:R-:W-:Y:S01]  /*9df0*/  SHF.R.U32.HI R61, RZ, 0x10, R51 ;  /* 0x00000010ff3d7819 */ /* 0x000fe20000011633 */
[--C-:B------:R-:W-:Y:S01]  /*9e00*/  HADD2.F32 R58, -RZ, R62.reuse.H1_H1 ;  /* 0x3000003eff3a7230 */ /* 0x100fe20000004100 */
[----:B------:R-:W-:Y:S01]  /*9e10*/  SHF.R.U32.HI R63, RZ, 0x10, R49 ;  /* 0x00000010ff3f7819 */ /* 0x000fe20000011631 */
[----:B------:R-:W-:Y:S01]  /*9e20*/  HADD2.F32 R62, -RZ, R62.H0_H0 ;  /* 0x2000003eff3e7230 */ /* 0x000fe20000004100 */
[----:B--2---:R-:W-:Y:S01]  /*9e30*/  SHF.R.U64 R69, R50, 0x10, R51 ;  /* 0x0000001032457819 */ /* 0x004fe20000001233 */
[----:B------:R-:W-:Y:S01]  /*9e40*/  HADD2.F32 R61, -RZ, R61.H0_H0 ;  /* 0x2000003dff3d7230 */ /* 0x000fe20000004100 */
[----:B------:R-:W-:Y:S01]  /*9e50*/  SHF.R.U64 R67, R48, 0x10, R49 ;  /* 0x0000001030437819 */ /* 0x000fe20000001231 */
[----:B------:R-:W-:Y:S02]  /*9e60*/  HADD2.F32 R63, -RZ, R63.H0_H0 ;  /* 0x2000003fff3f7230 */ /* 0x000fe40000004100 */
[----:B---3--:R-:W-:-:S02]  /*9e70*/  HADD2.F32 R50, -RZ, R7.H0_H0 ;  /* 0x20000007ff327230 */ /* 0x008fc40000004100 */
        /* <DEDUP_REMOVED lines=32> */
.L_x_2369:
[----:B------:R-:W-:Y:S05]  /*a080*/  BSYNC B2 ;  /* 0x0000000000027941 */ /* 0x000fea0003800000 */
.L_x_2368:
[----:B------:R-:W-:Y:S05]  /*a090*/  @P4 BRA `(.L_x_2367) ;  /* 0x0000000000a84947 */ /* 0x000fea0003800000 */
[----:B---3--:R-:W3:Y:S01]  /*a0a0*/  LDS.128 R4, [R211+0x4000] ;  /* 0x00400000d3047984 */ /* 0x008ee20000000c00 */
[----:B------:R-:W-:Y:S01]  /*a0b0*/  SHF.R.U32.HI R50, RZ, 0x10, R47 ;  /* 0x00000010ff327819 */ /* 0x000fe2000001162f */
[----:B------:R-:W-:Y:S01]  /*a0c0*/  HADD2.F32 R60, -RZ, R60.H0_H0 ;  /* 0x2000003cff3c7230 */ /* 0x000fe20000004100 */
[----:B------:R-:W-:Y:S01]  /*a0d0*/  SHF.R.U32.HI R48, RZ, 0x10, R45 ;  /* 0x00000010ff307819 */ /* 0x000fe2000001162d */
[--C-:B------:R-:W-:Y:S01]  /*a0e0*/  HADD2.F32 R49, -RZ, R57.reuse.H1_H1 ;  /* 0x30000039ff317230 */ /* 0x100fe20000004100 */
[----:B------:R-:W-:Y:S01]  /*a0f0*/  SHF.R.U64 R62, R46, 0x10, R47 ;  /* 0x000000102e3e7819 */ /* 0x000fe2000000122f */
[----:B------:R-:W-:Y:S01]  /*a100*/  HADD2.F32 R50, -RZ, R50.H0_H0 ;  /* 0x20000032ff327230 */ /* 0x000fe20000004100 */
[----:B------:R-:W-:Y:S01]  /*a110*/  SHF.R.U64 R63, R44, 0x10, R45 ;  /* 0x000000102c3f7819 */ /* 0x000fe2000000122d */
[----:B------:R-:W-:Y:S02]  /*a120*/  HADD2.F32 R48, -RZ, R48.H0_H0 ;  /* 0x20000030ff307230 */ /* 0x000fe40000004100 */
[----:B------:R-:W-:-:S02]  /*a130*/  HADD2.F32 R57, -RZ, R57.H0_H0 ;  /* 0x20000039ff397230 */ /* 0x000fc40000004100 */
[--C-:B---3--:R-:W-:Y:S02]  /*a140*/  HADD2.F32 R47, -RZ, R7.reuse.H1_H1 ;  /* 0x30000007ff2f7230 */ /* 0x108fe40000004100 */
        /* <DEDUP_REMOVED lines=31> */
.L_x_2367:
[----:B------:R-:W-:Y:S05]  /*a340*/  BSYNC B1 ;  /* 0x0000000000017941 */ /* 0x000fea0003800000 */
.L_x_2366:
[----:B------:R-:W-:Y:S04]  /*a350*/  BSSY B1, `(.L_x_2370) ;  /* 0x000005d000017945 */ /* 0x000fe80003800000 */
[----:B------:R-:W-:Y:S05]  /*a360*/  @P1 BRA `(.L_x_2371) ;  /* 0x00000004006c1947 */ /* 0x000fea0003800000 */
[----:B---34-:R-:W3:Y:S01]  /*a370*/  LDC R5, c[0x0][0x3d4] ;  /* 0x0000f500ff057b82 */ /* 0x018ee20000000800 */
[----:B------:R-:W-:Y:S01]  /*a380*/  BSSY B2, `(.L_x_2372) ;  /* 0x000002e000027945 */ /* 0x000fe20003800000 */
[-C--:B---3--:R-:W-:Y:S02]  /*a390*/  ISETP.GE.AND P0, PT, R22, R5.reuse, PT ;  /* 0x000000051600720c */ /* 0x088fe40003f06270 */
[----:B------:R-:W-:-:S11]  /*a3a0*/  ISETP.GE.AND P1, PT, R186, R5, PT ;  /* 0x00000005ba00720c */ /* 0x000fd60003f26270 */
[----:B------:R-:W-:Y:S05]  /*a3b0*/  @P0 BRA `(.L_x_2373) ;  /* 0x0000000000a80947 */ /* 0x000fea0003800000 */
[----:B------:R-:W3:Y:S01]  /*a3c0*/  LDS.128 R4, [R211+0x1000] ;  /* 0x00100000d3047984 */ /* 0x000ee20000000c00 */
        /* <DEDUP_REMOVED lines=41> */
.L_x_2373:
[----:B------:R-:W-:Y:S05]  /*a660*/  BSYNC B2 ;  /* 0x0000000000027941 */ /* 0x000fea0003800000 */
.L_x_2372:
[----:B------:R-:W-:Y:S05]  /*a670*/  @P1 BRA `(.L_x_2371) ;  /* 0x0000000000a81947 */ /* 0x000fea0003800000 */
[----:B---3--:R-:W3:Y:S01]  /*a680*/  LDS.128 R4, [R211+0x5000] ;  /* 0x00500000d3047984 */ /* 0x008ee20000000c00 */
        /* <DEDUP_REMOVED lines=10> */
[--C-:B---3--:R-:W-:Y:S02]  /*a730*/  HADD2.F32 R39, -RZ, R7.reuse.H1_H1 ;  /* 0x30000007ff277230 */ /* 0x108fe40000004100 */
        /* <DEDUP_REMOVED lines=30> */
.L_x_2371:
[----:B------:R-:W-:Y:S05]  /*a920*/  BSYNC B1 ;  /* 0x0000000000017941 */ /* 0x000fea0003800000 */
.L_x_2370:
        /* <DEDUP_REMOVED lines=49> */
.L_x_2377:
[----:B------:R-:W-:Y:S05]  /*ac40*/  BSYNC B2 ;  /* 0x0000000000027941 */ /* 0x000fea0003800000 */
.L_x_2376:
[----:B------:R-:W-:Y:S05]  /*ac50*/  @P1 BRA `(.L_x_2375) ;  /* 0x0000000000a81947 */ /* 0x000fea0003800000 */
[----:B---3--:R-:W3:Y:S01]  /*ac60*/  LDS.128 R4, [R211+0x6000] ;  /* 0x00600000d3047984 */ /* 0x008ee20000000c00 */
        /* <DEDUP_REMOVED lines=9> */
[--C-:B---3--:R-:W-:Y:S02]  /*ad00*/  HADD2.F32 R29, -RZ, R7.reuse.H1_H1 ;  /* 0x30000007ff1d7230 */ /* 0x108fe40000004100 */
        /* <DEDUP_REMOVED lines=31> */
.L_x_2375:
[----:B------:R-:W-:Y:S05]  /*af00*/  BSYNC B1 ;  /* 0x0000000000017941 */ /* 0x000fea0003800000 */
.L_x_2374:
[----:B------:R-:W-:Y:S05]  /*af10*/  @P3 BRA `(.L_x_2378) ;  /* 0x0000002800a83947 */ /* 0x000fea0003800000 */
[----:B---34-:R-:W3:Y:S01]  /*af20*/  LDC R5, c[0x0][0x3d4] ;  /* 0x0000f500ff057b82 */ /* 0x018ee20000000800 */
[----:B------:R-:W-:Y:S01]  /*af30*/  BSSY B1, `(.L_x_2379) ;  /* 0x000002e000017945 */ /* 0x000fe20003800000 */
[-C--:B---3--:R-:W-:Y:S02]  /*af40*/  ISETP.GE.AND P0, PT, R22, R5.reuse, PT ;  /* 0x000000051600720c */ /* 0x088fe40003f06270 */
[----:B------:R-:W-:-:S11]  /*af50*/  ISETP.GE.AND P1, PT, R186, R5, PT ;  /* 0x00000005ba00720c */ /* 0x000fd60003f26270 */
[----:B------:R-:W-:Y:S05]  /*af60*/  @P0 BRA `(.L_x_2380) ;  /* 0x0000000000a80947 */ /* 0x000fea0003800000 */
[----:B------:R-:W3:Y:S01]  /*af70*/  LDS.128 R4, [R211+0x3000] ;  /* 0x00300000d3047984 */ /* 0x000ee20000000c00 */
        /* <DEDUP_REMOVED lines=41> */
.L_x_2380:
[----:B------:R-:W-:Y:S05]  /*b210*/  BSYNC B1 ;  /* 0x0000000000017941 */ /* 0x000fea0003800000 */
.L_x_2379:
[----:B------:R-:W-:Y:S05]  /*b220*/  @P1 BRA `(.L_x_2378) ;  /* 0x0000002400e41947 */ /* 0x000fea0003800000 */
[----:B---3--:R-:W3:Y:S01]  /*b230*/  LDS.128 R4, [R211+0x7000] ;  /* 0x00700000d3047984 */ /* 0x008ee20000000c00 */
        /* <DEDUP_REMOVED lines=42> */
.L_x_2339:
[----:B------:R-:W2:Y:S01]  /*b4e0*/  LDC R21, c[0x0][0x3d4] ;  /* 0x0000f500ff157b82 */ /* 0x000ea20000000800 */
[-C--:B------:R-:W-:Y:S01]  /*b4f0*/  ISETP.GE.AND P0, PT, R188, R72.reuse, PT ;  /* 0x00000048bc00720c */ /* 0x080fe20003f06270 */
[----:B------:R-:W-:Y:S01]  /*b500*/  ULDC.64 UR4, c[0x0][0x3c8] ;  /* 0x0000f20000047ab9 */ /* 0x000fe20000000a00 */
[-C--:B------:R-:W-:Y:S01]  /*b510*/  ISETP.GE.AND P1, PT, R187, R72.reuse, PT ;  /* 0x00000048bb00720c */ /* 0x080fe20003f26270 */
[----:B------:R-:W-:Y:S01]  /*b520*/  ULDC.64 UR6, c[0x0][0x3e0] ;  /* 0x0000f80000067ab9 */ /* 0x000fe20000000a00 */
[-C--:B------:R-:W-:Y:S02]  /*b530*/  ISETP.GE.AND P2, PT, R189, R72.reuse, PT ;  /* 0x00000048bd00720c */ /* 0x080fe40003f46270 */
[----:B------:R-:W-:Y:S02]  /*b540*/  ISETP.GE.AND P3, PT, R18, R72, PT ;  /* 0x000000481200720c */ /* 0x000fe40003f66270 */
[CC--:B--2---:R-:W-:Y:S02]  /*b550*/  ISETP.GE.OR P0, PT, R16.reuse, R21.reuse, P0 ;  /* 0x000000151000720c */ /* 0x0c4fe40000706670 */
[----:B------:R-:W-:-:S02]  /*b560*/  ISETP.GE.OR P1, PT, R16, R21, P1 ;  /* 0x000000151000720c */ /* 0x000fc40000f26670 */
[CC--:B------:R-:W-:Y:S02]  /*b570*/  ISETP.GE.OR P2, PT, R16.reuse, R21.reuse, P2 ;  /* 0x000000151000720c */ /* 0x0c0fe40001746670 */
[----:B------:R-:W-:-:S07]  /*b580*/  ISETP.GE.OR P3, PT, R16, R21, P3 ;  /* 0x000000151000720c */ /* 0x000fce0001f66670 */
[--C-:B------:R-:W-:Y:S01]  /*b590*/  @!P0 IADD3 R29, P4, P5, R27, R29, R6.reuse ;  /* 0x0000001d1b1d8210 */ /* 0x100fe20007d9e006 */
[----:B------:R-:W2:Y:S03]  /*b5a0*/  @!P0 LDC.64 R62, c[0x0][0x3e0] ;  /* 0x0000f800ff3e8b82 */ /* 0x000ea60000000a00 */
[--C-:B------:R-:W-:Y:S01]  /*b5b0*/  @!P0 IADD3.X R30, R31, R30, R7.reuse, P4, P5 ;  /* 0x0000001e1f1e8210 */ /* 0x100fe200027ea407 */
[C---:B------:R-:W-:Y:S01]  /*b5c0*/  @!P2 IMAD.WIDE.U32 R8, R10.reuse, 0x60, R6 ;  /* 0x000000600a08a825 */ /* 0x040fe200078e0006 */
[----:B------:R-:W-:-:S03]  /*b5d0*/  @!P1 LEA R0, P4, R10, R6, 0x6 ;  /* 0x000000060a009211 */ /* 0x000fc600078830ff */
[----:B------:R-:W3:Y:S01]  /*b5e0*/  @!P1 LDC.64 R66, c[0x0][0x3e0] ;  /* 0x0000f800ff429b82 */ /* 0x000ee20000000a00 */
[----:B------:R-:W-:Y:S01]  /*b5f0*/  @!P1 IADD3 R25, P5, R0, R27, RZ ;  /* 0x0000001b00199210 */ /* 0x000fe20007fbe0ff */
[----:B------:R-:W-:Y:S01]  /*b600*/  @!P2 IMAD R0, R11, 0x60, RZ ;  /* 0x000000600b00a824 */ /* 0x000fe200078e02ff */
[----:B------:R-:W-:Y:S02]  /*b610*/  @!P1 LEA.HI.X R26, R10, R7, R11, 0x6, P4 ;  /* 0x000000070a1a9211 */ /* 0x000fe400020f340b */
[----:B------:R-:W-:-:S03]  /*b620*/  @!P3 IADD3 R3, P4, R6, R27, RZ ;  /* 0x0000001b0603b210 */ /* 0x000fc60007f9e0ff */
[--C-:B------:R-:W-:Y:S01]  /*b630*/  @!P1 IMAD.X R26, R26, 0x1, R31.reuse, P5 ;  /* 0x000000011a1a9824 */ /* 0x100fe200028e061f */
[----:B------:R-:W-:Y:S01]  /*b640*/  @!P2 IADD3 R6, P5, R27, R8, RZ ;  /* 0x000000081b06a210 */ /* 0x000fe20007fbe0ff */
[----:B------:R-:W-:Y:S01]  /*b650*/  @!P3 IMAD.X R14, R7, 0x1, R31, P4 ;  /* 0x00000001070eb824 */ /* 0x000fe200020e061f */
[----:B------:R-:W4:Y:S02]  /*b660*/  @!P2 LDC.64 R70, c[0x0][0x3e0] ;  /* 0x0000f800ff46ab82 */ /* 0x000f240000000a00 */
[----:B------:R-:W-:Y:S01]  /*b670*/  @!P2 IADD3.X R7, R31, R0, R9, P5, !PT ;  /* 0x000000001f07a210 */ /* 0x000fe20002ffe409 */
[----:B------:R-:W-:Y:S01]  /*b680*/  @!P2 IMAD R31, R13, 0x60, RZ ;  /* 0x000000600d1fa824 */ /* 0x000fe200078e02ff */
[----:B------:R-:W-:-:S04]  /*b690*/  @!P0 IADD3 R27, P4, P5, R33, R24, R4 ;  /* 0x00000018211b8210 */ /* 0x000fc80007d9e004 */
[----:B------:R-:W-:Y:S01]  /*b6a0*/  @!P0 IADD3.X R28, R35, R28, R5, P4, P5 ;  /* 0x0000001c231c8210 */ /* 0x000fe200027ea405 */
[----:B------:R-:W0:Y:S01]  /*b6b0*/  @!P0 LDC.64 R60, c[0x0][0x3c8] ;  /* 0x0000f200ff3c8b82 */ /* 0x000e220000000a00 */
[----:B------:R-:W-:Y:S02]  /*b6c0*/  @!P3 IADD3 R15, P4, R4, R33, RZ ;  /* 0x00000021040fb210 */ /* 0x000fe40007f9e0ff */
[C---:B------:R-:W-:Y:S02]  /*b6d0*/  @!P1 LEA R20, P5, R12.reuse, R4, 0x6 ;  /* 0x000000040c149211 */ /* 0x040fe400078a30ff */
[----:B------:R-:W-:Y:S02]  /*b6e0*/  @!P3 IADD3.X R32, R5, R35, RZ, P4, !PT ;  /* 0x000000230520b210 */ /* 0x000fe400027fe4ff */
[C---:B------:R-:W-:Y:S01]  /*b6f0*/  @!P3 LEA R8, P4, R3.reuse, UR4, 0x1 ;  /* 0x000000040308bc11 */ /* 0x040fe2000f8808ff */
[----:B------:R-:W1:Y:S01]  /*b700*/  @!P1 LDC.64 R64, c[0x0][0x3c8] ;  /* 0x0000f200ff409b82 */ /* 0x000e620000000a00 */
[C---:B------:R-:W-:Y:S01]  /*b710*/  @!P1 LEA.HI.X R24, R12.reuse, R5, R13, 0x6, P5 ;  /* 0x000000050c189211 */ /* 0x040fe200028f340d */
[----:B------:R-:W-:Y:S01]  /*b720*/  @!P2 IMAD.WIDE.U32 R4, R12, 0x60, R4 ;  /* 0x000000600c04a825 */ /* 0x000fe200078e0004 */
[----:B------:R-:W-:-:S02]  /*b730*/  @!P3 LEA.HI.X R9, R3, UR5, R14, 0x1, P4 ;  /* 0x000000050309bc11 */ /* 0x000fc4000a0f0c0e */
[C---:B------:R-:W-:Y:S02]  /*b740*/  @!P3 LEA R14, P4, R15.reuse, UR6, 0x1 ;  /* 0x000000060f0ebc11 */ /* 0x040fe4000f8808ff */
[----:B------:R-:W-:Y:S01]  /*b750*/  @!P1 IADD3 R20, P5, R20, R33, RZ ;  /* 0x0000002114149210 */ /* 0x000fe20007fbe0ff */
[----:B------:R-:W1:Y:S01]  /*b760*/  @!P2 LDC.64 R68, c[0x0][0x3c8] ;  /* 0x0000f200ff44ab82 */ /* 0x000e620000000a00 */
[----:B------:R-:W-:Y:S02]  /*b770*/  @!P3 LEA.HI.X R15, R15, UR7, R32, 0x1, P4 ;  /* 0x000000070f0fbc11 */ /* 0x000fe4000a0f0c20 */
[----:B--2---:R-:W-:Y:S01]  /*b780*/  @!P0 LEA R62, P4, R27, R62, 0x1 ;  /* 0x0000003e1b3e8211 */ /* 0x004fe200078808ff */
[----:B------:R-:W-:Y:S01]  /*b790*/  @!P1 IMAD.X R24, R24, 0x1, R35, P5 ;  /* 0x0000000118189824 */ /* 0x000fe200028e0623 */
[----:B------:R-:W-:Y:S02]  /*b7a0*/  @!P2 IADD3 R0, P5, R33, R4, RZ ;  /* 0x000000042100a210 */ /* 0x000fe40007fbe0ff */
[----:B------:R-:W-:-:S02]  /*b7b0*/  @!P0 LEA.HI.X R63, R27, R63, R28, 0x1, P4 ;  /* 0x0000003f1b3f8211 */ /* 0x000fc400020f0c1c */
[C---:B---3--:R-:W-:Y:S02]  /*b7c0*/  @!P1 LEA R66, P4, R20.reuse, R66, 0x1 ;  /* 0x0000004214429211 */ /* 0x048fe400078808ff */
[----:B------:R-:W-:Y:S02]  /*b7d0*/  @!P2 IADD3.X R3, R35, R31, R5, P5, !PT ;  /* 0x0000001f2303a210 */ /* 0x000fe40002ffe405 */
[----:B------:R-:W-:Y:S02]  /*b7e0*/  @!P1 LEA.HI.X R67, R20, R67, R24, 0x1, P4 ;  /* 0x0000004314439211 */ /* 0x000fe400020f0c18 */
[----:B------:R-:W-:Y:S02]  /*b7f0*/  CS2R R32, SRZ ;  /* 0x0000000000207805 */ /* 0x000fe4000001ff00 */
[----:B----4-:R-:W-:Y:S02]  /*b800*/  @!P2 LEA R70, P4, R0, R70, 0x1 ;  /* 0x000000460046a211 */ /* 0x010fe400078808ff */
[----:B------:R-:W-:-:S02]  /*b810*/  CS2R R34, SRZ ;  /* 0x0000000000227805 */ /* 0x000fc4000001ff00 */
[C---:B0-----:R-:W-:Y:S02]  /*b820*/  @!P0 LEA R60, P5, R29.reuse, R60, 0x1 ;  /* 0x0000003c1d3c8211 */ /* 0x041fe400078a08ff */
[----:B------:R-:W-:Y:S02]  /*b830*/  CS2R R4, SRZ ;  /* 0x0000000000047805 */ /* 0x000fe4000001ff00 */
[----:B------:R-:W-:Y:S02]  /*b840*/  @!P2 LEA.HI.X R71, R0, R71, R3, 0x1, P4 ;  /* 0x000000470047a211 */ /* 0x000fe400020f0c03 */
[----:B------:R-:W0:Y:S01]  /*b850*/  LDC R0, c[0x0][0x428] ;  /* 0x00010a00ff007b82 */ /* 0x000e220000000800 */
[----:B------:R-:W-:Y:S02]  /*b860*/  @!P0 LEA.HI.X R61, R29, R61, R30, 0x1, P5 ;  /* 0x0000003d1d3d8211 */ /* 0x000fe400028f0c1e */
[----:B------:R-:W-:Y:S02]  /*b870*/  CS2R R28, SRZ ;  /* 0x00000000001c7805 */ /* 0x000fe4000001ff00 */
[----:B------:R-:W-:-:S02]  /*b880*/  CS2R R30, SRZ ;  /* 0x00000000001e7805 */ /* 0x000fc4000001ff00 */
[C---:B-1----:R-:W-:Y:S01]  /*b890*/  @!P1 LEA R64, P5, R25.reuse, R64, 0x1 ;  /* 0x0000004019409211 */ /* 0x042fe200078a08ff */
[----:B------:R-:W5:Y:S03]  /*b8a0*/  @!P0 LDG.E.128 R32, desc[UR40][R62.64] ;  /* 0x000000283e208981 */ /* 0x000f66000c1e1d00 */
[----:B------:R-:W-:Y:S01]  /*b8b0*/  @!P1 LEA.HI.X R65, R25, R65, R26, 0x1, P5 ;  /* 0x0000004119419211 */ /* 0x000fe200028f0c1a */
[----:B------:R-:W5:Y:S01]  /*b8c0*/  @!P0 LDG.E.128 R28, desc[UR40][R60.64] ;  /* 0x000000283c1c8981 */ /* 0x000f62000c1e1d00 */
[----:B------:R-:W-:Y:S02]  /*b8d0*/  @!P2 LEA R68, P5, R6, R68, 0x1 ;  /* 0x000000440644a211 */ /* 0x000fe400078a08ff */
[----:B------:R-:W-:Y:S02]  /*b8e0*/  CS2R R24, SRZ ;  /* 0x0000000000187805 */ /* 0x000fe4000001ff00 */
[----:B------:R-:W-:-:S02]  /*b8f0*/  CS2R R26, SRZ ;  /* 0x00000000001a7805 */ /* 0x000fc4000001ff00 */
[----:B------:R-:W-:Y:S02]  /*b900*/  @!P2 LEA.HI.X R69, R6, R69, R7, 0x1, P5 ;  /* 0x000000450645a211 */ /* 0x000fe400028f0c07 */
[----:B------:R-:W-:Y:S01]  /*b910*/  CS2R R6, SRZ ;  /* 0x0000000000067805 */ /* 0x000fe2000001ff00 */
[----:B------:R-:W-:Y:S01]  /*b920*/  IMAD.MOV.U32 R58, RZ, RZ, R54 ;  /* 0x000000ffff3a7224 */ /* 0x000fe200078e0036 */
[----:B------:R-:W-:Y:S01]  /*b930*/  MOV R57, R53 ;  /* 0x0000003500397202 */ /* 0x000fe20000000f00 */
[----:B------:R-:W5:Y:S04]  /*b940*/  @!P3 LDG.E.128 R24, desc[UR40][R14.64] ;  /* 0x000000280e18b981 */ /* 0x000f68000c1e1d00 */
[----:B------:R1:W5:Y:S01]  /*b950*/  @!P3 LDG.E.128 R4, desc[UR40][R8.64] ;  /* 0x000000280804b981 */ /* 0x000362000c1e1d00 */
[----:B0-----:R-:W-:-:S13]  /*b960*/  ISETP.NE.AND P0, PT, R0, 0x1, PT ;  /* 0x000000010000780c */ /* 0x001fda0003f05270 */
[----:B-1----:R-:W0:Y:S08]  /*b970*/  @P0 LDC R8, c[0x0][0x42c] ;  /* 0x00010b00ff080b82 */ /* 0x002e300000000800 */
[----:B------:R-:W1:Y:S01]  /*b980*/  @P0 LDC R9, c[0x0][0x430] ;  /* 0x00010c00ff090b82 */ /* 0x000e620000000800 */
[----:B------:R-:W-:-:S04]  /*b990*/  IMAD R0, R193, 0x80, R18 ;  /* 0x00000080c1007824 */ /* 0x000fc800078e0212 */
[----:B------:R-:W-:-:S04]  /*b9a0*/  IMAD R3, R219, 0x20, R0 ;  /* 0x00000020db037824 */ /* 0x000fc800078e0200 */
[----:B0-----:R-:W-:-:S05]  /*b9b0*/  @P0 IMAD.HI.U32 R0, R3, R8, RZ ;  /* 0x0000000803000227 */ /* 0x001fca00078e00ff */
[----:B-1----:R-:W-:-:S04]  /*b9c0*/  @P0 SHF.R.U32.HI R3, RZ, R9, R0 ;  /* 0x00000009ff030219 */ /* 0x002fc80000011600 */
[----:B------:R-:W-:Y:S01]  /*b9d0*/  SHF.R.S32.HI R9, RZ, 0x1f, R3 ;  /* 0x0000001fff097819 */ /* 0x000fe20000011403 */
[----:B------:R-:W-:-:S04]  /*b9e0*/  IMAD.WIDE.U32 R14, R3, R10, R58 ;  /* 0x0000000a030e7225 */ /* 0x000fc800078e003a */
[C---:B------:R-:W-:Y:S02]  /*b9f0*/  IMAD R0, R9.reuse, R10, RZ ;  /* 0x0000000a09007224 */ /* 0x040fe400078e02ff */
[-C--:B------:R-:W-:Y:S02]  /*ba00*/  IMAD R8, R9, R12.reuse, RZ ;  /* 0x0000000c09087224 */ /* 0x080fe400078e02ff */
[C---:B------:R-:W-:Y:S02]  /*ba10*/  IMAD R9, R3.reuse, R11, R0 ;  /* 0x0000000b03097224 */ /* 0x040fe400078e0200 */
[----:B------:R-:W-:-:S04]  /*ba20*/  IMAD.WIDE.U32 R10, R3, R12, R56 ;  /* 0x0000000c030a7225 */ /* 0x000fc800078e0038 */
[----:B------:R-:W-:Y:S01]  /*ba30*/  IMAD R3, R3, R13, R8 ;  /* 0x0000000d03037224 */ /* 0x000fe200078e0208 */
[----:B------:R-:W-:Y:S01]  /*ba40*/  LEA R8, P4, R14, UR4, 0x1 ;  /* 0x000000040e087c11 */ /* 0x000fe2000f8808ff */
[----:B------:R-:W-:Y:S01]  /*ba50*/  IMAD.IADD R9, R15, 0x1, R9 ;  /* 0x000000010f097824 */ /* 0x000fe200078e0209 */
        /* <DEDUP_REMOVED lines=8> */
[----:B------:R-:W-:Y:S01]  /*bae0*/  LEA.HI.X R9, R14, UR5, R9, 0x1, P4 ;  /* 0x000000050e097c11 */ /* 0x000fe2000a0f0c09 */
[----:B------:R-:W-:Y:S01]  /*baf0*/  IMAD.IADD R3, R11, 0x1, R3 ;  /* 0x000000010b037824 */ /* 0x000fe200078e0203 */
[----:B------:R-:W-:Y:S01]  /*bb00*/  LEA R0, P4, R10, UR6, 0x1 ;  /* 0x000000060a007c11 */ /* 0x000fe2000f8808ff */
[----:B------:R-:W-:Y:S01]  /*bb10*/  UMOV UR4, 0xffffffff ;  /* 0xffffffff00047882 */ /* 0x000fe20000000000 */
[----:B------:R-:W-:Y:S01]  /*bb20*/  ISETP.GE.AND P0, PT, R16, R21, PT ;  /* 0x000000151000720c */ /* 0x000fe20003f06270 */
[----:B------:R0:W5:Y:S01]  /*bb30*/  @!P1 LDG.E.128 R36, desc[UR40][R64.64] ;  /* 0x0000002840249981 */ /* 0x000162000c1e1d00 */
[----:B------:R-:W-:-:S02]  /*bb40*/  LEA.HI.X R3, R10, UR7, R3, 0x1, P4 ;  /* 0x000000070a037c11 */ /* 0x000fc4000a0f0c03 */
[-C--:B------:R-:W-:Y:S01]  /*bb50*/  ISETP.GE.OR P3, PT, R187, R72.reuse, P0 ;  /* 0x00000048bb00720c */ /* 0x080fe20000766670 */
[----:B------:R0:W5:Y:S01]  /*bb60*/  @!P1 LDG.E.128 R40, desc[UR40][R66.64] ;  /* 0x0000002842289981 */ /* 0x000162000c1e1d00 */
[----:B------:R-:W-:-:S03]  /*bb70*/  ISETP.GE.OR P1, PT, R18, R72, P0 ;  /* 0x000000481200720c */ /* 0x000fc60000726670 */
[----:B------:R0:W5:Y:S04]  /*bb80*/  @!P2 LDG.E.128 R44, desc[UR40][R68.64] ;  /* 0x00000028442ca981 */ /* 0x000168000c1e1d00 */
[----:B------:R0:W5:Y:S01]  /*bb90*/  @!P2 LDG.E.128 R48, desc[UR40][R70.64] ;  /* 0x000000284630a981 */ /* 0x000162000c1e1d00 */
[-C--:B------:R-:W-:Y:S02]  /*bba0*/  ISETP.GE.OR P2, PT, R188, R72.reuse, P0 ;  /* 0x00000048bc00720c */ /* 0x080fe40000746670 */
[----:B------:R-:W-:Y:S01]  /*bbb0*/  ISETP.GE.OR P0, PT, R189, R72, P0 ;  /* 0x00000048bd00720c */ /* 0x000fe20000706670 */
[----:B------:R-:W-:-:S12]  /*bbc0*/  BRA.DIV UR4, `(.L_x_2381) ;  /* 0x00000126041c7947 */ /* 0x000fd8000b800000 */
.L_x_2616:
[----:B------:R-:W-:-:S03]  /*bbd0*/  UMOV UR4, 0xffffffff ;  /* 0xffffffff00047882 */ /* 0x000fc60000000000 */
[----:B------:R-:W-:Y:S05]  /*bbe0*/  BRA.DIV UR4, `(.L_x_2382) ;  /* 0x00000126043c7947 */ /* 0x000fea000b800000 */
.L_x_2619:
[----:B------:R-:W-:-:S03]  /*bbf0*/  UMOV UR4, 0xffffffff ;  /* 0xffffffff00047882 */ /* 0x000fc60000000000 */
[----:B------:R-:W-:Y:S05]  /*bc00*/  BRA.DIV UR4, `(.L_x_2383) ;  /* 0x00000126045c7947 */ /* 0x000fea000b800000 */
.L_x_2622:
[----:B------:R-:W-:-:S03]  /*bc10*/  UMOV UR4, 0xffffffff ;  /* 0xffffffff00047882 */ /* 0x000fc60000000000 */
[----:B------:R-:W-:Y:S05]  /*bc20*/  BRA.DIV UR4, `(.L_x_2384) ;  /* 0x00000126047c7947 */ /* 0x000fea000b800000 */
.L_x_2625:
[----:B------:R-:W-:-:S03]  /*bc30*/  UMOV UR4, 0xffffffff ;  /* 0xffffffff00047882 */ /* 0x000fc60000000000 */
[----:B------:R-:W-:Y:S05]  /*bc40*/  BRA.DIV UR4, `(.L_x_2385) ;  /* 0x00000126049c7947 */ /* 0x000fea000b800000 */
.L_x_2628:
[----:B------:R-:W-:-:S03]  /*bc50*/  UMOV UR4, 0xffffffff ;  /* 0xffffffff00047882 */ /* 0x000fc60000000000 */
[----:B------:R-:W-:Y:S05]  /*bc60*/  BRA.DIV UR4, `(.L_x_2386) ;  /* 0x0000012604bc7947 */ /* 0x000fea000b800000 */
.L_x_2631:
[----:B------:R-:W-:-:S03]  /*bc70*/  UMOV UR4, 0xffffffff ;  /* 0xffffffff00047882 */ /* 0x000fc60000000000 */
[----:B------:R-:W-:Y:S05]  /*bc80*/  BRA.DIV UR4, `(.L_x_2387) ;  /* 0x0000012604dc7947 */ /* 0x000fea000b800000 */
.L_x_2634:
[----:B------:R-:W-:-:S03]  /*bc90*/  UMOV UR4, 0xffffffff ;  /* 0xffffffff00047882 */ /* 0x000fc60000000000 */
[----:B------:R-:W-:Y:S05]  /*bca0*/  BRA.DIV UR4, `(.L_x_2388) ;  /* 0x0000012604fc7947 */ /* 0x000fea000b800000 */
.L_x_2637:
[----:B------:R-:W-:-:S03]  /*bcb0*/  UMOV UR4, 0xffffffff ;  /* 0xffffffff00047882 */ /* 0x000fc60000000000 */
[----:B------:R-:W-:Y:S05]  /*bcc0*/  BRA.DIV UR4, `(.L_x_2389) ;  /* 0x0000012a041c7947 */ /* 0x000fea000b800000 */
.L_x_2640:
[----:B------:R-:W-:-:S03]  /*bcd0*/  UMOV UR4, 0xffffffff ;  /* 0xffffffff00047882 */ /* 0x000fc60000000000 */
[----:B------:R-:W-:Y:S05]  /*bce0*/  BRA.DIV UR4, `(.L_x_2390) ;  /* 0x0000012a043c7947 */ /* 0x000fea000b800000 */
.L_x_2643:
[----:B------:R-:W-:-:S03]  /*bcf0*/  UMOV UR4, 0xffffffff ;  /* 0xffffffff00047882 */ /* 0x000fc60000000000 */
[----:B------:R-:W-:Y:S05]  /*bd00*/  BRA.DIV UR4, `(.L_x_2391) ;  /* 0x0000012a045c7947 */ /* 0x000fea000b800000 */
.L_x_2646:
[----:B------:R-:W-:-:S03]  /*bd10*/  UMOV UR4, 0xffffffff ;  /* 0xffffffff00047882 */ /* 0x000fc60000000000 */
[----:B------:R-:W-:Y:S05]  /*bd20*/  BRA.DIV UR4, `(.L_x_2392) ;  /* 0x0000012a047c7947 */ /* 0x000fea000b800000 */
.L_x_2649:
[----:B------:R-:W-:-:S03]  /*bd30*/  UMOV UR4, 0xffffffff ;  /* 0xffffffff00047882 */ /* 0x000fc60000000000 */
[----:B------:R-:W-:Y:S05]  /*bd40*/  BRA.DIV UR4, `(.L_x_2393) ;  /* 0x0000012a049c7947 */ /* 0x000fea000b800000 */
.L_x_2652:
[----:B------:R-:W-:-:S03]  /*bd50*/  UMOV UR4, 0xffffffff ;  /* 0xffffffff00047882 */ /* 0x000fc60000000000 */
[----:B------:R-:W-:Y:S05]  /*bd60*/  BRA.DIV UR4, `(.L_x_2394) ;  /* 0x0000012a04bc7947 */ /* 0x000fea000b800000 */
.L_x_2655:
[----:B------:R-:W-:-:S03]  /*bd70*/  UMOV UR4, 0xffffffff ;  /* 0xffffffff00047882 */ /* 0x000fc60000000000 */
[----:B------:R-:W-:Y:S05]  /*bd80*/  BRA.DIV UR4, `(.L_x_2395) ;  /* 0x0000012a04dc7947 */ /* 0x000fea000b800000 */
.L_x_2658:
[----:B------:R-:W-:-:S03]  /*bd90*/  UMOV UR4, 0xffffffff ;  /* 0xffffffff00047882 */ /* 0x000fc60000000000 */
[----:B------:R-:W-:Y:S05]  /*bda0*/  BRA.DIV UR4, `(.L_x_2396) ;  /* 0x0000012a04fc7947 */ /* 0x000fea000b800000 */
.L_x_2661:
[----:B-----5:R-:W-:Y:S01]  /*bdb0*/  IMAD.MOV.U32 R0, RZ, RZ, R4 ;  /* 0x000000ffff007224 */ /* 0x020fe200078e0004 */
[----:B------:R-:W-:Y:S01]  /*bdc0*/  MOV R8, R6 ;  /* 0x0000000600087202 */ /* 0x000fe20000000f00 */
[----:B------:R-:W-:Y:S01]  /*bdd0*/  IMAD.MOV.U32 R9, RZ, RZ, R7 ;  /* 0x000000ffff097224 */ /* 0x000fe200078e0007 */
[----:B------:R-:W-:Y:S01]  /*bde0*/  MOV R10, R31 ;  /* 0x0000001f000a7202 */ /* 0x000fe20000000f00 */
[----:B------:R-:W-:Y:S01]  /*bdf0*/  IMAD.MOV.U32 R3, RZ, RZ, R5 ;  /* 0x000000ffff037224 */ /* 0x000fe200078e0005 */
[----:B0-----:R-:W-:Y:S01]  /*be00*/  PRMT R71, R71, 0x5410, R0 ;  /* 0x0000541047477816 */ /* 0x001fe20000000000 */
[----:B------:R-:W-:Y:S01]  /*be10*/  IMAD.MOV.U32 R0, RZ, RZ, R24 ;  /* 0x000000ffff007224 */ /* 0x000fe200078e0018 */
[----:B------:R-:W-:Y:S01]  /*be20*/  PRMT R80, R8, 0x5410, R9 ;  /* 0x0000541008507816 */ /* 0x000fe20000000009 */
[----:B------:R-:W-:Y:S01]  /*be30*/  IMAD.MOV.U32 R8, RZ, RZ, R26 ;  /* 0x000000ffff087224 */ /* 0x000fe200078e001a */
[----:B------:R-:W-:Y:S01]  /*be40*/  MOV R9, R27 ;  /* 0x0000001b00097202 */ /* 0x000fe20000000f00 */
[----:B------:R-:W-:Y:S01]  /*be50*/  BSSY B1, `(.L_x_2397) ;  /* 0x0000032000017945 */ /* 0x000fe20003800000 */
[----:B------:R-:W-:Y:S01]  /*be60*/  PRMT R64, R3, 0x7610, R64 ;  /* 0x0000761003407816 */ /* 0x000fe20000000040 */
[----:B------:R-:W-:Y:S01]  /*be70*/  IMAD.MOV.U32 R3, RZ, RZ, R25 ;  /* 0x000000ffff037224 */ /* 0x000fe200078e0019 */
[----:B------:R-:W-:Y:S01]  /*be80*/  PRMT R69, R0, 0x5410, R8 ;  /* 0x0000541000457816 */ /* 0x000fe20000000008 */
[----:B------:R-:W-:Y:S01]  /*be90*/  IMAD.MOV.U32 R8, RZ, RZ, R29 ;  /* 0x000000ffff087224 */ /* 0x000fe200078e001d */
[----:B------:R-:W-:-:S02]  /*bea0*/  LEA.HI R0, R223, R223, RZ, 0x1 ;  /* 0x000000dfdf007211 */ /* 0x000fc400078f08ff */
[----:B------:R-:W-:Y:S01]  /*beb0*/  PRMT R71, R9, 0x7610, R71 ;  /* 0x0000761009477816 */ /* 0x000fe20000000047 */
[----:B------:R-:W-:Y:S01]  /*bec0*/  IMAD.MOV.U32 R9, RZ, RZ, R30 ;  /* 0x000000ffff097224 */ /* 0x000fe200078e001e */
[----:B------:R-:W-:Y:S02]  /*bed0*/  LOP3.LUT R0, R0, 0xfffffffe, RZ, 0xc0, !PT ;  /* 0xfffffffe00007812 */ /* 0x000fe400078ec0ff */
        /* <DEDUP_REMOVED lines=13> */
[----:B------:R-:W-:Y:S01]  /*bfb0*/  PRMT R61, R61, 0x5410, R3 ;  /* 0x000054103d3d7816 */ /* 0x000fe20000000003 */
[----:B------:R-:W-:Y:S01]  /*bfc0*/  IMAD.MOV.U32 R3, RZ, RZ, R35 ;  /* 0x000000ffff037224 */ /* 0x000fe200078e0023 */
[----:B------:R-:W-:-:S02]  /*bfd0*/  PRMT R62, R62, 0x5410, R8 ;  /* 0x000054103e3e7816 */ /* 0x000fc40000000008 */
[----:B------:R-:W-:Y:S02]  /*bfe0*/  MOV R8, R36 ;  /* 0x0000002400087202 */ /* 0x000fe40000000f00 */
[----:B------:R-:W-:Y:S01]  /*bff0*/  PRMT R60, R60, 0x5410, R0 ;  /* 0x000054103c3c7816 */ /* 0x000fe20000000000 */
[----:B------:R-:W-:Y:S01]  /*c000*/  IMAD.MOV.U32 R0, RZ, RZ, R40 ;  /* 0x000000ffff007224 */ /* 0x000fe200078e0028 */
[----:B------:R-:W-:Y:S02]  /*c010*/  PRMT R59, R3, 0x7610, R59 ;  /* 0x00007610033b7816 */ /* 0x000fe4000000003b */
[----:B------:R-:W-:Y:S01]  /*c020*/  PRMT R55, R8, 0x5410, R10 ;  /* 0x0000541008377816 */ /* 0x000fe2000000000a */
[----:B------:R-:W-:Y:S01]  /*c030*/  IMAD.MOV.U32 R8, RZ, RZ, R38 ;  /* 0x000000ffff087224 */ /* 0x000fe200078e0026 */
[----:B------:R-:W-:Y:S01]  /*c040*/  MOV R3, R41 ;  /* 0x0000002900037202 */ /* 0x000fe20000000f00 */
[----:B------:R-:W-:-:S03]  /*c050*/  IMAD.MOV.U32 R10, RZ, RZ, R39 ;  /* 0x000000ffff0a7224 */ /* 0x000fc600078e0027 */
        /* <DEDUP_REMOVED lines=14> */
[----:B------:R-:W-:Y:S02]  /*c140*/  PRMT R53, R8, 0x5410, R10 ;  /* 0x0000541008357816 */ /* 0x000fe4000000000a */
[----:B------:R-:W-:Y:S01]  /*c150*/  MOV R3, R51 ;  /* 0x0000003300037202 */ /* 0x000fe20000000f00 */
[----:B0-----:R-:W-:Y:S06]  /*c160*/  @!P4 BRA `(.L_x_2398) ;  /* 0x000001280034c947 */ /* 0x001fec0003800000 */
.L_x_2662:
[----:B------:R-:W-:Y:S05]  /*c170*/  BSYNC B1 ;  /* 0x0000000000017941 */ /* 0x000fea0003800000 */
.L_x_2397:
        /* <DEDUP_REMOVED lines=97> */
.L_x_2400:
[----:B------:R-:W-:Y:S05]  /*c790*/  BSYNC B1 ;  /* 0x0000000000017941 */ /* 0x000fea0003800000 */
.L_x_2399:
        /* <DEDUP_REMOVED lines=11> */
[----:B------:R-:W-:Y:S02]  /*c850*/  SHF.L.U32 R5, R5, 0xa, RZ ;  /* 0x0000000a05057819 */ /* 0x000fe400000006ff */
[----:B0-----:R-:W-:Y:S02]  /*c860*/  LOP3.LUT R9, R4, R207, RZ, 0x3c, !PT ;  /* 0x000000cf04097212 */ /* 0x001fe400078e3cff */
[----:B------:R-:W-:Y:S02]  /*c870*/  LOP3.LUT R8, R5, 0x7fffe000, RZ, 0xc0, !PT ;  /* 0x7fffe00005087812 */ /* 0x000fe400078ec0ff */
[----:B------:R-:W0:Y:S01]  /*c880*/  LDS.128 R4, [R230] ;  /* 0x00000000e6047984 */ /* 0x000e220000000c00 */
[--C-:B------:R-:W-:Y:S02]  /*c890*/  SHF.R.U64 R70, R28, 0x10, R29.reuse ;  /* 0x000000101c467819 */ /* 0x100fe4000000121d */
[----:B------:R-:W-:Y:S02]  /*c8a0*/  IADD3 R9, R9, R8, R208 ;  /* 0x0000000809097210 */ /* 0x000fe40007ffe0d0 */
[----:B------:R-:W-:-:S02]  /*c8b0*/  SHF.R.U32.HI R64, RZ, 0x10, R29 ;  /* 0x00000010ff407819 */ /* 0x000fc4000001161d */
[----:B------:R-:W-:Y:S01]  /*c8c0*/  SHF.R.U32.HI R29, RZ, 0x10, R33 ;  /* 0x00000010ff1d7819 */ /* 0x000fe20000011621 */
[----:B------:R-:W-:Y:S01]  /*c8d0*/  IMAD R12, R9, 0x2, R2 ;  /* 0x00000002090c7824 */ /* 0x000fe200078e0202 */
[----:B------:R-:W-:Y:S02]  /*c8e0*/  SHF.R.U32.HI R67, RZ, 0x10, R31 ;  /* 0x00000010ff437819 */ /* 0x000fe4000001161f */
[--C-:B------:R-:W-:Y:S01]  /*c8f0*/  SHF.R.U64 R63, R34, 0x10, R35.reuse ;  /* 0x00000010223f7819 */ /* 0x100fe20000001223 */
[----:B------:R-:W-:Y:S01]  /*c900*/  HADD2.F32 R29, -RZ, R29.H0_H0 ;  /* 0x2000001dff1d7230 */ /* 0x000fe20000004100 */
[----:B------:R-:W1:Y:S01]  /*c910*/  LDS.128 R8, [R12+0x10400] ;  /* 0x010400000c087984 */ /* 0x000e620000000c00 */
[----:B------:R-:W-:Y:S01]  /*c920*/  SHF.R.U32.HI R35, RZ, 0x10, R35 ;  /* 0x00000010ff237819 */ /* 0x000fe20000011623 */
[--C-:B0-----:R-:W-:Y:S02]  /*c930*/  HADD2.F32 R13, -RZ, R5.reuse.H0_H0 ;  /* 0x20000005ff0d7230 */ /* 0x101fe40000004100 */
[----:B------:R-:W-:-:S02]  /*c940*/  HADD2.F32 R14, -RZ, R5.H1_H1 ;  /* 0x30000005ff0e7230 */ /* 0x000fc40000004100 */
[----:B------:R-:W-:Y:S02]  /*c950*/  HADD2.F32 R5, -RZ, R4.H0_H0 ;  /* 0x20000004ff057230 */ /* 0x000fe40000004100 */
[----:B------:R-:W-:Y:S02]  /*c960*/  HADD2.F32 R15, -RZ, R6.H0_H0 ;  /* 0x20000006ff0f7230 */ /* 0x000fe40000004100 */
[--C-:B------:R-:W-:Y:S02]  /*c970*/  HADD2.F32 R24, -RZ, R7.reuse.H0_H0 ;  /* 0x20000007ff187230 */ /* 0x100fe40000004100 */
[----:B------:R-:W-:Y:S02]  /*c980*/  HADD2.F32 R7, -RZ, R7.H1_H1 ;  /* 0x30000007ff077230 */ /* 0x000fe40000004100 */
[----:B------:R-:W-:Y:S02]  /*c990*/  HADD2.F32 R4, -RZ, R4.H1_H1 ;  /* 0x30000004ff047230 */ /* 0x000fe40000004100 */
[----:B-1----:R-:W-:-:S02]  /*c9a0*/  HADD2.F32 R25, -RZ, R9.H0_H0 ;  /* 0x20000009ff197230 */ /* 0x002fc40000004100 */
[----:B------:R-:W-:Y:S02]  /*c9b0*/  HADD2.F32 R26, -RZ, R9.H1_H1 ;  /* 0x30000009ff1a7230 */ /* 0x000fe40000004100 */
[----:B------:R-:W-:Y:S02]  /*c9c0*/  HADD2.F32 R9, -RZ, R8.H0_H0 ;  /* 0x20000008ff097230 */ /* 0x000fe40000004100 */
[C---:B------:R-:W-:Y:S01]  /*c9d0*/  FMUL.FTZ R32, R25.reuse, R62 ;  /* 0x0000003e19207220 */ /* 0x040fe20000410000 */
[-C--:B------:R-:W-:Y:S01]  /*c9e0*/  FMUL.FTZ R34, R25, R30.reuse ;  /* 0x0000001e19227220 */ /* 0x080fe20000410000 */
[----:B------:R-:W-:Y:S02]  /*c9f0*/  HADD2.F32 R25, -RZ, R64.H0_H0 ;  /* 0x20000040ff197230 */ /* 0x000fe40000004100 */
[----:B------:R-:W-:Y:S01]  /*ca00*/  FMUL.FTZ R33, R26, R29 ;  /* 0x0000001d1a217220 */ /* 0x000fe20000410000 */
[----:B------:R-:W-:Y:S01]  /*ca10*/  FFMA.FTZ R31, R13, R30, -R32 ;  /* 0x0000001e0d1f7223 */ /* 0x000fe20000010820 */
[----:B------:R-:W-:-:S02]  /*ca20*/  HADD2.F32 R32, -RZ, R61.H1_H1 ;  /* 0x3000003dff207230 */ /* 0x000fc40000004100 */
[----:B------:R-:W-:Y:S01]  /*ca30*/  FFMA.FTZ R62, R13, R62, R34 ;  /* 0x0000003e0d3e7223 */ /* 0x000fe20000010022 */
[----:B------:R-:W-:Y:S02]  /*ca40*/  HADD2.F32 R30, -RZ, R61.H0_H0 ;  /* 0x2000003dff1e7230 */ /* 0x000fe40000004100 */
[----:B------:R-:W-:Y:S01]  /*ca50*/  FMUL.FTZ R13, R26, R25 ;  /* 0x000000191a0d7220 */ /* 0x000fe20000410000 */
[----:B------:R-:W-:Y:S02]  /*ca60*/  HADD2.F32 R27, -RZ, R10.H0_H0 ;  /* 0x2000000aff1b7230 */ /* 0x000fe40000004100 */
[C---:B------:R-:W-:Y:S01]  /*ca70*/  FMUL.FTZ R34, R9.reuse, R32 ;  /* 0x0000002009227220 */ /* 0x040fe20000410000 */
[--C-:B------:R-:W-:Y:S02]  /*ca80*/  HADD2.F32 R26, -RZ, R60.reuse.H1_H1 ;  /* 0x3000003cff1a7230 */ /* 0x100fe40000004100 */
[----:B------:R-:W-:Y:S01]  /*ca90*/  FMUL.FTZ R9, R9, R30 ;  /* 0x0000001e09097220 */ /* 0x000fe20000410000 */
[----:B------:R-:W-:-:S02]  /*caa0*/  HADD2.F32 R60, -RZ, R60.H0_H0 ;  /* 0x2000003cff3c7230 */ /* 0x000fc40000004100 */
[C---:B------:R-:W-:Y:S01]  /*cab0*/  FFMA.FTZ R34, R5.reuse, R30, -R34 ;  /* 0x0000001e05227223 */ /* 0x040fe20000010822 */
[----:B------:R-:W-:Y:S02]  /*cac0*/  HADD2.F32 R28, -RZ, R11.H0_H0 ;  /* 0x2000000bff1c7230 */ /* 0x000fe40000004100 */
[----:B------:R-:W-:Y:S01]  /*cad0*/  FFMA.FTZ R32, R5, R32, R9 ;  /* 0x0000002005207223 */ /* 0x000fe20000010009 */
[--C-:B------:R-:W-:Y:S02]  /*cae0*/  HADD2.F32 R5, -RZ, R59.reuse.H1_H1 ;  /* 0x3000003bff057230 */ /* 0x100fe40000004100 */
[C---:B------:R-:W-:Y:S01]  /*caf0*/  FFMA.FTZ R64, R14.reuse, R25, -R33 ;  /* 0x000000190e407223 */ /* 0x040fe20000010821 */
[----:B------:R-:W-:Y:S01]  /*cb00*/  FFMA.FTZ R29, R14, R29, R13 ;  /* 0x0000001d0e1d7223 */ /* 0x000fe2000001000d */
[----:B------:R-:W-:Y:S02]  /*cb10*/  HADD2.F32 R59, -RZ, R59.H0_H0 ;  /* 0x2000003bff3b7230 */ /* 0x000fe40000004100 */
[C---:B------:R-:W-:Y:S01]  /*cb20*/  FMUL.FTZ R14, R27.reuse, R26 ;  /* 0x0000001a1b0e7220 */ /* 0x040fe20000410000 */
[----:B------:R-:W-:Y:S01]  /*cb30*/  FMUL.FTZ R66, R27, R60 ;  /* 0x0000003c1b427220 */ /* 0x000fe20000410000 */
[----:B------:R-:W-:-:S02]  /*cb40*/  HADD2.F32 R11, -RZ, R11.H1_H1 ;  /* 0x3000000bff0b7230 */ /* 0x000fc40000004100 */
        /* <DEDUP_REMOVED lines=14> */
[----:B------:R-:W-:Y:S01]  /*cc30*/  FFMA.FTZ R35, R7, R30, R24 ;  /* 0x0000001e07237223 */ /* 0x000fe20000010018 */
[----:B------:R-:W-:Y:S02]  /*cc40*/  HADD2.F32 R13, -RZ, R63.H0_H0 ;  /* 0x2000003fff0d7230 */ /* 0x000fe40000004100 */
        /* <DEDUP_REMOVED lines=21> */
.L_x_2402:
[----:B------:R-:W-:Y:S05]  /*cda0*/  BSYNC B1 ;  /* 0x0000000000017941 */ /* 0x000fea0003800000 */
.L_x_2401:
        /* <DEDUP_REMOVED lines=96> */
.L_x_2404:
[----:B------:R-:W-:Y:S05]  /*d3b0*/  BSYNC B1 ;  /* 0x0000000000017941 */ /* 0x000fea0003800000 */
.L_x_2403:
[----:B------:R-:W-:Y:S01]  /*d3c0*/  PRMT R36, R0, 0x5410, R3 ;  /* 0x0000541000247816 */ /* 0x000fe20000000003 */
[----:B------:R-:W-:Y:S06]  /*d3d0*/  @P0 BRA `(.L_x_2378) ;  /* 0x0000000400780947 */ /* 0x000fec0003800000 */
[----:B------:R-:W-:Y:S01]  /*d3e0*/  LEA.HI R21, R21, R219, RZ, 0x1d ;  /* 0x000000db15157211 */ /* 0x000fe200078fe8ff */
[----:B------:R-:W-:Y:S01]  /*d3f0*/  HADD2.F32 R27, -RZ, R54.H1_H1 ;  /* 0x30000036ff1b7230 */ /* 0x000fe20000004100 */
[----:B------:R-:W-:Y:S01]  /*d400*/  SHF.R.U64 R35, R44, 0x10, R45 ;  /* 0x000000102c237819 */ /* 0x000fe2000000122d */
[----:B------:R-:W-:Y:S01]  /*d410*/  HADD2.F32 R26, -RZ, R20.H1_H1 ;  /* 0x30000014ff1a7230 */ /* 0x000fe20000004100 */
[----:B-123--:R-:W-:Y:S01]  /*d420*/  SHF.R.S32.HI R4, RZ, 0x1f, R21 ;  /* 0x0000001fff047819 */ /* 0x00efe20000011415 */
[----:B------:R-:W-:Y:S01]  /*d430*/  HADD2.F32 R54, -RZ, R54.H0_H0 ;  /* 0x20000036ff367230 */ /* 0x000fe20000004100 */
[----:B------:R-:W-:Y:S01]  /*d440*/  SHF.L.U32 R0, R21, 0x3, RZ ;  /* 0x0000000315007819 */ /* 0x000fe200000006ff */
[----:B------:R-:W-:Y:S01]  /*d450*/  HADD2.F32 R20, -RZ, R20.H0_H0 ;  /* 0x20000014ff147230 */ /* 0x000fe20000004100 */
[----:B------:R-:W-:Y:S02]  /*d460*/  LEA.HI R4, R4, R21, RZ, 0x3 ;  /* 0x0000001504047211 */ /* 0x000fe400078f18ff */
[----:B------:R-:W-:-:S02]  /*d470*/  LOP3.LUT R0, R199, 0x38, R0, 0xf8, !PT ;  /* 0x00000038c7007812 */ /* 0x000fc400078ef800 */
[----:B------:R-:W-:Y:S01]  /*d480*/  SHF.R.U32.HI R44, RZ, 0x10, R45 ;  /* 0x00000010ff2c7819 */ /* 0x000fe2000001162d */
[----:B------:R-:W-:Y:S01]  /*d490*/  IMAD.SHL.U32 R4, R4, 0x400, RZ ;  /* 0x0000040004047824 */ /* 0x000fe200078e00ff */
[----:B------:R-:W-:Y:S02]  /*d4a0*/  LOP3.LUT R3, R0, R203, RZ, 0x3c, !PT ;  /* 0x000000cb00037212 */ /* 0x000fe400078e3cff */
[----:B------:R-:W-:Y:S02]  /*d4b0*/  SHF.R.U32.HI R28, RZ, 0x10, R49 ;  /* 0x00000010ff1c7819 */ /* 0x000fe40000011631 */
[----:B------:R-:W-:Y:S02]  /*d4c0*/  LOP3.LUT R0, R4, 0x7fffe000, RZ, 0xc0, !PT ;  /* 0x7fffe00004007812 */ /* 0x000fe400078ec0ff */
[----:B------:R-:W1:Y:S01]  /*d4d0*/  LDS.128 R4, [R228] ;  /* 0x00000000e4047984 */ /* 0x000e620000000c00 */
[----:B------:R-:W-:Y:S01]  /*d4e0*/  HADD2.F32 R28, -RZ, R28.H0_H0 ;  /* 0x2000001cff1c7230 */ /* 0x000fe20000004100 */
[----:B------:R-:W-:-:S02]  /*d4f0*/  IADD3 R3, R3, R0, R204 ;  /* 0x0000000003037210 */ /* 0x000fc40007ffe0cc */
[----:B------:R-:W-:Y:S02]  /*d500*/  SHF.R.U64 R34, R46, 0x10, R47 ;  /* 0x000000102e227819 */ /* 0x000fe4000000122f */
[----:B------:R-:W-:Y:S01]  /*d510*/  SHF.R.U64 R31, R50, 0x10, R51 ;  /* 0x00000010321f7819 */ /* 0x000fe20000001233 */
[----:B------:R-:W-:Y:S01]  /*d520*/  IMAD R3, R3, 0x2, R2 ;  /* 0x0000000203037824 */ /* 0x000fe200078e0202 */
[----:B------:R-:W-:Y:S02]  /*d530*/  SHF.R.U32.HI R46, RZ, 0x10, R47 ;  /* 0x00000010ff2e7819 */ /* 0x000fe4000001162f */
[----:B------:R-:W-:Y:S02]  /*d540*/  SHF.R.U32.HI R50, RZ, 0x10, R51 ;  /* 0x00000010ff327819 */ /* 0x000fe40000011633 */
[----:B0-----:R-:W0:Y:S01]  /*d550*/  LDS.128 R8, [R3+0x10400] ;  /* 0x0104000003087984 */ /* 0x001e220000000c00 */
[----:B------:R-:W-:Y:S01]  /*d560*/  SHF.R.U64 R33, R48, 0x10, R49 ;  /* 0x0000001030217819 */ /* 0x000fe20000001231 */
[----:B-1----:R-:W-:-:S02]  /*d570*/  HADD2.F32 R12, -RZ, R5.H0_H0 ;  /* 0x20000005ff0c7230 */ /* 0x002fc40000004100 */
[----:B------:R-:W-:Y:S02]  /*d580*/  HADD2.F32 R5, -RZ, R5.H1_H1 ;  /* 0x30000005ff057230 */ /* 0x000fe40000004100 */
[----:B------:R-:W-:Y:S02]  /*d590*/  HADD2.F32 R0, -RZ, R4.H0_H0 ;  /* 0x20000004ff007230 */ /* 0x000fe40000004100 */
[----:B------:R-:W-:Y:S02]  /*d5a0*/  HADD2.F32 R13, -RZ, R6.H0_H0 ;  /* 0x20000006ff0d7230 */ /* 0x000fe40000004100 */
[--C-:B------:R-:W-:Y:S02]  /*d5b0*/  HADD2.F32 R14, -RZ, R7.reuse.H0_H0 ;  /* 0x20000007ff0e7230 */ /* 0x100fe40000004100 */
[----:B------:R-:W-:Y:S02]  /*d5c0*/  HADD2.F32 R7, -RZ, R7.H1_H1 ;  /* 0x30000007ff077230 */ /* 0x000fe40000004100 */
[----:B0-----:R-:W-:-:S02]  /*d5d0*/  HADD2.F32 R15, -RZ, R9.H0_H0 ;  /* 0x20000009ff0f7230 */ /* 0x001fc40000004100 */
[----:B------:R-:W-:Y:S02]  /*d5e0*/  HADD2.F32 R21, -RZ, R9.H1_H1 ;  /* 0x30000009ff157230 */ /* 0x000fe40000004100 */
[----:B------:R-:W-:Y:S02]  /*d5f0*/  HADD2.F32 R9, -RZ, R8.H0_H0 ;  /* 0x20000008ff097230 */ /* 0x000fe40000004100 */
[C---:B------:R-:W-:Y:S01]  /*d600*/  FMUL.FTZ R29, R15.reuse, R27 ;  /* 0x0000001b0f1d7220 */ /* 0x040fe20000410000 */
[----:B------:R-:W-:Y:S01]  /*d610*/  FMUL.FTZ R15, R15, R26 ;  /* 0x0000001a0f0f7220 */ /* 0x000fe20000410000 */
[----:B------:R-:W-:Y:S01]  /*d620*/  FMUL.FTZ R30, R21, R28 ;  /* 0x0000001c151e7220 */ /* 0x000fe20000410000 */
[----:B------:R-:W-:Y:S02]  /*d630*/  HADD2.F32 R24, -RZ, R10.H0_H0 ;  /* 0x2000000aff187230 */ /* 0x000fe40000004100 */
[----:B------:R-:W-:Y:S01]  /*d640*/  FFMA.FTZ R29, R12, R26, -R29 ;  /* 0x0000001a0c1d7223 */ /* 0x000fe2000001081d */
[----:B------:R-:W-:-:S02]  /*d650*/  HADD2.F32 R26, -RZ, R44.H0_H0 ;  /* 0x2000002cff1a7230 */ /* 0x000fc40000004100 */
        /* <DEDUP_REMOVED lines=54> */
.L_x_2378:
[----:B------:R-:W-:Y:S05]  /*d9c0*/  BSYNC B0 ;  /* 0x0000000000007941 */ /* 0x000fea0003800000 */
.L_x_2338:
        /* <DEDUP_REMOVED lines=8> */
.L_x_2336:
[----:B------:R-:W-:-:S13]  /*da50*/  ISETP.NE.AND P0, PT, R197, 0x3, PT ;  /* 0x00000003c500780c */ /* 0x000fda0003f05270 */
[----:B------:R-:W-:Y:S05]  /*da60*/  @!P0 BRA `(.L_x_2405) ;  /* 0x0000000000048947 */ /* 0x000fea0003800000 */
[----:B------:R-:W-:Y:S01]  /*da70*/  BPT.TRAP 0x1 ;  /* 0x000000040000795c */ /* 0x000fe20000300000 */
.L_x_2405:
[----:B0-23--:R-:W-:Y:S01]  /*da80*/  IMAD R3, R185, 0x8, R2 ;  /* 0x00000008b9037824 */ /* 0x00dfe200078e0202 */
[----:B------:R-:W-:-:S04]  /*da90*/  SHF.L.U32 R0, R190, 0x1f, RZ ;  /* 0x0000001fbe007819 */ /* 0x000fc800000006ff */
[----:B------:R0:W2:Y:S01]  /*daa0*/  SYNCS.PHASECHK.TRANS64.TRYWAIT P2, [R3+URZ+0x28830], R0 ;  /* 0x02883000030075a7 */ /* 0x0000a2000804017f */
[----:B------:R-:W-:Y:S05]  /*dab0*/  @!P0 BRA `(.L_x_2406) ;  /* 0x0000000000048947 */ /* 0x000fea0003800000 */
[----:B------:R-:W-:Y:S01]  /*dac0*/  BPT.TRAP 0x1 ;  /* 0x000000040000795c */ /* 0x000fe20000300000 */
.L_x_2406:
[----:B-1--4-:R-:W1:Y:S01]  /*dad0*/  S2R R4, SR_TID.X ;  /* 0x0000000000047919 */ /* 0x012e620000002100 */
[----:B------:R-:W-:Y:S01]  /*dae0*/  IMAD.MOV.U32 R151, RZ, RZ, RZ ;  /* 0x000000ffff977224 */ /* 0x000fe200078e00ff */
[----:B-1----:R-:W-:-:S04]  /*daf0*/  LOP3.LUT R4, R4, 0x7f, RZ, 0xc0, !PT ;  /* 0x0000007f04047812 */ /* 0x002fc800078ec0ff */
[----:B------:R-:W-:Y:S01]  /*db00*/  ISETP.NE.AND P1, PT, R4, RZ, PT ;  /* 0x000000ff0400720c */ /* 0x000fe20003f25270 */
[----:B--2---:R-:W-:-:S12]  /*db10*/  @P2 BRA `(.L_x_2407) ;  /* 0x0000000000082947 */ /* 0x004fd80003800000 */
[----:B------:R-:W1:Y:S02]  /*db20*/  SYNCS.PHASECHK.TRANS64.TRYWAIT P2, [R3+URZ+0x28830], R0 ;  /* 0x02883000030075a7 */ /* 0x000e64000804017f */
[----:B-1----:R-:W-:Y:S05]  /*db30*/  @!P2 BRA `(.L_x_2408) ;  /* 0x0000010c00d4a947 */ /* 0x002fea0003800000 */
.L_x_2407:
[----:B------:R-:W-:Y:S05]  /*db40*/  WARPSYNC.ALL ;  /* 0x0000000000007948 */ /* 0x000fea0003800000 */
[----:B01----:R-:W-:Y:S01]  /*db50*/  IADD3 R0, R2, 0x18400, RZ ;  /* 0x0001840002007810 */ /* 0x003fe20007ffe0ff */
[----:B------:R-:W-:Y:S01]  /*db60*/  IMAD.MOV.U32 R7, RZ, RZ, 0x40000040 ;  /* 0x40000040ff077424 */ /* 0x000fe200078e00ff */
[----:B------:R-:W-:Y:S01]  /*db70*/  R2UR UR24, R52 ;  /* 0x00000000341872ca */ /* 0x000fe200000e0000 */
[----:B------:R-:W-:Y:S01]  /*db80*/  UMOV UR25, 0x40000040 ;  /* 0x4000004000197882 */ /* 0x000fe20000000000 */
[----:B------:R-:W-:Y:S01]  /*db90*/  SHF.R.U32.HI R0, RZ, 0x4, R0 ;  /* 0x00000004ff007819 */ /* 0x000fe20000011600 */
[----:B------:R-:W-:Y:S01]  /*dba0*/  WARPGROUP.ARRIVE ;  /* 0x00000000000079c5 */ /* 0x000fe20000000000 */
[----:B------:R-:W-:Y:S01]  /*dbb0*/  R2UR UR27, R7 ;  /* 0x00000000071b72ca */ /* 0x000fe200000e0000 */
[----:B------:R-:W-:Y:S01]  /*dbc0*/  IMAD.MOV.U32 R9, RZ, RZ, 0x40000040 ;  /* 0x40000040ff097424 */ /* 0x000fe200078e00ff */
[----:B------:R-:W-:Y:S01]  /*dbd0*/  LOP3.LUT R0, R0, 0x3fff, RZ, 0xc0, !PT ;  /* 0x00003fff00007812 */ /* 0x000fe200078ec0ff */
[----:B------:R-:W-:Y:S01]  /*dbe0*/  UMOV UR29, 0x40000040 ;  /* 0x40000040001d7882 */ /* 0x000fe20000000000 */
[----:B------:R-:W-:Y:S01]  /*dbf0*/  UMOV UR33, 0x40000040 ;  /* 0x4000004000217882 */ /* 0x000fe20000000000 */
[----:B------:R-:W-:Y:S01]  /*dc00*/  UMOV UR5, 0x40000040 ;  /* 0x4000004000057882 */ /* 0x000fe20000000000 */
[----:B------:R-:W-:Y:S01]  /*dc10*/  LOP3.LUT R5, R0, 0x10000, RZ, 0xfc, !PT ;  /* 0x0001000000057812 */ /* 0x000fe200078efcff */
[----:B------:R-:W-:Y:S01]  /*dc20*/  UMOV UR9, 0x40000040 ;  /* 0x4000004000097882 */ /* 0x000fe20000000000 */
[----:B------:R-:W-:Y:S01]  /*dc30*/  R2UR UR31, R9 ;  /* 0x00000000091f72ca */ /* 0x000fe200000e0000 */
[----:B------:R-:W-:Y:S01]  /*dc40*/  ULOP3.LUT UR24, UR24, 0x10000, URZ, 0xfc, !UPT ;  /* 0x0001000018187892 */ /* 0x000fe2000f8efc3f */
[----:B------:R-:W-:Y:S01]  /*dc50*/  IMAD.MOV.U32 R9, RZ, RZ, 0x40000040 ;  /* 0x40000040ff097424 */ /* 0x000fe200078e00ff */
[----:B------:R-:W-:Y:S01]  /*dc60*/  UMOV UR13, 0x40000040 ;  /* 0x40000040000d7882 */ /* 0x000fe20000000000 */
[----:B------:R-:W-:Y:S01]  /*dc70*/  IMAD R6, R185, 0x800, R5 ;  /* 0x00000800b9067824 */ /* 0x000fe200078e0205 */
[----:B------:R-:W-:Y:S01]  /*dc80*/  UIADD3 UR28, UR24, 0x2, URZ ;  /* 0x00000002181c7890 */ /* 0x000fe2000fffe03f */
[----:B------:R-:W-:Y:S01]  /*dc90*/  IMAD.MOV.U32 R7, RZ, RZ, 0x40000040 ;  /* 0x40000040ff077424 */ /* 0x000fe200078e00ff */
[----:B------:R-:W-:Y:S01]  /*dca0*/  R2UR UR35, R9 ;  /* 0x00000000092372ca */ /* 0x000fe200000e0000 */
[C---:B------:R-:W-:Y:S01]  /*dcb0*/  VIADD R8, R6.reuse, 0x2 ;  /* 0x0000000206087836 */ /* 0x040fe20000000000 */
[----:B------:R-:W-:Y:S01]  /*dcc0*/  R2UR UR26, R6 ;  /* 0x00000000061a72ca */ /* 0x000fe200000e0000 */
[----:B------:R-:W-:Y:S01]  /*dcd0*/  UIADD3 UR32, UR24, 0x4, URZ ;  /* 0x0000000418207890 */ /* 0x000fe2000fffe03f */
[----:B------:R-:W-:Y:S01]  /*dce0*/  IMAD.MOV.U32 R9, RZ, RZ, 0x40000040 ;  /* 0x40000040ff097424 */ /* 0x000fe200078e00ff */
[----:B------:R-:W-:Y:S01]  /*dcf0*/  UIADD3 UR4, UR24, 0x6, URZ ;  /* 0x0000000618047890 */ /* 0x000fe2000fffe03f */
[----:B------:R-:W-:Y:S01]  /*dd00*/  R2UR UR30, R8 ;  /* 0x00000000081e72ca */ /* 0x000fe200000e0000 */
[----:B------:R-:W-:Y:S01]  /*dd10*/  UIADD3 UR8, UR24, 0x400, URZ ;  /* 0x0000040018087890 */ /* 0x000fe2000fffe03f */
[----:B------:R-:W-:Y:S01]  /*dd20*/  IADD3 R8, R6, 0x4, RZ ;  /* 0x0000000406087810 */ /* 0x000fe20007ffe0ff */
[----:B------:R-:W-:Y:S01]  /*dd30*/  UIADD3 UR12, UR24, 0x402, URZ ;  /* 0x00000402180c7890 */ /* 0x000fe2000fffe03f */
[----:B------:R-:W-:Y:S01]  /*dd40*/  R2UR UR7, R9 ;  /* 0x00000000090772ca */ /* 0x000fe200000e0000 */
[----:B------:R-:W-:Y:S01]  /*dd50*/  UIADD3 UR16, UR24, 0x404, URZ ;  /* 0x0000040418107890 */ /* 0x000fe2000fffe03f */
[----:B------:R-:W-:Y:S01]  /*dd60*/  R2UR UR34, R8 ;  /* 0x00000000082272ca */ /* 0x000fe200000e0000 */
[----:B------:R-:W-:Y:S01]  /*dd70*/  VIADD R8, R6, 0x6 ;  /* 0x0000000606087836 */ /* 0x000fe20000000000 */
[----:B------:R-:W-:Y:S01]  /*dd80*/  MOV R9, 0x40000040 ;  /* 0x4000004000097802 */ /* 0x000fe20000000f00 */
[----:B------:R-:W-:Y:S01]  /*dd90*/  HGMMA.64x128x16.F32 R24, gdesc[UR24], RZ, !UPT, gsb0 ;  /* 0x01e00000181879f0 */ /* 0x000fe2000c0008ff */
[----:B------:R-:W-:Y:S01]  /*dda0*/  UMOV UR17, 0x40000040 ;  /* 0x4000004000117882 */ /* 0x000fe20000000000 */
[----:B------:R-:W-:Y:S01]  /*ddb0*/  R2UR UR23, R7 ;  /* 0x00000000071772ca */ /* 0x000fe200000e0000 */
[----:B------:R-:W-:Y:S01]  /*ddc0*/  UIADD3 UR20, UR24, 0x406, URZ ;  /* 0x0000040618147890 */ /* 0x000fe2000fffe03f */
[----:B------:R-:W-:Y:S01]  /*ddd0*/  R2UR UR6, R8 ;  /* 0x00000000080672ca */ /* 0x000fe200000e0000 */
[----:B------:R-:W-:Y:S01]  /*dde0*/  VIADD R8, R6, 0x400 ;  /* 0x0000040006087836 */ /* 0x000fe20000000000 */
[----:B------:R-:W-:Y:S01]  /*ddf0*/  R2UR UR11, R9 ;  /* 0x00000000090b72ca */ /* 0x000fe200000e0000 */
[----:B------:R-:W-:Y:S01]  /*de00*/  IMAD.MOV.U32 R9, RZ, RZ, 0x40000040 ;  /* 0x40000040ff097424 */ /* 0x000fe200078e00ff */
[----:B------:R-:W-:Y:S01]  /*de10*/  UMOV UR21, 0x40000040 ;  /* 0x4000004000157882 */ /* 0x000fe20000000000 */
[----:B------:R-:W-:Y:S01]  /*de20*/  IMAD.MOV.U32 R0, RZ, RZ, -0x80 ;  /* 0xffffff80ff007424 */ /* 0x000fe200078e00ff */
[----:B------:R-:W-:Y:S01]  /*de30*/  R2UR UR10, R8 ;  /* 0x00000000080a72ca */ /* 0x000fe200000e0000 */
[----:B------:R-:W-:Y:S01]  /*de40*/  VIADD R8, R6, 0x402 ;  /* 0x0000040206087836 */ /* 0x000fe20000000000 */
[----:B------:R-:W-:Y:S01]  /*de50*/  R2UR UR15, R9 ;  /* 0x00000000090f72ca */ /* 0x000fe200000e0000 */
[----:B------:R-:W-:Y:S01]  /*de60*/  IMAD.MOV.U32 R9, RZ, RZ, 0x40000040 ;  /* 0x40000040ff097424 */ /* 0x000fe200078e00ff */
[----:B------:R-:W-:Y:S01]  /*de70*/  ULDC UR43, c[0x0][0x988] ;  /* 0x00026200002b7ab9 */ /* 0x000fe20000000800 */
[----:B------:R-:W-:Y:S01]  /*de80*/  IMAD R7, R123, R0, 0x80 ;  /* 0x000000807b077424 */ /* 0x000fe200078e0200 */
[----:B------:R-:W-:Y:S01]  /*de90*/  R2UR UR14, R8 ;  /* 0x00000000080e72ca */ /* 0x000fe200000e0000 */
[----:B------:R-:W-:Y:S01]  /*dea0*/  VIADD R8, R6, 0x404 ;  /* 0x0000040406087836 */ /* 0x000fe20000000000 */
[----:B------:R-:W-:Y:S01]  /*deb0*/  R2UR UR19, R9 ;  /* 0x00000000091372ca */ /* 0x000fe200000e0000 */
[----:B------:R-:W-:Y:S01]  /*dec0*/  IMAD.IADD R7, R198, 0x1, R7 ;  /* 0x00000001c6077824 */ /* 0x000fe200078e0207 */
[----:B------:R-:W-:Y:S01]  /*ded0*/  IADD3 R6, R6, 0x406, RZ ;  /* 0x0000040606067810 */ /* 0x000fe20007ffe0ff */
[----:B------:R-:W-:Y:S01]  /*dee0*/  @!P1 VIADD R3, R3, 0x28840 ;  /* 0x0002884003039836 */ /* 0x000fe20000000000 */
[----:B------:R-:W-:Y:S01]  /*def0*/  R2UR UR18, R8 ;  /* 0x00000000081272ca */ /* 0x000fe200000e0000 */
[----:B------:R-:W-:Y:S01]  /*df00*/  IMAD R4, R212, -0x2, R7 ;  /* 0xfffffffed4047824 */ /* 0x000fe200078e0207 */
[----:B------:R-:W-:Y:S01]  /*df10*/  R2UR UR22, R6 ;  /* 0x00000000061672ca */ /* 0x000fe200000e0000 */
[----:B------:R-:W-:Y:S01]  /*df20*/  IMAD R6, R193, 0x80, R213 ;  /* 0x00000080c1067824 */ /* 0x000fe200078e02d5 */
[----:B------:R-:W-:Y:S01]  /*df30*/  IADD3 R9, -R195, 0x1, R7 ;  /* 0x00000001c3097810 */ /* 0x000fe20007ffe107 */
[----:B------:R-:W-:Y:S01]  /*df40*/  ULDC UR44, c[0x0][0x988] ;  /* 0x00026200002c7ab9 */ /* 0x000fe20000000800 */
[----:B------:R-:W-:Y:S01]  /*df50*/  @!P1 PRMT R3, RZ, 0x654, R3 ;  /* 0x00000654ff039816 */ /* 0x000fe20000000003 */
[----:B------:R-:W-:Y:S01]  /*df60*/  IMAD.MOV.U32 R149, RZ, RZ, R151 ;  /* 0x000000ffff957224 */ /* 0x000fe200078e0097 */
[-C--:B------:R-:W-:Y:S01]  /*df70*/  MOV R150, R151.reuse ;  /* 0x0000009700967202 */ /* 0x080fe20000000f00 */
[----:B------:R-:W-:Y:S01]  /*df80*/  IMAD R89, R212, -0x2, R9 ;  /* 0xfffffffed4597824 */ /* 0x000fe200078e0209 */
[-C--:B------:R-:W-:Y:S01]  /*df90*/  MOV R145, R151.reuse ;  /* 0x0000009700917202 */ /* 0x080fe20000000f00 */
[--C-:B------:R-:W-:Y:S01]  /*dfa0*/  IMAD.MOV.U32 R148, RZ, RZ, R151.reuse ;  /* 0x000000ffff947224 */ /* 0x100fe200078e0097 */
[-C--:B------:R-:W-:Y:S01]  /*dfb0*/  MOV R140, R151.reuse ;  /* 0x00000097008c7202 */ /* 0x080fe20000000f00 */
[--C-:B------:R-:W-:Y:S01]  /*dfc0*/  IMAD.MOV.U32 R147, RZ, RZ, R151.reuse ;  /* 0x000000ffff937224 */ /* 0x100fe200078e0097 */
[----:B------:R-:W-:Y:S01]  /*dfd0*/  IADD3 R7, R89, 0x8, R6 ;  /* 0x0000000859077810 */ /* 0x000fe20007ffe006 */
[--C-:B------:R-:W-:Y:S01]  /*dfe0*/  IMAD.MOV.U32 R146, RZ, RZ, R151.reuse ;  /* 0x000000ffff927224 */ /* 0x100fe200078e0097 */
[----:B------:R-:W-:Y:S01]  /*dff0*/  MOV R135, R151 ;  /* 0x0000009700877202 */ /* 0x000fe20000000f00 */
[--C-:B------:R-:W-:Y:S01]  /*e000*/  IMAD.MOV.U32 R144, RZ, RZ, R151.reuse ;  /* 0x000000ffff907224 */ /* 0x100fe200078e0097 */
[----:B------:R-:W-:Y:S01]  /*e010*/  VIMNMX R0, R4, R7, PT ;  /* 0x0000000704007248 */ /* 0x000fe20003fe0100 */
[--C-:B------:R-:W-:Y:S01]  /*e020*/  IMAD.MOV.U32 R143, RZ, RZ, R151.reuse ;  /* 0x000000ffff8f7224 */ /* 0x100fe200078e0097 */
[-C--:B------:R-:W-:Y:S01]  /*e030*/  MOV R130, R151.reuse ;  /* 0x0000009700827202 */ /* 0x080fe20000000f00 */
[--C-:B------:R-:W-:Y:S01]  /*e040*/  IMAD.MOV.U32 R142, RZ, RZ, R151.reuse ;  /* 0x000000ffff8e7224 */ /* 0x100fe200078e0097 */
[C---:B------:R-:W-:Y:S01]  /*e050*/  ISETP.GT.AND P2, PT, R0.reuse, RZ, PT ;  /* 0x000000ff0000720c */ /* 0x040fe20003f44270 */
[--C-:B------:R-:W-:Y:S01]  /*e060*/  IMAD.MOV.U32 R141, RZ, RZ, R151.reuse ;  /* 0x000000ffff8d7224 */ /* 0x100fe200078e0097 */
[C---:B------:R-:W-:Y:S01]  /*e070*/  ISETP.GT.AND P3, PT, R0.reuse, 0x1, PT ;  /* 0x000000010000780c */ /* 0x040fe20003f64270 */
[--C-:B------:R-:W-:Y:S01]  /*e080*/  IMAD.MOV.U32 R139, RZ, RZ, R151.reuse ;  /* 0x000000ffff8b7224 */ /* 0x100fe200078e0097 */
[----:B------:R-:W-:Y:S01]  /*e090*/  ISETP.GT.AND P4, PT, R0, 0x8, PT ;  /* 0x000000080000780c */ /* 0x000fe20003f84270 */
[--C-:B------:R-:W-:Y:S01]  /*e0a0*/  IMAD.MOV.U32 R138, RZ, RZ, R151.reuse ;  /* 0x000000ffff8a7224 */ /* 0x100fe200078e0097 */
[-C--:B------:R-:W-:Y:S01]  /*e0b0*/  MOV R125, R151.reuse ;  /* 0x00000097007d7202 */ /* 0x080fe20000000f00 */
        /* <DEDUP_REMOVED lines=9> */
[----:B------:R-:W-:Y:S01]  /*e150*/  MOV R90, R151 ;  /* 0x00000097005a7202 */ /* 0x000fe20000000f00 */
        /* <DEDUP_REMOVED lines=10> */
[--C-:B-----5:R-:W-:Y:S02]  /*e200*/  IMAD.MOV.U32 R117, RZ, RZ, R151.reuse ;  /* 0x000000ffff757224 */ /* 0x120fe400078e0097 */
        /* <DEDUP_REMOVED lines=21> */
[----:B------:R-:W-:Y:S01]  /*e360*/  HGMMA.64x128x16.F32 R24, gdesc[UR4], R24, gsb0 ;  /* 0x01e00000041879f0 */ /* 0x000fe20008000818 */
[----:B------:R-:W-:Y:S02]  /*e370*/  ULDC UR6, c[0x0][0x988] ;  /* 0x0002620000067ab9 */ /* 0x000fe40000000800 */
        /* <DEDUP_REMOVED lines=19> */
[C---:B------:R-:W-:Y:S02]  /*e4b0*/  ISETP.GT.AND P3, PT, R0.reuse, 0x10, PT ;  /* 0x000000100000780c */ /* 0x040fe40003f64270 */
[----:B------:R-:W-:Y:S02]  /*e4c0*/  FSEL R97, R31, -INF , P2 ;  /* 0xff8000001f617808 */ /* 0x000fe40001000000 */
[----:B------:R-:W-:Y:S02]  /*e4d0*/  FMNMX.FTZ R8, R95, R8, !PT ;  /* 0x000000085f087209 */ /* 0x000fe40007810000 */
        /* <DEDUP_REMOVED lines=25> */
[----:B------:R-:W-:Y:S01]  /*e670*/  FSEL R39, R50, -INF , P3 ;  /* 0xff80000032277808 */ /* 0x000fe20001800000 */
[----:B------:R-:W-:Y:S01]  /*e680*/  IMAD.IADD R50, R198, 0x1, -R195 ;  /* 0x00000001c6327824 */ /* 0x000fe200078e0ac3 */
[----:B------:R-:W-:-:S02]  /*e690*/  FMNMX.FTZ R8, R47, R8, !PT ;  /* 0x000000082f087209 */ /* 0x000fc40007810000 */
[C---:B------:R-:W-:Y:S01]  /*e6a0*/  ISETP.GT.AND P3, PT, R0.reuse, 0x38, PT ;  /* 0x000000380000780c */ /* 0x040fe20003f64270 */
[----:B------:R-:W-:Y:S01]  /*e6b0*/  IMAD R50, R193, 0x80, R50 ;  /* 0x00000080c1327824 */ /* 0x000fe200078e0232 */
[----:B------:R-:W-:Y:S02]  /*e6c0*/  FSEL R51, R51, -INF , P2 ;  /* 0xff80000033337808 */ /* 0x000fe40001000000 */
[----:B------:R-:W-:Y:S02]  /*e6d0*/  FMNMX.FTZ R8, R39, R8, !PT ;  /* 0x0000000827087209 */ /* 0x000fe40007810000 */
[----:B------:R-:W-:Y:S02]  /*e6e0*/  ISETP.GT.AND P2, PT, R0, 0x39, PT ;  /* 0x000000390000780c */ /* 0x000fe40003f44270 */
[----:B------:R-:W-:Y:S02]  /*e6f0*/  FSEL R35, R54, -INF , P3 ;  /* 0xff80000036237808 */ /* 0x000fe40001800000 */
[----:B------:R-:W-:-:S02]  /*e700*/  FMNMX.FTZ R8, R51, R8, !PT ;  /* 0x0000000833087209 */ /* 0x000fc40007810000 */
[C---:B------:R-:W-:Y:S02]  /*e710*/  ISETP.GT.AND P3, PT, R0.reuse, 0x40, PT ;  /* 0x000000400000780c */ /* 0x040fe40003f64270 */
        /* <DEDUP_REMOVED lines=47> */
[----:B------:R-:W-:Y:S02]  /*ea10*/  FSEL R87, R87, -INF , P2 ;  /* 0xff80000057577808 */ /* 0x000fe40001000000 */
[----:B------:R-:W-:Y:S02]  /*ea20*/  FMNMX.FTZ R8, R31, R8, !PT ;  /* 0x000000081f087209 */ /* 0x000fe40007810000 */
[----:B------:R-:W-:Y:S02]  /*ea30*/  MOV R0, UR6 ;  /* 0x0000000600007c02 */ /* 0x000fe40008000f00 */
[----:B------:R-:W-:Y:S02]  /*ea40*/  FMNMX.FTZ R10, R87, R8, !PT ;  /* 0x00000008570a7209 */ /* 0x000fe40007810000 */
[----:B------:R-:W-:-:S03]  /*ea50*/  VIADDMNMX R34, R6, R89, R4, PT ;  /* 0x0000005906227246 */ /* 0x000fc60003800104 */
[----:B------:R-:W1:Y:S01]  /*ea60*/  SHFL.BFLY PT, R43, R10, 0x2, 0x1f ;  /* 0x0c401f000a2b7f89 */ /* 0x000e6200000e0000 */
[C---:B------:R-:W-:Y:S02]  /*ea70*/  ISETP.GT.AND P3, PT, R34.reuse, 0x1, PT ;  /* 0x000000012200780c */ /* 0x040fe40003f64270 */
[----:B------:R-:W-:Y:S02]  /*ea80*/  ISETP.GT.AND P4, PT, R34, 0x8, PT ;  /* 0x000000082200780c */ /* 0x000fe40003f84270 */
[----:B------:R-:W-:Y:S02]  /*ea90*/  FSEL R30, R25, -INF , P3 ;  /* 0xff800000191e7808 */ /* 0x000fe40001800000 */
[----:B------:R-:W-:Y:S02]  /*eaa0*/  FSEL R25, R28, -INF , P4 ;  /* 0xff8000001c197808 */ /* 0x000fe40002000000 */
[----:B------:R-:W-:-:S04]  /*eab0*/  ISETP.GT.AND P3, PT, R34, 0x10, PT ;  /* 0x000000102200780c */ /* 0x000fc80003f64270 */
[----:B------:R-:W-:Y:S02]  /*eac0*/  FSEL R89, R32, -INF , P3 ;  /* 0xff80000020597808 */ /* 0x000fe40001800000 */
[----:B------:R-:W-:Y:S02]  /*ead0*/  ISETP.GT.AND P3, PT, R34, 0x18, PT ;  /* 0x000000182200780c */ /* 0x000fe40003f64270 */
[----:B-1----:R-:W-:-:S05]  /*eae0*/  FMNMX.FTZ R43, R10, R43, !PT ;  /* 0x0000002b0a2b7209 */ /* 0x002fca0007810000 */
[----:B------:R-:W1:Y:S02]  /*eaf0*/  SHFL.BFLY PT, R8, R43, 0x1, 0x1f ;  /* 0x0c201f002b087f89 */ /* 0x000e6400000e0000 */
[----:B-1----:R-:W-:-:S04]  /*eb00*/  FMNMX.FTZ R8, R43, R8, !PT ;  /* 0x000000082b087209 */ /* 0x002fc80007810000 */
[C---:B------:R-:W-:Y:S01]  /*eb10*/  FSETP.NEU.FTZ.AND P2, PT, R8.reuse, -INF , PT ;  /* 0xff8000000800780b */ /* 0x040fe20003f5d000 */
[----:B------:R-:W-:-:S05]  /*eb20*/  FMUL.FTZ R26, R8, R0 ;  /* 0x00000000081a7220 */ /* 0x000fca0000410000 */
[----:B------:R-:W-:Y:S02]  /*eb30*/  FSEL R26, R26, RZ, P2 ;  /* 0x000000ff1a1a7208 */ /* 0x000fe40001000000 */
[----:B------:R-:W-:-:S03]  /*eb40*/  ISETP.GT.AND P2, PT, R34, RZ, PT ;  /* 0x000000ff2200720c */ /* 0x000fc60003f44270 */
[-CC-:B------:R-:W-:Y:S01]  /*eb50*/  FFMA.FTZ R181, R91, R0.reuse, -R26.reuse ;  /* 0x000000005bb57223 */ /* 0x180fe2000001081a */
[----:B------:R-:W-:Y:S01]  /*eb60*/  FSEL R43, R24, -INF , P2 ;  /* 0xff800000182b7808 */ /* 0x000fe20001000000 */
[-CC-:B------:R-:W-:Y:S01]  /*eb70*/  FFMA.FTZ R93, R93, R0.reuse, -R26.reuse ;  /* 0x000000005d5d7223 */ /* 0x180fe2000001081a */
[C---:B------:R-:W-:Y:S01]  /*eb80*/  ISETP.GT.AND P2, PT, R34.reuse, 0x9, PT ;  /* 0x000000092200780c */ /* 0x040fe20003f44270 */
[--C-:B------:R-:W-:Y:S01]  /*eb90*/  FFMA.FTZ R183, R95, R0, -R26.reuse ;  /* 0x000000005fb77223 */ /* 0x100fe2000001081a */
[----:B------:R-:W-:Y:S01]  /*eba0*/  FMNMX.FTZ R10, R43, R30, !PT ;  /* 0x0000001e2b0a7209 */ /* 0x000fe20007810000 */
[----:B------:R1:W-:Y:S01]  /*ebb0*/  MUFU.EX2 R4, R93 ;  /* 0x0000005d00047308 */ /* 0x0003e20000000800 */
[----:B------:R-:W-:Y:S01]  /*ebc0*/  FSEL R29, R29, -INF , P2 ;  /* 0xff8000001d1d7808 */ /* 0x000fe20001000000 */
[--C-:B------:R-:W-:Y:S01]  /*ebd0*/  FFMA.FTZ R6, R97, R0, -R26.reuse ;  /* 0x0000000061067223 */ /* 0x100fe2000001081a */
[----:B------:R-:W-:Y:S01]  /*ebe0*/  FMNMX.FTZ R10, R25, R10, !PT ;  /* 0x0000000a190a7209 */ /* 0x000fe20007810000 */
[-CC-:B------:R-:W-:Y:S01]  /*ebf0*/  FFMA.FTZ R177, R99, R0.reuse, -R26.reuse ;  /* 0x0000000063b17223 */ /* 0x180fe2000001081a */
[C---:B------:R-:W-:Y:S01]  /*ec00*/  ISETP.GT.AND P2, PT, R34.reuse, 0x11, PT ;  /* 0x000000112200780c */ /* 0x040fe20003f44270 */
[--C-:B------:R-:W-:Y:S01]  /*ec10*/  FFMA.FTZ R101, R101, R0, -R26.reuse ;  /* 0x0000000065657223 */ /* 0x100fe2000001081a */
[----:B------:R-:W-:Y:S01]  /*ec20*/  FMNMX.FTZ R10, R29, R10, !PT ;  /* 0x0000000a1d0a7209 */ /* 0x000fe20007810000 */
[-CC-:B------:R-:W-:Y:S01]  /*ec30*/  FFMA.FTZ R179, R103, R0.reuse, -R26.reuse ;  /* 0x0000000067b37223 */ /* 0x180fe2000001081a */
[----:B------:R-:W-:Y:S01]  /*ec40*/  FSEL R33, R33, -INF , P2 ;  /* 0xff80000021217808 */ /* 0x000fe20001000000 */
[--C-:B------:R-:W-:Y:S01]  /*ec50*/  FFMA.FTZ R28, R47, R0, -R26.reuse ;  /* 0x000000002f1c7223 */ /* 0x100fe2000001081a */
        /* <DEDUP_REMOVED lines=8> */
[C---:B------:R-:W-:Y:S01]  /*ece0*/  ISETP.GT.AND P3, PT, R34.reuse, 0x20, PT ;  /* 0x000000202200780c */ /* 0x040fe20003f64270 */
[----:B------:R2:W-:Y:S01]  /*ecf0*/  MUFU.EX2 R10, R101 ;  /* 0x00000065000a7308 */ /* 0x0005e20000000800 */
[----:B------:R-:W-:Y:S01]  /*ed00*/  FSEL R37, R37, -INF , P2 ;  /* 0xff80000025257808 */ /* 0x000fe20001000000 */
[--C-:B------:R-:W-:Y:S01]  /*ed10*/  FFMA.FTZ R153, R13, R0, -R26.reuse ;  /* 0x000000000d997223 */ /* 0x100fe2000001081a */
[----:B------:R-:W-:Y:S01]  /*ed20*/  FMNMX.FTZ R12, R91, R12, !PT ;  /* 0x0000000c5b0c7209 */ /* 0x000fe20007810000 */
[-CC-:B------:R-:W-:Y:S01]  /*ed30*/  FFMA.FTZ R155, R7, R0.reuse, -R26.reuse ;  /* 0x00000000079b7223 */ /* 0x180fe2000001081a */
[----:B------:R-:W-:Y:S01]  /*ed40*/  ISETP.GT.AND P2, PT, R34, 0x21, PT ;  /* 0x000000212200780c */ /* 0x000fe20003f44270 */
[--C-:B------:R-:W-:Y:S01]  /*ed50*/  FFMA.FTZ R157, R9, R0, -R26.reuse ;  /* 0x00000000099d7223 */ /* 0x100fe2000001081a */
[----:B-1----:R-:W-:Y:S01]  /*ed60*/  FSEL R93, R40, -INF , P3 ;  /* 0xff800000285d7808 */ /* 0x002fe20001800000 */
[----:B------:R-:W1:Y:S01]  /*ed70*/  MUFU.EX2 R181, R181 ;  /* 0x000000b500b57308 */ /* 0x000e620000000800 */
[----:B------:R-:W-:Y:S01]  /*ed80*/  FMNMX.FTZ R12, R37, R12, !PT ;  /* 0x0000000c250c7209 */ /* 0x000fe20007810000 */
[-CC-:B------:R-:W-:Y:S01]  /*ed90*/  FFMA.FTZ R159, R11, R0.reuse, -R26.reuse ;  /* 0x000000000b9f7223 */ /* 0x180fe2000001081a */
[C---:B------:R-:W-:Y:S01]  /*eda0*/  ISETP.GT.AND P3, PT, R34.reuse, 0x28, PT ;  /* 0x000000282200780c */ /* 0x040fe20003f64270 */
[-CC-:B------:R-:W-:Y:S01]  /*edb0*/  FFMA.FTZ R105, R105, R0.reuse, -R26.reuse ;  /* 0x0000000069697223 */ /* 0x180fe2000001081a */
[----:B------:R-:W-:Y:S01]  /*edc0*/  FSEL R41, R41, -INF , P2 ;  /* 0xff80000029297808 */ /* 0x000fe20001000000 */
[--C-:B------:R-:W-:Y:S01]  /*edd0*/  FFMA.FTZ R173, R107, R0, -R26.reuse ;  /* 0x000000006bad7223 */ /* 0x100fe2000001081a */
[----:B------:R-:W-:Y:S01]  /*ede0*/  FMNMX.FTZ R12, R93, R12, !PT ;  /* 0x0000000c5d0c7209 */ /* 0x000fe20007810000 */
[----:B------:R-:W3:Y:S01]  /*edf0*/  MUFU.EX2 R183, R183 ;  /* 0x000000b700b77308 */ /* 0x000ee20000000800 */
[----:B------:R-:W-:Y:S01]  /*ee00*/  ISETP.GT.AND P2, PT, R34, 0x29, PT ;  /* 0x000000292200780c */ /* 0x000fe20003f44270 */
[-CC-:B------:R-:W-:Y:S01]  /*ee10*/  FFMA.FTZ R161, R15, R0.reuse, -R26.reuse ;  /* 0x000000000fa17223 */ /* 0x180fe2000001081a */
[----:B------:R-:W-:Y:S01]  /*ee20*/  FSEL R95, R44, -INF , P3 ;  /* 0xff8000002c5f7808 */ /* 0x000fe20001800000 */
[--C-:B------:R-:W-:Y:S01]  /*ee30*/  FFMA.FTZ R109, R109, R0, -R26.reuse ;  /* 0x000000006d6d7223 */ /* 0x100fe2000001081a */
[----:B------:R-:W-:Y:S01]  /*ee40*/  FMNMX.FTZ R14, R41, R12, !PT ;  /* 0x0000000c290e7209 */ /* 0x000fe20007810000 */
[-CC-:B------:R-:W-:Y:S01]  /*ee50*/  FFMA.FTZ R175, R111, R0.reuse, -R26.reuse ;  /* 0x000000006faf7223 */ /* 0x180fe2000001081a */
[C---:B------:R-:W-:Y:S01]  /*ee60*/  ISETP.GT.AND P3, PT, R34.reuse, 0x30, PT ;  /* 0x000000302200780c */ /* 0x040fe20003f64270 */
[----:B------:R-:W4:Y:S01]  /*ee70*/  MUFU.EX2 R6, R6 ;  /* 0x0000000600067308 */ /* 0x000f220000000800 */
[----:B------:R-:W-:Y:S01]  /*ee80*/  FSEL R45, R45, -INF , P2 ;  /* 0xff8000002d2d7808 */ /* 0x000fe20001000000 */
[--C-:B------:R-:W-:Y:S01]  /*ee90*/  FFMA.FTZ R163, R21, R0, -R26.reuse ;  /* 0x0000000015a37223 */ /* 0x100fe2000001081a */
[----:B------:R-:W-:Y:S01]  /*eea0*/  FMNMX.FTZ R14, R95, R14, !PT ;  /* 0x0000000e5f0e7209 */ /* 0x000fe20007810000 */
[-CC-:B------:R-:W-:Y:S01]  /*eeb0*/  FFMA.FTZ R165, R27, R0.reuse, -R26.reuse ;  /* 0x000000001ba57223 */ /* 0x180fe2000001081a */
[----:B------:R-:W-:Y:S01]  /*eec0*/  ISETP.GT.AND P2, PT, R34, 0x31, PT ;  /* 0x000000312200780c */ /* 0x000fe20003f44270 */
[--C-:B------:R-:W-:Y:S01]  /*eed0*/  FFMA.FTZ R59, R59, R0, -R26.reuse ;  /* 0x000000003b3b7223 */ /* 0x100fe2000001081a */
[----:B------:R-:W-:Y:S01]  /*eee0*/  FSEL R97, R48, -INF , P3 ;  /* 0xff80000030617808 */ /* 0x000fe20001800000 */
[----:B------:R-:W0:Y:S01]  /*eef0*/  MUFU.EX2 R177, R177 ;  /* 0x000000b100b17308 */ /* 0x000e220000000800 */
[----:B------:R-:W-:Y:S01]  /*ef00*/  FMNMX.FTZ R14, R45, R14, !PT ;  /* 0x0000000e2d0e7209 */ /* 0x000fe20007810000 */
[-CC-:B------:R-:W-:Y:S01]  /*ef10*/  FFMA.FTZ R167, R31, R0.reuse, -R26.reuse ;  /* 0x000000001fa77223 */ /* 0x180fe2000001081a */
[C---:B------:R-:W-:Y:S01]  /*ef20*/  ISETP.GT.AND P3, PT, R34.reuse, 0x38, PT ;  /* 0x000000382200780c */ /* 0x040fe20003f64270 */
[-CC-:B------:R-:W-:Y:S01]  /*ef30*/  FFMA.FTZ R38, R71, R0.reuse, -R26.reuse ;  /* 0x0000000047267223 */ /* 0x180fe2000001081a */
[----:B------:R-:W-:Y:S01]  /*ef40*/  FSEL R49, R49, -INF , P2 ;  /* 0xff80000031317808 */ /* 0x000fe20001000000 */
[--C-:B------:R-:W-:Y:S01]  /*ef50*/  FFMA.FTZ R42, R79, R0, -R26.reuse ;  /* 0x000000004f2a7223 */ /* 0x100fe2000001081a */
[----:B------:R-:W-:Y:S01]  /*ef60*/  FMNMX.FTZ R14, R97, R14, !PT ;  /* 0x0000000e610e7209 */ /* 0x000fe20007810000 */
[----:B------:R-:W0:Y:S01]  /*ef70*/  MUFU.EX2 R179, R179 ;  /* 0x000000b300b37308 */ /* 0x000e220000000800 */
[----:B------:R-:W-:Y:S01]  /*ef80*/  ISETP.GT.AND P2, PT, R34, 0x39, PT ;  /* 0x000000392200780c */ /* 0x000fe20003f44270 */
[----:B------:R-:W-:Y:S01]  /*ef90*/  FFMA.FTZ R83, R83, R0, -R26 ;  /* 0x0000000053537223 */ /* 0x000fe2000001081a */
[----:B------:R-:W-:Y:S01]  /*efa0*/  FSEL R99, R52, -INF , P3 ;  /* 0xff80000034637808 */ /* 0x000fe20001800000 */
[--C-:B------:R-:W-:Y:S01]  /*efb0*/  IMAD.MOV.U32 R111, RZ, RZ, R151.reuse ;  /* 0x000000ffff6f7224 */ /* 0x100fe200078e0097 */
[----:B------:R-:W-:Y:S01]  /*efc0*/  FMNMX.FTZ R20, R49, R14, !PT ;  /* 0x0000000e31147209 */ /* 0x000fe20007810000 */
[----:B------:R-:W-:Y:S01]  /*efd0*/  IMAD.MOV.U32 R107, RZ, RZ, R151 ;  /* 0x000000ffff6b7224 */ /* 0x000fe200078e0097 */
[----:B------:R-:W-:Y:S01]  /*efe0*/  ISETP.GT.AND P3, PT, R34, 0x40, PT ;  /* 0x000000402200780c */ /* 0x000fe20003f64270 */
[----:B------:R-:W0:Y:S01]  /*eff0*/  MUFU.EX2 R12, R105 ;  /* 0x00000069000c7308 */ /* 0x000e220000000800 */
[----:B------:R-:W-:-:S02]  /*f000*/  FSEL R53, R53, -INF , P2 ;  /* 0xff80000035357808 */ /* 0x000fc40001000000 */
[----:B------:R-:W-:Y:S02]  /*f010*/  FMNMX.FTZ R20, R99, R20, !PT ;  /* 0x0000001463147209 */ /* 0x000fe40007810000 */
[----:B------:R-:W-:Y:S02]  /*f020*/  ISETP.GT.AND P2, PT, R34, 0x41, PT ;  /* 0x000000412200780c */ /* 0x000fe40003f44270 */
[----:B--2---:R-:W-:Y:S01]  /*f030*/  FSEL R101, R56, -INF , P3 ;  /* 0xff80000038657808 */ /* 0x004fe20001800000 */
[----:B------:R-:W-:Y:S01]  /*f040*/  MUFU.EX2 R173, R173 ;  /* 0x000000ad00ad7308 */ /* 0x000fe20000000800 */
[----:B------:R-:W-:Y:S02]  /*f050*/  FMNMX.FTZ R20, R53, R20, !PT ;  /* 0x0000001435147209 */ /* 0x000fe40007810000 */
[----:B------:R-:W-:Y:S02]  /*f060*/  ISETP.GT.AND P3, PT, R34, 0x48, PT ;  /* 0x000000482200780c */ /* 0x000fe40003f64270 */
[----:B------:R-:W-:-:S02]  /*f070*/  FSEL R57, R57, -INF , P2 ;  /* 0xff80000039397808 */ /* 0x000fc40001000000 */
[----:B------:R-:W-:Y:S01]  /*f080*/  FMNMX.FTZ R20, R101, R20, !PT ;  /* 0x0000001465147209 */ /* 0x000fe20007810000 */
[----:B------:R2:W-:Y:S01]  /*f090*/  MUFU.EX2 R14, R109 ;  /* 0x0000006d000e7308 */ /* 0x0005e20000000800 */
[----:B------:R-:W-:Y:S02]  /*f0a0*/  ISETP.GT.AND P2, PT, R34, 0x49, PT ;  /* 0x000000492200780c */ /* 0x000fe40003f44270 */
[----:B------:R-:W-:Y:S02]  /*f0b0*/  FSEL R103, R60, -INF , P3 ;  /* 0xff8000003c677808 */ /* 0x000fe40001800000 */
[----:B------:R-:W-:Y:S02]  /*f0c0*/  FMNMX.FTZ R24, R57, R20, !PT ;  /* 0x0000001439187209 */ /* 0x000fe40007810000 */
[----:B------:R-:W-:Y:S01]  /*f0d0*/  ISETP.GT.AND P3, PT, R34, 0x50, PT ;  /* 0x000000502200780c */ /* 0x000fe20003f64270 */
[----:B------:R1:W-:Y:S01]  /*f0e0*/  MUFU.EX2 R20, R28 ;  /* 0x0000001c00147308 */ /* 0x0003e20000000800 */
[----:B------:R-:W-:Y:S01]  /*f0f0*/  FSEL R61, R61, -INF , P2 ;  /* 0xff8000003d3d7808 */ /* 0x000fe20001000000 */
[----:B--2---:R-:W-:Y:S01]  /*f100*/  IMAD.MOV.U32 R109, RZ, RZ, R151 ;  /* 0x000000ffff6d7224 */ /* 0x004fe200078e0097 */
[----:B------:R-:W-:-:S02]  /*f110*/  FMNMX.FTZ R24, R103, R24, !PT ;  /* 0x0000001867187209 */ /* 0x000fc40007810000 */
[----:B------:R-:W-:Y:S02]  /*f120*/  ISETP.GT.AND P2, PT, R34, 0x51, PT ;  /* 0x000000512200780c */ /* 0x000fe40003f44270 */
[----:B------:R-:W-:Y:S01]  /*f130*/  FSEL R47, R64, -INF , P3 ;  /* 0xff800000402f7808 */ /* 0x000fe20001800000 */
[----:B------:R-:W-:Y:S01]  /*f140*/  MUFU.EX2 R175, R175 ;  /* 0x000000af00af7308 */ /* 0x000fe20000000800 */
[----:B------:R-:W-:Y:S02]  /*f150*/  FMNMX.FTZ R24, R61, R24, !PT ;  /* 0x000000183d187209 */ /* 0x000fe40007810000 */
[C---:B------:R-:W-:Y:S02]  /*f160*/  ISETP.GT.AND P3, PT, R34.reuse, 0x58, PT ;  /* 0x000000582200780c */ /* 0x040fe40003f64270 */
[----:B------:R-:W-:Y:S02]  /*f170*/  FSEL R65, R65, -INF , P2 ;  /* 0xff80000041417808 */ /* 0x000fe40001000000 */
[----:B------:R-:W-:Y:S01]  /*f180*/  FMNMX.FTZ R24, R47, R24, !PT ;  /* 0x000000182f187209 */ /* 0x000fe20007810000 */
[----:B------:R-:W-:Y:S01]  /*f190*/  MUFU.EX2 R169, R169 ;  /* 0x000000a900a97308 */ /* 0x000fe20000000800 */
[----:B------:R-:W-:-:S02]  /*f1a0*/  ISETP.GT.AND P2, PT, R34, 0x59, PT ;  /* 0x000000592200780c */ /* 0x000fc40003f44270 */
[----:B------:R-:W-:Y:S02]  /*f1b0*/  FSEL R39, R68, -INF , P3 ;  /* 0xff80000044277808 */ /* 0x000fe40001800000 */
[----:B-1----:R-:W-:Y:S02]  /*f1c0*/  FMNMX.FTZ R28, R65, R24, !PT ;  /* 0x00000018411c7209 */ /* 0x002fe40007810000 */
[C---:B------:R-:W-:Y:S01]  /*f1d0*/  ISETP.GT.AND P3, PT, R34.reuse, 0x60, PT ;  /* 0x000000602200780c */ /* 0x040fe20003f64270 */
[----:B------:R1:W-:Y:S01]  /*f1e0*/  MUFU.EX2 R24, R32 ;  /* 0x0000002000187308 */ /* 0x0003e20000000800 */
[----:B------:R-:W-:Y:S02]  /*f1f0*/  FSEL R69, R69, -INF , P2 ;  /* 0xff80000045457808 */ /* 0x000fe40001000000 */
[----:B------:R-:W-:Y:S02]  /*f200*/  FMNMX.FTZ R28, R39, R28, !PT ;  /* 0x0000001c271c7209 */ /* 0x000fe40007810000 */
[----:B------:R-:W-:-:S02]  /*f210*/  ISETP.GT.AND P2, PT, R34, 0x61, PT ;  /* 0x000000612200780c */ /* 0x000fc40003f44270 */
        /* <DEDUP_REMOVED lines=17> */
[----:B------:R-:W-:Y:S01]  /*f330*/  FMNMX.FTZ R32, R77, R32, !PT ;  /* 0x000000204d207209 */ /* 0x000fe20007810000 */
[----:B-1----:R-:W-:Y:S01]  /*f340*/  FFMA.FTZ R36, R67, R0, -R26 ;  /* 0x0000000043247223 */ /* 0x002fe2000001081a */
[C---:B------:R-:W-:Y:S02]  /*f350*/  ISETP.GT.AND P3, PT, R34.reuse, 0x78, PT ;  /* 0x000000782200780c */ /* 0x040fe40003f64270 */
[----:B------:R-:W-:Y:S02]  /*f360*/  FSEL R81, R81, -INF , P2 ;  /* 0xff80000051517808 */ /* 0x000fe40001000000 */
[----:B------:R-:W-:Y:S01]  /*f370*/  FMNMX.FTZ R32, R55, R32, !PT ;  /* 0x0000002037207209 */ /* 0x000fe20007810000 */
[----:B------:R-:W-:Y:S01]  /*f380*/  MUFU.EX2 R157, R157 ;  /* 0x0000009d009d7308 */ /* 0x000fe20000000800 */
[----:B------:R-:W-:-:S02]  /*f390*/  ISETP.GT.AND P2, PT, R34, 0x79, PT ;  /* 0x000000792200780c */ /* 0x000fc40003f44270 */
[----:B------:R-:W-:Y:S02]  /*f3a0*/  FSEL R13, R84, -INF , P3 ;  /* 0xff800000540d7808 */ /* 0x000fe40001800000 */
[----:B------:R-:W-:Y:S02]  /*f3b0*/  FMNMX.FTZ R34, R81, R32, !PT ;  /* 0x0000002051227209 */ /* 0x000fe40007810000 */
[----:B------:R-:W-:Y:S01]  /*f3c0*/  FSEL R85, R85, -INF , P2 ;  /* 0xff80000055557808 */ /* 0x000fe20001000000 */
[----:B------:R-:W-:Y:S01]  /*f3d0*/  MUFU.EX2 R32, R59 ;  /* 0x0000003b00207308 */ /* 0x000fe20000000800 */
[----:B------:R-:W-:Y:S02]  /*f3e0*/  FMNMX.FTZ R34, R13, R34, !PT ;  /* 0x000000220d227209 */ /* 0x000fe40007810000 */
[----:B------:R-:W-:Y:S02]  /*f3f0*/  MOV R105, R151 ;  /* 0x0000009700697202 */ /* 0x000fe40000000f00 */
[----:B------:R-:W-:Y:S01]  /*f400*/  FMNMX.FTZ R7, R85, R34, !PT ;  /* 0x0000002255077209 */ /* 0x000fe20007810000 */
[----:B------:R-:W-:-:S02]  /*f410*/  FFMA.FTZ R34, R63, R0, -R26 ;  /* 0x000000003f227223 */ /* 0x000fc4000001081a */
[----:B------:R-:W-:Y:S02]  /*f420*/  MUFU.EX2 R36, R36 ;  /* 0x0000002400247308 */ /* 0x000fe40000000800 */
[----:B------:R-:W1:Y:S06]  /*f430*/  SHFL.BFLY PT, R40, R7, 0x2, 0x1f ;  /* 0x0c401f0007287f89 */ /* 0x000e6c00000e0000 */
[----:B------:R-:W-:Y:S08]  /*f440*/  MUFU.EX2 R34, R34 ;  /* 0x0000002200227308 */ /* 0x000ff00000000800 */
[----:B------:R-:W-:Y:S08]  /*f450*/  MUFU.EX2 R159, R159 ;  /* 0x0000009f009f7308 */ /* 0x000ff00000000800 */
[----:B------:R-:W-:Y:S01]  /*f460*/  MUFU.EX2 R38, R38 ;  /* 0x0000002600267308 */ /* 0x000fe20000000800 */
[----:B-1----:R-:W-:Y:S01]  /*f470*/  FMNMX.FTZ R9, R7, R40, !PT ;  /* 0x0000002807097209 */ /* 0x002fe20007810000 */
[-CC-:B------:R-:W-:Y:S01]  /*f480*/  FFMA.FTZ R40, R75, R0.reuse, -R26.reuse ;  /* 0x000000004b287223 */ /* 0x180fe2000001081a */
[----:B------:R-:W-:-:S03]  /*f490*/  FFMA.FTZ R26, R87, R0, -R26 ;  /* 0x00000000571a7223 */ /* 0x000fc6000001081a */
[----:B------:R-:W1:Y:S02]  /*f4a0*/  SHFL.BFLY PT, R44, R9, 0x1, 0x1f ;  /* 0x0c201f00092c7f89 */ /* 0x000e6400000e0000 */
[----:B------:R-:W-:Y:S08]  /*f4b0*/  MUFU.EX2 R161, R161 ;  /* 0x000000a100a17308 */ /* 0x000ff00000000800 */
[----:B------:R-:W-:Y:S08]  /*f4c0*/  MUFU.EX2 R40, R40 ;  /* 0x0000002800287308 */ /* 0x000ff00000000800 */
[----:B------:R-:W-:Y:S01]  /*f4d0*/  MUFU.EX2 R163, R163 ;  /* 0x000000a300a37308 */ /* 0x000fe20000000800 */
[----:B-1----:R-:W-:-:S07]  /*f4e0*/  FMNMX.FTZ R7, R9, R44, !PT ;  /* 0x0000002c09077209 */ /* 0x002fce0007810000 */
[----:B------:R-:W-:Y:S01]  /*f4f0*/  MUFU.EX2 R42, R42 ;  /* 0x0000002a002a7308 */ /* 0x000fe20000000800 */
[C---:B------:R-:W-:Y:S01]  /*f500*/  FSETP.NEU.FTZ.AND P2, PT, R7.reuse, -INF , PT ;  /* 0xff8000000700780b */ /* 0x040fe20003f5d000 */
[----:B------:R-:W-:-:S06]  /*f510*/  FMUL.FTZ R9, R7, R0 ;  /* 0x0000000007097220 */ /* 0x000fcc0000410000 */
[----:B------:R-:W-:Y:S01]  /*f520*/  MUFU.EX2 R165, R165 ;  /* 0x000000a500a57308 */ /* 0x000fe20000000800 */
[----:B------:R-:W-:-:S05]  /*f530*/  FSEL R46, R9, RZ, P2 ;  /* 0x000000ff092e7208 */ /* 0x000fca0001000000 */
[-CC-:B------:R-:W-:Y:S01]  /*f540*/  FFMA.FTZ R180, R43, R0.reuse, -R46.reuse ;  /* 0x000000002bb47223 */ /* 0x180fe2000001082e */
[-C--:B------:R-:W-:Y:S01]  /*f550*/  FFMA.FTZ R11, R30, R0.reuse, -R46 ;  /* 0x000000001e0b7223 */ /* 0x080fe2000001082e */
[----:B------:R-:W-:Y:S01]  /*f560*/  FADD.FTZ R30, R181, R4 ;  /* 0x00000004b51e7221 */ /* 0x000fe20000010000 */
[-CC-:B------:R-:W-:Y:S01]  /*f570*/  FFMA.FTZ R182, R25, R0.reuse, -R46.reuse ;  /* 0x0000000019b67223 */ /* 0x180fe2000001082e */
[-CC-:B------:R-:W-:Y:S01]  /*f580*/  FFMA.FTZ R15, R29, R0.reuse, -R46.reuse ;  /* 0x000000001d0f7223 */ /* 0x180fe2000001082e */
[-C--:B------:R-:W-:Y:S01]  /*f590*/  FFMA.FTZ R176, R89, R0.reuse, -R46 ;  /* 0x0000000059b07223 */ /* 0x080fe2000001082e */
[----:B------:R-:W-:Y:S01]  /*f5a0*/  MUFU.EX2 R180, R180 ;  /* 0x000000b400b47308 */ /* 0x000fe20000000800 */
[----:B---3--:R-:W-:Y:S01]  /*f5b0*/  FADD.FTZ R9, R183, R30 ;  /* 0x0000001eb7097221 */ /* 0x008fe20000010000 */
[-CC-:B------:R-:W-:Y:S01]  /*f5c0*/  FFMA.FTZ R21, R33, R0.reuse, -R46.reuse ;  /* 0x0000000021157223 */ /* 0x180fe2000001082e */
[-CC-:B------:R-:W-:Y:S01]  /*f5d0*/  FFMA.FTZ R178, R91, R0.reuse, -R46.reuse ;  /* 0x000000005bb27223 */ /* 0x180fe2000001082e */
[-CC-:B------:R-:W-:Y:S01]  /*f5e0*/  FFMA.FTZ R27, R41, R0.reuse, -R46.reuse ;  /* 0x00000000291b7223 */ /* 0x180fe2000001082e */
[----:B----4-:R-:W-:Y:S01]  /*f5f0*/  FADD.FTZ R30, R6, R9 ;  /* 0x00000009061e7221 */ /* 0x010fe20000010000 */
[-CC-:B------:R-:W-:Y:S01]  /*f600*/  FFMA.FTZ R25, R37, R0.reuse, -R46.reuse ;  /* 0x0000000025197223 */ /* 0x180fe2000001082e */
[-C--:B------:R-:W-:Y:S01]  /*f610*/  FFMA.FTZ R172, R93, R0.reuse, -R46 ;  /* 0x000000005dac7223 */ /* 0x080fe2000001082e */
[----:B------:R-:W1:Y:S01]  /*f620*/  MUFU.EX2 R11, R11 ;  /* 0x0000000b000b7308 */ /* 0x000e620000000800 */
[----:B0-----:R-:W-:Y:S01]  /*f630*/  FADD.FTZ R9, R177, R30 ;  /* 0x0000001eb1097221 */ /* 0x001fe20000010000 */
[-CC-:B------:R-:W-:Y:S01]  /*f640*/  FFMA.FTZ R174, R95, R0.reuse, -R46.reuse ;  /* 0x000000005fae7223 */ /* 0x180fe2000001082e */
[-C--:B------:R-:W-:Y:S01]  /*f650*/  FFMA.FTZ R29, R45, R0.reuse, -R46 ;  /* 0x000000002d1d7223 */ /* 0x080fe2000001082e */
[----:B------:R-:W-:Y:S01]  /*f660*/  SHF.R.S32.HI R43, RZ, 0x1f, R50 ;  /* 0x0000001fff2b7819 */ /* 0x000fe20000011432 */
[----:B------:R-:W-:Y:S01]  /*f670*/  FADD.FTZ R30, R10, R9 ;  /* 0x000000090a1e7221 */ /* 0x000fe20000010000 */
[-CC-:B------:R-:W-:Y:S01]  /*f680*/  FFMA.FTZ R168, R97, R0.reuse, -R46.reuse ;  /* 0x0000000061a87223 */ /* 0x180fe2000001082e */
[-C--:B------:R-:W-:Y:S01]  /*f690*/  FFMA.FTZ R31, R49, R0.reuse, -R46 ;  /* 0x00000000311f7223 */ /* 0x080fe2000001082e */
[----:B------:R-:W0:Y:S01]  /*f6a0*/  MUFU.EX2 R182, R182 ;  /* 0x000000b600b67308 */ /* 0x000e220000000800 */
        /* <DEDUP_REMOVED lines=8> */
[----:B-1----:R-:W-:Y:S01]  /*f730*/  FADD.FTZ R9, R180, R11 ;  /* 0x0000000bb4097221 */ /* 0x002fe20000010000 */
[----:B------:R-:W-:Y:S01]  /*f740*/  FADD.FTZ R41, R173, R48 ;  /* 0x00000030ad297221 */ /* 0x000fe20000010000 */
[-CC-:B------:R-:W-:Y:S01]  /*f750*/  FFMA.FTZ R61, R61, R0.reuse, -R46.reuse ;  /* 0x000000003d3d7223 */ /* 0x180fe2000001082e */
[-CC-:B------:R-:W-:Y:S01]  /*f760*/  FFMA.FTZ R47, R47, R0.reuse, -R46.reuse ;  /* 0x000000002f2f7223 */ /* 0x180fe2000001082e */
[-CC-:B------:R-:W-:Y:S01]  /*f770*/  FFMA.FTZ R65, R65, R0.reuse, -R46.reuse ;  /* 0x0000000041417223 */ /* 0x180fe2000001082e */
[----:B------:R-:W-:Y:S01]  /*f780*/  FADD.FTZ R48, R14, R41 ;  /* 0x000000290e307221 */ /* 0x000fe20000010000 */
[----:B------:R-:W-:Y:S01]  /*f790*/  F2FP.F16.F32.PACK_AB R181, R4, R181 ;  /* 0x000000b504b5723e */ /* 0x000fe200000000ff */
[----:B------:R-:W1:Y:S01]  /*f7a0*/  MUFU.EX2 R176, R176 ;  /* 0x000000b000b07308 */ /* 0x000e620000000800 */
[----:B0-----:R-:W-:Y:S01]  /*f7b0*/  FADD.FTZ R30, R182, R9 ;  /* 0x00000009b61e7221 */ /* 0x001fe20000010000 */
[-CC-:B------:R-:W-:Y:S01]  /*f7c0*/  FFMA.FTZ R39, R39, R0.reuse, -R46.reuse ;  /* 0x0000000027277223 */ /* 0x180fe2000001082e */
[----:B------:R-:W-:Y:S01]  /*f7d0*/  F2FP.F16.F32.PACK_AB R183, R6, R183 ;  /* 0x000000b706b7723e */ /* 0x000fe200000000ff */
[-CC-:B------:R-:W-:Y:S01]  /*f7e0*/  FFMA.FTZ R69, R69, R0.reuse, -R46.reuse ;  /* 0x0000000045457223 */ /* 0x180fe2000001082e */
[-CC-:B------:R-:W-:Y:S01]  /*f7f0*/  FFMA.FTZ R51, R51, R0.reuse, -R46.reuse ;  /* 0x0000000033337223 */ /* 0x180fe2000001082e */
[-CC-:B------:R-:W-:Y:S01]  /*f800*/  FFMA.FTZ R73, R73, R0.reuse, -R46.reuse ;  /* 0x0000000049497223 */ /* 0x180fe2000001082e */
[-C--:B------:R-:W-:Y:S01]  /*f810*/  FFMA.FTZ R35, R35, R0.reuse, -R46 ;  /* 0x0000000023237223 */ /* 0x080fe2000001082e */
[----:B------:R-:W0:Y:S01]  /*f820*/  MUFU.EX2 R21, R21 ;  /* 0x0000001500157308 */ /* 0x000e220000000800 */
[----:B--2---:R-:W-:Y:S01]  /*f830*/  FADD.FTZ R9, R15, R30 ;  /* 0x0000001e0f097221 */ /* 0x004fe20000010000 */
[-CC-:B------:R-:W-:Y:S01]  /*f840*/  FFMA.FTZ R77, R77, R0.reuse, -R46.reuse ;  /* 0x000000004d4d7223 */ /* 0x180fe2000001082e */
[-CC-:B------:R-:W-:Y:S01]  /*f850*/  FFMA.FTZ R55, R55, R0.reuse, -R46.reuse ;  /* 0x0000000037377223 */ /* 0x180fe2000001082e */
[-CC-:B------:R-:W-:Y:S01]  /*f860*/  FFMA.FTZ R81, R81, R0.reuse, -R46.reuse ;  /* 0x0000000051517223 */ /* 0x180fe2000001082e */
[-CC-:B------:R-:W-:Y:S01]  /*f870*/  FFMA.FTZ R13, R13, R0.reuse, -R46.reuse ;  /* 0x000000000d0d7223 */ /* 0x180fe2000001082e */
[----:B------:R-:W-:Y:S01]  /*f880*/  FFMA.FTZ R46, R85, R0, -R46 ;  /* 0x00000000552e7223 */ /* 0x000fe2000001082e */
[----:B------:R-:W-:Y:S01]  /*f890*/  F2FP.F16.F32.PACK_AB R180, R11, R180 ;  /* 0x000000b40bb4723e */ /* 0x000fe200000000ff */
[----:B------:R-:W2:Y:S01]  /*f8a0*/  MUFU.EX2 R178, R178 ;  /* 0x000000b200b27308 */ /* 0x000ea20000000800 */
[----:B-1----:R-:W-:Y:S01]  /*f8b0*/  FADD.FTZ R30, R176, R9 ;  /* 0x00000009b01e7221 */ /* 0x002fe20000010000 */
[----:B------:R-:W-:Y:S01]  /*f8c0*/  FADD.FTZ R9, R175, R48 ;  /* 0x00000030af097221 */ /* 0x000fe20000010000 */
[----:B------:R-:W-:Y:S01]  /*f8d0*/  F2FP.F16.F32.PACK_AB R177, R10, R177 ;  /* 0x000000b10ab1723e */ /* 0x000fe200000000ff */
[----:B------:R-:W-:Y:S01]  /*f8e0*/  IMAD.MOV.U32 R103, RZ, RZ, R151 ;  /* 0x000000ffff677224 */ /* 0x000fe200078e0097 */
[----:B------:R-:W-:Y:S01]  /*f8f0*/  F2FP.F16.F32.PACK_AB R179, R12, R179 ;  /* 0x000000b30cb3723e */ /* 0x000fe200000000ff */
[----:B------:R-:W-:Y:S01]  /*f900*/  FADD.FTZ R48, R20, R9 ;  /* 0x0000000914307221 */ /* 0x000fe20000010000 */
[----:B------:R-:W-:Y:S01]  /*f910*/  LEA.HI R9, R43, R50, RZ, 0x7 ;  /* 0x000000322b097211 */ /* 0x000fe200078f38ff */
[----:B------:R-:W1:Y:S01]  /*f920*/  MUFU.EX2 R25, R25 ;  /* 0x0000001900197308 */ /* 0x000e620000000800 */
[----:B0-----:R-:W-:Y:S01]  /*f930*/  FADD.FTZ R41, R21, R30 ;  /* 0x0000001e15297221 */ /* 0x001fe20000010000 */
[----:B------:R-:W-:Y:S01]  /*f940*/  FADD.FTZ R43, R169, R48 ;  /* 0x00000030a92b7221 */ /* 0x000fe20000010000 */
[----:B------:R-:W-:Y:S01]  /*f950*/  SHF.R.S32.HI R9, RZ, 0x7, R9 ;  /* 0x00000007ff097819 */ /* 0x000fe20000011409 */
[----:B------:R-:W-:Y:S01]  /*f960*/  IMAD.MOV.U32 R101, RZ, RZ, R151 ;  /* 0x000000ffff657224 */ /* 0x000fe200078e0097 */
[----:B------:R-:W-:Y:S01]  /*f970*/  F2FP.F16.F32.PACK_AB R173, R14, R173 ;  /* 0x000000ad0ead723e */ /* 0x000fe200000000ff */
[----:B------:R-:W-:Y:S01]  /*f980*/  FADD.FTZ R48, R24, R43 ;  /* 0x0000002b18307221 */ /* 0x000fe20000010000 */
[----:B------:R-:W-:Y:S01]  /*f990*/  VIMNMX R10, RZ, R9, !PT ;  /* 0x00000009ff0a7248 */ /* 0x000fe20007fe0100 */
        /* <DEDUP_REMOVED lines=13> */
[----:B------:R-:W-:Y:S01]  /*fa70*/  IMAD.MOV.U32 R89, RZ, RZ, R151 ;  /* 0x000000ffff597224 */ /* 0x000fe200078e0097 */
[----:B------:R-:W-:-:S02]  /*fa80*/  MOV R95, R151 ;  /* 0x00000097005f7202 */ /* 0x000fc40000000f00 */
[----:B------:R-:W1:Y:S01]  /*fa90*/  MUFU.EX2 R174, R174 ;  /* 0x000000ae00ae7308 */ /* 0x000e620000000800 */
[----:B0-----:R-:W-:Y:S01]  /*faa0*/  FADD.FTZ R30, R172, R41 ;  /* 0x00000029ac1e7221 */ /* 0x001fe20000010000 */
[----:B------:R-:W-:Y:S01]  /*fab0*/  FADD.FTZ R41, R171, R48 ;  /* 0x00000030ab297221 */ /* 0x000fe20000010000 */
[----:B------:R-:W-:-:S03]  /*fac0*/  F2FP.F16.F32.PACK_AB R171, R28, R171 ;  /* 0x000000ab1cab723e */ /* 0x000fc600000000ff */
[----:B------:R-:W-:Y:S02]  /*fad0*/  FADD.FTZ R48, R28, R41 ;  /* 0x000000291c307221 */ /* 0x000fe40000010000 */
[----:B------:R-:W0:Y:S01]  /*fae0*/  MUFU.EX2 R29, R29 ;  /* 0x0000001d001d7308 */ /* 0x000e220000000800 */
[----:B--2---:R-:W-:Y:S01]  /*faf0*/  FADD.FTZ R3, R27, R30 ;  /* 0x0000001e1b037221 */ /* 0x004fe20000010000 */
[----:B------:R-:W-:Y:S01]  /*fb00*/  FADD.FTZ R41, R153, R48 ;  /* 0x0000003099297221 */ /* 0x000fe20000010000 */
[C---:B------:R-:W-:Y:S02]  /*fb10*/  F2FP.F16.F32.PACK_AB R153, R32.reuse, R153 ;  /* 0x000000992099723e */ /* 0x040fe400000000ff */
[----:B------:R-:W-:Y:S01]  /*fb20*/  F2FP.F16.F32.PACK_AB R172, R27, R172 ;  /* 0x000000ac1bac723e */ /* 0x000fe200000000ff */
[----:B------:R-:W-:Y:S02]  /*fb30*/  FADD.FTZ R48, R32, R41 ;  /* 0x0000002920307221 */ /* 0x000fe40000010000 */
[----:B------:R-:W2:Y:S01]  /*fb40*/  MUFU.EX2 R168, R168 ;  /* 0x000000a800a87308 */ /* 0x000ea20000000800 */
[----:B-1----:R-:W-:Y:S01]  /*fb50*/  FADD.FTZ R30, R174, R3 ;  /* 0x00000003ae1e7221 */ /* 0x002fe20000010000 */
[----:B------:R-:W-:Y:S01]  /*fb60*/  FADD.FTZ R41, R155, R48 ;  /* 0x000000309b297221 */ /* 0x000fe20000010000 */
[----:B------:R-:W-:-:S03]  /*fb70*/  F2FP.F16.F32.PACK_AB R155, R34, R155 ;  /* 0x0000009b229b723e */ /* 0x000fc600000000ff */
[----:B------:R-:W-:Y:S02]  /*fb80*/  FADD.FTZ R48, R34, R41 ;  /* 0x0000002922307221 */ /* 0x000fe40000010000 */
[----:B------:R-:W1:Y:S01]  /*fb90*/  MUFU.EX2 R31, R31 ;  /* 0x0000001f001f7308 */ /* 0x000e620000000800 */
[----:B0-----:R-:W-:Y:S01]  /*fba0*/  FADD.FTZ R3, R29, R30 ;  /* 0x0000001e1d037221 */ /* 0x001fe20000010000 */
[----:B------:R-:W-:Y:S01]  /*fbb0*/  FADD.FTZ R41, R157, R48 ;  /* 0x000000309d297221 */ /* 0x000fe20000010000 */
[----:B------:R-:W-:Y:S02]  /*fbc0*/  F2FP.F16.F32.PACK_AB R157, R36, R157 ;  /* 0x0000009d249d723e */ /* 0x000fe400000000ff */
[----:B------:R-:W-:-:S03]  /*fbd0*/  F2FP.F16.F32.PACK_AB R174, R29, R174 ;  /* 0x000000ae1dae723e */ /* 0x000fc600000000ff */
[----:B------:R-:W0:Y:S01]  /*fbe0*/  MUFU.EX2 R170, R170 ;  /* 0x000000aa00aa7308 */ /* 0x000e220000000800 */
[----:B--2---:R-:W-:-:S07]  /*fbf0*/  FADD.FTZ R30, R168, R3 ;  /* 0x00000003a81e7221 */ /* 0x004fce0000010000 */
[----:B------:R-:W2:Y:S01]  /*fc00*/  MUFU.EX2 R33, R33 ;  /* 0x0000002100217308 */ /* 0x000ea20000000800 */
[C---:B-1----:R-:W-:Y:S01]  /*fc10*/  FADD.FTZ R3, R31.reuse, R30 ;  /* 0x0000001e1f037221 */ /* 0x042fe20000010000 */
[----:B------:R-:W-:-:S06]  /*fc20*/  F2FP.F16.F32.PACK_AB R168, R31, R168 ;  /* 0x000000a81fa8723e */ /* 0x000fcc00000000ff */
[----:B------:R-:W1:Y:S01]  /*fc30*/  MUFU.EX2 R152, R152 ;  /* 0x0000009800987308 */ /* 0x000e620000000800 */
[----:B0-----:R-:W-:-:S07]  /*fc40*/  FADD.FTZ R30, R170, R3 ;  /* 0x00000003aa1e7221 */ /* 0x001fce0000010000 */
[----:B------:R-:W0:Y:S01]  /*fc50*/  MUFU.EX2 R37, R37 ;  /* 0x0000002500257308 */ /* 0x000e220000000800 */
[C---:B--2---:R-:W-:Y:S01]  /*fc60*/  FADD.FTZ R3, R33.reuse, R30 ;  /* 0x0000001e21037221 */ /* 0x044fe20000010000 */
[----:B------:R-:W-:Y:S01]  /*fc70*/  FADD.FTZ R30, R36, R41 ;  /* 0x00000029241e7221 */ /* 0x000fe20000010000 */
[----:B------:R-:W-:-:S03]  /*fc80*/  F2FP.F16.F32.PACK_AB R170, R33, R170 ;  /* 0x000000aa21aa723e */ /* 0x000fc600000000ff */
[----:B------:R-:W-:Y:S01]  /*fc90*/  FADD.FTZ R41, R159, R30 ;  /* 0x0000001e9f297221 */ /* 0x000fe20000010000 */
[----:B------:R-:W-:Y:S01]  /*fca0*/  F2FP.F16.F32.PACK_AB R159, R38, R159 ;  /* 0x0000009f269f723e */ /* 0x000fe200000000ff */
[----:B------:R-:W2:Y:S01]  /*fcb0*/  MUFU.EX2 R154, R154 ;  /* 0x0000009a009a7308 */ /* 0x000ea20000000800 */
[----:B-1----:R-:W-:Y:S01]  /*fcc0*/  FADD.FTZ R4, R152, R3 ;  /* 0x0000000398047221 */ /* 0x002fe20000010000 */
[----:B------:R-:W-:-:S06]  /*fcd0*/  FADD.FTZ R6, R38, R41 ;  /* 0x0000002926067221 */ /* 0x000fcc0000010000 */
[----:B------:R-:W1:Y:S01]  /*fce0*/  MUFU.EX2 R61, R61 ;  /* 0x0000003d003d7308 */ /* 0x000e620000000800 */
[C---:B0-----:R-:W-:Y:S01]  /*fcf0*/  FADD.FTZ R3, R37.reuse, R4 ;  /* 0x0000000425037221 */ /* 0x041fe20000010000 */
[----:B------:R-:W-:-:S06]  /*fd00*/  F2FP.F16.F32.PACK_AB R152, R37, R152 ;  /* 0x000000982598723e */ /* 0x000fcc00000000ff */
[----:B------:R-:W0:Y:S01]  /*fd10*/  MUFU.EX2 R47, R47 ;  /* 0x0000002f002f7308 */ /* 0x000e220000000800 */
[----:B--2---:R-:W-:Y:S01]  /*fd20*/  FADD.FTZ R4, R154, R3 ;  /* 0x000000039a047221 */ /* 0x004fe20000010000 */
[----:B------:R-:W-:Y:S01]  /*fd30*/  FADD.FTZ R3, R161, R6 ;  /* 0x00000006a1037221 */ /* 0x000fe20000010000 */
[----:B------:R-:W-:-:S03]  /*fd40*/  F2FP.F16.F32.PACK_AB R161, R40, R161 ;  /* 0x000000a128a1723e */ /* 0x000fc600000000ff */
[----:B------:R-:W-:Y:S02]  /*fd50*/  FADD.FTZ R6, R40, R3 ;  /* 0x0000000328067221 */ /* 0x000fe40000010000 */
[----:B------:R-:W2:Y:S01]  /*fd60*/  MUFU.EX2 R156, R65 ;  /* 0x00000041009c7308 */ /* 0x000ea20000000800 */
[----:B-1----:R-:W-:Y:S01]  /*fd70*/  FADD.FTZ R4, R61, R4 ;  /* 0x000000043d047221 */ /* 0x002fe20000010000 */
[----:B------:R-:W-:Y:S01]  /*fd80*/  FADD.FTZ R41, R163, R6 ;  /* 0x00000006a3297221 */ /* 0x000fe20000010000 */
[C---:B------:R-:W-:Y:S02]  /*fd90*/  F2FP.F16.F32.PACK_AB R163, R42.reuse, R163 ;  /* 0x000000a32aa3723e */ /* 0x040fe400000000ff */
[----:B------:R-:W-:Y:S01]  /*fda0*/  F2FP.F16.F32.PACK_AB R154, R61, R154 ;  /* 0x0000009a3d9a723e */ /* 0x000fe200000000ff */
[----:B------:R-:W-:Y:S02]  /*fdb0*/  FADD.FTZ R6, R42, R41 ;  /* 0x000000292a067221 */ /* 0x000fe40000010000 */
[----:B------:R-:W1:Y:S01]  /*fdc0*/  MUFU.EX2 R39, R39 ;  /* 0x0000002700277308 */ /* 0x000e620000000800 */
[----:B0-----:R-:W-:Y:S01]  /*fdd0*/  FADD.FTZ R3, R47, R4 ;  /* 0x000000042f037221 */ /* 0x001fe20000010000 */
[----:B------:R-:W-:-:S06]  /*fde0*/  FADD.FTZ R41, R165, R6 ;  /* 0x00000006a5297221 */ /* 0x000fcc0000010000 */
        /* <DEDUP_REMOVED lines=26> */
[C---:B-1----:R-:W-:Y:S01]  /*ff90*/  F2FP.F16.F32.PACK_AB R166, R46.reuse, R13 ;  /* 0x0000000d2ea6723e */ /* 0x042fe200000000ff */
[----:B------:R-:W-:Y:S02]  /*ffa0*/  VIADD R13, R123, 0xfffffffe ;  /* 0xfffffffe7b0d7836 */ /* 0x000fe40000000000 */
[----:B------:R-:W-:Y:S01]  /*ffb0*/  FADD.FTZ R4, R46, R11 ;  /* 0x0000000b2e047221 */ /* 0x000fe20000010000 */
[----:B------:R-:W-:Y:S02]  /*ffc0*/  IMAD.MOV.U32 R123, RZ, RZ, R151 ;  /* 0x000000ffff7b7224 */ /* 0x000fe400078e0097 */
[----:B------:R-:W-:Y:S01]  /*ffd0*/  ISETP.GE.AND P2, PT, R13, R10, PT ;  /* 0x0000000a0d00720c */ /* 0x000fe20003f46270 */
[----:B------:R-:W1:Y:S01]  /*ffe0*/  MUFU.EX2 R26, R26 ;  /* 0x0000001a001a7308 */ /* 0x000e620000000800 */
[C---:B0-----:R-:W-:Y:S01]  /*fff0*/  FADD.FTZ R6, R44.reuse, R41 ;  /* 0x000000292c067221 */ /* 0x041fe20000010000 */
[----:B------:R-:W-:-:S03]  /*10000*/  F2FP.F16.F32.PACK_AB R165, R44, R165 ;  /* 0x000000a52ca5723e */ /* 0x000fc600000000ff */
[----:B--2---:R-:W-:-:S04]  /*10010*/  FADD.FTZ R41, R167, R6 ;  /* 0x00000006a7297221 */ /* 0x004fc80000010000 */
[C---:B-1----:R-:W-:Y:S01]  /*10020*/  FADD.FTZ R3, R26.reuse, R41 ;  /* 0x000000291a037221 */ /* 0x042fe20000010000 */
[----:B------:R-:W-:Y:S02]  /*10030*/  F2FP.F16.F32.PACK_AB R167, R26, R167 ;  /* 0x000000a71aa7723e */ /* 0x000fe400000000ff */
[----:B------:R-:W-:Y:S05]  /*10040*/  @!P2 BRA `(.L_x_2409) ;  /* 0x0000002c0038a947 */ /* 0x000fea0003800000 */
[----:B------:R-:W-:Y:S01]  /*10050*/  IMAD.MOV.U32 R11, RZ, RZ, R8 ;  /* 0x000000ffff0b7224 */ /* 0x000fe200078e0008 */
[----:B------:R-:W-:Y:S01]  /*10060*/  MOV R15, R190 ;  /* 0x000000be000f7202 */ /* 0x000fe20000000f00 */
[----:B------:R-:W-:Y:S01]  /*10070*/  IMAD.MOV.U32 R12, RZ, RZ, R7 ;  /* 0x000000ffff0c7224 */ /* 0x000fe200078e0007 */
[----:B------:R-:W-:Y:S01]  /*10080*/  CS2R R150, SRZ ;  /* 0x0000000000967805 */ /* 0x000fe2000001ff00 */
[----:B------:R-:W-:Y:S01]  /*10090*/  IMAD.MOV.U32 R14, RZ, RZ, R185 ;  /* 0x000000ffff0e7224 */ /* 0x000fe200078e00b9 */
        /* <DEDUP_REMOVED lines=31> */
.L_x_2419:
        /* <DEDUP_REMOVED lines=10> */
.L_x_2411:
[----:B------:R-:W-:Y:S01]  /*10330*/  IMAD R0, R185, 0x8, R2 ;  /* 0x00000008b9007824 */ /* 0x000fe200078e0202 */
[----:B------:R-:W-:-:S04]  /*10340*/  SHF.L.U32 R7, R190, 0x1f, RZ ;  /* 0x0000001fbe077819 */ /* 0x000fc800000006ff */
[----:B------:R0:W1:Y:S01]  /*10350*/  SYNCS.PHASECHK.TRANS64.TRYWAIT P3, [R0+URZ+0x28830], R7 ;  /* 0x02883007000075a7 */ /* 0x000062000806017f */
[----:B------:R-:W-:Y:S05]  /*10360*/  @!P0 BRA `(.L_x_2412) ;  /* 0x0000000000048947 */ /* 0x000fea0003800000 */
[----:B------:R-:W-:Y:S01]  /*10370*/  BPT.TRAP 0x1 ;  /* 0x000000040000795c */ /* 0x000fe20000300000 */
.L_x_2412:
[----:B------:R-:W-:Y:S04]  /*10380*/  BSSY B0, `(.L_x_2410) ;  /* 0x0000004000007945 */ /* 0x000fe80003800000 */
[----:B-1----:R-:W-:Y:S05]  /*10390*/  @P3 BRA `(.L_x_2413) ;  /* 0x0000000000083947 */ /* 0x002fea0003800000 */
[----:B------:R-:W1:Y:S02]  /*103a0*/  SYNCS.PHASECHK.TRANS64.TRYWAIT P3, [R0+URZ+0x28830], R7 ;  /* 0x02883007000075a7 */ /* 0x000e64000806017f */
[----:B-1----:R-:W-:Y:S05]  /*103b0*/  @!P3 BRA `(.L_x_2414) ;  /* 0x000000e400c8b947 */ /* 0x002fea0003800000 */
.L_x_2413:
[----:B------:R-:W-:Y:S05]  /*103c0*/  BSYNC B0 ;  /* 0x0000000000007941 */ /* 0x000fea0003800000 */
.L_x_2410:
[----:B01----:R-:W0:Y:S01]  /*103d0*/  S2R R0, SR_TID.X ;  /* 0x0000000000007919 */ /* 0x003e220000002100 */
[----:B------:R-:W-:Y:S05]  /*103e0*/  WARPSYNC.ALL ;  /* 0x0000000000007948 */ /* 0x000fea0003800000 */
[----:B------:R-:W-:Y:S01]  /*103f0*/  IMAD R6, R185, 0x800, R5 ;  /* 0x00000800b9067824 */ /* 0x000fe200078e0205 */
[----:B------:R-:W-:Y:S01]  /*10400*/  MOV R7, 0x40000040 ;  /* 0x4000004000077802 */ /* 0x000fe20000000f00 */
[----:B------:R-:W-:Y:S02]  /*10410*/  IMAD.MOV.U32 R9, RZ, RZ, 0x40000040 ;  /* 0x40000040ff097424 */ /* 0x000fe400078e00ff */
[C---:B------:R-:W-:Y:S01]  /*10420*/  VIADD R8, R6.reuse, 0x2 ;  /* 0x0000000206087836 */ /* 0x040fe20000000000 */
[----:B------:R-:W-:-:S02]  /*10430*/  R2UR UR26, R6 ;  /* 0x00000000061a72ca */ /* 0x000fc400000e0000 */
[----:B------:R-:W-:Y:S02]  /*10440*/  R2UR UR27, R7 ;  /* 0x00000000071b72ca */ /* 0x000fe400000e0000 */
        /* <DEDUP_REMOVED lines=8> */
[----:B------:R-:W-:-:S02]  /*104d0*/  MOV R7, 0x40000040 ;  /* 0x4000004000077802 */ /* 0x000fc40000000f00 */
[----:B------:R-:W-:Y:S01]  /*104e0*/  R2UR UR6, R8 ;  /* 0x00000000080672ca */ /* 0x000fe200000e0000 */
[----:B------:R-:W-:Y:S01]  /*104f0*/  VIADD R8, R6, 0x400 ;  /* 0x0000040006087836 */ /* 0x000fe20000000000 */
[----:B------:R-:W-:Y:S01]  /*10500*/  R2UR UR7, R9 ;  /* 0x00000000090772ca */ /* 0x000fe200000e0000 */
[----:B------:R-:W-:Y:S01]  /*10510*/  IMAD.MOV.U32 R9, RZ, RZ, 0x40000040 ;  /* 0x40000040ff097424 */ /* 0x000fe200078e00ff */
[----:B------:R-:W-:Y:S02]  /*10520*/  R2UR UR23, R7 ;  /* 0x00000000071772ca */ /* 0x000fe400000e0000 */
[----:B0-----:R-:W-:Y:S02]  /*10530*/  SHF.R.U32.HI R0, RZ, 0x7, R0 ;  /* 0x00000007ff007819 */ /* 0x001fe40000011600 */
[----:B------:R-:W-:Y:S02]  /*10540*/  R2UR UR10, R8 ;  /* 0x00000000080a72ca */ /* 0x000fe400000e0000 */
[----:B------:R-:W-:Y:S01]  /*10550*/  R2UR UR11, R9 ;  /* 0x00000000090b72ca */ /* 0x000fe200000e0000 */
[----:B------:R-:W-:Y:S01]  /*10560*/  VIADD R0, R0, 0x8 ;  /* 0x0000000800007836 */ /* 0x000fe20000000000 */
[----:B------:R-:W-:Y:S01]  /*10570*/  IADD3 R8, R6, 0x402, RZ ;  /* 0x0000040206087810 */ /* 0x000fe20007ffe0ff */
[----:B------:R-:W-:-:S03]  /*10580*/  IMAD.MOV.U32 R9, RZ, RZ, 0x40000040 ;  /* 0x40000040ff097424 */ /* 0x000fc600078e00ff */
[----:B------:R0:W-:Y:S01]  /*10590*/  BAR.SYNC.DEFER_BLOCKING R0, 0x100 ;  /* 0x000400000000751d */ /* 0x0001e20000010000 */
[----:B------:R-:W-:Y:S01]  /*105a0*/  R2UR UR14, R8 ;  /* 0x00000000080e72ca */ /* 0x000fe200000e0000 */
[C---:B------:R-:W-:Y:S01]  /*105b0*/  VIADD R8, R6.reuse, 0x404 ;  /* 0x0000040406087836 */ /* 0x040fe20000000000 */
[----:B------:R-:W-:Y:S01]  /*105c0*/  R2UR UR15, R9 ;  /* 0x00000000090f72ca */ /* 0x000fe200000e0000 */
[----:B------:R-:W-:Y:S02]  /*105d0*/  IMAD.MOV.U32 R9, RZ, RZ, 0x40000040 ;  /* 0x40000040ff097424 */ /* 0x000fe400078e00ff */
[----:B------:R-:W-:Y:S01]  /*105e0*/  VIADD R6, R6, 0x406 ;  /* 0x0000040606067836 */ /* 0x000fe20000000000 */
        /* <DEDUP_REMOVED lines=30> */
.L_x_2416:
[----:B------:R-:W-:Y:S01]  /*107d0*/  SHF.L.U32 R0, R15, 0x1f, RZ ;  /* 0x0000001f0f007819 */ /* 0x000fe200000006ff */
[----:B------:R-:W-:-:S04]  /*107e0*/  IMAD R7, R14, 0x8, R2 ;  /* 0x000000080e077824 */ /* 0x000fc800078e0202 */
[----:B------:R0:W1:Y:S01]  /*107f0*/  SYNCS.PHASECHK.TRANS64.TRYWAIT P2, [R7+URZ+0x28850], R0 ;  /* 0x02885000070075a7 */ /* 0x000062000804017f */
[----:B------:R-:W-:Y:S05]  /*10800*/  @!P0 BRA `(.L_x_2417) ;  /* 0x0000000000048947 */ /* 0x000fea0003800000 */
[----:B------:R-:W-:Y:S01]  /*10810*/  BPT.TRAP 0x1 ;  /* 0x000000040000795c */ /* 0x000fe20000300000 */
.L_x_2417:
[----:B-1----:R-:W-:Y:S05]  /*10820*/  @P2 BRA `(.L_x_2415) ;  /* 0x0000000000082947 */ /* 0x002fea0003800000 */
[----:B------:R-:W1:Y:S02]  /*10830*/  SYNCS.PHASECHK.TRANS64.TRYWAIT P2, [R7+URZ+0x28850], R0 ;  /* 0x02885000070075a7 */ /* 0x000e64000804017f */
[----:B-1----:R-:W-:Y:S05]  /*10840*/  @!P2 BRA `(.L_x_2418) ;  /* 0x000000e000b8a947 */ /* 0x002fea0003800000 */
.L_x_2415:
[----:B01----:R-:W-:Y:S01]  /*10850*/  VIADD R0, R2, 0x400 ;  /* 0x0000040002007836 */ /* 0x003fe20000000000 */
[----:B------:R-:W-:Y:S05]  /*10860*/  WARPSYNC.ALL ;  /* 0x0000000000007948 */ /* 0x000fea0003800000 */
[----:B------:R-:W-:Y:S01]  /*10870*/  SHF.R.U32.HI R0, RZ, 0x4, R0 ;  /* 0x00000004ff007819 */ /* 0x000fe20000011600 */
[----:B------:R-:W-:Y:S01]  /*10880*/  WARPGROUP.ARRIVE ;  /* 0x00000000000079c5 */ /* 0x000fe20000000000 */
[----:B------:R-:W-:-:S05]  /*10890*/  IMAD.MOV.U32 R9, RZ, RZ, 0x40000040 ;  /* 0x40000040ff097424 */ /* 0x000fca00078e00ff */
[----:B------:R-:W0:Y:S01]  /*108a0*/  S2R R194, SR_TID.X ;  /* 0x0000000000c27919 */ /* 0x000e220000002100 */
[----:B------:R-:W-:-:S04]  /*108b0*/  LOP3.LUT R0, R0, 0x3fff, RZ, 0xc0, !PT ;  /* 0x00003fff00007812 */ /* 0x000fc800078ec0ff */
[----:B------:R-:W-:Y:S01]  /*108c0*/  LOP3.LUT R7, R0, 0x4000000, RZ, 0xfc, !PT ;  /* 0x0400000000077812 */ /* 0x000fe200078efcff */
[----:B------:R-:W-:-:S04]  /*108d0*/  IMAD.MOV.U32 R0, RZ, RZ, -0x80 ;  /* 0xffffff80ff007424 */ /* 0x000fc800078e00ff */
[----:B------:R-:W-:Y:S02]  /*108e0*/  IMAD R6, R14, 0x800, R7 ;  /* 0x000008000e067824 */ /* 0x000fe400078e0207 */
[----:B------:R-:W-:Y:S02]  /*108f0*/  IMAD.MOV.U32 R7, RZ, RZ, 0x40000040 ;  /* 0x40000040ff077424 */ /* 0x000fe400078e00ff */
[----:B------:R-:W-:Y:S01]  /*10900*/  IMAD R0, R13, R0, 0x1 ;  /* 0x000000010d007424 */ /* 0x000fe200078e0200 */
[C---:B------:R-:W-:Y:S02]  /*10910*/  R2UR UR6, R6.reuse ;  /* 0x00000000060672ca */ /* 0x040fe400000e0000 */
[----:B------:R-:W-:Y:S02]  /*10920*/  R2UR UR7, R7 ;  /* 0x00000000070772ca */ /* 0x000fe400000e0000 */
[----:B------:R-:W-:Y:S02]  /*10930*/  IADD3 R8, R6, 0x80, RZ ;  /* 0x0000008006087810 */ /* 0x000fe40007ffe0ff */
[----:B------:R-:W-:-:S04]  /*10940*/  LEA R0, R193, R0, 0x7 ;  /* 0x00000000c1007211 */ /* 0x000fc800078e38ff */
[----:B------:R-:W-:-:S05]  /*10950*/  IADD3 R7, -R195, R0, R198 ;  /* 0x00000000c3077210 */ /* 0x000fca0007ffe1c6 */
[----:B------:R-:W-:Y:S01]  /*10960*/  HGMMA.64x128x16.F32 R88, R180, gdesc[UR4].tnspB, R88, gsb0 ;  /* 0x41e00004b4587df0 */ /* 0x000fe20008000858 */
[----:B------:R-:W-:Y:S01]  /*10970*/  R2UR UR6, R8 ;  /* 0x00000000080672ca */ /* 0x000fe200000e0000 */
[----:B------:R-:W-:Y:S01]  /*10980*/  VIADD R8, R6, 0x100 ;  /* 0x0000010006087836 */ /* 0x000fe20000000000 */
[----:B------:R-:W-:Y:S01]  /*10990*/  R2UR UR7, R9 ;  /* 0x00000000090772ca */ /* 0x000fe200000e0000 */
[----:B------:R-:W-:Y:S01]  /*109a0*/  IMAD.MOV.U32 R9, RZ, RZ, 0x40000040 ;  /* 0x40000040ff097424 */ /* 0x000fe200078e00ff */
[----:B0-----:R-:W-:Y:S01]  /*109b0*/  SHF.R.U32.HI R194, RZ, 0x7, R194 ;  /* 0x00000007ffc27819 */ /* 0x001fe200000116c2 */
[----:B------:R-:W-:-:S04]  /*109c0*/  IMAD R0, R212, -0x2, R7 ;  /* 0xfffffffed4007824 */ /* 0x000fc800078e0207 */
[----:B------:R-:W-:-:S05]  /*109d0*/  IMAD.IADD R15, R213, 0x1, R0 ;  /* 0x00000001d50f7824 */ /* 0x000fca00078e0200 */
[C---:B------:R-:W-:Y:S02]  /*109e0*/  ISETP.GT.AND P2, PT, R15.reuse, RZ, PT ;  /* 0x000000ff0f00720c */ /* 0x040fe40003f44270 */
[C---:B------:R-:W-:Y:S02]  /*109f0*/  ISETP.GT.AND P3, PT, R15.reuse, 0x1, PT ;  /* 0x000000010f00780c */ /* 0x040fe40003f64270 */
[----:B------:R-:W-:Y:S02]  /*10a00*/  FSEL R21, R24, -INF , P2 ;  /* 0xff80000018157808 */ /* 0x000fe40001000000 */
[----:B------:R-:W-:Y:S02]  /*10a10*/  ISETP.GT.AND P2, PT, R15, 0x8, PT ;  /* 0x000000080f00780c */ /* 0x000fe40003f44270 */
[----:B------:R-:W-:Y:S02]  /*10a20*/  FSEL R25, R25, -INF , P3 ;  /* 0xff80000019197808 */ /* 0x000fe40001800000 */
[----:B------:R-:W-:-:S02]  /*10a30*/  FMNMX.FTZ R0, R21, R12, !PT ;  /* 0x0000000c15007209 */ /* 0x000fc40007810000 */
[----:B------:R-:W-:Y:S02]  /*10a40*/  ISETP.GT.AND P3, PT, R15, 0x9, PT ;  /* 0x000000090f00780c */ /* 0x000fe40003f64270 */
[----:B------:R-:W-:Y:S02]  /*10a50*/  FMNMX.FTZ R0, R25, R0, !PT ;  /* 0x0000000019007209 */ /* 0x000fe40007810000 */
[----:B------:R-:W-:Y:S02]  /*10a60*/  FSEL R29, R29, -INF , P3 ;  /* 0xff8000001d1d7808 */ /* 0x000fe40001800000 */
[----:B------:R-:W-:-:S04]  /*10a70*/  ISETP.GT.AND P3, PT, R15, 0x11, PT ;  /* 0x000000110f00780c */ /* 0x000fc80003f64270 */
        /* <DEDUP_REMOVED lines=25> */
[----:B------:R-:W-:Y:S01]  /*10c10*/  ISETP.GT.AND P3, PT, R15, 0x79, PT ;  /* 0x000000790f00780c */ /* 0x000fe20003f64270 */
        /* <DEDUP_REMOVED lines=12> */
[----:B------:R-:W-:Y:S02]  /*10ce0*/  R2UR UR7, R9 ;  /* 0x00000000090772ca */ /* 0x000fe400000e0000 */
[----:B------:R-:W-:Y:S01]  /*10cf0*/  MOV R9, 0x40000040 ;  /* 0x4000004000097802 */ /* 0x000fe20000000f00 */
[----:B------:R-:W-:Y:S02]  /*10d00*/  WARPGROUP.DEPBAR.LE gsb0, 0x0 ;  /* 0x00008000000079c5 */ /* 0x000fe40000010000 */
[----:B------:R-:W-:Y:S01]  /*10d10*/  WARPGROUP.ARRIVE ;  /* 0x00000000000079c5 */ /* 0x000fe20000000000 */
[----:B------:R-:W-:Y:S02]  /*10d20*/  FSEL R173, R28, -INF , P2 ;  /* 0xff8000001cad7808 */ /* 0x000fe40001000000 */
[----:B------:R-:W-:-:S02]  /*10d30*/  ISETP.GT.AND P2, PT, R15, 0x10, PT ;  /* 0x000000100f00780c */ /* 0x000fc40003f44270 */
[----:B------:R-:W-:-:S03]  /*10d40*/  FMNMX.FTZ R0, R173, R0, !PT ;  /* 0x00000000ad007209 */ /* 0x000fc60007810000 */
[----:B------:R-:W-:Y:S01]  /*10d50*/  HGMMA.64x128x16.F32 R88, R168, gdesc[UR4].tnspB, R88, gsb0 ;  /* 0x41e00004a8587df0 */ /* 0x000fe20008000858 */
[----:B------:R-:W-:Y:S01]  /*10d60*/  R2UR UR6, R8 ;  /* 0x00000000080672ca */ /* 0x000fe200000e0000 */
[----:B------:R-:W-:Y:S01]  /*10d70*/  VIADD R8, R6, 0x280 ;  /* 0x0000028006087836 */ /* 0x000fe20000000000 */
[----:B------:R-:W-:Y:S01]  /*10d80*/  R2UR UR7, R9 ;  /* 0x00000000090772ca */ /* 0x000fe200000e0000 */
[----:B------:R-:W-:Y:S01]  /*10d90*/  IMAD.MOV.U32 R9, RZ, RZ, 0x40000040 ;  /* 0x40000040ff097424 */ /* 0x000fe200078e00ff */
[----:B------:R-:W-:Y:S02]  /*10da0*/  FSEL R175, R32, -INF , P2 ;  /* 0xff80000020af7808 */ /* 0x000fe40001000000 */
[----:B------:R-:W-:Y:S02]  /*10db0*/  FMNMX.FTZ R0, R29, R0, !PT ;  /* 0x000000001d007209 */ /* 0x000fe40007810000 */
[----:B------:R-:W-:Y:S02]  /*10dc0*/  ISETP.GT.AND P2, PT, R15, 0x18, PT ;  /* 0x000000180f00780c */ /* 0x000fe40003f44270 */
[----:B------:R-:W-:-:S04]  /*10dd0*/  FMNMX.FTZ R0, R175, R0, !PT ;  /* 0x00000000af007209 */ /* 0x000fc80007810000 */
[----:B------:R-:W-:Y:S01]  /*10de0*/  FMNMX.FTZ R0, R33, R0, !PT ;  /* 0x0000000021007209 */ /* 0x000fe20007810000 */
[----:B------:R-:W-:Y:S02]  /*10df0*/  WARPGROUP.DEPBAR.LE gsb0, 0x0 ;  /* 0x00008000000079c5 */ /* 0x000fe40000010000 */
[----:B------:R-:W-:Y:S01]  /*10e00*/  WARPGROUP.ARRIVE ;  /* 0x00000000000079c5 */ /* 0x000fe20000000000 */
[----:B------:R-:W-:Y:S02]  /*10e10*/  FSEL R169, R36, -INF , P2 ;  /* 0xff80000024a97808 */ /* 0x000fe40001000000 */
[----:B------:R-:W-:Y:S02]  /*10e20*/  ISETP.GT.AND P2, PT, R15, 0x20, PT ;  /* 0x000000200f00780c */ /* 0x000fe40003f44270 */
[----:B------:R-:W-:Y:S01]  /*10e30*/  FMNMX.FTZ R0, R169, R0, !PT ;  /* 0x00000000a9007209 */ /* 0x000fe20007810000 */
[----:B------:R-:W-:Y:S01]  /*10e40*/  HGMMA.64x128x16.F32 R88, R152, gdesc[UR4].tnspB, R88, gsb0 ;  /* 0x41e0000498587df0 */ /* 0x000fe20008000858 */
[----:B------:R-:W-:-:S02]  /*10e50*/  FSEL R171, R40, -INF , P2 ;  /* 0xff80000028ab7808 */ /* 0x000fc40001000000 */
[----:B------:R-:W-:Y:S02]  /*10e60*/  FMNMX.FTZ R0, R37, R0, !PT ;  /* 0x0000000025007209 */ /* 0x000fe40007810000 */
[----:B------:R-:W-:Y:S02]  /*10e70*/  ISETP.GT.AND P2, PT, R15, 0x28, PT ;  /* 0x000000280f00780c */ /* 0x000fe40003f44270 */
[----:B------:R-:W-:Y:S02]  /*10e80*/  FMNMX.FTZ R0, R171, R0, !PT ;  /* 0x00000000ab007209 */ /* 0x000fe40007810000 */
[----:B------:R-:W-:Y:S02]  /*10e90*/  FSEL R177, R44, -INF , P2 ;  /* 0xff8000002cb17808 */ /* 0x000fe40001000000 */
[----:B------:R-:W-:Y:S02]  /*10ea0*/  FMNMX.FTZ R0, R41, R0, !PT ;  /* 0x0000000029007209 */ /* 0x000fe40007810000 */
[----:B------:R-:W-:-:S02]  /*10eb0*/  ISETP.GT.AND P2, PT, R15, 0x30, PT ;  /* 0x000000300f00780c */ /* 0x000fc40003f44270 */
[----:B------:R-:W-:Y:S02]  /*10ec0*/  FMNMX.FTZ R0, R177, R0, !PT ;  /* 0x00000000b1007209 */ /* 0x000fe40007810000 */
[----:B------:R-:W-:Y:S02]  /*10ed0*/  FSEL R179, R48, -INF , P2 ;  /* 0xff80000030b37808 */ /* 0x000fe40001000000 */
[----:B------:R-:W-:Y:S02]  /*10ee0*/  FMNMX.FTZ R0, R45, R0, !PT ;  /* 0x000000002d007209 */ /* 0x000fe40007810000 */
[----:B------:R-:W-:Y:S02]  /*10ef0*/  ISETP.GT.AND P2, PT, R15, 0x38, PT ;  /* 0x000000380f00780c */ /* 0x000fe40003f44270 */
[----:B------:R-:W-:Y:S02]  /*10f00*/  FMNMX.FTZ R0, R179, R0, !PT ;  /* 0x00000000b3007209 */ /* 0x000fe40007810000 */
        /* <DEDUP_REMOVED lines=30> */
[----:B------:R-:W-:-:S02]  /*110f0*/  R2UR UR6, R8 ;  /* 0x00000000080672ca */ /* 0x000fc400000e0000 */
[----:B------:R-:W-:Y:S02]  /*11100*/  R2UR UR7, R9 ;  /* 0x00000000090772ca */ /* 0x000fe400000e0000 */
[C---:B------:R-:W-:Y:S01]  /*11110*/  ISETP.GT.AND P2, PT, R15.reuse, 0x78, PT ;  /* 0x000000780f00780c */ /* 0x040fe20003f44270 */
[----:B------:R-:W-:Y:S01]  /*11120*/  VIADD R15, R15, 0x8 ;  /* 0x000000080f0f7836 */ /* 0x000fe20000000000 */
[----:B------:R-:W-:Y:S02]  /*11130*/  FMNMX.FTZ R0, R80, R7, !PT ;  /* 0x0000000750007209 */ /* 0x000fe40007810000 */
[----:B------:R-:W-:Y:S02]  /*11140*/  FSEL R84, R84, -INF , P2 ;  /* 0xff80000054547808 */ /* 0x000fe40001000000 */
[----:B------:R-:W-:Y:S02]  /*11150*/  FMNMX.FTZ R7, R81, R0, !PT ;  /* 0x0000000051077209 */ /* 0x000fe40007810000 */
[----:B------:R-:W-:-:S02]  /*11160*/  ISETP.GT.AND P4, PT, R15, 0x1, PT ;  /* 0x000000010f00780c */ /* 0x000fc40003f84270 */
        /* <DEDUP_REMOVED lines=16> */
[----:B------:R-:W-:Y:S01]  /*11270*/  WARPGROUP.ARRIVE ;  /* 0x00000000000079c5 */ /* 0x000fe20000000000 */
[----:B------:R-:W-:Y:S02]  /*11280*/  FSEL R153, R85, -INF , P3 ;  /* 0xff80000055997808 */ /* 0x000fe40001800000 */
[----:B------:R-:W-:Y:S02]  /*11290*/  ISETP.GT.AND P3, PT, R15, RZ, PT ;  /* 0x000000ff0f00720c */ /* 0x000fe40003f64270 */
[----:B------:R-:W-:Y:S01]  /*112a0*/  FMNMX.FTZ R20, R153, R0, !PT ;  /* 0x0000000099147209 */ /* 0x000fe20007810000 */
[----:B------:R-:W-:Y:S01]  /*112b0*/  HGMMA.64x128x16.F32 R88, R156, gdesc[UR4].tnspB, R88, gsb0 ;  /* 0x41e000049c587df0 */ /* 0x000fe20008000858 */
[----:B------:R-:W-:Y:S01]  /*112c0*/  IMAD.U32 R0, RZ, RZ, UR44 ;  /* 0x0000002cff007e24 */ /* 0x000fe2000f8e00ff */
[----:B------:R-:W-:-:S02]  /*112d0*/  FSEL R26, R26, -INF , P3 ;  /* 0xff8000001a1a7808 */ /* 0x000fc40001800000 */
[----:B------:R-:W0:Y:S01]  /*112e0*/  SHFL.BFLY PT, R7, R20, 0x2, 0x1f ;  /* 0x0c401f0014077f89 */ /* 0x000e2200000e0000 */
[----:B------:R-:W-:Y:S02]  /*112f0*/  ISETP.GT.AND P3, PT, R15, 0x8, PT ;  /* 0x000000080f00780c */ /* 0x000fe40003f64270 */
[----:B------:R-:W-:Y:S02]  /*11300*/  FMNMX.FTZ R8, R26, R11, !PT ;  /* 0x0000000b1a087209 */ /* 0x000fe40007810000 */
[----:B------:R-:W-:Y:S02]  /*11310*/  FSEL R55, R55, -INF , P4 ;  /* 0xff80000037377808 */ /* 0x000fe40002000000 */
[----:B------:R-:W-:Y:S02]  /*11320*/  FMNMX.FTZ R8, R27, R8, !PT ;  /* 0x000000081b087209 */ /* 0x000fe40007810000 */
[----:B------:R-:W-:-:S04]  /*11330*/  ISETP.GT.AND P4, PT, R15, 0x41, PT ;  /* 0x000000410f00780c */ /* 0x000fc80003f84270 */
[----:B------:R-:W-:Y:S02]  /*11340*/  FSEL R59, R59, -INF , P4 ;  /* 0xff8000003b3b7808 */ /* 0x000fe40002000000 */
[----:B------:R-:W-:-:S04]  /*11350*/  ISETP.GT.AND P4, PT, R15, 0x49, PT ;  /* 0x000000490f00780c */ /* 0x000fc80003f84270 */
[----:B------:R-:W-:Y:S02]  /*11360*/  FSEL R63, R63, -INF , P4 ;  /* 0xff8000003f3f7808 */ /* 0x000fe40002000000 */
[----:B------:R-:W-:Y:S02]  /*11370*/  ISETP.GT.AND P4, PT, R15, 0x51, PT ;  /* 0x000000510f00780c */ /* 0x000fe40003f84270 */
[----:B0-----:R-:W-:Y:S02]  /*11380*/  FMNMX.FTZ R28, R20, R7, !PT ;  /* 0x00000007141c7209 */ /* 0x001fe40007810000 */
[----:B------:R-:W-:Y:S02]  /*11390*/  FSEL R67, R67, -INF , P4 ;  /* 0xff80000043437808 */ /* 0x000fe40002000000 */
[----:B------:R-:W-:Y:S01]  /*113a0*/  ISETP.GT.AND P4, PT, R15, 0x59, PT ;  /* 0x000000590f00780c */ /* 0x000fe20003f84270 */
[----:B------:R-:W0:Y:S01]  /*113b0*/  SHFL.BFLY PT, R7, R28, 0x1, 0x1f ;  /* 0x0c201f001c077f89 */ /* 0x000e2200000e0000 */
[----:B------:R-:W-:-:S02]  /*113c0*/  IADD3 R20, R6, 0x300, RZ ;  /* 0x0000030006147810 */ /* 0x000fc40007ffe0ff */
[----:B------:R-:W-:Y:S02]  /*113d0*/  FSEL R71, R71, -INF , P4 ;  /* 0xff80000047477808 */ /* 0x000fe40002000000 */
[----:B------:R-:W-:Y:S02]  /*113e0*/  ISETP.GT.AND P4, PT, R15, 0x61, PT ;  /* 0x000000610f00780c */ /* 0x000fe40003f84270 */
[----:B------:R-:W-:Y:S02]  /*113f0*/  R2UR UR6, R20 ;  /* 0x00000000140672ca */ /* 0x000fe400000e0000 */
[----:B------:R-:W-:Y:S02]  /*11400*/  FSEL R75, R75, -INF , P4 ;  /* 0xff8000004b4b7808 */ /* 0x000fe40002000000 */
[----:B------:R-:W-:-:S04]  /*11410*/  ISETP.GT.AND P4, PT, R15, 0x69, PT ;  /* 0x000000690f00780c */ /* 0x000fc80003f84270 */
[----:B------:R-:W-:Y:S02]  /*11420*/  FSEL R79, R79, -INF , P4 ;  /* 0xff8000004f4f7808 */ /* 0x000fe40002000000 */
[----:B------:R-:W-:-:S04]  /*11430*/  ISETP.GT.AND P4, PT, R15, 0x71, PT ;  /* 0x000000710f00780c */ /* 0x000fc80003f84270 */
[----:B------:R-:W-:Y:S02]  /*11440*/  FSEL R83, R83, -INF , P4 ;  /* 0xff80000053537808 */ /* 0x000fe40002000000 */
[----:B------:R-:W-:Y:S02]  /*11450*/  ISETP.GT.AND P4, PT, R15, 0x79, PT ;  /* 0x000000790f00780c */ /* 0x000fe40003f84270 */
[----:B0-----:R-:W-:Y:S02]  /*11460*/  FMNMX.FTZ R7, R28, R7, !PT ;  /* 0x000000071c077209 */ /* 0x001fe40007810000 */
[----:B------:R-:W-:Y:S02]  /*11470*/  FSEL R87, R87, -INF , P4 ;  /* 0xff80000057577808 */ /* 0x000fe40002000000 */
[C---:B------:R-:W-:Y:S01]  /*11480*/  FSETP.NEU.FTZ.AND P2, PT, R7.reuse, -INF , PT ;  /* 0xff8000000700780b */ /* 0x040fe20003f5d000 */
[----:B------:R-:W-:-:S05]  /*11490*/  FMUL.FTZ R24, R7, R0 ;  /* 0x0000000007187220 */ /* 0x000fca0000410000 */
[----:B------:R-:W-:-:S05]  /*114a0*/  FSEL R24, R24, RZ, P2 ;  /* 0x000000ff18187208 */ /* 0x000fca0001000000 */
[-CC-:B------:R-:W-:Y:S01]  /*114b0*/  FFMA.FTZ R180, R25, R0.reuse, -R24.reuse ;  /* 0x0000000019b47223 */ /* 0x180fe20000010818 */
[----:B------:R-:W-:Y:S01]  /*114c0*/  FSEL R25, R30, -INF , P3 ;  /* 0xff8000001e197808 */ /* 0x000fe20001800000 */
[-CC-:B------:R-:W-:Y:S01]  /*114d0*/  FFMA.FTZ R9, R29, R0.reuse, -R24.reuse ;  /* 0x000000001d097223 */ /* 0x180fe20000010818 */
[----:B------:R-:W-:Y:S01]  /*114e0*/  ISETP.GT.AND P3, PT, R15, 0x10, PT ;  /* 0x000000100f00780c */ /* 0x000fe20003f64270 */
        /* <DEDUP_REMOVED lines=33> */
[----:B------:R-:W-:-:S02]  /*11700*/  FFMA.FTZ R153, R153, R0, -R24 ;  /* 0x0000000099997223 */ /* 0x000fc40000010818 */
[----:B------:R-:W-:Y:S08]  /*11710*/  MUFU.EX2 R182, R182 ;  /* 0x000000b600b67308 */ /* 0x000ff00000000800 */
[----:B------:R-:W-:Y:S08]  /*11720*/  MUFU.EX2 R9, R9 ;  /* 0x0000000900097308 */ /* 0x000ff00000000800 */
[----:B------:R-:W-:Y:S08]  /*11730*/  MUFU.EX2 R176, R176 ;  /* 0x000000b000b07308 */ /* 0x000ff00000000800 */
[----:B------:R-:W-:Y:S01]  /*11740*/  MUFU.EX2 R29, R29 ;  /* 0x0000001d001d7308 */ /* 0x000fe20000000800 */
[----:B------:R-:W-:-:S02]  /*11750*/  WARPGROUP.DEPBAR.LE gsb0, 0x0 ;  /* 0x00008000000079c5 */ /* 0x000fc40000010000 */
[----:B------:R-:W-:Y:S01]  /*11760*/  FSEL R157, R42, -INF , P3 ;  /* 0xff8000002a9d7808 */ /* 0x000fe20001800000 */
[----:B------:R-:W-:Y:S01]  /*11770*/  WARPGROUP.ARRIVE ;  /* 0x00000000000079c5 */ /* 0x000fe20000000000 */
[----:B------:R-:W-:Y:S01]  /*11780*/  ISETP.GT.AND P3, PT, R15, 0x28, PT ;  /* 0x000000280f00780c */ /* 0x000fe20003f64270 */
[--C-:B------:R-:W-:Y:S01]  /*11790*/  FFMA.FTZ R156, R237, R0, -R24.reuse ;  /* 0x00000000ed9c7223 */ /* 0x100fe20000010818 */
[----:B------:R-:W-:Y:S01]  /*117a0*/  FMNMX.FTZ R8, R157, R8, !PT ;  /* 0x000000089d087209 */ /* 0x000fe20007810000 */
[----:B------:R-:W-:Y:S01]  /*117b0*/  FFMA.FTZ R158, R68, R0, -R24 ;  /* 0x00000000449e7223 */ /* 0x000fe20000010818 */
[----:B------:R-:W-:Y:S01]  /*117c0*/  FSEL R159, R46, -INF , P3 ;  /* 0xff8000002e9f7808 */ /* 0x000fe20001800000 */
[----:B------:R-:W-:Y:S01]  /*117d0*/  MUFU.EX2 R178, R178 ;  /* 0x000000b200b27308 */ /* 0x000fe20000000800 */
[----:B------:R-:W-:Y:S02]  /*117e0*/  FMNMX.FTZ R8, R43, R8, !PT ;  /* 0x000000082b087209 */ /* 0x000fe40007810000 */
[----:B------:R-:W-:-:S02]  /*117f0*/  ISETP.GT.AND P3, PT, R15, 0x30, PT ;  /* 0x000000300f00780c */ /* 0x000fc40003f64270 */
[----:B------:R-:W-:Y:S02]  /*11800*/  FMNMX.FTZ R8, R159, R8, !PT ;  /* 0x000000089f087209 */ /* 0x000fe40007810000 */
[----:B------:R-:W-:Y:S01]  /*11810*/  FSEL R169, R50, -INF , P3 ;  /* 0xff80000032a97808 */ /* 0x000fe20001800000 */
[----:B------:R-:W-:Y:S01]  /*11820*/  MUFU.EX2 R37, R37 ;  /* 0x0000002500257308 */ /* 0x000fe20000000800 */
[----:B------:R-:W-:Y:S02]  /*11830*/  FMNMX.FTZ R8, R47, R8, !PT ;  /* 0x000000082f087209 */ /* 0x000fe40007810000 */
[----:B------:R-:W-:Y:S02]  /*11840*/  ISETP.GT.AND P3, PT, R15, 0x38, PT ;  /* 0x000000380f00780c */ /* 0x000fe40003f64270 */
[----:B------:R-:W-:Y:S02]  /*11850*/  FMNMX.FTZ R8, R169, R8, !PT ;  /* 0x00000008a9087209 */ /* 0x000fe40007810000 */
[----:B------:R-:W-:Y:S01]  /*11860*/  FSEL R171, R54, -INF , P3 ;  /* 0xff80000036ab7808 */ /* 0x000fe20001800000 */
[----:B------:R-:W-:Y:S01]  /*11870*/  MUFU.EX2 R172, R172 ;  /* 0x000000ac00ac7308 */ /* 0x000fe20000000800 */
[----:B------:R-:W-:-:S02]  /*11880*/  FMNMX.FTZ R8, R51, R8, !PT ;  /* 0x0000000833087209 */ /* 0x000fc40007810000 */
[----:B------:R-:W-:Y:S02]  /*11890*/  ISETP.GT.AND P3, PT, R15, 0x40, PT ;  /* 0x000000400f00780c */ /* 0x000fe40003f64270 */
[----:B------:R-:W-:Y:S02]  /*118a0*/  FMNMX.FTZ R8, R171, R8, !PT ;  /* 0x00000008ab087209 */ /* 0x000fe40007810000 */
[----:B------:R-:W-:Y:S01]  /*118b0*/  FSEL R173, R58, -INF , P3 ;  /* 0xff8000003aad7808 */ /* 0x000fe20001800000 */
[----:B------:R-:W-:Y:S01]  /*118c0*/  MUFU.EX2 R41, R41 ;  /* 0x0000002900297308 */ /* 0x000fe20000000800 */
[----:B------:R-:W-:Y:S02]  /*118d0*/  FMNMX.FTZ R8, R55, R8, !PT ;  /* 0x0000000837087209 */ /* 0x000fe40007810000 */
[----:B------:R-:W-:Y:S02]  /*118e0*/  ISETP.GT.AND P3, PT, R15, 0x48, PT ;  /* 0x000000480f00780c */ /* 0x000fe40003f64270 */
[----:B------:R-:W-:-:S02]  /*118f0*/  FMNMX.FTZ R8, R173, R8, !PT ;  /* 0x00000008ad087209 */ /* 0x000fc40007810000 */
        /* <DEDUP_REMOVED lines=32> */
[----:B------:R-:W-:-:S04]  /*11b00*/  FMNMX.FTZ R15, R83, R8, !PT ;  /* 0x00000008530f7209 */ /* 0x000fc80007810000 */
[----:B------:R-:W-:Y:S01]  /*11b10*/  FMNMX.FTZ R8, R86, R15, !PT ;  /* 0x0000000f56087209 */ /* 0x000fe20007810000 */
[-CC-:B------:R-:W-:Y:S01]  /*11b20*/  FFMA.FTZ R15, R61, R0.reuse, -R24.reuse ;  /* 0x000000003d0f7223 */ /* 0x180fe20000010818 */
[-CC-:B------:R-:W-:Y:S01]  /*11b30*/  FFMA.FTZ R61, R65, R0.reuse, -R24.reuse ;  /* 0x00000000413d7223 */ /* 0x180fe20000010818 */
[--C-:B------:R-:W-:Y:S01]  /*11b40*/  FFMA.FTZ R65, R69, R0, -R24.reuse ;  /* 0x0000000045417223 */ /* 0x100fe20000010818 */
[----:B------:R-:W-:Y:S01]  /*11b50*/  FMNMX.FTZ R8, R87, R8, !PT ;  /* 0x0000000857087209 */ /* 0x000fe20007810000 */
[-CC-:B------:R-:W-:Y:S01]  /*11b60*/  FFMA.FTZ R69, R73, R0.reuse, -R24.reuse ;  /* 0x0000000049457223 */ /* 0x180fe20000010818 */
[-CC-:B------:R-:W-:Y:S01]  /*11b70*/  FFMA.FTZ R73, R77, R0.reuse, -R24.reuse ;  /* 0x000000004d497223 */ /* 0x180fe20000010818 */
[----:B------:R-:W-:Y:S01]  /*11b80*/  FFMA.FTZ R77, R81, R0, -R24 ;  /* 0x00000000514d7223 */ /* 0x000fe20000010818 */
[----:B------:R-:W-:Y:S01]  /*11b90*/  FSEL R81, R7, RZ, P2 ;  /* 0x000000ff07517208 */ /* 0x000fe20001000000 */
[----:B------:R-:W0:Y:S01]  /*11ba0*/  SHFL.BFLY PT, R21, R8, 0x2, 0x1f ;  /* 0x0c401f0008157f89 */ /* 0x000e2200000e0000 */
[----:B------:R-:W-:Y:S08]  /*11bb0*/  MUFU.EX2 R57, R57 ;  /* 0x0000003900397308 */ /* 0x000ff00000000800 */
[----:B------:R-:W-:Y:S08]  /*11bc0*/  MUFU.EX2 R154, R154 ;  /* 0x0000009a009a7308 */ /* 0x000ff00000000800 */
[----:B------:R-:W-:Y:S01]  /*11bd0*/  MUFU.EX2 R15, R15 ;  /* 0x0000000f000f7308 */ /* 0x000fe20000000800 */
[----:B0-----:R-:W-:-:S07]  /*11be0*/  FMNMX.FTZ R34, R8, R21, !PT ;  /* 0x0000001508227209 */ /* 0x001fce0007810000 */
[----:B------:R-:W-:Y:S01]  /*11bf0*/  MUFU.EX2 R156, R156 ;  /* 0x0000009c009c7308 */ /* 0x000fe20000000800 */
[----:B------:R-:W0:Y:S07]  /*11c00*/  SHFL.BFLY PT, R21, R34, 0x1, 0x1f ;  /* 0x0c201f0022157f89 */ /* 0x000e2e00000e0000 */
[----:B------:R-:W-:Y:S08]  /*11c10*/  MUFU.EX2 R61, R61 ;  /* 0x0000003d003d7308 */ /* 0x000ff00000000800 */
[----:B------:R-:W-:Y:S08]  /*11c20*/  MUFU.EX2 R158, R158 ;  /* 0x0000009e009e7308 */ /* 0x000ff00000000800 */
[----:B------:R-:W-:Y:S01]  /*11c30*/  MUFU.EX2 R65, R65 ;  /* 0x0000004100417308 */ /* 0x000fe20000000800 */
[----:B0-----:R-:W-:Y:S01]  /*11c40*/  FMNMX.FTZ R8, R34, R21, !PT ;  /* 0x0000001522087209 */ /* 0x001fe20007810000 */
[----:B------:R-:W-:-:S03]  /*11c50*/  IMAD.MOV.U32 R21, RZ, RZ, 0x40000040 ;  /* 0x40000040ff157424 */ /* 0x000fc600078e00ff */
[C---:B------:R-:W-:Y:S01]  /*11c60*/  FSETP.NEU.FTZ.AND P2, PT, R8.reuse, -INF , PT ;  /* 0xff8000000800780b */ /* 0x040fe20003f5d000 */
[CC--:B------:R-:W-:Y:S01]  /*11c70*/  FMUL.FTZ R46, R8.reuse, R0.reuse ;  /* 0x00000000082e7220 */ /* 0x0c0fe20000410000 */
[----:B------:R-:W-:Y:S01]  /*11c80*/  R2UR UR7, R21 ;  /* 0x00000000150772ca */ /* 0x000fe200000e0000 */
[----:B------:R-:W-:Y:S01]  /*11c90*/  FADD.FTZ R21, -R81, R12 ;  /* 0x0000000c51157221 */ /* 0x000fe20000010100 */
[----:B------:R-:W-:Y:S01]  /*11ca0*/  FSEL R20, R8, RZ, P2 ;  /* 0x000000ff08147208 */ /* 0x000fe20001000000 */
[----:B------:R-:W-:Y:S01]  /*11cb0*/  MUFU.EX2 R81, R153 ;  /* 0x0000009900517308 */ /* 0x000fe20000000800 */
[----:B------:R-:W-:Y:S01]  /*11cc0*/  FSEL R46, R46, RZ, P2 ;  /* 0x000000ff2e2e7208 */ /* 0x000fe20001000000 */
[----:B------:R-:W-:Y:S01]  /*11cd0*/  FMUL.FTZ R12, R21, R0 ;  /* 0x00000000150c7220 */ /* 0x000fe20000410000 */
[----:B------:R-:W-:Y:S02]  /*11ce0*/  IMAD.MOV.U32 R21, RZ, RZ, 0x40000040 ;  /* 0x40000040ff157424 */ /* 0x000fe400078e00ff */
[----:B------:R-:W-:Y:S01]  /*11cf0*/  FADD.FTZ R11, -R20, R11 ;  /* 0x0000000b140b7221 */ /* 0x000fe20000010100 */
[----:B------:R-:W-:-:S02]  /*11d00*/  VIADD R20, R6, 0x380 ;  /* 0x0000038006147836 */ /* 0x000fc40000000000 */
[-CC-:B------:R-:W-:Y:S01]  /*11d10*/  FFMA.FTZ R24, R26, R0.reuse, -R46.reuse ;  /* 0x000000001a187223 */ /* 0x180fe2000001082e */
[-CC-:B------:R-:W-:Y:S01]  /*11d20*/  FFMA.FTZ R40, R43, R0.reuse, -R46.reuse ;  /* 0x000000002b287223 */ /* 0x180fe2000001082e */
[----:B------:R-:W0:Y:S01]  /*11d30*/  MUFU.EX2 R12, R12 ;  /* 0x0000000c000c7308 */ /* 0x000e220000000800 */
[-C--:B------:R-:W-:Y:S01]  /*11d40*/  FMUL.FTZ R11, R11, R0.reuse ;  /* 0x000000000b0b7220 */ /* 0x080fe20000410000 */
[----:B------:R-:W-:Y:S01]  /*11d50*/  HGMMA.64x128x16.F32 R88, R160, gdesc[UR4].tnspB, R88, gsb0 ;  /* 0x41e00004a0587df0 */ /* 0x000fe20008000858 */
[----:B------:R-:W-:Y:S01]  /*11d60*/  R2UR UR6, R20 ;  /* 0x00000000140672ca */ /* 0x000fe200000e0000 */
[-CC-:B------:R-:W-:Y:S01]  /*11d70*/  FFMA.FTZ R27, R27, R0.reuse, -R46.reuse ;  /* 0x000000001b1b7223 */ /* 0x180fe2000001082e */
[----:B------:R-:W-:Y:S01]  /*11d80*/  R2UR UR7, R21 ;  /* 0x00000000150772ca */ /* 0x000fe200000e0000 */
        /* <DEDUP_REMOVED lines=11> */
[----:B0-----:R-:W-:Y:S01]  /*11e40*/  FFMA.FTZ R43, R12, R4, R85 ;  /* 0x000000040c2b7223 */ /* 0x001fe20000010055 */
[-CC-:B------:R-:W-:Y:S01]  /*11e50*/  FFMA.FTZ R169, R169, R0.reuse, -R46.reuse ;  /* 0x00000000a9a97223 */ /* 0x180fe2000001082e */
[-CC-:B------:R-:W-:Y:S01]  /*11e60*/  FFMA.FTZ R44, R51, R0.reuse, -R46.reuse ;  /* 0x00000000332c7223 */ /* 0x180fe2000001082e */
[-CC-:B------:R-:W-:Y:S01]  /*11e70*/  FFMA.FTZ R171, R171, R0.reuse, -R46.reuse ;  /* 0x00000000abab7223 */ /* 0x180fe2000001082e */
[----:B------:R-:W-:Y:S01]  /*11e80*/  FADD.FTZ R43, R180, R43 ;  /* 0x0000002bb42b7221 */ /* 0x000fe20000010000 */
[-CC-:B------:R-:W-:Y:S01]  /*11e90*/  FFMA.FTZ R6, R55, R0.reuse, -R46.reuse ;  /* 0x0000000037067223 */ /* 0x180fe2000001082e */
[----:B------:R-:W-:Y:S01]  /*11ea0*/  FFMA.FTZ R153, R173, R0, -R46 ;  /* 0x00000000ad997223 */ /* 0x000fe2000001082e */
[----:B------:R-:W0:Y:S01]  /*11eb0*/  MUFU.EX2 R27, R27 ;  /* 0x0000001b001b7308 */ /* 0x000e220000000800 */
[----:B------:R-:W-:Y:S01]  /*11ec0*/  FADD.FTZ R4, R182, R43 ;  /* 0x0000002bb6047221 */ /* 0x000fe20000010000 */
[----:B------:R-:W-:-:S02]  /*11ed0*/  @!P1 IMAD R43, R185, 0x8, R2 ;  /* 0x00000008b92b9824 */ /* 0x000fc400078e0202 */
[-CC-:B------:R-:W-:Y:S01]  /*11ee0*/  FFMA.FTZ R20, R59, R0.reuse, -R46.reuse ;  /* 0x000000003b147223 */ /* 0x180fe2000001082e */
[-C--:B------:R-:W-:Y:S01]  /*11ef0*/  FFMA.FTZ R155, R175, R0.reuse, -R46 ;  /* 0x00000000af9b7223 */ /* 0x080fe2000001082e */
[----:B------:R-:W-:Y:S01]  /*11f00*/  FADD.FTZ R21, R9, R4 ;  /* 0x0000000409157221 */ /* 0x000fe20000010000 */
[----:B------:R-:W-:Y:S01]  /*11f10*/  IADD3 R4, -R194, 0xb, RZ ;  /* 0x0000000bc2047810 */ /* 0x000fe20007ffe1ff */
[-CC-:B------:R-:W-:Y:S01]  /*11f20*/  FFMA.FTZ R157, R177, R0.reuse, -R46.reuse ;  /* 0x00000000b19d7223 */ /* 0x180fe2000001082e */
[----:B------:R-:W2:Y:S01]  /*11f30*/  MUFU.EX2 R25, R25 ;  /* 0x0000001900197308 */ /* 0x000ea20000000800 */
[----:B------:R-:W-:Y:S01]  /*11f40*/  FADD.FTZ R48, R176, R21 ;  /* 0x00000015b0307221 */ /* 0x000fe20000010000 */
[-CC-:B------:R-:W-:Y:S01]  /*11f50*/  FFMA.FTZ R159, R179, R0.reuse, -R46.reuse ;  /* 0x00000000b39f7223 */ /* 0x180fe2000001082e */
[-CC-:B------:R-:W-:Y:S01]  /*11f60*/  FFMA.FTZ R75, R75, R0.reuse, -R46.reuse ;  /* 0x000000004b4b7223 */ /* 0x180fe2000001082e */
[-C--:B------:R-:W-:Y:S01]  /*11f70*/  FFMA.FTZ R79, R79, R0.reuse, -R46 ;  /* 0x000000004f4f7223 */ /* 0x080fe2000001082e */
[----:B------:R-:W-:Y:S01]  /*11f80*/  FADD.FTZ R21, R29, R48 ;  /* 0x000000301d157221 */ /* 0x000fe20000010000 */
[----:B-1----:R-:W-:Y:S01]  /*11f90*/  FFMA.FTZ R48, R11, R3, R24 ;  /* 0x000000030b307223 */ /* 0x002fe20000010018 */
[-C--:B------:R-:W-:Y:S01]  /*11fa0*/  FFMA.FTZ R183, R183, R0.reuse, -R46 ;  /* 0x00000000b7b77223 */ /* 0x080fe2000001082e */
[----:B------:R-:W1:Y:S01]  /*11fb0*/  MUFU.EX2 R26, R26 ;  /* 0x0000001a001a7308 */ /* 0x000e620000000800 */
[----:B------:R-:W-:Y:S01]  /*11fc0*/  FADD.FTZ R52, R178, R21 ;  /* 0x00000015b2347221 */ /* 0x000fe20000010000 */
[----:B0-----:R-:W-:Y:S01]  /*11fd0*/  FADD.FTZ R50, R27, R48 ;  /* 0x000000301b327221 */ /* 0x001fe20000010000 */
[-CC-:B------:R-:W-:Y:S01]  /*11fe0*/  FFMA.FTZ R48, R63, R0.reuse, -R46.reuse ;  /* 0x000000003f307223 */ /* 0x180fe2000001082e */
[-C--:B------:R-:W-:Y:S01]  /*11ff0*/  FFMA.FTZ R83, R83, R0.reuse, -R46 ;  /* 0x0000000053537223 */ /* 0x080fe2000001082e */
[----:B------:R-:W-:Y:S01]  /*12000*/  FADD.FTZ R3, R37, R52 ;  /* 0x0000003425037221 */ /* 0x000fe20000010000 */
[-CC-:B------:R-:W-:Y:S01]  /*12010*/  FFMA.FTZ R86, R86, R0.reuse, -R46.reuse ;  /* 0x0000000056567223 */ /* 0x180fe2000001082e */
[----:B------:R-:W-:Y:S01]  /*12020*/  FFMA.FTZ R87, R87, R0, -R46 ;  /* 0x0000000057577223 */ /* 0x000fe2000001082e */
[----:B------:R-:W0:Y:S01]  /*12030*/  MUFU.EX2 R31, R31 ;  /* 0x0000001f001f7308 */ /* 0x000e220000000800 */
[----:B--2---:R-:W-:Y:S01]  /*12040*/  FADD.FTZ R21, R25, R50 ;  /* 0x0000003219157221 */ /* 0x004fe20000010000 */
[----:B------:R-:W-:Y:S01]  /*12050*/  FADD.FTZ R52, R172, R3 ;  /* 0x00000003ac347221 */ /* 0x000fe20000010000 */
[----:B------:R-:W-:-:S02]  /*12060*/  @!P1 IADD3 R3, R43, 0x28840, RZ ;  /* 0x000288402b039810 */ /* 0x000fc40007ffe0ff */
[----:B------:R-:W-:Y:S01]  /*12070*/  F2FP.F16.F32.PACK_AB R182, R9, R182 ;  /* 0x000000b609b6723e */ /* 0x000fe200000000ff */
[----:B------:R-:W-:Y:S01]  /*12080*/  FADD.FTZ R43, R41, R52 ;  /* 0x00000034292b7221 */ /* 0x000fe20000010000 */
[----:B------:R-:W-:Y:S01]  /*12090*/  @!P1 PRMT R3, RZ, 0x654, R3 ;  /* 0x00000654ff039816 */ /* 0x000fe20000000003 */
[----:B------:R-:W2:Y:S01]  /*120a0*/  MUFU.EX2 R36, R36 ;  /* 0x0000002400247308 */ /* 0x000ea20000000800 */
[----:B-1----:R-:W-:Y:S01]  /*120b0*/  FADD.FTZ R50, R26, R21 ;  /* 0x000000151a327221 */ /* 0x002fe20000010000 */
[C---:B------:R-:W-:Y:S01]  /*120c0*/  ISETP.GT.AND P2, PT, R13.reuse, R10, PT ;  /* 0x0000000a0d00720c */ /* 0x040fe20003f44270 */
[----:B------:R-:W-:Y:S01]  /*120d0*/  VIADD R13, R13, 0xffffffff ;  /* 0xffffffff0d0d7836 */ /* 0x000fe20000000000 */
[----:B------:R-:W-:Y:S02]  /*120e0*/  F2FP.F16.F32.PACK_AB R180, R180, R85 ;  /* 0x00000055b4b4723e */ /* 0x000fe400000000ff */
[----:B------:R-:W-:Y:S02]  /*120f0*/  F2FP.F16.F32.PACK_AB R176, R29, R176 ;  /* 0x000000b01db0723e */ /* 0x000fe400000000ff */
[----:B------:R-:W-:Y:S01]  /*12100*/  MUFU.EX2 R33, R33 ;  /* 0x0000002100217308 */ /* 0x000fe20000000800 */
[----:B0-----:R-:W-:Y:S01]  /*12110*/  FADD.FTZ R21, R31, R50 ;  /* 0x000000321f157221 */ /* 0x001fe20000010000 */
[----:B------:R-:W-:Y:S01]  /*12120*/  FADD.FTZ R50, R174, R43 ;  /* 0x0000002bae327221 */ /* 0x000fe20000010000 */
[----:B------:R-:W-:-:S02]  /*12130*/  @!P1 IMAD R43, R14, 0x8, R2 ;  /* 0x000000080e2b9824 */ /* 0x000fc400078e0202 */
[----:B------:R-:W-:Y:S01]  /*12140*/  FFMA.FTZ R14, R67, R0, -R46 ;  /* 0x00000000430e7223 */ /* 0x000fe2000001082e */
[----:B------:R-:W-:Y:S01]  /*12150*/  F2FP.F16.F32.PACK_AB R178, R37, R178 ;  /* 0x000000b225b2723e */ /* 0x000fe200000000ff */
[----:B------:R-:W-:Y:S01]  /*12160*/  @!P1 VIADD R43, R43, 0x28860 ;  /* 0x000288602b2b9836 */ /* 0x000fe20000000000 */
[----:B------:R-:W0:Y:S01]  /*12170*/  MUFU.EX2 R38, R38 ;  /* 0x0000002600267308 */ /* 0x000e220000000800 */
[----:B------:R-:W-:Y:S02]  /*12180*/  F2FP.F16.F32.PACK_AB R172, R41, R172 ;  /* 0x000000ac29ac723e */ /* 0x000fe400000000ff */
[----:B------:R-:W-:Y:S02]  /*12190*/  F2FP.F16.F32.PACK_AB R174, R45, R174 ;  /* 0x000000ae2dae723e */ /* 0x000fe400000000ff */
[----:B------:R-:W-:Y:S02]  /*121a0*/  @!P1 PRMT R43, RZ, 0x654, R43 ;  /* 0x00000654ff2b9816 */ /* 0x000fe4000000002b */
[----:B--2---:R-:W-:Y:S01]  /*121b0*/  F2FP.F16.F32.PACK_AB R177, R36, R31 ;  /* 0x0000001f24b1723e */ /* 0x004fe200000000ff */
[----:B------:R-:W-:Y:S08]  /*121c0*/  MUFU.EX2 R35, R35 ;  /* 0x0000002300237308 */ /* 0x000ff00000000800 */
[----:B------:R-:W1:Y:S01]  /*121d0*/  MUFU.EX2 R40, R40 ;  /* 0x0000002800287308 */ /* 0x000e620000000800 */
[----:B0-----:R-:W-:-:S07]  /*121e0*/  F2FP.F16.F32.PACK_AB R179, R38, R33 ;  /* 0x0000002126b3723e */ /* 0x001fce00000000ff */
[----:B------:R-:W-:Y:S08]  /*121f0*/  MUFU.EX2 R39, R39 ;  /* 0x0000002700277308 */ /* 0x000ff00000000800 */
[----:B------:R-:W0:Y:S01]  /*12200*/  MUFU.EX2 R42, R42 ;  /* 0x0000002a002a7308 */ /* 0x000e220000000800 */
[----:B-1----:R-:W-:-:S07]  /*12210*/  F2FP.F16.F32.PACK_AB R173, R40, R35 ;  /* 0x0000002328ad723e */ /* 0x002fce00000000ff */
[----:B------:R-:W-:Y:S08]  /*12220*/  MUFU.EX2 R169, R169 ;  /* 0x000000a900a97308 */ /* 0x000ff00000000800 */
[----:B------:R-:W-:Y:S01]  /*12230*/  MUFU.EX2 R44, R44 ;  /* 0x0000002c002c7308 */ /* 0x000fe20000000800 */
[----:B0-----:R-:W-:-:S07]  /*12240*/  F2FP.F16.F32.PACK_AB R175, R42, R39 ;  /* 0x000000272aaf723e */ /* 0x001fce00000000ff */
[----:B------:R-:W-:Y:S08]  /*12250*/  MUFU.EX2 R171, R171 ;  /* 0x000000ab00ab7308 */ /* 0x000ff00000000800 */
[----:B------:R-:W-:Y:S01]  /*12260*/  MUFU.EX2 R6, R6 ;  /* 0x0000000600067308 */ /* 0x000fe20000000800 */
[----:B------:R-:W-:Y:S02]  /*12270*/  WARPGROUP.DEPBAR.LE gsb0, 0x0 ;  /* 0x00008000000079c5 */ /* 0x000fe40000010000 */
[----:B------:R-:W-:-:S05]  /*12280*/  WARPGROUP.ARRIVE ;  /* 0x00000000000079c5 */ /* 0x000fca0000000000 */
[----:B------:R-:W-:Y:S01]  /*12290*/  MUFU.EX2 R153, R153 ;  /* 0x0000009900997308 */ /* 0x000fe20000000800 */
[-CC-:B------:R-:W-:Y:S01]  /*122a0*/  FFMA.FTZ R161, R181, R0.reuse, -R46.reuse ;  /* 0x00000000b5a17223 */ /* 0x180fe2000001082e */
[----:B------:R-:W-:Y:S01]  /*122b0*/  FFMA.FTZ R163, R78, R0, -R46 ;  /* 0x000000004ea37223 */ /* 0x000fe2000001082e */
[----:B------:R-:W-:Y:S01]  /*122c0*/  F2FP.F16.F32.PACK_AB R181, R27, R24 ;  /* 0x000000181bb5723e */ /* 0x000fe200000000ff */
[----:B------:R-:W-:Y:S04]  /*122d0*/  HGMMA.64x128x16.F32 R88, R164, gdesc[UR4].tnspB, R88, gsb0 ;  /* 0x41e00004a4587df0 */ /* 0x000fe80008000858 */
        /* <DEDUP_REMOVED lines=10> */
[----:B------:R-:W-:Y:S01]  /*12380*/  MUFU.EX2 R163, R163 ;  /* 0x000000a300a37308 */ /* 0x000fe20000000800 */
[----:B0-----:R-:W-:-:S07]  /*12390*/  F2FP.F16.F32.PACK_AB R160, R69, R28 ;  /* 0x0000001c45a0723e */ /* 0x001fce00000000ff */
[----:B------:R-:W0:Y:S08]  /*123a0*/  MUFU.EX2 R73, R73 ;  /* 0x0000004900497308 */ /* 0x000e300000000800 */
[----:B------:R-:W-:Y:S08]  /*123b0*/  MUFU.EX2 R79, R79 ;  /* 0x0000004f004f7308 */ /* 0x000ff00000000800 */
[----:B------:R-:W1:Y:S01]  /*123c0*/  MUFU.EX2 R32, R32 ;  /* 0x0000002000207308 */ /* 0x000e620000000800 */
[----:B0-----:R-:W-:-:S07]  /*123d0*/  F2FP.F16.F32.PACK_AB R162, R73, R30 ;  /* 0x0000001e49a2723e */ /* 0x001fce00000000ff */
[----:B------:R-:W0:Y:S08]  /*123e0*/  MUFU.EX2 R77, R77 ;  /* 0x0000004d004d7308 */ /* 0x000e300000000800 */
        /* <DEDUP_REMOVED lines=8> */
[----:B------:R-:W-:Y:S01]  /*12470*/  FADD.FTZ R21, R45, R50 ;  /* 0x000000322d157221 */ /* 0x000fe20000010000 */
[-C--:B------:R-:W-:Y:S01]  /*12480*/  FMUL.FTZ R88, R88, R12.reuse ;  /* 0x0000000c58587220 */ /* 0x080fe20000410000 */
[-C--:B------:R-:W-:Y:S01]  /*12490*/  FMUL.FTZ R89, R89, R12.reuse ;  /* 0x0000000c59597220 */ /* 0x080fe20000410000 */
[-C--:B------:R-:W-:Y:S01]  /*124a0*/  FMUL.FTZ R92, R92, R12.reuse ;  /* 0x0000000c5c5c7220 */ /* 0x080fe20000410000 */
[----:B------:R-:W-:Y:S01]  /*124b0*/  FADD.FTZ R50, R168, R21 ;  /* 0x00000015a8327221 */ /* 0x000fe20000010000 */
[----:B---3--:R-:W-:Y:S01]  /*124c0*/  FADD.FTZ R3, R33, R4 ;  /* 0x0000000421037221 */ /* 0x008fe20000010000 */
[----:B------:R-:W-:Y:S01]  /*124d0*/  MUFU.EX2 R167, R86 ;  /* 0x0000005600a77308 */ /* 0x000fe20000000800 */
        /* <DEDUP_REMOVED lines=12> */
[-C--:B------:R-:W-:Y:S01]  /*125a0*/  FMUL.FTZ R101, R101, R12.reuse ;  /* 0x0000000c65657220 */ /* 0x080fe20000410000 */
[----:B------:R-:W-:Y:S01]  /*125b0*/  FADD.FTZ R52, R152, R21 ;  /* 0x0000001598347221 */ /* 0x000fe20000010000 */
[----:B------:R-:W-:Y:S01]  /*125c0*/  FADD.FTZ R3, R39, R4 ;  /* 0x0000000427037221 */ /* 0x000fe20000010000 */
[----:B------:R-:W-:Y:S01]  /*125d0*/  MUFU.EX2 R46, R75 ;  /* 0x0000004b002e7308 */ /* 0x000fe20000000800 */
[-C--:B------:R-:W-:Y:S01]  /*125e0*/  FMUL.FTZ R104, R104, R12.reuse ;  /* 0x0000000c68687220 */ /* 0x080fe20000410000 */
[----:B------:R-:W-:Y:S01]  /*125f0*/  FADD.FTZ R21, R57, R52 ;  /* 0x0000003439157221 */ /* 0x000fe20000010000 */
[----:B------:R-:W-:Y:S01]  /*12600*/  FADD.FTZ R4, R42, R3 ;  /* 0x000000032a047221 */ /* 0x000fe20000010000 */
[-C--:B------:R-:W-:Y:S01]  /*12610*/  FMUL.FTZ R105, R105, R12.reuse ;  /* 0x0000000c69697220 */ /* 0x080fe20000410000 */
[----:B------:R-:W-:Y:S01]  /*12620*/  FMUL.FTZ R108, R108, R12 ;  /* 0x0000000c6c6c7220 */ /* 0x000fe20000410000 */
[----:B------:R-:W-:Y:S01]  /*12630*/  FADD.FTZ R52, R154, R21 ;  /* 0x000000159a347221 */ /* 0x000fe20000010000 */
[----:B------:R-:W-:Y:S01]  /*12640*/  FADD.FTZ R3, R169, R4 ;  /* 0x00000004a9037221 */ /* 0x000fe20000010000 */
[----:B------:R-:W3:Y:S01]  /*12650*/  MUFU.EX2 R50, R50 ;  /* 0x0000003200327308 */ /* 0x000ee20000000800 */
[C---:B------:R-:W-:Y:S01]  /*12660*/  F2FP.F16.F32.PACK_AB R154, R15.reuse, R154 ;  /* 0x0000009a0f9a723e */ /* 0x040fe200000000ff */
        /* <DEDUP_REMOVED lines=36> */
[----:B-1----:R-:W-:Y:S01]  /*128b0*/  FADD.FTZ R52, R32, R9 ;  /* 0x0000000920347221 */ /* 0x002fe20000010000 */
[----:B------:R-:W-:Y:S01]  /*128c0*/  FADD.FTZ R3, R159, R4 ;  /* 0x000000049f037221 */ /* 0x000fe20000010000 */
[-C--:B------:R-:W-:Y:S01]  /*128d0*/  FMUL.FTZ R144, R144, R12.reuse ;  /* 0x0000000c90907220 */ /* 0x080fe20000410000 */
[-C--:B------:R-:W-:Y:S01]  /*128e0*/  FMUL.FTZ R145, R145, R12.reuse ;  /* 0x0000000c91917220 */ /* 0x080fe20000410000 */
[----:B0-----:R-:W-:Y:S01]  /*128f0*/  FADD.FTZ R9, R77, R52 ;  /* 0x000000344d097221 */ /* 0x001fe20000010000 */
[----:B---3--:R-:W-:Y:S01]  /*12900*/  FADD.FTZ R4, R50, R3 ;  /* 0x0000000332047221 */ /* 0x008fe20000010000 */
[-C--:B------:R-:W-:Y:S01]  /*12910*/  FMUL.FTZ R148, R148, R12.reuse ;  /* 0x0000000c94947220 */ /* 0x080fe20000410000 */
[----:B------:R-:W-:Y:S01]  /*12920*/  FMUL.FTZ R149, R149, R12 ;  /* 0x0000000c95957220 */ /* 0x000fe20000410000 */
        /* <DEDUP_REMOVED lines=43> */
[----:B------:R-:W-:Y:S01]  /*12be0*/  FADD.FTZ R3, R87, R28 ;  /* 0x0000001c57037221 */ /* 0x000fe20000010000 */
[----:B------:R-:W-:Y:S01]  /*12bf0*/  F2FP.F16.F32.PACK_AB R152, R57, R152 ;  /* 0x000000983998723e */ /* 0x000fe200000000ff */
[----:B------:R-:W-:Y:S01]  /*12c00*/  IMAD.MOV.U32 R15, RZ, RZ, R190 ;  /* 0x000000ffff0f7224 */ /* 0x000fe200078e00be */
        /* <DEDUP_REMOVED lines=16> */
[----:B------:R-:W-:Y:S01]  /*12d10*/  MOV R14, R185 ;  /* 0x000000b9000e7202 */ /* 0x000fe20000000f00 */
[----:B--2---:R-:W-:Y:S06]  /*12d20*/  @P2 BRA `(.L_x_2419) ;  /* 0xffffffd400582947 */ /* 0x004fec000383ffff */
.L_x_2409:
[----:B------:R-:W-:-:S13]  /*12d30*/  ISETP.GE.AND P2, PT, R13, RZ, PT ;  /* 0x000000ff0d00720c */ /* 0x000fda0003f46270 */
[----:B------:R-:W-:Y:S05]  /*12d40*/  @!P2 BRA `(.L_x_2420) ;  /* 0x000000200084a947 */ /* 0x000fea0003800000 */
[----:B------:R-:W-:Y:S01]  /*12d50*/  IMAD.MOV.U32 R10, RZ, RZ, R8 ;  /* 0x000000ffff0a7224 */ /* 0x000fe200078e0008 */
[----:B------:R-:W-:Y:S01]  /*12d60*/  MOV R14, R190 ;  /* 0x000000be000e7202 */ /* 0x000fe20000000f00 */
[----:B------:R-:W-:Y:S02]  /*12d70*/  IMAD.MOV.U32 R12, RZ, RZ, R7 ;  /* 0x000000ffff0c7224 */ /* 0x000fe400078e0007 */
[----:B------:R-:W-:-:S07]  /*12d80*/  IMAD.MOV.U32 R11, RZ, RZ, R185 ;  /* 0x000000ffff0b7224 */ /* 0x000fce00078e00b9 */
.L_x_2430:
        /* <DEDUP_REMOVED lines=10> */
.L_x_2422:
[----:B------:R-:W-:Y:S01]  /*12e30*/  IMAD R0, R185, 0x8, R2 ;  /* 0x00000008b9007824 */ /* 0x000fe200078e0202 */
[----:B------:R-:W-:-:S04]  /*12e40*/  SHF.L.U32 R7, R190, 0x1f, RZ ;  /* 0x0000001fbe077819 */ /* 0x000fc800000006ff */
[----:B------:R0:W1:Y:S01]  /*12e50*/  SYNCS.PHASECHK.TRANS64.TRYWAIT P3, [R0+URZ+0x28830], R7 ;  /* 0x02883007000075a7 */ /* 0x000062000806017f */
[----:B------:R-:W-:Y:S05]  /*12e60*/  @!P0 BRA `(.L_x_2423) ;  /* 0x0000000000048947 */ /* 0x000fea0003800000 */
[----:B------:R-:W-:Y:S01]  /*12e70*/  BPT.TRAP 0x1 ;  /* 0x000000040000795c */ /* 0x000fe20000300000 */
.L_x_2423:
[----:B------:R-:W-:Y:S04]  /*12e80*/  BSSY B0, `(.L_x_2421) ;  /* 0x0000004000007945 */ /* 0x000fe80003800000 */
[----:B-1----:R-:W-:Y:S05]  /*12e90*/  @P3 BRA `(.L_x_2424) ;  /* 0x0000000000083947 */ /* 0x002fea0003800000 */
[----:B------:R-:W1:Y:S02]  /*12ea0*/  SYNCS.PHASECHK.TRANS64.TRYWAIT P3, [R0+URZ+0x28830], R7 ;  /* 0x02883007000075a7 */ /* 0x000e64000806017f */
[----:B-1----:R-:W-:Y:S05]  /*12eb0*/  @!P3 BRA `(.L_x_2425) ;  /* 0x000000bc0030b947 */ /* 0x002fea0003800000 */
.L_x_2424:
[----:B------:R-:W-:Y:S05]  /*12ec0*/  BSYNC B0 ;  /* 0x0000000000007941 */ /* 0x000fea0003800000 */
.L_x_2421:
        /* <DEDUP_REMOVED lines=64> */
.L_x_2427:
[----:B------:R-:W-:Y:S01]  /*132d0*/  SHF.L.U32 R0, R14, 0x1f, RZ ;  /* 0x0000001f0e007819 */ /* 0x000fe200000006ff */
[----:B------:R-:W-:-:S04]  /*132e0*/  IMAD R7, R11, 0x8, R2 ;  /* 0x000000080b077824 */ /* 0x000fc800078e0202 */
[----:B------:R0:W1:Y:S01]  /*132f0*/  SYNCS.PHASECHK.TRANS64.TRYWAIT P2, [R7+URZ+0x28850], R0 ;  /* 0x02885000070075a7 */ /* 0x000062000804017f */
[----:B------:R-:W-:Y:S05]  /*13300*/  @!P0 BRA `(.L_x_2428) ;  /* 0x0000000000048947 */ /* 0x000fea0003800000 */
[----:B------:R-:W-:Y:S01]  /*13310*/  BPT.TRAP 0x1 ;  /* 0x000000040000795c */ /* 0x000fe20000300000 */
.L_x_2428:
[----:B-1----:R-:W-:Y:S05]  /*13320*/  @P2 BRA `(.L_x_2426) ;  /* 0x0000000000082947 */ /* 0x002fea0003800000 */
[----:B------:R-:W1:Y:S02]  /*13330*/  SYNCS.PHASECHK.TRANS64.TRYWAIT P2, [R7+URZ+0x28850], R0 ;  /* 0x02885000070075a7 */ /* 0x000e64000804017f */
[----:B-1----:R-:W-:Y:S05]  /*13340*/  @!P2 BRA `(.L_x_2429) ;  /* 0x000000b80020a947 */ /* 0x002fea0003800000 */
.L_x_2426:
[----:B01----:R-:W-:Y:S01]  /*13350*/  VIADD R0, R2, 0x400 ;  /* 0x0000040002007836 */ /* 0x003fe20000000000 */
[----:B------:R-:W-:Y:S05]  /*13360*/  WARPSYNC.ALL ;  /* 0x0000000000007948 */ /* 0x000fea0003800000 */
[----:B------:R-:W-:Y:S01]  /*13370*/  SHF.R.U32.HI R0, RZ, 0x4, R0 ;  /* 0x00000004ff007819 */ /* 0x000fe20000011600 */
[----:B------:R-:W-:Y:S01]  /*13380*/  IMAD.MOV.U32 R7, RZ, RZ, 0x40000040 ;  /* 0x40000040ff077424 */ /* 0x000fe200078e00ff */
[----:B------:R-:W-:Y:S01]  /*13390*/  WARPGROUP.ARRIVE ;  /* 0x00000000000079c5 */ /* 0x000fe20000000000 */
[----:B------:R-:W-:Y:S01]  /*133a0*/  IMAD.MOV.U32 R9, RZ, RZ, 0x40000040 ;  /* 0x40000040ff097424 */ /* 0x000fe200078e00ff */
[----:B------:R-:W-:-:S04]  /*133b0*/  LOP3.LUT R0, R0, 0x3fff, RZ, 0xc0, !PT ;  /* 0x00003fff00007812 */ /* 0x000fc800078ec0ff */
[----:B------:R-:W0:Y:S01]  /*133c0*/  S2R R193, SR_TID.X ;  /* 0x0000000000c17919 */ /* 0x000e220000002100 */
[----:B------:R-:W-:Y:S02]  /*133d0*/  R2UR UR7, R7 ;  /* 0x00000000070772ca */ /* 0x000fe400000e0000 */
[----:B------:R-:W-:Y:S02]  /*133e0*/  LOP3.LUT R0, R0, 0x4000000, RZ, 0xfc, !PT ;  /* 0x0400000000007812 */ /* 0x000fe400078efcff */
[C---:B------:R-:W-:Y:S01]  /*133f0*/  ISETP.GT.AND P2, PT, R13.reuse, RZ, PT ;  /* 0x000000ff0d00720c */ /* 0x040fe20003f44270 */
[----:B------:R-:W-:Y:S02]  /*13400*/  VIADD R13, R13, 0xffffffff ;  /* 0xffffffff0d0d7836 */ /* 0x000fe40000000000 */
[----:B------:R-:W-:Y:S01]  /*13410*/  IMAD R6, R11, 0x800, R0 ;  /* 0x000008000b067824 */ /* 0x000fe200078e0200 */
[----:B------:R-:W-:-:S04]  /*13420*/  FMNMX.FTZ R0, R24, R12, !PT ;  /* 0x0000000c18007209 */ /* 0x000fc80007810000 */
[C---:B------:R-:W-:Y:S02]  /*13430*/  R2UR UR6, R6.reuse ;  /* 0x00000000060672ca */ /* 0x040fe400000e0000 */
[----:B------:R-:W-:Y:S02]  /*13440*/  IADD3 R8, R6, 0x80, RZ ;  /* 0x0000008006087810 */ /* 0x000fe40007ffe0ff */
[----:B------:R-:W-:-:S04]  /*13450*/  FMNMX.FTZ R7, R25, R0, !PT ;  /* 0x0000000019077209 */ /* 0x000fc80007810000 */
[----:B------:R-:W-:-:S04]  /*13460*/  FMNMX.FTZ R0, R28, R7, !PT ;  /* 0x000000071c007209 */ /* 0x000fc80007810000 */
[----:B------:R-:W-:Y:S01]  /*13470*/  FMNMX.FTZ R7, R29, R0, !PT ;  /* 0x000000001d077209 */ /* 0x000fe20007810000 */
[----:B------:R-:W-:Y:S01]  /*13480*/  HGMMA.64x128x16.F32 R88, R180, gdesc[UR4].tnspB, R88, gsb0 ;  /* 0x41e00004b4587df0 */ /* 0x000fe20008000858 */
[----:B------:R-:W-:Y:S01]  /*13490*/  R2UR UR6, R8 ;  /* 0x00000000080672ca */ /* 0x000fe200000e0000 */
[----:B------:R-:W-:Y:S01]  /*134a0*/  VIADD R8, R6, 0x100 ;  /* 0x0000010006087836 */ /* 0x000fe20000000000 */
[----:B------:R-:W-:Y:S01]  /*134b0*/  R2UR UR7, R9 ;  /* 0x00000000090772ca */ /* 0x000fe200000e0000 */
[----:B------:R-:W-:Y:S01]  /*134c0*/  IMAD.MOV.U32 R9, RZ, RZ, 0x40000040 ;  /* 0x40000040ff097424 */ /* 0x000fe200078e00ff */
        /* <DEDUP_REMOVED lines=29> */
[----:B------:R-:W-:-:S06]  /*136a0*/  WARPGROUP.ARRIVE ;  /* 0x00000000000079c5 */ /* 0x000fcc0000000000 */
[----:B------:R-:W-:Y:S01]  /*136b0*/  HGMMA.64x128x16.F32 R88, R176, gdesc[UR4].tnspB, R88, gsb0 ;  /* 0x41e00004b0587df0 */ /* 0x000fe20008000858 */
[----:B------:R-:W-:Y:S01]  /*136c0*/  R2UR UR6, R8 ;  /* 0x00000000080672ca */ /* 0x000fe200000e0000 */
[----:B------:R-:W-:Y:S01]  /*136d0*/  VIADD R8, R6, 0x180 ;  /* 0x0000018006087836 */ /* 0x000fe20000000000 */
[----:B------:R-:W-:Y:S02]  /*136e0*/  R2UR UR7, R9 ;  /* 0x00000000090772ca */ /* 0x000fe400000e0000 */
[----:B------:R-:W-:Y:S01]  /*136f0*/  MOV R9, 0x40000040 ;  /* 0x4000004000097802 */ /* 0x000fe20000000f00 */
[----:B------:R-:W-:Y:S02]  /*13700*/  WARPGROUP.DEPBAR.LE gsb0, 0x0 ;  /* 0x00008000000079c5 */ /* 0x000fe40000010000 */
[----:B------:R-:W-:-:S08]  /*13710*/  WARPGROUP.ARRIVE ;  /* 0x00000000000079c5 */ /* 0x000fd00000000000 */
[----:B------:R-:W-:Y:S01]  /*13720*/  HGMMA.64x128x16.F32 R88, R172, gdesc[UR4].tnspB, R88, gsb0 ;  /* 0x41e00004ac587df0 */ /* 0x000fe20008000858 */
[----:B------:R-:W-:Y:S02]  /*13730*/  R2UR UR6, R8 ;  /* 0x00000000080672ca */ /* 0x000fe400000e0000 */
[----:B------:R-:W-:Y:S02]  /*13740*/  R2UR UR7, R9 ;  /* 0x00000000090772ca */ /* 0x000fe400000e0000 */
[----:B------:R-:W-:Y:S01]  /*13750*/  FMNMX.FTZ R8, R85, R0, !PT ;  /* 0x0000000055087209 */ /* 0x000fe20007810000 */
[----:B------:R-:W-:-:S04]  /*13760*/  IMAD.U32 R0, RZ, RZ, UR43 ;  /* 0x0000002bff007e24 */ /* 0x000fc8000f8e00ff */
[----:B------:R-:W0:Y:S02]  /*13770*/  SHFL.BFLY PT, R7, R8, 0x2, 0x1f ;  /* 0x0c401f0008077f89 */ /* 0x000e2400000e0000 */
[----:B0-----:R-:W-:Y:S01]  /*13780*/  FMNMX.FTZ R14, R8, R7, !PT ;  /* 0x00000007080e7209 */ /* 0x001fe20007810000 */
[----:B------:R-:W-:-:S04]  /*13790*/  VIADD R8, R6, 0x200 ;  /* 0x0000020006087836 */ /* 0x000fc80000000000 */
[----:B------:R-:W0:Y:S02]  /*137a0*/  SHFL.BFLY PT, R7, R14, 0x1, 0x1f ;  /* 0x0c201f000e077f89 */ /* 0x000e2400000e0000 */
[----:B0-----:R-:W-:-:S05]  /*137b0*/  FMNMX.FTZ R7, R14, R7, !PT ;  /* 0x000000070e077209 */ /* 0x001fca0007810000 */
[C---:B------:R-:W-:Y:S01]  /*137c0*/  FADD.FTZ R9, -R7.reuse, R12 ;  /* 0x0000000c07097221 */ /* 0x040fe20000010100 */
[----:B------:R-:W-:-:S03]  /*137d0*/  FMUL.FTZ R21, R7, R0 ;  /* 0x0000000007157220 */ /* 0x000fc60000410000 */
[-C--:B------:R-:W-:Y:S01]  /*137e0*/  FMUL.FTZ R15, R9, R0.reuse ;  /* 0x00000000090f7220 */ /* 0x080fe20000410000 */
[----:B------:R-:W-:Y:S02]  /*137f0*/  IMAD.MOV.U32 R9, RZ, RZ, 0x40000040 ;  /* 0x40000040ff097424 */ /* 0x000fe400078e00ff */
        /* <DEDUP_REMOVED lines=16> */
[----:B-1----:R-:W-:-:S07]  /*13900*/  F2FP.F16.F32.PACK_AB R180, R25, R180 ;  /* 0x000000b419b4723e */ /* 0x002fce00000000ff */
        /* <DEDUP_REMOVED lines=33> */
[----:B------:R-:W-:Y:S02]  /*13b20*/  FMNMX.FTZ R12, R62, R9, !PT ;  /* 0x000000093e0c7209 */ /* 0x000fe40007810000 */
[----:B------:R-:W-:Y:S01]  /*13b30*/  MOV R9, 0x40000040 ;  /* 0x4000004000097802 */ /* 0x000fe20000000f00 */
[----:B------:R-:W-:Y:S02]  /*13b40*/  WARPGROUP.DEPBAR.LE gsb0, 0x0 ;  /* 0x00008000000079c5 */ /* 0x000fe40000010000 */
[----:B------:R-:W-:Y:S01]  /*13b50*/  WARPGROUP.ARRIVE ;  /* 0x00000000000079c5 */ /* 0x000fe20000000000 */
[-CC-:B------:R-:W-:Y:S01]  /*13b60*/  FFMA.FTZ R168, R48, R0.reuse, -R21.reuse ;  /* 0x0000000030a87223 */ /* 0x180fe20000010815 */
[----:B------:R-:W-:-:S04]  /*13b70*/  FFMA.FTZ R170, R52, R0, -R21 ;  /* 0x0000000034aa7223 */ /* 0x000fc80000010815 */
[----:B------:R-:W-:Y:S01]  /*13b80*/  HGMMA.64x128x16.F32 R88, R152, gdesc[UR4].tnspB, R88, gsb0 ;  /* 0x41e0000498587df0 */ /* 0x000fe20008000858 */
[----:B------:R-:W-:Y:S01]  /*13b90*/  R2UR UR6, R8 ;  /* 0x00000000080672ca */ /* 0x000fe200000e0000 */
[----:B------:R-:W-:Y:S01]  /*13ba0*/  MUFU.EX2 R168, R168 ;  /* 0x000000a800a87308 */ /* 0x000fe20000000800 */
[----:B------:R-:W-:-:S07]  /*13bb0*/  R2UR UR7, R9 ;  /* 0x00000000090772ca */ /* 0x000fce00000e0000 */
[----:B------:R-:W-:Y:S01]  /*13bc0*/  MUFU.EX2 R170, R170 ;  /* 0x000000aa00aa7308 */ /* 0x000fe20000000800 */
[----:B------:R-:W-:Y:S02]  /*13bd0*/  WARPGROUP.DEPBAR.LE gsb0, 0x0 ;  /* 0x00008000000079c5 */ /* 0x000fe40000010000 */
[----:B------:R-:W-:Y:S01]  /*13be0*/  WARPGROUP.ARRIVE ;  /* 0x00000000000079c5 */ /* 0x000fe20000000000 */
[-CC-:B------:R-:W-:Y:S01]  /*13bf0*/  FFMA.FTZ R153, R33, R0.reuse, -R21.reuse ;  /* 0x0000000021997223 */ /* 0x180fe20000010815 */
[-CC-:B------:R-:W-:Y:S01]  /*13c00*/  FFMA.FTZ R33, R37, R0.reuse, -R21.reuse ;  /* 0x0000000025217223 */ /* 0x180fe20000010815 */
[-CC-:B------:R-:W-:Y:S01]  /*13c10*/  FFMA.FTZ R37, R41, R0.reuse, -R21.reuse ;  /* 0x0000000029257223 */ /* 0x180fe20000010815 */
[--C-:B------:R-:W-:Y:S01]  /*13c20*/  FFMA.FTZ R41, R49, R0, -R21.reuse ;  /* 0x0000000031297223 */ /* 0x100fe20000010815 */
[----:B------:R-:W-:Y:S01]  /*13c30*/  FMNMX.FTZ R49, R63, R12, !PT ;  /* 0x0000000c3f317209 */ /* 0x000fe20007810000 */
[----:B------:R-:W-:Y:S01]  /*13c40*/  HGMMA.64x128x16.F32 R88, R156, gdesc[UR4].tnspB, R88, gsb0 ;  /* 0x41e000049c587df0 */ /* 0x000fe20008000858 */
[-CC-:B------:R-:W-:Y:S01]  /*13c50*/  FFMA.FTZ R155, R57, R0.reuse, -R21.reuse ;  /* 0x00000000399b7223 */ /* 0x180fe20000010815 */
[-CC-:B------:R-:W-:Y:S01]  /*13c60*/  FFMA.FTZ R57, R65, R0.reuse, -R21.reuse ;  /* 0x0000000041397223 */ /* 0x180fe20000010815 */
[----:B------:R-:W-:Y:S01]  /*13c70*/  FMNMX.FTZ R8, R66, R49, !PT ;  /* 0x0000003142087209 */ /* 0x000fe20007810000 */
[-CC-:B------:R-:W-:Y:S01]  /*13c80*/  FFMA.FTZ R49, R53, R0.reuse, -R21.reuse ;  /* 0x0000000035317223 */ /* 0x180fe20000010815 */
[-CC-:B------:R-:W-:Y:S01]  /*13c90*/  FFMA.FTZ R53, R61, R0.reuse, -R21.reuse ;  /* 0x000000003d357223 */ /* 0x180fe20000010815 */
[--C-:B------:R-:W-:Y:S01]  /*13ca0*/  FFMA.FTZ R65, R69, R0, -R21.reuse ;  /* 0x0000000045417223 */ /* 0x100fe20000010815 */
[----:B------:R-:W-:Y:S01]  /*13cb0*/  FMNMX.FTZ R9, R67, R8, !PT ;  /* 0x0000000843097209 */ /* 0x000fe20007810000 */
[-CC-:B------:R-:W-:Y:S01]  /*13cc0*/  FFMA.FTZ R61, R73, R0.reuse, -R21.reuse ;  /* 0x00000000493d7223 */ /* 0x180fe20000010815 */
[-CC-:B------:R-:W-:Y:S01]  /*13cd0*/  FFMA.FTZ R152, R56, R0.reuse, -R21.reuse ;  /* 0x0000000038987223 */ /* 0x180fe20000010815 */
[-CC-:B------:R-:W-:Y:S01]  /*13ce0*/  FFMA.FTZ R154, R60, R0.reuse, -R21.reuse ;  /* 0x000000003c9a7223 */ /* 0x180fe20000010815 */
        /* <DEDUP_REMOVED lines=17> */
[----:B------:R-:W-:Y:S04]  /*13e00*/  MUFU.EX2 R49, R49 ;  /* 0x0000003100317308 */ /* 0x000fe80000000800 */
[----:B------:R-:W1:Y:S04]  /*13e10*/  SHFL.BFLY PT, R9, R8, 0x2, 0x1f ;  /* 0x0c401f0008097f89 */ /* 0x000e6800000e0000 */
[----:B------:R-:W-:Y:S08]  /*13e20*/  MUFU.EX2 R152, R152 ;  /* 0x0000009800987308 */ /* 0x000ff00000000800 */
[----:B------:R-:W-:Y:S08]  /*13e30*/  MUFU.EX2 R155, R155 ;  /* 0x0000009b009b7308 */ /* 0x000ff00000000800 */
[----:B------:R-:W-:Y:S01]  /*13e40*/  MUFU.EX2 R154, R154 ;  /* 0x0000009a009a7308 */ /* 0x000fe20000000800 */
[----:B-1----:R-:W-:Y:S01]  /*13e50*/  FMNMX.FTZ R20, R8, R9, !PT ;  /* 0x0000000908147209 */ /* 0x002fe20007810000 */
[----:B------:R-:W-:-:S02]  /*13e60*/  VIADD R8, R6, 0x300 ;  /* 0x0000030006087836 */ /* 0x000fc40000000000 */
[----:B------:R-:W-:-:S04]  /*13e70*/  IMAD.MOV.U32 R9, RZ, RZ, 0x40000040 ;  /* 0x40000040ff097424 */ /* 0x000fc800078e00ff */
[----:B------:R-:W-:Y:S01]  /*13e80*/  MUFU.EX2 R53, R53 ;  /* 0x0000003500357308 */ /* 0x000fe20000000800 */
[----:B------:R-:W-:Y:S02]  /*13e90*/  R2UR UR6, R8 ;  /* 0x00000000080672ca */ /* 0x000fe400000e0000 */
[----:B------:R-:W-:Y:S01]  /*13ea0*/  R2UR UR7, R9 ;  /* 0x00000000090772ca */ /* 0x000fe200000e0000 */
[----:B------:R-:W-:-:S04]  /*13eb0*/  FFMA.FTZ R9, R84, R0, -R21 ;  /* 0x0000000054097223 */ /* 0x000fc80000010815 */
[----:B------:R-:W-:Y:S08]  /*13ec0*/  MUFU.EX2 R57, R57 ;  /* 0x0000003900397308 */ /* 0x000ff00000000800 */
[----:B------:R-:W-:Y:S08]  /*13ed0*/  MUFU.EX2 R65, R65 ;  /* 0x0000004100417308 */ /* 0x000ff00000000800 */
[----:B------:R-:W-:Y:S08]  /*13ee0*/  MUFU.EX2 R12, R12 ;  /* 0x0000000c000c7308 */ /* 0x000ff00000000800 */
[----:B------:R-:W1:Y:S08]  /*13ef0*/  MUFU.EX2 R61, R61 ;  /* 0x0000003d003d7308 */ /* 0x000e700000000800 */
[----:B------:R-:W3:Y:S08]  /*13f00*/  MUFU.EX2 R69, R69 ;  /* 0x0000004500457308 */ /* 0x000ef00000000800 */
[----:B------:R-:W-:Y:S08]  /*13f10*/  MUFU.EX2 R73, R73 ;  /* 0x0000004900497308 */ /* 0x000ff00000000800 */
[----:B------:R-:W-:Y:S01]  /*13f20*/  MUFU.EX2 R9, R9 ;  /* 0x0000000900097308 */ /* 0x000fe20000000800 */
[----:B------:R-:W-:-:S02]  /*13f30*/  WARPGROUP.DEPBAR.LE gsb0, 0x0 ;  /* 0x00008000000079c5 */ /* 0x000fc40000010000 */
[----:B------:R-:W-:Y:S01]  /*13f40*/  WARPGROUP.ARRIVE ;  /* 0x00000000000079c5 */ /* 0x000fe20000000000 */
[----:B------:R-:W4:Y:S01]  /*13f50*/  SHFL.BFLY PT, R157, R20, 0x1, 0x1f ;  /* 0x0c201f00149d7f89 */ /* 0x000f2200000e0000 */
[-CC-:B------:R-:W-:Y:S01]  /*13f60*/  FFMA.FTZ R156, R64, R0.reuse, -R21.reuse ;  /* 0x00000000409c7223 */ /* 0x180fe20000010815 */
[----:B------:R-:W-:-:S03]  /*13f70*/  FFMA.FTZ R158, R68, R0, -R21 ;  /* 0x00000000449e7223 */ /* 0x000fc60000010815 */
[----:B------:R-:W-:Y:S02]  /*13f80*/  HGMMA.64x128x16.F32 R88, R160, gdesc[UR4].tnspB, R88, gsb0 ;  /* 0x41e00004a0587df0 */ /* 0x000fe40008000858 */
[----:B------:R-:W-:Y:S08]  /*13f90*/  MUFU.EX2 R156, R156 ;  /* 0x0000009c009c7308 */ /* 0x000ff00000000800 */
[----:B------:R-:W-:Y:S01]  /*13fa0*/  MUFU.EX2 R158, R158 ;  /* 0x0000009e009e7308 */ /* 0x000fe20000000800 */
[----:B----4-:R-:W-:Y:S01]  /*13fb0*/  FMNMX.FTZ R8, R20, R157, !PT ;  /* 0x0000009d14087209 */ /* 0x010fe20007810000 */
[----:B------:R-:W-:-:S04]  /*13fc0*/  VIADD R20, R6, 0x380 ;  /* 0x0000038006147836 */ /* 0x000fc80000000000 */
[----:B------:R-:W-:Y:S01]  /*13fd0*/  FADD.FTZ R21, -R8, R10 ;  /* 0x0000000a08157221 */ /* 0x000fe20000010100 */
[----:B------:R-:W-:Y:S01]  /*13fe0*/  R2UR UR6, R20 ;  /* 0x00000000140672ca */ /* 0x000fe200000e0000 */
[-C--:B------:R-:W-:Y:S01]  /*13ff0*/  FMUL.FTZ R77, R8, R0.reuse ;  /* 0x00000000084d7220 */ /* 0x080fe20000410000 */
[----:B------:R-:W-:Y:S01]  /*14000*/  MUFU.EX2 R10, R85 ;  /* 0x00000055000a7308 */ /* 0x000fe20000000800 */
[-C--:B------:R-:W-:Y:S02]  /*14010*/  FMUL.FTZ R21, R21, R0.reuse ;  /* 0x0000000015157220 */ /* 0x080fe40000410000 */
[-CC-:B------:R-:W-:Y:S01]  /*14020*/  FFMA.FTZ R181, R26, R0.reuse, -R77.reuse ;  /* 0x000000001ab57223 */ /* 0x180fe2000001084d */
[-CC-:B------:R-:W-:Y:S01]  /*14030*/  FFMA.FTZ R26, R27, R0.reuse, -R77.reuse ;  /* 0x000000001b1a7223 */ /* 0x180fe2000001084d */
[-CC-:B------:R-:W-:Y:S01]  /*14040*/  FFMA.FTZ R183, R30, R0.reuse, -R77.reuse ;  /* 0x000000001eb77223 */ /* 0x180fe2000001084d */
[-CC-:B------:R-:W-:Y:S01]  /*14050*/  FFMA.FTZ R30, R31, R0.reuse, -R77.reuse ;  /* 0x000000001f1e7223 */ /* 0x180fe2000001084d */
[-CC-:B------:R-:W-:Y:S01]  /*14060*/  FFMA.FTZ R177, R34, R0.reuse, -R77.reuse ;  /* 0x0000000022b17223 */ /* 0x180fe2000001084d */
[----:B------:R4:W-:Y:S01]  /*14070*/  MUFU.EX2 R28, R21 ;  /* 0x00000015001c7308 */ /* 0x0009e20000000800 */
[----:B------:R-:W-:Y:S01]  /*14080*/  IADD3 R31, -R193, 0xb, RZ ;  /* 0x0000000bc11f7810 */ /* 0x000fe20007ffe1ff */
[-CC-:B------:R-:W-:Y:S01]  /*14090*/  FFMA.FTZ R32, R35, R0.reuse, -R77.reuse ;  /* 0x0000000023207223 */ /* 0x180fe2000001084d */
[----:B------:R-:W-:Y:S01]  /*140a0*/  FFMA.FTZ R179, R38, R0, -R77 ;  /* 0x0000000026b37223 */ /* 0x000fe2000001084d */
[----:B------:R-:W-:-:S02]  /*140b0*/  @!P1 IMAD R35, R11, 0x8, R2 ;  /* 0x000000080b239824 */ /* 0x000fc400078e0202 */
[-CC-:B------:R-:W-:Y:S01]  /*140c0*/  FFMA.FTZ R173, R42, R0.reuse, -R77.reuse ;  /* 0x000000002aad7223 */ /* 0x180fe2000001084d */
[----:B------:R-:W-:Y:S01]  /*140d0*/  FADD.FTZ R11, R25, R4 ;  /* 0x00000004190b7221 */ /* 0x000fe20000010000 */
[-C--:B------:R-:W-:Y:S01]  /*140e0*/  FFMA.FTZ R34, R39, R0.reuse, -R77 ;  /* 0x0000000027227223 */ /* 0x080fe2000001084d */
[----:B------:R-:W-:Y:S01]  /*140f0*/  MUFU.EX2 R181, R181 ;  /* 0x000000b500b57308 */ /* 0x000fe20000000800 */
[----:B----4-:R-:W-:Y:S02]  /*14100*/  IMAD.MOV.U32 R21, RZ, RZ, 0x40000040 ;  /* 0x40000040ff157424 */ /* 0x010fe400078e00ff */
[----:B--2---:R-:W-:Y:S01]  /*14110*/  FADD.FTZ R44, R182, R11 ;  /* 0x0000000bb62c7221 */ /* 0x004fe20000010000 */
[-CC-:B------:R-:W-:Y:S01]  /*14120*/  FFMA.FTZ R36, R43, R0.reuse, -R77.reuse ;  /* 0x000000002b247223 */ /* 0x180fe2000001084d */
[-CC-:B------:R-:W-:Y:S01]  /*14130*/  FFMA.FTZ R175, R46, R0.reuse, -R77.reuse ;  /* 0x000000002eaf7223 */ /* 0x180fe2000001084d */
[-CC-:B------:R-:W-:Y:S01]  /*14140*/  FFMA.FTZ R38, R47, R0.reuse, -R77.reuse ;  /* 0x000000002f267223 */ /* 0x180fe2000001084d */
[----:B------:R-:W-:Y:S01]  /*14150*/  R2UR UR7, R21 ;  /* 0x00000000150772ca */ /* 0x000fe200000e0000 */
[--C-:B------:R-:W-:Y:S01]  /*14160*/  FFMA.FTZ R169, R50, R0, -R77.reuse ;  /* 0x0000000032a97223 */ /* 0x100fe2000001084d */
[----:B------:R-:W-:Y:S01]  /*14170*/  @!P1 LEA R21, R185, R2, 0x3 ;  /* 0x00000002b9159211 */ /* 0x000fe200078e18ff */
[----:B------:R-:W-:Y:S01]  /*14180*/  MUFU.EX2 R26, R26 ;  /* 0x0000001a001a7308 */ /* 0x000fe20000000800 */
[-CC-:B------:R-:W-:Y:S01]  /*14190*/  FFMA.FTZ R40, R51, R0.reuse, -R77.reuse ;  /* 0x0000000033287223 */ /* 0x180fe2000001084d */
[-CC-:B------:R-:W-:Y:S01]  /*141a0*/  FFMA.FTZ R171, R54, R0.reuse, -R77.reuse ;  /* 0x0000000036ab7223 */ /* 0x180fe2000001084d */
[----:B------:R-:W-:Y:S01]  /*141b0*/  FFMA.FTZ R6, R55, R0, -R77 ;  /* 0x0000000037067223 */ /* 0x000fe2000001084d */
[----:B------:R-:W-:-:S02]  /*141c0*/  @!P1 VIADD R27, R21, 0x28840 ;  /* 0x00028840151b9836 */ /* 0x000fc40000000000 */
[-CC-:B------:R-:W-:Y:S01]  /*141d0*/  FFMA.FTZ R20, R58, R0.reuse, -R77.reuse ;  /* 0x000000003a147223 */ /* 0x180fe2000001084d */
[-CC-:B------:R-:W-:Y:S01]  /*141e0*/  FFMA.FTZ R21, R59, R0.reuse, -R77.reuse ;  /* 0x000000003b157223 */ /* 0x180fe2000001084d */
[-C--:B------:R-:W-:Y:S01]  /*141f0*/  FFMA.FTZ R62, R62, R0.reuse, -R77 ;  /* 0x000000003e3e7223 */ /* 0x080fe2000001084d */
[----:B------:R-:W-:Y:S01]  /*14200*/  MUFU.EX2 R183, R183 ;  /* 0x000000b700b77308 */ /* 0x000fe20000000800 */
[----:B------:R-:W-:Y:S01]  /*14210*/  @!P1 PRMT R27, RZ, 0x654, R27 ;  /* 0x00000654ff1b9816 */ /* 0x000fe2000000001b */
        /* <DEDUP_REMOVED lines=9> */
[----:B------:R-:W-:Y:S01]  /*142b0*/  FFMA.FTZ R86, R86, R0, -R77 ;  /* 0x0000000056567223 */ /* 0x000fe2000001084d */
[----:B0-----:R-:W-:-:S04]  /*142c0*/  F2FP.F16.F32.PACK_AB R182, R29, R182 ;  /* 0x000000b61db6723e */ /* 0x001fc800000000ff */
        /* <DEDUP_REMOVED lines=11> */
[----:B------:R-:W-:Y:S01]  /*14380*/  FFMA.FTZ R161, R74, R0, -R77 ;  /* 0x000000004aa17223 */ /* 0x000fe2000001084d */
[----:B-1----:R-:W-:-:S03]  /*14390*/  F2FP.F16.F32.PACK_AB R160, R61, R12 ;  /* 0x0000000c3da0723e */ /* 0x002fc600000000ff */
[----:B------:R-:W-:Y:S01]  /*143a0*/  MUFU.EX2 R40, R40 ;  /* 0x0000002800287308 */ /* 0x000fe20000000800 */
[----:B---3--:R-:W-:Y:S01]  /*143b0*/  F2FP.F16.F32.PACK_AB R162, R69, R14 ;  /* 0x0000000e45a2723e */ /* 0x008fe200000000ff */
[----:B------:R-:W-:Y:S06]  /*143c0*/  HGMMA.64x128x16.F32 R88, R164, gdesc[UR4].tnspB, R88, gsb0 ;  /* 0x41e00004a4587df0 */ /* 0x000fec0008000858 */
        /* <DEDUP_REMOVED lines=11> */
[----:B------:R-:W1:Y:S01]  /*14480*/  MUFU.EX2 R83, R83 ;  /* 0x0000005300537308 */ /* 0x000e620000000800 */
[----:B0-----:R-:W-:-:S07]  /*14490*/  F2FP.F16.F32.PACK_AB R163, R79, R78 ;  /* 0x0000004e4fa3723e */ /* 0x001fce00000000ff */
[----:B------:R-:W-:Y:S01]  /*144a0*/  MUFU.EX2 R86, R86 ;  /* 0x0000005600567308 */ /* 0x000fe20000000800 */
[----:B------:R-:W-:Y:S02]  /*144b0*/  WARPGROUP.DEPBAR.LE gsb0, 0x0 ;  /* 0x00008000000079c5 */ /* 0x000fe40000010000 */
[----:B------:R0:W-:Y:S06]  /*144c0*/  BAR.ARV R31, 0x100 ;  /* 0x0004001f0000751d */ /* 0x0001ec0000002000 */
[----:B------:R2:W-:Y:S01]  /*144d0*/  @!P1 SYNCS.ARRIVE.TRANS64.RED.A1T0 RZ, [R27+URZ], RZ ;  /* 0x000000ff1bff99a7 */ /* 0x0005e2000810043f */
[----:B------:R-:W-:Y:S01]  /*144e0*/  F2FP.F16.F32.PACK_AB R166, R10, R9 ;  /* 0x000000090aa6723e */ /* 0x000fe200000000ff */
[-C--:B------:R-:W-:Y:S01]  /*144f0*/  FMUL.FTZ R88, R88, R15.reuse ;  /* 0x0000000f58587220 */ /* 0x080fe20000410000 */
[----:B------:R-:W-:Y:S01]  /*14500*/  F2FP.F16.F32.PACK_AB R164, R73, R24 ;  /* 0x0000001849a4723e */ /* 0x000fe200000000ff */
[-C--:B------:R-:W-:Y:S01]  /*14510*/  FMUL.FTZ R89, R89, R15.reuse ;  /* 0x0000000f59597220 */ /* 0x080fe20000410000 */
[----:B-1----:R-:W-:Y:S01]  /*14520*/  F2FP.F16.F32.PACK_AB R165, R83, R82 ;  /* 0x0000005253a5723e */ /* 0x002fe200000000ff */
[-C--:B------:R-:W-:Y:S01]  /*14530*/  FMUL.FTZ R92, R92, R15.reuse ;  /* 0x0000000f5c5c7220 */ /* 0x080fe20000410000 */
[----:B------:R-:W-:Y:S01]  /*14540*/  FMUL.FTZ R93, R93, R15 ;  /* 0x0000000f5d5d7220 */ /* 0x000fe20000410000 */
[----:B--2---:R-:W-:Y:S01]  /*14550*/  FFMA.FTZ R27, R28, R3, R181 ;  /* 0x000000031c1b7223 */ /* 0x004fe200000100b5 */
[----:B------:R-:W-:Y:S01]  /*14560*/  F2FP.F16.F32.PACK_AB R181, R26, R181 ;  /* 0x000000b51ab5723e */ /* 0x000fe200000000ff */
[----:B------:R-:W1:Y:S01]  /*14570*/  MUFU.EX2 R3, R62 ;  /* 0x0000003e00037308 */ /* 0x000e620000000800 */
[----:B------:R-:W-:Y:S01]  /*14580*/  FMUL.FTZ R96, R96, R15 ;  /* 0x0000000f60607220 */ /* 0x000fe20000410000 */
[----:B------:R-:W-:Y:S01]  /*14590*/  FADD.FTZ R42, R26, R27 ;  /* 0x0000001b1a2a7221 */ /* 0x000fe20000010000 */
[----:B------:R-:W-:-:S02]  /*145a0*/  @!P1 VIADD R27, R35, 0x28860 ;  /* 0x00028860231b9836 */ /* 0x000fc40000000000 */
[-C--:B------:R-:W-:Y:S01]  /*145b0*/  FMUL.FTZ R97, R97, R15.reuse ;  /* 0x0000000f61617220 */ /* 0x080fe20000410000 */
[----:B------:R-:W-:Y:S01]  /*145c0*/  FMUL.FTZ R100, R100, R15 ;  /* 0x0000000f64647220 */ /* 0x000fe20000410000 */
[----:B------:R-:W-:Y:S01]  /*145d0*/  FADD.FTZ R11, R183, R42 ;  /* 0x0000002ab70b7221 */ /* 0x000fe20000010000 */
[C---:B------:R-:W-:Y:S01]  /*145e0*/  F2FP.F16.F32.PACK_AB R183, R30.reuse, R183 ;  /* 0x000000b71eb7723e */ /* 0x040fe200000000ff */
[-C--:B------:R-:W-:Y:S01]  /*145f0*/  FMUL.FTZ R101, R101, R15.reuse ;  /* 0x0000000f65657220 */ /* 0x080fe20000410000 */
[----:B0-----:R-:W-:Y:S01]  /*14600*/  @!P1 PRMT R31, RZ, 0x654, R27 ;  /* 0x00000654ff1f9816 */ /* 0x001fe2000000001b */
[----:B------:R-:W-:Y:S01]  /*14610*/  FADD.FTZ R27, R29, R44 ;  /* 0x0000002c1d1b7221 */ /* 0x000fe20000010000 */
[----:B------:R-:W-:Y:S01]  /*14620*/  FADD.FTZ R42, R30, R11 ;  /* 0x0000000b1e2a7221 */ /* 0x000fe20000010000 */
[----:B------:R-:W-:Y:S01]  /*14630*/  FMUL.FTZ R104, R104, R15 ;  /* 0x0000000f68687220 */ /* 0x000fe20000410000 */
[----:B------:R0:W-:Y:S01]  /*14640*/  @!P1 SYNCS.ARRIVE.TRANS64.RED.A1T0 RZ, [R31+URZ], RZ ;  /* 0x000000ff1fff99a7 */ /* 0x0001e2000810043f */
[----:B------:R-:W-:Y:S01]  /*14650*/  FADD.FTZ R44, R176, R27 ;  /* 0x0000001bb02c7221 */ /* 0x000fe20000010000 */
[----:B------:R-:W-:Y:S01]  /*14660*/  FADD.FTZ R11, R177, R42 ;  /* 0x0000002ab10b7221 */ /* 0x000fe20000010000 */
[-C--:B------:R-:W-:Y:S01]  /*14670*/  FFMA.FTZ R42, R67, R0.reuse, -R77 ;  /* 0x00000000432a7223 */ /* 0x080fe2000001084d */
[C---:B------:R-:W-:Y:S01]  /*14680*/  F2FP.F16.F32.PACK_AB R177, R32.reuse, R177 ;  /* 0x000000b120b1723e */ /* 0x040fe200000000ff */
[----:B------:R-:W-:Y:S01]  /*14690*/  FADD.FTZ R27, R153, R44 ;  /* 0x0000002c991b7221 */ /* 0x000fe20000010000 */
[----:B------:R-:W-:Y:S01]  /*146a0*/  FADD.FTZ R46, R32, R11 ;  /* 0x0000000b202e7221 */ /* 0x000fe20000010000 */
[----:B------:R-:W-:Y:S01]  /*146b0*/  FFMA.FTZ R44, R71, R0, -R77 ;  /* 0x00000000472c7223 */ /* 0x000fe2000001084d */
[----:B------:R-:W-:Y:S01]  /*146c0*/  F2FP.F16.F32.PACK_AB R176, R153, R176 ;  /* 0x000000b099b0723e */ /* 0x000fe200000000ff */
[----:B------:R-:W-:Y:S01]  /*146d0*/  FADD.FTZ R48, R178, R27 ;  /* 0x0000001bb2307221 */ /* 0x000fe20000010000 */
[----:B------:R-:W-:Y:S01]  /*146e0*/  FADD.FTZ R11, R179, R46 ;  /* 0x0000002eb30b7221 */ /* 0x000fe20000010000 */
[----:B------:R-:W2:Y:S01]  /*146f0*/  MUFU.EX2 R42, R42 ;  /* 0x0000002a002a7308 */ /* 0x000ea20000000800 */
[----:B------:R-:W-:Y:S01]  /*14700*/  F2FP.F16.F32.PACK_AB R153, R21, R20 ;  /* 0x000000141599723e */ /* 0x000fe200000000ff */
[----:B------:R-:W-:Y:S01]  /*14710*/  FADD.FTZ R27, R33, R48 ;  /* 0x00000030211b7221 */ /* 0x000fe20000010000 */
[----:B------:R-:W-:Y:S01]  /*14720*/  FADD.FTZ R46, R34, R11 ;  /* 0x0000000b222e7221 */ /* 0x000fe20000010000 */
[----:B------:R-:W-:Y:S01]  /*14730*/  FFMA.FTZ R77, R87, R0, -R77 ;  /* 0x00000000574d7223 */ /* 0x000fe2000001084d */
[----:B------:R-:W-:Y:S01]  /*14740*/  F2FP.F16.F32.PACK_AB R178, R33, R178 ;  /* 0x000000b221b2723e */ /* 0x000fe200000000ff */
[----:B------:R-:W-:Y:S01]  /*14750*/  FADD.FTZ R48, R172, R27 ;  /* 0x0000001bac307221 */ /* 0x000fe20000010000 */
[----:B------:R-:W-:Y:S01]  /*14760*/  FADD.FTZ R11, R173, R46 ;  /* 0x0000002ead0b7221 */ /* 0x000fe20000010000 */
[----:B------:R-:W3:Y:S01]  /*14770*/  MUFU.EX2 R44, R44 ;  /* 0x0000002c002c7308 */ /* 0x000ee20000000800 */
[----:B------:R-:W-:Y:S01]  /*14780*/  F2FP.F16.F32.PACK_AB R179, R34, R179 ;  /* 0x000000b322b3723e */ /* 0x000fe200000000ff */
[C---:B------:R-:W-:Y:S01]  /*14790*/  FADD.FTZ R27, R37.reuse, R48 ;  /* 0x00000030251b7221 */ /* 0x040fe20000010000 */
[----:B------:R-:W-:Y:S01]  /*147a0*/  FADD.FTZ R46, R36, R11 ;  /* 0x0000000b242e7221 */ /* 0x000fe20000010000 */
[----:B------:R-:W-:Y:S01]  /*147b0*/  F2FP.F16.F32.PACK_AB R172, R37, R172 ;  /* 0x000000ac25ac723e */ /* 0x000fe200000000ff */
[----:B------:R-:W-:Y:S01]  /*147c0*/  FMUL.FTZ R105, R105, R15 ;  /* 0x0000000f69697220 */ /* 0x000fe20000410000 */
[----:B------:R-:W-:Y:S01]  /*147d0*/  FADD.FTZ R48, R174, R27 ;  /* 0x0000001bae307221 */ /* 0x000fe20000010000 */
[----:B------:R-:W-:Y:S01]  /*147e0*/  FADD.FTZ R11, R175, R46 ;  /* 0x0000002eaf0b7221 */ /* 0x000fe20000010000 */
[----:B------:R-:W-:Y:S01]  /*147f0*/  MUFU.EX2 R77, R77 ;  /* 0x0000004d004d7308 */ /* 0x000fe20000000800 */
[----:B------:R-:W-:Y:S01]  /*14800*/  F2FP.F16.F32.PACK_AB R173, R36, R173 ;  /* 0x000000ad24ad723e */ /* 0x000fe200000000ff */
[C---:B------:R-:W-:Y:S01]  /*14810*/  FADD.FTZ R27, R45.reuse, R48 ;  /* 0x000000302d1b7221 */ /* 0x040fe20000010000 */
[----:B------:R-:W-:Y:S01]  /*14820*/  FADD.FTZ R46, R38, R11 ;  /* 0x0000000b262e7221 */ /* 0x000fe20000010000 */
[----:B------:R-:W-:Y:S01]  /*14830*/  F2FP.F16.F32.PACK_AB R174, R45, R174 ;  /* 0x000000ae2dae723e */ /* 0x000fe200000000ff */
[----:B------:R-:W-:Y:S01]  /*14840*/  FMUL.FTZ R108, R108, R15 ;  /* 0x0000000f6c6c7220 */ /* 0x000fe20000410000 */
[----:B------:R-:W-:Y:S01]  /*14850*/  FADD.FTZ R48, R168, R27 ;  /* 0x0000001ba8307221 */ /* 0x000fe20000010000 */
[----:B------:R-:W-:Y:S01]  /*14860*/  FADD.FTZ R11, R169, R46 ;  /* 0x0000002ea90b7221 */ /* 0x000fe20000010000 */
[----:B------:R-:W-:Y:S01]  /*14870*/  F2FP.F16.F32.PACK_AB R175, R38, R175 ;  /* 0x000000af26af723e */ /* 0x000fe200000000ff */
[-C--:B------:R-:W-:Y:S01]  /*14880*/  FMUL.FTZ R109, R109, R15.reuse ;  /* 0x0000000f6d6d7220 */ /* 0x080fe20000410000 */
[C---:B------:R-:W-:Y:S01]  /*14890*/  FADD.FTZ R25, R41.reuse, R48 ;  /* 0x0000003029197221 */ /* 0x040fe20000010000 */
[----:B------:R-:W-:Y:S01]  /*148a0*/  FADD.FTZ R46, R40, R11 ;  /* 0x0000000b282e7221 */ /* 0x000fe20000010000 */
[----:B------:R-:W-:Y:S01]  /*148b0*/  F2FP.F16.F32.PACK_AB R168, R41, R168 ;  /* 0x000000a829a8723e */ /* 0x000fe200000000ff */
[----:B------:R-:W-:Y:S01]  /*148c0*/  FMUL.FTZ R112, R112, R15 ;  /* 0x0000000f70707220 */ /* 0x000fe20000410000 */
[----:B------:R-:W-:Y:S01]  /*148d0*/  FADD.FTZ R26, R170, R25 ;  /* 0x00000019aa1a7221 */ /* 0x000fe20000010000 */
[----:B------:R-:W-:Y:S01]  /*148e0*/  FADD.FTZ R11, R171, R46 ;  /* 0x0000002eab0b7221 */ /* 0x000fe20000010000 */
[C---:B------:R-:W-:Y:S01]  /*148f0*/  F2FP.F16.F32.PACK_AB R171, R6.reuse, R171 ;  /* 0x000000ab06ab723e */ /* 0x040fe200000000ff */
[----:B------:R-:W-:Y:S01]  /*14900*/  FMUL.FTZ R113, R113, R15 ;  /* 0x0000000f71717220 */ /* 0x000fe20000410000 */
[----:B------:R-:W-:Y:S01]  /*14910*/  FADD.FTZ R25, R49, R26 ;  /* 0x0000001a31197221 */ /* 0x000fe20000010000 */
[----:B------:R-:W-:Y:S01]  /*14920*/  FADD.FTZ R11, R6, R11 ;  /* 0x0000000b060b7221 */ /* 0x000fe20000010000 */
[----:B------:R-:W4:Y:S01]  /*14930*/  MUFU.EX2 R26, R75 ;  /* 0x0000004b001a7308 */ /* 0x000f220000000800 */
[----:B------:R-:W-:Y:S01]  /*14940*/  F2FP.F16.F32.PACK_AB R169, R40, R169 ;  /* 0x000000a928a9723e */ /* 0x000fe200000000ff */
[----:B------:R-:W-:Y:S01]  /*14950*/  FADD.FTZ R30, R152, R25 ;  /* 0x00000019981e7221 */ /* 0x000fe20000010000 */
[----:B------:R-:W-:Y:S01]  /*14960*/  FADD.FTZ R32, R20, R11 ;  /* 0x0000000b14207221 */ /* 0x000fe20000010000 */
[C---:B------:R-:W-:Y:S01]  /*14970*/  F2FP.F16.F32.PACK_AB R152, R155.reuse, R152 ;  /* 0x000000989b98723e */ /* 0x040fe200000000ff */
[----:B------:R-:W-:Y:S01]  /*14980*/  FMUL.FTZ R116, R116, R15 ;  /* 0x0000000f74747220 */ /* 0x000fe20000410000 */
[----:B------:R-:W-:Y:S01]  /*14990*/  FADD.FTZ R11, R155, R30 ;  /* 0x0000001e9b0b7221 */ /* 0x000fe20000010000 */
[----:B------:R-:W-:Y:S01]  /*149a0*/  FADD.FTZ R32, R21, R32 ;  /* 0x0000002015207221 */ /* 0x000fe20000010000 */
[----:B-1----:R-:W-:Y:S01]  /*149b0*/  F2FP.F16.F32.PACK_AB R155, R4, R3 ;  /* 0x00000003049b723e */ /* 0x002fe200000000ff */
        /* <DEDUP_REMOVED lines=12> */
[----:B------:R-:W-:Y:S01]  /*14a80*/  FMUL.FTZ R124, R124, R15 ;  /* 0x0000000f7c7c7220 */ /* 0x000fe20000410000 */
[----:B------:R-:W-:Y:S01]  /*14a90*/  FADD.FTZ R25, R57, R32 ;  /* 0x0000002039197221 */ /* 0x000fe20000010000 */
[C---:B--2---:R-:W-:Y:S01]  /*14aa0*/  FADD.FTZ R30, R42.reuse, R11 ;  /* 0x0000000b2a1e7221 */ /* 0x044fe20000010000 */
[----:B------:R-:W-:Y:S01]  /*14ab0*/  F2FP.F16.F32.PACK_AB R157, R42, R157 ;  /* 0x0000009d2a9d723e */ /* 0x000fe200000000ff */
[-C--:B------:R-:W-:Y:S01]  /*14ac0*/  FMUL.FTZ R125, R125, R15.reuse ;  /* 0x0000000f7d7d7220 */ /* 0x080fe20000410000 */
[----:B------:R-:W-:Y:S01]  /*14ad0*/  FADD.FTZ R32, R158, R25 ;  /* 0x000000199e207221 */ /* 0x000fe20000010000 */
[----:B------:R-:W-:Y:S01]  /*14ae0*/  FADD.FTZ R11, R159, R30 ;  /* 0x0000001e9f0b7221 */ /* 0x000fe20000010000 */
[C---:B------:R-:W-:Y:S01]  /*14af0*/  F2FP.F16.F32.PACK_AB R158, R65.reuse, R158 ;  /* 0x0000009e419e723e */ /* 0x040fe200000000ff */
[----:B------:R-:W-:Y:S01]  /*14b00*/  FMUL.FTZ R128, R128, R15 ;  /* 0x0000000f80807220 */ /* 0x000fe20000410000 */
[----:B------:R-:W-:Y:S01]  /*14b10*/  FADD.FTZ R25, R65, R32 ;  /* 0x0000002041197221 */ /* 0x000fe20000010000 */
[C---:B---3--:R-:W-:Y:S01]  /*14b20*/  FADD.FTZ R6, R44.reuse, R11 ;  /* 0x0000000b2c067221 */ /* 0x048fe20000010000 */
[----:B------:R-:W-:Y:S01]  /*14b30*/  F2FP.F16.F32.PACK_AB R159, R44, R159 ;  /* 0x0000009f2c9f723e */ /* 0x000fe200000000ff */
[----:B------:R-:W-:Y:S01]  /*14b40*/  FMUL.FTZ R129, R129, R15 ;  /* 0x0000000f81817220 */ /* 0x000fe20000410000 */
[----:B------:R-:W-:Y:S01]  /*14b50*/  FADD.FTZ R20, R12, R25 ;  /* 0x000000190c147221 */ /* 0x000fe20000010000 */
[----:B------:R-:W-:Y:S01]  /*14b60*/  FADD.FTZ R11, R161, R6 ;  /* 0x00000006a10b7221 */ /* 0x000fe20000010000 */
[----:B----4-:R-:W-:Y:S01]  /*14b70*/  F2FP.F16.F32.PACK_AB R161, R26, R161 ;  /* 0x000000a11aa1723e */ /* 0x010fe200000000ff */
[-C--:B------:R-:W-:Y:S01]  /*14b80*/  FMUL.FTZ R132, R132, R15.reuse ;  /* 0x0000000f84847220 */ /* 0x080fe20000410000 */
[----:B------:R-:W-:Y:S01]  /*14b90*/  FADD.FTZ R3, R61, R20 ;  /* 0x000000143d037221 */ /* 0x000fe20000010000 */
[----:B------:R-:W-:Y:S01]  /*14ba0*/  FADD.FTZ R11, R26, R11 ;  /* 0x0000000b1a0b7221 */ /* 0x000fe20000010000 */
[----:B------:R-:W-:Y:S01]  /*14bb0*/  F2FP.F16.F32.PACK_AB R167, R77, R86 ;  /* 0x000000564da7723e */ /* 0x000fe200000000ff */
        /* <DEDUP_REMOVED lines=53> */
[----:B------:R-:W-:Y:S01]  /*14f10*/  MOV R14, R190 ;  /* 0x000000be000e7202 */ /* 0x000fe20000000f00 */
[----:B------:R-:W-:-:S02]  /*14f20*/  IMAD.MOV.U32 R11, RZ, RZ, R185 ;  /* 0x000000ffff0b7224 */ /* 0x000fc400078e00b9 */
[----:B------:R-:W-:Y:S02]  /*14f30*/  IMAD.MOV.U32 R10, RZ, RZ, R8 ;  /* 0x000000ffff0a7224 */ /* 0x000fe400078e0008 */
[----:B------:R-:W-:Y:S01]  /*14f40*/  IMAD.MOV.U32 R12, RZ, RZ, R7 ;  /* 0x000000ffff0c7224 */ /* 0x000fe200078e0007 */
[----:B0-----:R-:W-:Y:S06]  /*14f50*/  @P2 BRA `(.L_x_2430) ;  /* 0xffffffdc008c2947 */ /* 0x001fec000383ffff */
.L_x_2420:
[----:B------:R-:W-:Y:S05]  /*14f60*/  WARPSYNC.ALL ;  /* 0x0000000000007948 */ /* 0x000fea0003800000 */
[----:B------:R-:W-:Y:S06]  /*14f70*/  BAR.ARV 0x8, 0x120 ;  /* 0x0204800000007b1d */ /* 0x000fec0000002000 */
[----:B------:R-:W-:Y:S05]  /*14f80*/  @!P0 BRA `(.L_x_2431) ;  /* 0x0000000000048947 */ /* 0x000fea0003800000 */
[----:B------:R-:W-:Y:S01]  /*14f90*/  BPT.TRAP 0x1 ;  /* 0x000000040000795c */ /* 0x000fe20000300000 */
.L_x_2431:
[----:B------:R-:W-:Y:S01]  /*14fa0*/  IMAD R12, R185, 0x8, R2 ;  /* 0x00000008b90c7824 */ /* 0x000fe200078e0202 */
[----:B------:R-:W-:-:S04]  /*14fb0*/  SHF.L.U32 R5, R190, 0x1f, RZ ;  /* 0x0000001fbe057819 */ /* 0x000fc800000006ff */
[----:B------:R0:W1:Y:S01]  /*14fc0*/  SYNCS.PHASECHK.TRANS64.TRYWAIT P2, [R12+URZ+0x28850], R5 ;  /* 0x028850050c0075a7 */ /* 0x000062000804017f */
[----:B------:R-:W-:Y:S05]  /*14fd0*/  @!P0 BRA `(.L_x_2432) ;  /* 0x0000000000048947 */ /* 0x000fea0003800000 */
[----:B------:R-:W-:Y:S01]  /*14fe0*/  BPT.TRAP 0x1 ;  /* 0x000000040000795c */ /* 0x000fe20000300000 */
.L_x_2432:
[----:B------:R-:W-:-:S04]  /*14ff0*/  IADD3 R2, R2, 0x400, RZ ;  /* 0x0000040002027810 */ /* 0x000fc80007ffe0ff */
[----:B------:R-:W-:-:S04]  /*15000*/  SHF.R.U32.HI R2, RZ, 0x4, R2 ;  /* 0x00000004ff027819 */ /* 0x000fc80000011602 */
[----:B------:R-:W-:-:S04]  /*15010*/  LOP3.LUT R2, R2, 0x3fff, RZ, 0xc0, !PT ;  /* 0x00003fff02027812 */ /* 0x000fc800078ec0ff */
[----:B------:R-:W-:Y:S01]  /*15020*/  LOP3.LUT R2, R2, 0x4000000, RZ, 0xfc, !PT ;  /* 0x0400000002027812 */ /* 0x000fe200078efcff */
[----:B-1----:R-:W-:Y:S06]  /*15030*/  @P2 BRA `(.L_x_2433) ;  /* 0x0000000000082947 */ /* 0x002fec0003800000 */
[----:B------:R-:W1:Y:S02]  /*15040*/  SYNCS.PHASECHK.TRANS64.TRYWAIT P0, [R12+URZ+0x28850], R5 ;  /* 0x028850050c0075a7 */ /* 0x000e64000800017f */
[----:B-1----:R-:W-:Y:S05]  /*15050*/  @!P0 BRA `(.L_x_2434) ;  /* 0x0000009800f08947 */ /* 0x002fea0003800000 */
.L_x_2433:
[----:B------:R-:W-:Y:S01]  /*15060*/  IMAD R10, R185, 0x800, R2 ;  /* 0x00000800b90a7824 */ /* 0x000fe200078e0202 */
[----:B------:R-:W-:Y:S05]  /*15070*/  WARPSYNC.ALL ;  /* 0x0000000000007948 */ /* 0x000fea0003800000 */
[----:B------:R-:W-:Y:S01]  /*15080*/  IMAD.MOV.U32 R11, RZ, RZ, 0x40000040 ;  /* 0x40000040ff0b7424 */ /* 0x000fe200078e00ff */
[C---:B------:R-:W-:Y:S01]  /*15090*/  R2UR UR6, R10.reuse ;  /* 0x000000000a0672ca */ /* 0x040fe200000e0000 */
[----:B------:R-:W-:Y:S01]  /*150a0*/  WARPGROUP.ARRIVE ;  /* 0x00000000000079c5 */ /* 0x000fe20000000000 */
[----:B------:R-:W-:Y:S01]  /*150b0*/  VIADD R14, R10, 0x80 ;  /* 0x000000800a0e7836 */ /* 0x000fe20000000000 */
[----:B------:R-:W2:Y:S01]  /*150c0*/  SHFL.BFLY PT, R2, R3, 0x2, 0x1f ;  /* 0x0c401f0003027f89 */ /* 0x000ea200000e0000 */
[----:B------:R-:W-:Y:S01]  /*150d0*/  R2UR UR7, R11 ;  /* 0x000000000b0772ca */ /* 0x000fe200000e0000 */
[----:B------:R-:W-:Y:S01]  /*150e0*/  IMAD.MOV.U32 R15, RZ, RZ, 0x40000040 ;  /* 0x40000040ff0f7424 */ /* 0x000fe200078e00ff */
[----:B------:R-:W-:Y:S01]  /*150f0*/  MOV R20, 0xff800000 ;  /* 0xff80000000147802 */ /* 0x000fe20000000f00 */
[----:B------:R-:W-:Y:S01]  /*15100*/  IMAD.MOV.U32 R11, RZ, RZ, 0x40000040 ;  /* 0x40000040ff0b7424 */ /* 0x000fe200078e00ff */
[----:B01----:R-:W0:Y:S01]  /*15110*/  SHFL.BFLY PT, R5, R4, 0x2, 0x1f ;  /* 0x0c401f0004057f89 */ /* 0x003e2200000e0000 */
[----:B------:R-:W-:-:S02]  /*15120*/  IMAD.MOV.U32 R21, RZ, RZ, RZ ;  /* 0x000000ffff157224 */ /* 0x000fc400078e00ff */
[----:B------:R-:W-:Y:S02]  /*15130*/  VIADD R185, R185, 0x1 ;  /* 0x00000001b9b97836 */ /* 0x000fe40000000000 */
[----:B------:R-:W-:-:S03]  /*15140*/  VIADD R223, R223, 0x1 ;  /* 0x00000001dfdf7836 */ /* 0x000fc60000000000 */
[----:B------:R-:W-:Y:S01]  /*15150*/  ISETP.NE.AND P0, PT, R185, 0x2, PT ;  /* 0x00000002b900780c */ /* 0x000fe20003f05270 */
[----:B------:R-:W-:Y:S01]  /*15160*/  HGMMA.64x128x16.F32 R88, R180, gdesc[UR4].tnspB, R88, gsb0 ;  /* 0x41e00004b4587df0 */ /* 0x000fe20008000858 */
[----:B------:R-:W-:Y:S02]  /*15170*/  R2UR UR6, R14 ;  /* 0x000000000e0672ca */ /* 0x000fe400000e0000 */
[----:B------:R-:W-:Y:S01]  /*15180*/  R2UR UR7, R15 ;  /* 0x000000000f0772ca */ /* 0x000fe200000e0000 */
[----:B------:R-:W-:Y:S01]  /*15190*/  IMAD.MOV.U32 R15, RZ, RZ, 0x40000040 ;  /* 0x40000040ff0f7424 */ /* 0x000fe200078e00ff */
[----:B------:R-:W-:Y:S02]  /*151a0*/  IADD3 R14, R10, 0x100, RZ ;  /* 0x000001000a0e7810 */ /* 0x000fe40007ffe0ff */
[----:B------:R-:W-:Y:S01]  /*151b0*/  SEL R185, R185, RZ, P0 ;  /* 0x000000ffb9b97207 */ /* 0x000fe20000000000 */
[----:B--2---:R-:W-:Y:S01]  /*151c0*/  FADD.FTZ R6, R2, R3 ;  /* 0x0000000302067221 */ /* 0x004fe20000010000 */
[----:B------:R-:W-:Y:S01]  /*151d0*/  SEL R3, RZ, 0x1, P0 ;  /* 0x00000001ff037807 */ /* 0x000fe20000000000 */
[----:B0-----:R-:W-:-:S03]  /*151e0*/  FADD.FTZ R5, R5, R4 ;  /* 0x0000000405057221 */ /* 0x001fc60000010000 */
[----:B------:R-:W0:Y:S01]  /*151f0*/  SHFL.BFLY PT, R9, R6, 0x1, 0x1f ;  /* 0x0c201f0006097f89 */ /* 0x000e2200000e0000 */
[----:B------:R-:W-:Y:S01]  /*15200*/  LOP3.LUT R190, R190, R3, RZ, 0x3c, !PT ;  /* 0x00000003bebe7212 */ /* 0x000fe200078e3cff */
[----:B------:R-:W-:Y:S02]  /*15210*/  IMAD.MOV.U32 R3, RZ, RZ, -0x800000 ;  /* 0xff800000ff037424 */ /* 0x000fe400078e00ff */
[----:B------:R-:W1:Y:S01]  /*15220*/  SHFL.BFLY PT, R2, R5, 0x1, 0x1f ;  /* 0x0c201f0005027f89 */ /* 0x000e6200000e0000 */
[----:B0-----:R-:W-:Y:S01]  /*15230*/  FADD.FTZ R13, R6, R9 ;  /* 0x00000009060d7221 */ /* 0x001fe20000010000 */
[----:B------:R-:W-:-:S04]  /*15240*/  IMAD.MOV.U32 R6, RZ, RZ, RZ ;  /* 0x000000ffff067224 */ /* 0x000fc800078e00ff */
[----:B------:R-:W-:-:S13]  /*15250*/  FSETP.NE.FTZ.AND P3, PT, R13, RZ, PT ;  /* 0x000000ff0d00720b */ /* 0x000fda0003f75000 */
[----:B------:R-:W0:Y:S08]  /*15260*/  @P3 MUFU.LG2 R9, R13 ;  /* 0x0000000d00093308 */ /* 0x000e300000000c00 */
[----:B------:R-:W-:Y:S01]  /*15270*/  @P3 MUFU.RCP R6, R13 ;  /* 0x0000000d00063308 */ /* 0x000fe20000001000 */
[----:B0-----:R-:W-:Y:S01]  /*15280*/  @P3 FMUL.FTZ R9, R9, 0.69314718246459960938 ;  /* 0x3f31721809093820 */ /* 0x001fe20000410000 */
[----:B------:R-:W-:-:S02]  /*15290*/  WARPGROUP.DEPBAR.LE gsb0, 0x0 ;  /* 0x00008000000079c5 */ /* 0x000fc40000010000 */
        /* <DEDUP_REMOVED lines=26> */
[----:B------:R-:W-:Y:S01]  /*15440*/  IMAD.MOV.U32 R15, RZ, RZ, 0x40000040 ;  /* 0x40000040ff0f7424 */ /* 0x000fe200078e00ff */
[----:B------:R-:W-:Y:S01]  /*15450*/  IADD3 R10, R10, 0x380, RZ ;  /* 0x000003800a0a7810 */ /* 0x000fe20007ffe0ff */
[----:B------:R-:W-:Y:S02]  /*15460*/  WARPGROUP.DEPBAR.LE gsb0, 0x0 ;  /* 0x00008000000079c5 */ /* 0x000fe40000010000 */
[----:B------:R-:W-:-:S08]  /*15470*/  WARPGROUP.ARRIVE ;  /* 0x00000000000079c5 */ /* 0x000fd00000000000 */
[----:B------:R-:W-:Y:S01]  /*15480*/  HGMMA.64x128x16.F32 R88, R156, gdesc[UR4].tnspB, R88, gsb0 ;  /* 0x41e000049c587df0 */ /* 0x000fe20008000858 */
[----:B------:R-:W-:Y:S02]  /*15490*/  R2UR UR6, R14 ;  /* 0x000000000e0672ca */ /* 0x000fe400000e0000 */
[----:B------:R-:W-:Y:S01]  /*154a0*/  R2UR UR7, R15 ;  /* 0x000000000f0772ca */ /* 0x000fe200000e0000 */
[----:B------:R-:W-:Y:S02]  /*154b0*/  WARPGROUP.DEPBAR.LE gsb0, 0x0 ;  /* 0x00008000000079c5 */ /* 0x000fe40000010000 */
[----:B------:R-:W-:-:S10]  /*154c0*/  WARPGROUP.ARRIVE ;  /* 0x00000000000079c5 */ /* 0x000fd40000000000 */
[----:B------:R-:W-:Y:S01]  /*154d0*/  HGMMA.64x128x16.F32 R88, R160, gdesc[UR4].tnspB, R88, gsb0 ;  /* 0x41e00004a0587df0 */ /* 0x000fe20008000858 */
[----:B------:R-:W-:Y:S01]  /*154e0*/  R2UR UR6, R10 ;  /* 0x000000000a0672ca */ /* 0x000fe200000e0000 */
[----:B------:R-:W-:Y:S01]  /*154f0*/  @!P1 VIADD R10, R12, 0x28860 ;  /* 0x000288600c0a9836 */ /* 0x000fe20000000000 */
[----:B------:R-:W-:Y:S01]  /*15500*/  R2UR UR7, R11 ;  /* 0x000000000b0772ca */ /* 0x000fe200000e0000 */
[----:B-1----:R-:W-:-:S03]  /*15510*/  FADD.FTZ R11, R5, R2 ;  /* 0x00000002050b7221 */ /* 0x002fc60000010000 */
[----:B------:R-:W-:Y:S02]  /*15520*/  @!P1 PRMT R10, RZ, 0x654, R10 ;  /* 0x00000654ff0a9816 */ /* 0x000fe4000000000a */
[----:B------:R-:W-:-:S13]  /*15530*/  FSETP.NE.FTZ.AND P2, PT, R11, RZ, PT ;  /* 0x000000ff0b00720b */ /* 0x000fda0003f55000 */
[----:B------:R-:W0:Y:S01]  /*15540*/  @P2 MUFU.LG2 R4, R11 ;  /* 0x0000000b00042308 */ /* 0x000e220000000c00 */
[C---:B------:R-:W-:Y:S01]  /*15550*/  @P2 FMUL.FTZ R2, R0.reuse, 0.69314718246459960938 ;  /* 0x3f31721800022820 */ /* 0x040fe20000410000 */
[----:B------:R-:W-:-:S04]  /*15560*/  @P3 FMUL.FTZ R0, R0, 0.69314718246459960938 ;  /* 0x3f31721800003820 */ /* 0x000fc80000410000 */
[----:B------:R-:W-:Y:S02]  /*15570*/  @P3 FFMA.FTZ R3, R0, R8, R9 ;  /* 0x0000000800033223 */ /* 0x000fe40000010009 */
[----:B------:R-:W1:Y:S01]  /*15580*/  @P2 MUFU.RCP R21, R11 ;  /* 0x0000000b00152308 */ /* 0x000e620000001000 */
[----:B0-----:R-:W-:-:S04]  /*15590*/  @P2 FMUL.FTZ R5, R4, 0.69314718246459960938 ;  /* 0x3f31721804052820 */ /* 0x001fc80000410000 */
[----:B------:R-:W-:Y:S01]  /*155a0*/  @P2 FFMA.FTZ R20, R2, R7, R5 ;  /* 0x0000000702142223 */ /* 0x000fe20000010005 */
[----:B------:R-:W-:Y:S02]  /*155b0*/  WARPGROUP.DEPBAR.LE gsb0, 0x0 ;  /* 0x00008000000079c5 */ /* 0x000fe40000010000 */
[----:B------:R-:W-:-:S06]  /*155c0*/  WARPGROUP.ARRIVE ;  /* 0x00000000000079c5 */ /* 0x000fcc0000000000 */
[----:B------:R-:W-:Y:S03]  /*155d0*/  HGMMA.64x128x16.F32 R88, R164, gdesc[UR4].tnspB, R88, gsb0 ;  /* 0x41e00004a4587df0 */ /* 0x000fe60008000858 */
[----:B------:R-:W-:Y:S02]  /*155e0*/  WARPGROUP.DEPBAR.LE gsb0, 0x0 ;  /* 0x00008000000079c5 */ /* 0x000fe40000010000 */
[----:B------:R0:W-:Y:S01]  /*155f0*/  @!P1 SYNCS.ARRIVE.TRANS64.RED.A1T0 RZ, [R10+URZ], RZ ;  /* 0x000000ff0aff99a7 */ /* 0x0001e2000810043f */
[-C--:B-1----:R-:W-:Y:S01]  /*15600*/  FMUL.FTZ R11, R88, R21.reuse ;  /* 0x00000015580b7220 */ /* 0x082fe20000410000 */
[-C--:B------:R-:W-:Y:S01]  /*15610*/  FMUL.FTZ R58, R89, R21.reuse ;  /* 0x00000015593a7220 */ /* 0x080fe20000410000 */
[-C--:B------:R-:W-:Y:S01]  /*15620*/  FMUL.FTZ R59, R93, R21.reuse ;  /* 0x000000155d3b7220 */ /* 0x080fe20000410000 */
[-C--:B------:R-:W-:Y:S01]  /*15630*/  FMUL.FTZ R49, R96, R21.reuse ;  /* 0x0000001560317220 */ /* 0x080fe20000410000 */
[-C--:B------:R-:W-:Y:S01]  /*15640*/  FMUL.FTZ R50, R97, R21.reuse ;  /* 0x0000001561327220 */ /* 0x080fe20000410000 */
[-C--:B------:R-:W-:Y:S01]  /*15650*/  FMUL.FTZ R48, R100, R21.reuse ;  /* 0x0000001564307220 */ /* 0x080fe20000410000 */
[-C--:B------:R-:W-:Y:S01]  /*15660*/  FMUL.FTZ R57, R101, R21.reuse ;  /* 0x0000001565397220 */ /* 0x080fe20000410000 */
        /* <DEDUP_REMOVED lines=57> */
[----:B------:R-:W-:-:S07]  /*15a00*/  FMUL.FTZ R151, R151, R6 ;  /* 0x0000000697977220 */ /* 0x000fce0000410000 */
.L_x_2329:
[----:B------:R-:W-:Y:S05]  /*15a10*/  WARPSYNC.ALL ;  /* 0x0000000000007948 */ /* 0x000fea0003800000 */
[----:B------:R-:W1:Y:S08]  /*15a20*/  S2UR UR5, SR_CgaCtaId ;  /* 0x00000000000579c3 */ /* 0x000e700000008800 */
[----:B------:R-:W-:Y:S06]  /*15a30*/  BAR.SYNC.DEFER_BLOCKING 0x5, 0x120 ;  /* 0x0144800000007b1d */ /* 0x000fec0000010000 */
[----:B------:R-:W-:Y:S01]  /*15a40*/  UMOV UR4, 0x400 ;  /* 0x0000040000047882 */ /* 0x000fe20000000000 */
[----:B------:R-:W-:Y:S01]  /*15a50*/  BSSY B0, `(.L_x_2435) ;  /* 0x00001c7000007945 */ /* 0x000fe20003800000 */
[----:B-1----:R-:W-:-:S06]  /*15a60*/  ULEA UR4, UR5, UR4, 0x18 ;  /* 0x0000000405047291 */ /* 0x002fcc000f8ec03f */
[----:B------:R-:W-:-:S05]  /*15a70*/  IMAD.U32 R2, RZ, RZ, UR4 ;  /* 0x00000004ff027e24 */ /* 0x000fca000f8e00ff */
[----:B------:R1:W2:Y:S01]  /*15a80*/  LDS.128 R192, [R2+0x288d0] ;  /* 0x0288d00002c07984 */ /* 0x0002a20000000c00 */
[----:B------:R-:W-:Y:S06]  /*15a90*/  BAR.ARV 0x4, 0x120 ;  /* 0x0104800000007b1d */ /* 0x000fec0000002000 */
[----:B------:R-:W-:Y:S05]  /*15aa0*/  @P1 BRA `(.L_x_2436) ;  /* 0x0000001000a81947 */ /* 0x000fea0003800000 */
[----:B------:R-:W3:Y:S01]  /*15ab0*/  S2R R5, SR_SWINHI ;  /* 0x0000000000057919 */ /* 0x000ee20000002f00 */
        /* <DEDUP_REMOVED lines=9> */
[----:B------:R-:W-:Y:S02]  /*15b50*/  MOV R36, R2 ;  /* 0x0000000200247202 */ /* 0x000fe40000000f00 */
[----:B---3--:R-:W-:-:S03]  /*15b60*/  MOV R37, R5 ;  /* 0x0000000500257202 */ /* 0x008fc60000000f00 */
[----:B------:R-:W-:-:S03]  /*15b70*/  IMAD.WIDE R8, R232, 0x2, R36 ;  /* 0x00000002e8087825 */ /* 0x000fc600078e0224 */
[C---:B------:R-:W-:Y:S02]  /*15b80*/  IADD3 R91, P5, R8.reuse, 0x20, RZ ;  /* 0x00000020085b7810 */ /* 0x040fe40007fbe0ff */
[C---:B------:R-:W-:Y:S02]  /*15b90*/  LOP3.LUT R29, R8.reuse, 0x380, RZ, 0xc0, !PT ;  /* 0x00000380081d7812 */ /* 0x040fe400078ec0ff */
[----:B------:R-:W-:Y:S02]  /*15ba0*/  IADD3 R93, P0, R8, 0x40, RZ ;  /* 0x00000040085d7810 */ /* 0x000fe40007f1e0ff */
[----:B------:R-:W-:Y:S02]  /*15bb0*/  LOP3.LUT R4, R91, 0x380, RZ, 0xc0, !PT ;  /* 0x000003805b047812 */ /* 0x000fe400078ec0ff */
[----:B------:R-:W-:Y:S01]  /*15bc0*/  SHF.R.U64 R29, R29, 0x3, RZ ;  /* 0x000000031d1d7819 */ /* 0x000fe200000012ff */
[----:B------:R-:W-:Y:S01]  /*15bd0*/  IMAD.X R7, RZ, RZ, R9, P0 ;  /* 0x000000ffff077224 */ /* 0x000fe200000e0609 */
[----:B------:R-:W-:-:S02]  /*15be0*/  IADD3.X R5, RZ, R9, RZ, P5, !PT ;  /* 0x00000009ff057210 */ /* 0x000fc40002ffe4ff */
[----:B------:R-:W-:Y:S02]  /*15bf0*/  LOP3.LUT R6, R93, 0x380, RZ, 0xc0, !PT ;  /* 0x000003805d067812 */ /* 0x000fe400078ec0ff */
[C---:B------:R-:W-:Y:S02]  /*15c00*/  IADD3 R95, P1, R8.reuse, 0x60, RZ ;  /* 0x00000060085f7810 */ /* 0x040fe40007f3e0ff */
[C---:B------:R-:W-:Y:S02]  /*15c10*/  IADD3 R97, P2, R8.reuse, 0x4000, RZ ;  /* 0x0000400008617810 */ /* 0x040fe40007f5e0ff */
[C---:B------:R-:W-:Y:S01]  /*15c20*/  IADD3 R99, P3, R8.reuse, 0x4020, RZ ;  /* 0x0000402008637810 */ /* 0x040fe20007f7e0ff */
[--C-:B------:R-:W-:Y:S01]  /*15c30*/  IMAD.X R13, RZ, RZ, R9.reuse, P1 ;  /* 0x000000ffff0d7224 */ /* 0x100fe200008e0609 */
[C---:B------:R-:W-:Y:S01]  /*15c40*/  IADD3 R101, P4, R8.reuse, 0x4040, RZ ;  /* 0x0000404008657810 */ /* 0x040fe20007f9e0ff */
[--C-:B------:R-:W-:Y:S01]  /*15c50*/  IMAD.X R15, RZ, RZ, R9.reuse, P2 ;  /* 0x000000ffff0f7224 */ /* 0x100fe200010e0609 */
[----:B------:R-:W-:Y:S01]  /*15c60*/  IADD3 R103, P5, R8, 0x4060, RZ ;  /* 0x0000406008677810 */ /* 0x000fe20007fbe0ff */
[----:B------:R-:W-:Y:S01]  /*15c70*/  IMAD.X R25, RZ, RZ, R9, P3 ;  /* 0x000000ffff197224 */ /* 0x000fe200018e0609 */
[----:B------:R-:W-:-:S02]  /*15c80*/  SHF.R.U64 R4, R4, 0x3, RZ ;  /* 0x0000000304047819 */ /* 0x000fc400000012ff */
[----:B------:R-:W-:Y:S01]  /*15c90*/  LOP3.LUT R8, R29, R8, RZ, 0x3c, !PT ;  /* 0x000000081d087212 */ /* 0x000fe200078e3cff */
[----:B------:R-:W-:Y:S01]  /*15ca0*/  IMAD.X R29, RZ, RZ, R9, P5 ;  /* 0x000000ffff1d7224 */ /* 0x000fe200028e0609 */
[----:B------:R-:W-:Y:S02]  /*15cb0*/  SHF.R.U64 R6, R6, 0x3, RZ ;  /* 0x0000000306067819 */ /* 0x000fe400000012ff */
[----:B------:R-:W-:Y:S02]  /*15cc0*/  LOP3.LUT R4, R4, R91, RZ, 0x3c, !PT ;  /* 0x0000005b04047212 */ /* 0x000fe400078e3cff */
[----:B------:R-:W-:Y:S02]  /*15cd0*/  LOP3.LUT R26, R101, 0x380, RZ, 0xc0, !PT ;  /* 0x00000380651a7812 */ /* 0x000fe400078ec0ff */
[----:B------:R-:W-:Y:S02]  /*15ce0*/  LOP3.LUT R12, R95, 0x380, RZ, 0xc0, !PT ;  /* 0x000003805f0c7812 */ /* 0x000fe400078ec0ff */
[----:B------:R-:W-:-:S02]  /*15cf0*/  LOP3.LUT R14, R97, 0x380, RZ, 0xc0, !PT ;  /* 0x00000380610e7812 */ /* 0x000fc400078ec0ff */
[----:B------:R-:W-:Y:S02]  /*15d00*/  MOV R91, R8 ;  /* 0x00000008005b7202 */ /* 0x000fe40000000f00 */
[----:B------:R-:W-:Y:S02]  /*15d10*/  IADD3.X R27, RZ, R9, RZ, P4, !PT ;  /* 0x00000009ff1b7210 */ /* 0x000fe400027fe4ff */
[----:B------:R-:W-:Y:S02]  /*15d20*/  LOP3.LUT R24, R99, 0x380, RZ, 0xc0, !PT ;  /* 0x0000038063187812 */ /* 0x000fe400078ec0ff */
[----:B------:R-:W-:Y:S02]  /*15d30*/  LOP3.LUT R28, R103, 0x380, RZ, 0xc0, !PT ;  /* 0x00000380671c7812 */ /* 0x000fe400078ec0ff */
[----:B------:R-:W-:Y:S02]  /*15d40*/  F2FP.F16.F32.PACK_AB R8, R58, R11 ;  /* 0x0000000b3a08723e */ /* 0x000fe400000000ff */
[----:B------:R-:W-:-:S02]  /*15d50*/  LOP3.LUT R6, R6, R93, RZ, 0x3c, !PT ;  /* 0x0000005d06067212 */ /* 0x000fc400078e3cff */
[----:B------:R-:W-:Y:S02]  /*15d60*/  F2FP.F16.F32.PACK_AB R9, R89, R90 ;  /* 0x0000005a5909723e */ /* 0x000fe400000000ff */
[----:B------:R-:W-:Y:S02]  /*15d70*/  F2FP.F16.F32.PACK_AB R11, R87, R88 ;  /* 0x00000058570b723e */ /* 0x000fe400000000ff */
[----:B------:R-:W-:Y:S02]  /*15d80*/  SHF.R.U64 R26, R26, 0x3, RZ ;  /* 0x000000031a1a7819 */ /* 0x000fe400000012ff */
[----:B------:R-:W-:Y:S01]  /*15d90*/  SHF.R.U64 R12, R12, 0x3, RZ ;  /* 0x000000030c0c7819 */ /* 0x000fe200000012ff */
[----:B------:R3:W-:Y:S01]  /*15da0*/  STSM.16.M88.4 [R91], R8 ;  /* 0x000000085b007844 */ /* 0x0007e20000000200 */
[----:B------:R-:W-:Y:S02]  /*15db0*/  SHF.R.U64 R14, R14, 0x3, RZ ;  /* 0x000000030e0e7819 */ /* 0x000fe400000012ff */
[----:B------:R-:W-:-:S02]  /*15dc0*/  SHF.R.U64 R24, R24, 0x3, RZ ;  /* 0x0000000318187819 */ /* 0x000fc400000012ff */
[----:B------:R-:W-:Y:S02]  /*15dd0*/  SHF.R.U64 R28, R28, 0x3, RZ ;  /* 0x000000031c1c7819 */ /* 0x000fe400000012ff */
[----:B------:R-:W-:Y:S02]  /*15de0*/  MOV R90, R4 ;  /* 0x00000004005a7202 */ /* 0x000fe40000000f00 */
[----:B------:R-:W-:Y:S02]  /*15df0*/  MOV R89, R6 ;  /* 0x0000000600597202 */ /* 0x000fe40000000f00 */
[----:B------:R-:W-:Y:S02]  /*15e00*/  LOP3.LUT R26, R26, R101, RZ, 0x3c, !PT ;  /* 0x000000651a1a7212 */ /* 0x000fe400078e3cff */
[----:B------:R-:W-:Y:S02]  /*15e10*/  F2FP.F16.F32.PACK_AB R4, R50, R49 ;  /* 0x000000313204723e */ /* 0x000fe400000000ff */
[----:B------:R-:W-:-:S02]  /*15e20*/  F2FP.F16.F32.PACK_AB R5, R85, R86 ;  /* 0x000000565505723e */ /* 0x000fc400000000ff */
[----:B------:R-:W-:Y:S02]  /*15e30*/  F2FP.F16.F32.PACK_AB R6, R57, R48 ;  /* 0x000000303906723e */ /* 0x000fe400000000ff */
[----:B------:R-:W-:Y:S02]  /*15e40*/  F2FP.F16.F32.PACK_AB R7, R83, R84 ;  /* 0x000000545307723e */ /* 0x000fe400000000ff */
[----:B------:R-:W-:Y:S02]  /*15e50*/  LOP3.LUT R12, R12, R95, RZ, 0x3c, !PT ;  /* 0x0000005f0c0c7212 */ /* 0x000fe400078e3cff */
[----:B------:R-:W-:Y:S01]  /*15e60*/  LOP3.LUT R14, R14, R97, RZ, 0x3c, !PT ;  /* 0x000000610e0e7212 */ /* 0x000fe200078e3cff */
[----:B------:R-:W-:Y:S01]  /*15e70*/  STSM.16.M88.4 [R90], R4 ;  /* 0x000000045a007844 */ /* 0x000fe20000000200 */
[----:B---3--:R-:W-:Y:S02]  /*15e80*/  F2FP.F16.F32.PACK_AB R8, R56, R47 ;  /* 0x0000002f3808723e */ /* 0x008fe400000000ff */
[----:B------:R-:W-:-:S02]  /*15e90*/  F2FP.F16.F32.PACK_AB R9, R81, R82 ;  /* 0x000000525109723e */ /* 0x000fc400000000ff */
[----:B------:R-:W-:Y:S02]  /*15ea0*/  F2FP.F16.F32.PACK_AB R10, R55, R46 ;  /* 0x0000002e370a723e */ /* 0x000fe400000000ff */
[----:B------:R-:W-:Y:S02]  /*15eb0*/  F2FP.F16.F32.PACK_AB R11, R79, R80 ;  /* 0x000000504f0b723e */ /* 0x000fe400000000ff */
[----:B------:R-:W-:Y:S02]  /*15ec0*/  LOP3.LUT R24, R24, R99, RZ, 0x3c, !PT ;  /* 0x0000006318187212 */ /* 0x000fe400078e3cff */
[----:B------:R-:W-:Y:S01]  /*15ed0*/  LOP3.LUT R28, R28, R103, RZ, 0x3c, !PT ;  /* 0x000000671c1c7212 */ /* 0x000fe200078e3cff */
[----:B------:R3:W-:Y:S01]  /*15ee0*/  STSM.16.M88.4 [R89], R8 ;  /* 0x0000000859007844 */ /* 0x0007e20000000200 */
[----:B------:R-:W-:Y:S02]  /*15ef0*/  MOV R58, R26 ;  /* 0x0000001a003a7202 */ /* 0x000fe40000000f00 */
[----:B------:R-:W-:-:S02]  /*15f00*/  MOV R88, R12 ;  /* 0x0000000c00587202 */ /* 0x000fc40000000f00 */
[----:B------:R-:W-:Y:S02]  /*15f10*/  MOV R87, R14 ;  /* 0x0000000e00577202 */ /* 0x000fe40000000f00 */
[----:B------:R-:W-:Y:S02]  /*15f20*/  F2FP.F16.F32.PACK_AB R26, R51, R42 ;  /* 0x0000002a331a723e */ /* 0x000fe400000000ff */
[----:B------:R-:W-:Y:S02]  /*15f30*/  MOV R59, R24 ;  /* 0x00000018003b7202 */ /* 0x000fe40000000f00 */
[----:B------:R-:W-:Y:S02]  /*15f40*/  F2FP.F16.F32.PACK_AB R12, R54, R45 ;  /* 0x0000002d360c723e */ /* 0x000fe400000000ff */
[----:B------:R-:W-:Y:S02]  /*15f50*/  F2FP.F16.F32.PACK_AB R13, R77, R78 ;  /* 0x0000004e4d0d723e */ /* 0x000fe400000000ff */
[----:B------:R-:W-:Y:S01]  /*15f60*/  F2FP.F16.F32.PACK_AB R14, R53, R44 ;  /* 0x0000002c350e723e */ /* 0x000fe200000000ff */
[----:B------:R-:W-:Y:S01]  /*15f70*/  IMAD.MOV.U32 R44, RZ, RZ, RZ ;  /* 0x000000ffff2c7224 */ /* 0x000fe200078e00ff */
[----:B------:R-:W-:-:S02]  /*15f80*/  F2FP.F16.F32.PACK_AB R15, R75, R76 ;  /* 0x0000004c4b0f723e */ /* 0x000fc400000000ff */
[----:B------:R-:W-:Y:S02]  /*15f90*/  MOV R42, R28 ;  /* 0x0000001c002a7202 */ /* 0x000fe40000000f00 */
[----:B------:R-:W-:Y:S01]  /*15fa0*/  F2FP.F16.F32.PACK_AB R24, R52, R43 ;  /* 0x0000002b3418723e */ /* 0x000fe200000000ff */
[----:B------:R4:W-:Y:S01]  /*15fb0*/  STSM.16.M88.4 [R88], R12 ;  /* 0x0000000c58007844 */ /* 0x0009e20000000200 */
[----:B------:R-:W-:Y:S02]  /*15fc0*/  F2FP.F16.F32.PACK_AB R25, R73, R74 ;  /* 0x0000004a4919723e */ /* 0x000fe400000000ff */
[----:B------:R-:W-:Y:S02]  /*15fd0*/  F2FP.F16.F32.PACK_AB R27, R71, R72 ;  /* 0x00000048471b723e */ /* 0x000fe400000000ff */
[----:B------:R-:W-:Y:S02]  /*15fe0*/  F2FP.F16.F32.PACK_AB R28, R40, R31 ;  /* 0x0000001f281c723e */ /* 0x000fe400000000ff */
[----:B------:R-:W-:Y:S01]  /*15ff0*/  ISETP.NE.U32.AND P2, PT, RZ, UR4, PT ;  /* 0x00000004ff007c0c */ /* 0x000fe2000bf45070 */
[----:B------:R4:W-:Y:S01]  /*16000*/  STSM.16.M88.4 [R87], R24 ;  /* 0x0000001857007844 */ /* 0x0009e20000000200 */
[----:B---3--:R-:W-:-:S02]  /*16010*/  IADD3 R8, P0, R220, UR4, RZ ;  /* 0x00000004dc087c10 */ /* 0x008fc4000ff1e0ff */
[----:B------:R-:W-:Y:S02]  /*16020*/  F2FP.F16.F32.PACK_AB R29, R69, R70 ;  /* 0x00000046451d723e */ /* 0x000fe400000000ff */
[----:B------:R-:W-:Y:S02]  /*16030*/  F2FP.F16.F32.PACK_AB R31, R67, R68 ;  /* 0x00000044431f723e */ /* 0x000fe400000000ff */
[----:B------:R-:W-:Y:S02]  /*16040*/  F2FP.F16.F32.PACK_AB R4, R39, R38 ;  /* 0x000000262704723e */ /* 0x000fe400000000ff */
[----:B------:R-:W-:Y:S01]  /*16050*/  F2FP.F16.F32.PACK_AB R5, R61, R62 ;  /* 0x0000003e3d05723e */ /* 0x000fe200000000ff */
[----:B------:R4:W-:Y:S01]  /*16060*/  STSM.16.M88.4 [R59], R28 ;  /* 0x0000001c3b007844 */ /* 0x0009e20000000200 */
[----:B------:R-:W-:Y:S02]  /*16070*/  F2FP.F16.F32.PACK_AB R6, R21, R0 ;  /* 0x000000001506723e */ /* 0x000fe400000000ff */
[----:B------:R-:W-:Y:S01]  /*16080*/  F2FP.F16.F32.PACK_AB R7, R151, R60 ;  /* 0x0000003c9707723e */ /* 0x000fe200000000ff */
[----:B------:R4:W-:Y:S01]  /*16090*/  STSM.16.M88.4 [R58], R32 ;  /* 0x000000203a007844 */ /* 0x0009e20000000200 */
[----:B------:R-:W-:-:S02]  /*160a0*/  ISETP.NE.AND.EX P2, PT, RZ, UR5, PT, P2 ;  /* 0x00000005ff007c0c */ /* 0x000fc4000bf45320 */
[----:B------:R-:W-:Y:S01]  /*160b0*/  IADD3.X R9, R221, UR5, RZ, P0, !PT ;  /* 0x00000005dd097c10 */ /* 0x000fe200087fe4ff */
[----:B------:R-:W-:Y:S01]  /*160c0*/  ULDC.64 UR4, c[0x0][0xbe0] ;  /* 0x0002f80000047ab9 */ /* 0x000fe20000000a00 */
[----:B------:R4:W-:Y:S01]  /*160d0*/  STSM.16.M88.4 [R42], R4 ;  /* 0x000000042a007844 */ /* 0x0009e20000000200 */
[----:B------:R-:W-:Y:S01]  /*160e0*/  BAR.SYNC.DEFER_BLOCKING 0x1, 0x100 ;  /* 0x0044000000007b1d */ /* 0x000fe20000010000 */
[----:B------:R-:W-:-:S04]  /*160f0*/  ISETP.NE.U32.AND P0, PT, RZ, UR4, PT ;  /* 0x00000004ff007c0c */ /* 0x000fc8000bf05070 */
[----:B------:R-:W-:-:S13]  /*16100*/  ISETP.NE.AND.EX P0, PT, RZ, UR5, PT, P0 ;  /* 0x00000005ff007c0c */ /* 0x000fda000bf05300 */
[----:B------:R-:W-:Y:S01]  /*16110*/  @P0 IADD3 R220, P1, R220, UR4, RZ ;  /* 0x00000004dcdc0c10 */ /* 0x000fe2000ff3e0ff */
[----:B------:R-:W-:Y:S02]  /*16120*/  ULDC UR4, c[0x0][0xa88] ;  /* 0x0002a20000047ab9 */ /* 0x000fe40000000800 */
[----:B------:R-:W-:Y:S01]  /*16130*/  IMAD.U32 R49, RZ, RZ, UR4 ;  /* 0x00000004ff317e24 */ /* 0x000fe2000f8e00ff */
[----:B------:R-:W-:Y:S01]  /*16140*/  @P0 IADD3.X R221, R221, UR5, RZ, P1, !PT ;  /* 0x00000005dddd0c10 */ /* 0x000fe20008ffe4ff */
[----:B------:R4:W5:Y:S01]  /*16150*/  @P2 LDG.E R44, desc[UR40][R8.64] ;  /* 0x00000028082c2981 */ /* 0x000962000c1e1900 */
[----:B------:R-:W-:-:S03]  /*16160*/  IMAD.IADD R11, R16, 0x1, R202 ;  /* 0x00000001100b7824 */ /* 0x000fc600078e02ca */
[----:B------:R4:W5:Y:S01]  /*16170*/  @P0 LDG.E R49, desc[UR40][R220.64] ;  /* 0x00000028dc310981 */ /* 0x000962000c1e1900 */
[----:B------:R-:W-:Y:S01]  /*16180*/  IMAD.WIDE R36, R11, 0x2, R36 ;  /* 0x000000020b247825 */ /* 0x000fe200078e0224 */
[----:B------:R-:W-:Y:S06]  /*16190*/  @P0 BRA `(.L_x_2437) ;  /* 0x0000000000100947 */ /* 0x000fec0003800000 */
[----:B------:R-:W-:Y:S05]  /*161a0*/  @!P2 BRA `(.L_x_2437) ;  /* 0x00000000000ca947 */ /* 0x000fea0003800000 */
[----:B------:R-:W3:Y:S04]  /*161b0*/  LDG.E R0, desc[UR40][R8.64] ;  /* 0x0000002808007981 */ /* 0x000ee8000c1e1900 */
[----:B-----5:R-:W3:Y:S02]  /*161c0*/  LDG.E R49, desc[UR40][R8.64+0x4] ;  /* 0x0000042808317981 */ /* 0x020ee4000c1e1900 */
[----:B---3--:R-:W-:-:S07]  /*161d0*/  IADD3 R49, -R0, R49, RZ ;  /* 0x0000003100317210 */ /* 0x008fce0007ffe1ff */
.L_x_2437:
[----:B------:R-:W-:Y:S01]  /*161e0*/  SHF.R.S32.HI R48, RZ, 0x1f, R218 ;  /* 0x0000001fff307819 */ /* 0x000fe200000114da */
[----:B------:R-:W-:Y:S01]  /*161f0*/  ULDC.64 UR4, c[0x0][0xb70] ;  /* 0x0002dc0000047ab9 */ /* 0x000fe20000000a00 */
[--C-:B-----5:R-:W-:Y:S01]  /*16200*/  SHF.R.S32.HI R45, RZ, 0x1f, R44.reuse ;  /* 0x0000001fff2d7819 */ /* 0x120fe2000001142c */
[----:B------:R-:W-:Y:S01]  /*16210*/  IMAD R10, R224, 0x80, R213 ;  /* 0x00000080e00a7824 */ /* 0x000fe200078e02d5 */
[----:B------:R-:W-:Y:S01]  /*16220*/  SEL R225, R225, RZ, !P2 ;  /* 0x000000ffe1e17207 */ /* 0x000fe20005000000 */
[----:B----4-:R-:W-:Y:S01]  /*16230*/  IMAD R7, R48, UR4, RZ ;  /* 0x0000000430077c24 */ /* 0x010fe2000f8e02ff */
[----:B------:R-:W-:Y:S01]  /*16240*/  SEL R51, R222, RZ, !P2 ;  /* 0x000000ffde337207 */ /* 0x000fe20005000000 */
[----:B------:R-:W-:Y:S01]  /*16250*/  IMAD.WIDE.U32 R4, R218, UR4, R44 ;  /* 0x00000004da047c25 */ /* 0x000fe2000f8e002c */
[C---:B------:R-:W-:Y:S02]  /*16260*/  IADD3 R9, P0, R36.reuse, 0x1000, RZ ;  /* 0x0000100024097810 */ /* 0x040fe40007f1e0ff */
[----:B------:R-:W-:Y:S01]  /*16270*/  IADD3 R25, P2, R36, 0x3000, RZ ;  /* 0x0000300024197810 */ /* 0x000fe20007f5e0ff */
[----:B------:R-:W-:Y:S01]  /*16280*/  IMAD R7, R218, UR5, R7 ;  /* 0x00000005da077c24 */ /* 0x000fe2000f8e0207 */
[----:B------:R-:W-:Y:S01]  /*16290*/  ULDC.64 UR4, c[0x0][0xb78] ;  /* 0x0002de0000047ab9 */ /* 0x000fe20000000a00 */
[----:B------:R-:W-:Y:S01]  /*162a0*/  LOP3.LUT R8, R9, 0x380, RZ, 0xc0, !PT ;  /* 0x0000038009087812 */ /* 0x000fe200078ec0ff */
[----:B------:R-:W-:Y:S01]  /*162b0*/  IMAD R0, R225, UR4, RZ ;  /* 0x00000004e1007c24 */ /* 0x000fe2000f8e02ff */
[----:B------:R-:W-:Y:S01]  /*162c0*/  IADD3 R13, P1, R36, 0x2000, RZ ;  /* 0x00002000240d7810 */ /* 0x000fe20007f3e0ff */
[----:B------:R-:W-:Y:S01]  /*162d0*/  IMAD.IADD R5, R5, 0x1, R7 ;  /* 0x0000000105057824 */ /* 0x000fe200078e0207 */
[----:B------:R-:W-:Y:S01]  /*162e0*/  SHF.R.S32.HI R7, RZ, 0x1f, R10 ;  /* 0x0000001fff077819 */ /* 0x000fe2000001140a */
[----:B------:R-:W-:Y:S01]  /*162f0*/  IMAD R6, R51, UR5, R0 ;  /* 0x0000000533067c24 */ /* 0x000fe2000f8e0200 */
[----:B------:R-:W-:Y:S01]  /*16300*/  LOP3.LUT R24, R25, 0x380, RZ, 0xc0, !PT ;  /* 0x0000038019187812 */ /* 0x000fe200078ec0ff */
[----:B------:R-:W-:Y:S01]  /*16310*/  IMAD.WIDE.U32 R4, R51, UR4, R4 ;  /* 0x0000000433047c25 */ /* 0x000fe2000f8e0004 */
[----:B------:R-:W-:Y:S01]  /*16320*/  SHF.R.U64 R8, R8, 0x3, RZ ;  /* 0x0000000308087819 */ /* 0x000fe200000012ff */
[----:B------:R-:W-:Y:S01]  /*16330*/  ULDC.64 UR4, c[0x0][0xb40] ;  /* 0x0002d00000047ab9 */ /* 0x000fe20000000a00 */
[----:B------:R-:W-:-:S02]  /*16340*/  LOP3.LUT R12, R13, 0x380, RZ, 0xc0, !PT ;  /* 0x000003800d0c7812 */ /* 0x000fc400078ec0ff */
[----:B------:R-:W-:Y:S02]  /*16350*/  IADD3 R0, P4, R10, R4, RZ ;  /* 0x000000040a007210 */ /* 0x000fe40007f9e0ff */
[----:B------:R-:W-:Y:S02]  /*16360*/  SHF.R.U64 R24, R24, 0x3, RZ ;  /* 0x0000000318187819 */ /* 0x000fe400000012ff */
[----:B------:R-:W-:Y:S02]  /*16370*/  IADD3.X R7, R7, R5, R6, P4, !PT ;  /* 0x0000000507077210 */ /* 0x000fe400027fe406 */
[----:B------:R-:W-:Y:S02]  /*16380*/  LEA R46, P5, R0, UR4, 0x2 ;  /* 0x00000004002e7c11 */ /* 0x000fe4000f8a10ff */
[----:B------:R-:W-:Y:S01]  /*16390*/  LOP3.LUT R8, R8, R9, RZ, 0x3c, !PT ;  /* 0x0000000908087212 */ /* 0x000fe200078e3cff */
[----:B------:R-:W-:Y:S01]  /*163a0*/  IMAD.X R9, RZ, RZ, R37, P0 ;  /* 0x000000ffff097224 */ /* 0x000fe200000e0625 */
[----:B------:R-:W-:-:S02]  /*163b0*/  SHF.R.U64 R12, R12, 0x3, RZ ;  /* 0x000000030c0c7819 */ /* 0x000fc400000012ff */
[----:B------:R-:W-:Y:S01]  /*163c0*/  LOP3.LUT R24, R24, R25, RZ, 0x3c, !PT ;  /* 0x0000001918187212 */ /* 0x000fe200078e3cff */
[----:B------:R-:W-:Y:S01]  /*163d0*/  IMAD.X R25, RZ, RZ, R37, P2 ;  /* 0x000000ffff197224 */ /* 0x000fe200010e0625 */
[----:B------:R-:W-:Y:S01]  /*163e0*/  LEA.HI.X R47, R0, UR5, R7, 0x2, P5 ;  /* 0x00000005002f7c11 */ /* 0x000fe2000a8f1407 */
[----:B------:R-:W-:Y:S01]  /*163f0*/  ULDC.64 UR4, c[0x0][0xaa0] ;  /* 0x0002a80000047ab9 */ /* 0x000fe20000000a00 */
[----:B------:R-:W-:Y:S02]  /*16400*/  LOP3.LUT P0, RZ, R227, 0x3, RZ, 0xc0, !PT ;  /* 0x00000003e3ff7812 */ /* 0x000fe4000780c0ff */
[C---:B------:R-:W-:Y:S02]  /*16410*/  IADD3 R29, P3, R36.reuse, 0x4000, RZ ;  /* 0x00004000241d7810 */ /* 0x040fe40007f7e0ff */
[C---:B------:R-:W-:Y:S02]  /*16420*/  IADD3 R33, P4, R36.reuse, 0x5000, RZ ;  /* 0x0000500024217810 */ /* 0x040fe40007f9e0ff */
[----:B------:R-:W-:-:S02]  /*16430*/  IADD3 R39, P5, R36, 0x6000, RZ ;  /* 0x0000600024277810 */ /* 0x000fc40007fbe0ff */
[----:B------:R-:W-:Y:S02]  /*16440*/  IADD3 R0, R10, 0x8, RZ ;  /* 0x000000080a007810 */ /* 0x000fe40007ffe0ff */
[----:B------:R-:W-:Y:S01]  /*16450*/  LOP3.LUT R12, R12, R13, RZ, 0x3c, !PT ;  /* 0x0000000d0c0c7212 */ /* 0x000fe200078e3cff */
[----:B------:R-:W-:Y:S01]  /*16460*/  IMAD.X R13, RZ, RZ, R37, P1 ;  /* 0x000000ffff0d7224 */ /* 0x000fe200008e0625 */
[----:B------:R-:W-:Y:S02]  /*16470*/  IADD3 R7, P2, R36, 0x7000, RZ ;  /* 0x0000700024077810 */ /* 0x000fe40007f5e0ff */
[----:B------:R-:W-:Y:S02]  /*16480*/  ISETP.GE.OR P1, PT, R10, R49, P0 ;  /* 0x000000310a00720c */ /* 0x000fe40000726670 */
[----:B------:R-:W-:Y:S02]  /*16490*/  LOP3.LUT R28, R29, 0x380, RZ, 0xc0, !PT ;  /* 0x000003801d1c7812 */ /* 0x000fe400078ec0ff */
[----:B------:R-:W-:-:S02]  /*164a0*/  LOP3.LUT R32, R33, 0x380, RZ, 0xc0, !PT ;  /* 0x0000038021207812 */ /* 0x000fc400078ec0ff */
[----:B------:R-:W-:Y:S02]  /*164b0*/  LOP3.LUT R38, R39, 0x380, RZ, 0xc0, !PT ;  /* 0x0000038027267812 */ /* 0x000fe400078ec0ff */
[----:B------:R-:W-:Y:S02]  /*164c0*/  LOP3.LUT R5, R36, 0x380, RZ, 0xc0, !PT ;  /* 0x0000038024057812 */ /* 0x000fe400078ec0ff */
[----:B------:R-:W-:Y:S02]  /*164d0*/  ISETP.GE.OR P0, PT, R0, R49, P0 ;  /* 0x000000310000720c */ /* 0x000fe40000706670 */
[----:B------:R-:W-:Y:S01]  /*164e0*/  LOP3.LUT R0, R7, 0x380, RZ, 0xc0, !PT ;  /* 0x0000038007007812 */ /* 0x000fe200078ec0ff */
[----:B------:R3:W-:Y:S01]  /*164f0*/  @!P1 STG.E desc[UR40][R46.64], R20 ;  /* 0x000000142e009986 */ /* 0x0007e2000c101928 */
[----:B------:R-:W-:Y:S02]  /*16500*/  SHF.R.U64 R28, R28, 0x3, RZ ;  /* 0x000000031c1c7819 */ /* 0x000fe400000012ff */
[----:B------:R-:W-:-:S02]  /*16510*/  SHF.R.U64 R32, R32, 0x3, RZ ;  /* 0x0000000320207819 */ /* 0x000fc400000012ff */
        /* <DEDUP_REMOVED lines=11> */
[----:B------:R-:W-:Y:S01]  /*165d0*/  IMAD.MOV.U32 R5, RZ, RZ, R37 ;  /* 0x000000ffff057224 */ /* 0x000fe200078e0025 */
[----:B------:R-:W-:Y:S01]  /*165e0*/  IADD3.X R41, RZ, R37, RZ, P2, !PT ;  /* 0x00000025ff297210 */ /* 0x000fe200017fe4ff */
[----:B------:R-:W5:Y:S01]  /*165f0*/  LD.E.128 R8, desc[UR40][R8.64] ;  /* 0x0000002808087980 */ /* 0x000f62000c101d00 */
[----:B------:R-:W-:Y:S01]  /*16600*/  LOP3.LUT R40, R0, R7, RZ, 0x3c, !PT ;  /* 0x0000000700287212 */ /* 0x000fe200078e3cff */
[----:B------:R-:W-:-:S02]  /*16610*/  IMAD R45, R45, UR4, RZ ;  /* 0x000000042d2d7c24 */ /* 0x000fc4000f8e02ff */
[----:B------:R-:W5:Y:S01]  /*16620*/  LD.E.128 R4, desc[UR40][R4.64] ;  /* 0x0000002804047980 */ /* 0x000f62000c101d00 */
[----:B---3--:R-:W-:-:S03]  /*16630*/  IMAD.MOV.U32 R20, RZ, RZ, R16 ;  /* 0x000000ffff147224 */ /* 0x008fc600078e0010 */
[----:B------:R-:W5:Y:S01]  /*16640*/  LD.E.128 R12, desc[UR40][R12.64] ;  /* 0x000000280c0c7980 */ /* 0x000f62000c101d00 */
[----:B------:R-:W-:-:S03]  /*16650*/  IMAD.MOV.U32 R21, RZ, RZ, R17 ;  /* 0x000000ffff157224 */ /* 0x000fc600078e0011 */
        /* <DEDUP_REMOVED lines=10> */
[----:B---3--:R-:W3:Y:S01]  /*16700*/  FENCE.VIEW.ASYNC.S ;  /* 0x00000000000073c6 */ /* 0x008ee20000000000 */
[----:B------:R-:W-:-:S04]  /*16710*/  IMAD.WIDE.U32 R20, R44, UR4, R20 ;  /* 0x000000042c147c25 */ /* 0x000fc8000f8e0014 */
[----:B------:R-:W-:Y:S01]  /*16720*/  IMAD R45, R44, UR5, R45 ;  /* 0x000000052c2d7c24 */ /* 0x000fe2000f8e022d */
[----:B------:R-:W-:Y:S01]  /*16730*/  ULDC.64 UR4, c[0x0][0xae0] ;  /* 0x0002b80000047ab9 */ /* 0x000fe20000000a00 */
[----:B------:R-:W-:Y:S02]  /*16740*/  IMAD R49, R224, -0x80, R49 ;  /* 0xffffff80e0317824 */ /* 0x000fe400078e0231 */
[----:B------:R-:W-:Y:S02]  /*16750*/  IMAD.IADD R21, R21, 0x1, R45 ;  /* 0x0000000115157824 */ /* 0x000fe400078e022d */
[----:B----4-:R-:W-:Y:S01]  /*16760*/  IMAD R3, R48, UR4, RZ ;  /* 0x0000000430037c24 */ /* 0x010fe2000f8e02ff */
        /* <DEDUP_REMOVED lines=8> */
[C---:B------:R-:W-:Y:S01]  /*167f0*/  IMAD R3, R51.reuse, UR5, R44 ;  /* 0x0000000533037c24 */ /* 0x040fe2000f8e022c */
[----:B------:R-:W-:Y:S01]  /*16800*/  BSSY B1, `(.L_x_2438) ;  /* 0x0000018000017945 */ /* 0x000fe20003800000 */
[----:B------:R-:W-:Y:S01]  /*16810*/  IMAD.WIDE.U32 R46, R51, UR4, R20 ;  /* 0x00000004332e7c25 */ /* 0x000fe2000f8e0014 */
[----:B---3--:R3:W-:Y:S01]  /*16820*/  SYNCS.ARRIVE.TRANS64.RED.A1T0 RZ, [R0+URZ], RZ ;  /* 0x000000ff00ff79a7 */ /* 0x0087e2000810043f */
[----:B------:R-:W-:-:S02]  /*16830*/  ISETP.GE.AND P0, PT, R188, R49, PT ;  /* 0x00000031bc00720c */ /* 0x000fc40003f06270 */
[-C--:B------:R-:W-:Y:S01]  /*16840*/  ISETP.GE.AND P1, PT, R187, R49.reuse, PT ;  /* 0x00000031bb00720c */ /* 0x080fe20003f26270 */
[----:B------:R-:W-:Y:S01]  /*16850*/  IMAD.WIDE R44, R224, 0x80, R18 ;  /* 0x00000080e02c7825 */ /* 0x000fe200078e0212 */
[----:B------:R-:W-:-:S03]  /*16860*/  ISETP.GE.AND P2, PT, R189, R49, PT ;  /* 0x00000031bd00720c */ /* 0x000fc60003f46270 */
[----:B------:R-:W-:Y:S01]  /*16870*/  IMAD.IADD R51, R47, 0x1, R3 ;  /* 0x000000012f337824 */ /* 0x000fe200078e0203 */
[----:B---3--:R-:W-:Y:S09]  /*16880*/  @P3 BRA `(.L_x_2439) ;  /* 0x00000000003c3947 */ /* 0x008ff20003800000 */
        /* <DEDUP_REMOVED lines=9> */
[----:B------:R-:W-:-:S02]  /*16920*/  ULDC.64 UR6, c[0x0][0xa80] ;  /* 0x0002a00000067ab9 */ /* 0x000fc40000000a00 */
[----:B------:R-:W-:Y:S02]  /*16930*/  LEA R48, P5, R20, UR6, 0x1 ;  /* 0x0000000614307c11 */ /* 0x000fe4000f8a08ff */
[----:B------:R-:W-:-:S04]  /*16940*/  IADD3 R3, R21, R3, RZ ;  /* 0x0000000315037210 */ /* 0x000fc80007ffe0ff */
[----:B------:R-:W-:-:S05]  /*16950*/  LEA.HI.X R49, R20, UR7, R3, 0x1, P5 ;  /* 0x0000000714317c11 */ /* 0x000fca000a8f0c03 */
[----:B-----5:R3:W-:Y:S04]  /*16960*/  @!P3 STG.E.128 desc[UR40][R48.64], R4 ;  /* 0x000000043000b986 */ /* 0x0207e8000c101d28 */
[----:B------:R3:W-:Y:S02]  /*16970*/  @!P4 STG.E.128 desc[UR40][R48.64+0x80], R28 ;  /* 0x0000801c3000c986 */ /* 0x0007e4000c101d28 */
.L_x_2439:
[----:B------:R-:W-:Y:S05]  /*16980*/  BSYNC B1 ;  /* 0x0000000000017941 */ /* 0x000fea0003800000 */
.L_x_2438:
        /* <DEDUP_REMOVED lines=19> */
.L_x_2441:
[----:B------:R-:W-:Y:S05]  /*16ac0*/  BSYNC B1 ;  /* 0x0000000000017941 */ /* 0x000fea0003800000 */
.L_x_2440:
[----:B------:R-:W-:Y:S04]  /*16ad0*/  BSSY B1, `(.L_x_2442) ;  /* 0x0000013000017945 */ /* 0x000fe80003800000 */
[----:B------:R-:W-:Y:S05]  /*16ae0*/  @P1 BRA `(.L_x_2443) ;  /* 0x0000000000441947 */ /* 0x000fea0003800000 */
[----:B------:R-:W-:Y:S01]  /*16af0*/  IADD3 R3, P0, R44, 0x40, RZ ;  /* 0x000000402c037810 */ /* 0x000fe20007f1e0ff */
[----:B------:R-:W-:Y:S01]  /*16b00*/  ULDC.64 UR6, c[0x0][0xad8] ;  /* 0x0002b60000067ab9 */ /* 0x000fe20000000a00 */
[----:B---3-5:R-:W-:Y:S01]  /*16b10*/  IMAD.MOV.U32 R4, RZ, RZ, R46 ;  /* 0x000000ffff047224 */ /* 0x028fe200078e002e */
[----:B------:R-:W-:Y:S01]  /*16b20*/  ULDC UR4, c[0x0][0xa8c] ;  /* 0x0002a30000047ab9 */ /* 0x000fe20000000800 */
[----:B------:R-:W-:Y:S01]  /*16b30*/  IADD3.X R0, RZ, R45, RZ, P0, !PT ;  /* 0x0000002dff007210 */ /* 0x000fe200007fe4ff */
[----:B------:R-:W-:Y:S01]  /*16b40*/  IMAD.MOV.U32 R5, RZ, RZ, R51 ;  /* 0x000000ffff057224 */ /* 0x000fe200078e0033 */
[----:B------:R-:W-:Y:S02]  /*16b50*/  ISETP.GE.AND P1, PT, R16, UR4, PT ;  /* 0x0000000410007c0c */ /* 0x000fe4000bf26270 */
[----:B------:R-:W-:Y:S01]  /*16b60*/  ISETP.GE.AND P3, PT, R196, UR4, PT ;  /* 0x00000004c4007c0c */ /* 0x000fe2000bf66270 */
[----:B------:R-:W-:Y:S02]  /*16b70*/  IMAD R0, R0, UR6, RZ ;  /* 0x0000000600007c24 */ /* 0x000fe4000f8e02ff */
[----:B------:R-:W-:-:S04]  /*16b80*/  IMAD.WIDE.U32 R4, R3, UR6, R4 ;  /* 0x0000000603047c25 */ /* 0x000fc8000f8e0004 */
[----:B------:R-:W-:Y:S01]  /*16b90*/  IMAD R3, R3, UR7, R0 ;  /* 0x0000000703037c24 */ /* 0x000fe2000f8e0200 */
[----:B------:R-:W-:Y:S02]  /*16ba0*/  ULDC.64 UR6, c[0x0][0xa80] ;  /* 0x0002a00000067ab9 */ /* 0x000fe40000000a00 */
[----:B----4-:R-:W-:Y:S01]  /*16bb0*/  LEA R6, P0, R4, UR6, 0x1 ;  /* 0x0000000604067c11 */ /* 0x010fe2000f8008ff */
[----:B------:R-:W-:-:S05]  /*16bc0*/  IMAD.IADD R3, R5, 0x1, R3 ;  /* 0x0000000105037824 */ /* 0x000fca00078e0203 */
[----:B------:R-:W-:-:S05]  /*16bd0*/  LEA.HI.X R7, R4, UR7, R3, 0x1, P0 ;  /* 0x0000000704077c11 */ /* 0x000fca00080f0c03 */
[----:B------:R3:W-:Y:S04]  /*16be0*/  @!P1 STG.E.128 desc[UR40][R6.64], R12 ;  /* 0x0000000c06009986 */ /* 0x0007e8000c101d28 */
[----:B------:R3:W-:Y:S02]  /*16bf0*/  @!P3 STG.E.128 desc[UR40][R6.64+0x80], R36 ;  /* 0x000080240600b986 */ /* 0x0007e4000c101d28 */
.L_x_2443:
[----:B------:R-:W-:Y:S05]  /*16c00*/  BSYNC B1 ;  /* 0x0000000000017941 */ /* 0x000fea0003800000 */
.L_x_2442:
        /* <DEDUP_REMOVED lines=12> */
[----:B----4-:R-:W-:Y:S01]  /*16cd0*/  LEA R6, P0, R4, UR6, 0x1 ;  /* 0x0000000604067c11 */ /* 0x010fe2000f8008ff */
[----:B------:R-:W-:-:S05]  /*16ce0*/  IMAD.IADD R3, R5, 0x1, R3 ;  /* 0x0000000105037824 */ /* 0x000fca00078e0203 */
[----:B------:R-:W-:Y:S02]  /*16cf0*/  LEA.HI.X R7, R4, UR7, R3, 0x1, P0 ;  /* 0x0000000704077c11 */ /* 0x000fe400080f0c03 */
[----:B------:R-:W-:-:S03]  /*16d00*/  ISETP.GE.AND P0, PT, R196, UR4, PT ;  /* 0x00000004c4007c0c */ /* 0x000fc6000bf06270 */
[----:B------:R3:W-:Y:S10]  /*16d10*/  @!P1 STG.E.128 desc[UR40][R6.64], R24 ;  /* 0x0000001806009986 */ /* 0x0007f4000c101d28 */
[----:B------:R-:W-:Y:S05]  /*16d20*/  @P0 BRA `(.L_x_2444) ;  /* 0x0000000800640947 */ /* 0x000fea0003800000 */
[----:B------:R4:W-:Y:S01]  /*16d30*/  STG.E.128 desc[UR40][R6.64+0x80], R40 ;  /* 0x0000802806007986 */ /* 0x0009e2000c101d28 */
[----:B------:R-:W-:Y:S05]  /*16d40*/  BRA `(.L_x_2444) ;  /* 0x00000008005c7947 */ /* 0x000fea0003800000 */
.L_x_2436:
[----:B------:R-:W-:Y:S01]  /*16d50*/  ULDC.64 UR4, c[0x0][0xbd8] ;  /* 0x0002f60000047ab9 */ /* 0x000fe20000000a00 */
[----:B------:R-:W-:Y:S01]  /*16d60*/  IMAD.MOV.U32 R9, RZ, RZ, RZ ;  /* 0x000000ffff097224 */ /* 0x000fe200078e00ff */
[----:B------:R-:W-:Y:S02]  /*16d70*/  ISETP.NE.U32.AND P0, PT, RZ, UR4, PT ;  /* 0x00000004ff007c0c */ /* 0x000fe4000bf05070 */
[----:B------:R-:W-:Y:S02]  /*16d80*/  IADD3 R4, P1, R220, UR4, RZ ;  /* 0x00000004dc047c10 */ /* 0x000fe4000ff3e0ff */
        /* <DEDUP_REMOVED lines=8> */
[----:B------:R-:W-:Y:S01]  /*16e10*/  IMAD.U32 R3, RZ, RZ, UR4 ;  /* 0x00000004ff037e24 */ /* 0x000fe2000f8e00ff */
[----:B------:R-:W-:-:S05]  /*16e20*/  @P1 IADD3.X R221, R221, UR5, RZ, P2, !PT ;  /* 0x00000005dddd1c10 */ /* 0x000fca00097fe4ff */
[----:B------:R3:W5:Y:S01]  /*16e30*/  @P1 LDG.E R3, desc[UR40][R220.64] ;  /* 0x00000028dc031981 */ /* 0x000762000c1e1900 */
[----:B------:R-:W-:Y:S01]  /*16e40*/  ISETP.GT.AND P2, PT, R233, 0x7f, PT ;  /* 0x0000007fe900780c */ /* 0x000fe20003f44270 */
[----:B------:R-:W-:-:S12]  /*16e50*/  @P1 BRA `(.L_x_2445) ;  /* 0x0000000000101947 */ /* 0x000fd80003800000 */
[----:B------:R-:W-:Y:S05]  /*16e60*/  @!P0 BRA `(.L_x_2445) ;  /* 0x00000000000c8947 */ /* 0x000fea0003800000 */
[----:B------:R-:W4:Y:S04]  /*16e70*/  LDG.E R0, desc[UR40][R4.64] ;  /* 0x0000002804007981 */ /* 0x000f28000c1e1900 */
[----:B-----5:R-:W4:Y:S02]  /*16e80*/  LDG.E R3, desc[UR40][R4.64+0x4] ;  /* 0x0000042804037981 */ /* 0x020f24000c1e1900 */
[----:B----4-:R-:W-:-:S07]  /*16e90*/  IADD3 R3, -R0, R3, RZ ;  /* 0x0000000300037210 */ /* 0x010fce0007ffe1ff */
.L_x_2445:
[----:B------:R-:W-:Y:S01]  /*16ea0*/  BSSY B1, `(.L_x_2446) ;  /* 0x000001c000017945 */ /* 0x000fe20003800000 */
[----:B------:R-:W-:Y:S02]  /*16eb0*/  SHF.R.S32.HI R10, RZ, 0x1f, R218 ;  /* 0x0000001fff0a7819 */ /* 0x000fe400000114da */
[----:B------:R-:W-:Y:S02]  /*16ec0*/  SEL R11, R222, RZ, !P0 ;  /* 0x000000ffde0b7207 */ /* 0x000fe40004000000 */
[----:B------:R-:W-:Y:S02]  /*16ed0*/  SEL R225, R225, RZ, !P0 ;  /* 0x000000ffe1e17207 */ /* 0x000fe40004000000 */
[----:B-----5:R-:W-:Y:S01]  /*16ee0*/  SHF.R.S32.HI R8, RZ, 0x1f, R9 ;  /* 0x0000001fff087819 */ /* 0x020fe20000011409 */
[----:B------:R-:W-:Y:S06]  /*16ef0*/  @P2 BRA `(.L_x_2447) ;  /* 0x0000000000582947 */ /* 0x000fec0003800000 */
[----:B---3--:R-:W3:Y:S02]  /*16f00*/  S2R R5, SR_TID.X ;  /* 0x0000000000057919 */ /* 0x008ee40000002100 */
[----:B---3--:R-:W-:-:S04]  /*16f10*/  IMAD R0, R224, 0x80, R5 ;  /* 0x00000080e0007824 */ /* 0x008fc800078e0205 */
        /* <DEDUP_REMOVED lines=17> */
[----:B------:R-:W-:Y:S02]  /*17030*/  LEA.HI.X R7, R4, UR5, R5, 0x2, P0 ;  /* 0x0000000504077c11 */ /* 0x000fe400080f1405 */
[----:B------:R-:W-:-:S05]  /*17040*/  MOV R5, 0xff800000 ;  /* 0xff80000000057802 */ /* 0x000fca0000000f00 */
[----:B------:R4:W-:Y:S02]  /*17050*/  STG.E desc[UR40][R6.64], R5 ;  /* 0x0000000506007986 */ /* 0x0009e4000c101928 */
.L_x_2447:
[----:B------:R-:W-:Y:S05]  /*17060*/  BSYNC B1 ;  /* 0x0000000000017941 */ /* 0x000fea0003800000 */
.L_x_2446:
[----:B------:R-:W-:Y:S01]  /*17070*/  ULDC.64 UR4, c[0x0][0xaa0] ;  /* 0x0002a80000047ab9 */ /* 0x000fe20000000a00 */
[----:B---3--:R-:W-:Y:S01]  /*17080*/  IMAD.MOV.U32 R4, RZ, RZ, R16 ;  /* 0x000000ffff047224 */ /* 0x008fe200078e0010 */
[----:B------:R-:W-:Y:S01]  /*17090*/  BSSY B1, `(.L_x_2448) ;  /* 0x0000028000017945 */ /* 0x000fe20003800000 */
[----:B----4-:R-:W-:Y:S02]  /*170a0*/  IMAD.MOV.U32 R5, RZ, RZ, R17 ;  /* 0x000000ffff057224 */ /* 0x010fe400078e0011 */
        /* <DEDUP_REMOVED lines=36> */
[----:B------:R3:W-:Y:S04]  /*172f0*/  @!P4 STG.E.128 desc[UR40][R12.64], RZ ;  /* 0x000000ff0c00c986 */ /* 0x0007e8000c101d28 */
[----:B------:R3:W-:Y:S02]  /*17300*/  @!P5 STG.E.128 desc[UR40][R12.64+0x80], RZ ;  /* 0x000080ff0c00d986 */ /* 0x0007e4000c101d28 */
.L_x_2449:
[----:B------:R-:W-:Y:S05]  /*17310*/  BSYNC B1 ;  /* 0x0000000000017941 */ /* 0x000fea0003800000 */
.L_x_2448:
        /* <DEDUP_REMOVED lines=14> */
[----:B---3--:R-:W-:Y:S01]  /*17400*/  LEA R12, P2, R4, UR6, 0x1 ;  /* 0x00000006040c7c11 */ /* 0x008fe2000f8408ff */
[----:B------:R-:W-:-:S05]  /*17410*/  IMAD.IADD R3, R5, 0x1, R3 ;  /* 0x0000000105037824 */ /* 0x000fca00078e0203 */
[----:B------:R-:W-:-:S05]  /*17420*/  LEA.HI.X R13, R4, UR7, R3, 0x1, P2 ;  /* 0x00000007040d7c11 */ /* 0x000fca00090f0c03 */
[----:B------:R4:W-:Y:S04]  /*17430*/  @!P3 STG.E.128 desc[UR40][R12.64], RZ ;  /* 0x000000ff0c00b986 */ /* 0x0009e8000c101d28 */
[----:B------:R4:W-:Y:S02]  /*17440*/  @!P4 STG.E.128 desc[UR40][R12.64+0x80], RZ ;  /* 0x000080ff0c00c986 */ /* 0x0009e4000c101d28 */
.L_x_2451:
[----:B------:R-:W-:Y:S05]  /*17450*/  BSYNC B1 ;  /* 0x0000000000017941 */ /* 0x000fea0003800000 */
.L_x_2450:
[----:B------:R-:W-:Y:S04]  /*17460*/  BSSY B1, `(.L_x_2452) ;  /* 0x0000013000017945 */ /* 0x000fe80003800000 */
[----:B------:R-:W-:Y:S05]  /*17470*/  @P0 BRA `(.L_x_2453) ;  /* 0x0000000000440947 */ /* 0x000fea0003800000 */
[----:B------:R-:W-:Y:S01]  /*17480*/  IADD3 R3, P0, R8, 0x40, RZ ;  /* 0x0000004008037810 */ /* 0x000fe20007f1e0ff */
[----:B------:R-:W-:Y:S01]  /*17490*/  ULDC.64 UR6, c[0x0][0xad8] ;  /* 0x0002b60000067ab9 */ /* 0x000fe20000000a00 */
[----:B------:R-:W-:Y:S01]  /*174a0*/  IMAD.MOV.U32 R4, RZ, RZ, R6 ;  /* 0x000000ffff047224 */ /* 0x000fe200078e0006 */
        /* <DEDUP_REMOVED lines=9> */
[----:B---34-:R-:W-:Y:S01]  /*17540*/  LEA R12, P0, R4, UR6, 0x1 ;  /* 0x00000006040c7c11 */ /* 0x018fe2000f8008ff */
[----:B------:R-:W-:-:S05]  /*17550*/  IMAD.IADD R3, R5, 0x1, R3 ;  /* 0x0000000105037824 */ /* 0x000fca00078e0203 */
[----:B------:R-:W-:-:S05]  /*17560*/  LEA.HI.X R13, R4, UR7, R3, 0x1, P0 ;  /* 0x00000007040d7c11 */ /* 0x000fca00080f0c03 */
[----:B------:R3:W-:Y:S04]  /*17570*/  @!P2 STG.E.128 desc[UR40][R12.64], RZ ;  /* 0x000000ff0c00a986 */ /* 0x0007e8000c101d28 */
[----:B------:R3:W-:Y:S02]  /*17580*/  @!P3 STG.E.128 desc[UR40][R12.64+0x80], RZ ;  /* 0x000080ff0c00b986 */ /* 0x0007e4000c101d28 */
.L_x_2453:
[----:B------:R-:W-:Y:S05]  /*17590*/  BSYNC B1 ;  /* 0x0000000000017941 */ /* 0x000fea0003800000 */
.L_x_2452:
        /* <DEDUP_REMOVED lines=18> */
.L_x_2444:
[----:B------:R-:W-:Y:S05]  /*176c0*/  BSYNC B0 ;  /* 0x0000000000007941 */ /* 0x000fea0003800000 */
.L_x_2435:
[----:B------:R-:W-:Y:S02]  /*176d0*/  ULDC UR4, c[0x0][0xc14] ;  /* 0x0003050000047ab9 */ /* 0x000fe40000000800 */
[----:B--2---:R-:W-:-:S13]  /*176e0*/  ISETP.GE.AND P0, PT, R195, UR4, PT ;  /* 0x00000004c3007c0c */ /* 0x004fda000bf06270 */
[----:B------:R-:W-:Y:S05]  /*176f0*/  @!P0 BRA `(.L_x_2454) ;  /* 0xfffffe9800848947 */ /* 0x000fea000383ffff */
[----:B------:R-:W-:Y:S05]  /*17700*/  BRA `(.L_x_2233) ;  /* 0x0000005c00347947 */ /* 0x000fea0003800000 */
.L_x_2231:
[----:B------:R-:W-:-:S08]  /*17710*/  NOP ;  /* 0x0000000000007918 */ /* 0x000fd00000000000 */
[----:B--2---:R-:W0:-:S00]  /*17720*/  USETMAXREG.DEALLOC.CTAPOOL 0x18 ;  /* 0x00000018000079c8 */ /* 0x004e0000080e0500 */
        /* <DEDUP_REMOVED lines=29> */
[----:B------:R-:W-:Y:S02]  /*17900*/  ISETP.GE.U32.AND P0, PT, R7, 0x4, PT ;  /* 0x000000040700780c */ /* 0x000fe40003f06070 */
[----:B------:R-:W-:-:S05]  /*17910*/  IADD3 R4, R5, R4, RZ ;  /* 0x0000000405047210 */ /* 0x000fca0007ffe0ff */
[----:B------:R-:W1:Y:S06]  /*17920*/  SHFL.UP PT, R6, R4, 0x4, RZ ;  /* 0x0480000004067989 */ /* 0x000e6c00000e00ff */
[----:B------:R-:W-:-:S04]  /*17930*/  @P0 LOP3.LUT R0, R0, 0x8, RZ, 0xfc, !PT ;  /* 0x0000000800000812 */ /* 0x000fc800078efcff */
[----:B------:R-:W-:Y:S02]  /*17940*/  LOP3.LUT R0, R0, 0xfffffffb, RZ, 0xc0, !PT ;  /* 0xfffffffb00007812 */ /* 0x000fe400078ec0ff */
[----:B-1----:R-:W-:Y:S02]  /*17950*/  SEL R3, R6, RZ, P0 ;  /* 0x000000ff06037207 */ /* 0x002fe40000000000 */
[----:B------:R-:W-:Y:S02]  /*17960*/  ISETP.GE.U32.AND P0, PT, R7, 0x8, PT ;  /* 0x000000080700780c */ /* 0x000fe40003f06070 */
[----:B------:R-:W-:Y:S01]  /*17970*/  MOV R6, RZ ;  /* 0x000000ff00067202 */ /* 0x000fe20000000f00 */
        /* <DEDUP_REMOVED lines=21> */
.L_x_2459:
        /* <DEDUP_REMOVED lines=15> */
.L_x_2458:
[----:B------:R-:W-:Y:S05]  /*17bc0*/  BSYNC B0 ;  /* 0x0000000000007941 */ /* 0x000fea0003800000 */
.L_x_2457:
        /* <DEDUP_REMOVED lines=12> */
[----:B------:R-:W-:Y:S02]  /*17c90*/  ISETP.GE.U32.AND P0, PT, R8, 0x10, PT ;  /* 0x000000100800780c */ /* 0x000fe40003f06070 */
[----:B------:R-:W-:-:S05]  /*17ca0*/  IADD3 R7, R2, R7, RZ ;  /* 0x0000000702077210 */ /* 0x000fca0007ffe0ff */
        /* <DEDUP_REMOVED lines=11> */
.L_x_2455:
[----:B------:R-:W-:-:S04]  /*17d60*/  IMAD.IADD R7, R5, 0x1, -R2 ;  /* 0x0000000105077824 */ /* 0x000fc800078e0a02 */
[----:B------:R-:W-:-:S05]  /*17d70*/  IMAD R2, R4, UR4, R7 ;  /* 0x0000000404027c24 */ /* 0x000fca000f8e0207 */
[----:B------:R-:W-:Y:S02]  /*17d80*/  ISETP.GT.AND P0, PT, R2, UR6, PT ;  /* 0x0000000602007c0c */ /* 0x000fe4000bf04270 */
[----:B------:R-:W0:Y:S11]  /*17d90*/  LDC.64 R2, c[0x0][0xc68] ;  /* 0x00031a00ff027b82 */ /* 0x000e360000000a00 */
[----:B------:R-:W-:-:S04]  /*17da0*/  VOTE.ANY R9, PT, !P0 ;  /* 0x0000000000097806 */ /* 0x000fc800040e0100 */
[----:B------:R-:W1:Y:S02]  /*17db0*/  POPC R5, R9 ;  /* 0x0000000900057309 */ /* 0x000e640000000000 */
[----:B-1----:R-:W-:-:S05]  /*17dc0*/  IADD3 R19, R5, R6, RZ ;  /* 0x0000000605137210 */ /* 0x002fca0007ffe0ff */
        /* <DEDUP_REMOVED lines=13> */
.L_x_2460:
[----:B-1----:R-:W-:Y:S01]  /*17ea0*/  IMAD.MOV R2, RZ, RZ, -R3 ;  /* 0x000000ffff027224 */ /* 0x002fe200078e0a03 */
[----:B--2---:R-:W-:Y:S01]  /*17eb0*/  IABS R4, R6 ;  /* 0x0000000600047213 */ /* 0x004fe20000000000 */
[----:B---3--:R-:W-:Y:S02]  /*17ec0*/  IMAD R16, R16, UR4, R7 ;  /* 0x0000000410107c24 */ /* 0x008fe4000f8e0207 */
[----:B------:R-:W-:Y:S01]  /*17ed0*/  IMAD R5, R2, R11, RZ ;  /* 0x0000000b02057224 */ /* 0x000fe200078e02ff */
[----:B------:R-:W-:Y:S01]  /*17ee0*/  IADD3 R4, RZ, -R4, RZ ;  /* 0x80000004ff047210 */ /* 0x000fe20007ffe0ff */
[----:B------:R-:W-:-:S04]  /*17ef0*/  IMAD.MOV.U32 R2, RZ, RZ, RZ ;  /* 0x000000ffff027224 */ /* 0x000fc800078e00ff */
[----:B------:R-:W-:Y:S01]  /*17f00*/  IMAD.HI.U32 R2, R3, R5, R2 ;  /* 0x0000000503027227 */ /* 0x000fe200078e0002 */
[----:B------:R-:W-:-:S04]  /*17f10*/  IADD3 R5, -R16, UR6, RZ ;  /* 0x0000000610057c10 */ /* 0x000fc8000fffe1ff */
        /* <DEDUP_REMOVED lines=13> */
[----:B------:R-:W-:Y:S02]  /*17ff0*/  IMAD R4, R8, R9, RZ ;  /* 0x0000000908047224 */ /* 0x000fe400078e02ff */
[----:B------:R-:W-:-:S03]  /*18000*/  IMAD.MOV R9, RZ, RZ, -R9 ;  /* 0x000000ffff097224 */ /* 0x000fc600078e0a09 */
[----:B------:R-:W-:Y:S01]  /*18010*/  IADD3 R3, -R4, RZ, RZ ;  /* 0x000000ff04037210 */ /* 0x000fe20007ffe1ff */
[----:B------:R-:W-:-:S03]  /*18020*/  IMAD R5, R6, R9, R5 ;  /* 0x0000000906057224 */ /* 0x000fc600078e0205 */
[----:B------:R-:W-:Y:S02]  /*18030*/  VIADDMNMX R8, R3, UR4, R8, PT ;  /* 0x0000000403087c46 */ /* 0x000fe4000b800108 */
[----:B------:R-:W-:Y:S02]  /*18040*/  IADD3 R4, R5, R4, RZ ;  /* 0x0000000405047210 */ /* 0x000fe40007ffe0ff */
[----:B------:R-:W-:-:S04]  /*18050*/  IABS R7, R8 ;  /* 0x0000000800077213 */ /* 0x000fc80000000000 */
[----:B------:R-:W1:Y:S08]  /*18060*/  I2F.RP R10, R7 ;  /* 0x00000007000a7306 */ /* 0x000e700000209400 */
[----:B-1----:R-:W1:Y:S02]  /*18070*/  MUFU.RCP R10, R10 ;  /* 0x0000000a000a7308 */ /* 0x002e640000001000 */
[----:B-1----:R-:W-:-:S06]  /*18080*/  VIADD R2, R10, 0xffffffe ;  /* 0x0ffffffe0a027836 */ /* 0x002fcc0000000000 */
[----:B------:R1:W2:Y:S02]  /*18090*/  F2I.FTZ.U32.TRUNC.NTZ R3, R2 ;  /* 0x0000000200037305 */ /* 0x0002a4000021f000 */
[----:B-1----:R-:W-:Y:S02]  /*180a0*/  IMAD.MOV.U32 R2, RZ, RZ, RZ ;  /* 0x000000ffff027224 */ /* 0x002fe400078e00ff */
[----:B--2---:R-:W-:-:S04]  /*180b0*/  IMAD.MOV R6, RZ, RZ, -R3 ;  /* 0x000000ffff067224 */ /* 0x004fc800078e0a03 */
[----:B------:R-:W-:Y:S01]  /*180c0*/  IMAD R9, R6, R7, RZ ;  /* 0x0000000706097224 */ /* 0x000fe200078e02ff */
[----:B------:R-:W-:-:S03]  /*180d0*/  IABS R6, R5 ;  /* 0x0000000500067213 */ /* 0x000fc60000000000 */
[----:B------:R-:W-:Y:S01]  /*180e0*/  IMAD.HI.U32 R3, R3, R9, R2 ;  /* 0x0000000903037227 */ /* 0x000fe200078e0002 */
[----:B------:R-:W-:-:S04]  /*180f0*/  IABS R9, R8 ;  /* 0x0000000800097213 */ /* 0x000fc80000000000 */
[----:B------:R-:W-:Y:S01]  /*18100*/  IADD3 R2, RZ, -R9, RZ ;  /* 0x80000009ff027210 */ /* 0x000fe20007ffe0ff */
        /* <DEDUP_REMOVED lines=17> */
.L_x_2456:
[----:B------:R-:W-:Y:S01]  /*18220*/  IMAD.MOV.U32 R17, RZ, RZ, RZ ;  /* 0x000000ffff117224 */ /* 0x000fe200078e00ff */
[----:B------:R-:W-:Y:S01]  /*18230*/  MOV R18, RZ ;  /* 0x000000ff00127202 */ /* 0x000fe20000000f00 */
[----:B------:R-:W-:-:S07]  /*18240*/  IMAD.U32 R16, RZ, RZ, UR6 ;  /* 0x00000006ff107e24 */ /* 0x000fce000f8e00ff */
.L_x_2461:
        /* <DEDUP_REMOVED lines=16> */
[----:B------:R-:W-:Y:S01]  /*18350*/  ULDC.64 UR38, c[0x0][0x198] ;  /* 0x0000660000267ab9 */ /* 0x000fe20000000a00 */
[----:B------:R-:W-:Y:S02]  /*18360*/  ULDC UR36, c[0x0][0xc] ;  /* 0x0000030000247ab9 */ /* 0x000fe40000000800 */
[----:B------:R1:W-:Y:S04]  /*18370*/  STL [R1+0x8], R0 ;  /* 0x0000080001007387 */ /* 0x0003e80000100800 */
[----:B------:R1:W-:Y:S04]  /*18380*/  STL [R1+0xc], RZ ;  /* 0x00000cff01007387 */ /* 0x0003e80000100800 */
[----:B------:R1:W-:Y:S04]  /*18390*/  STL [R1+0x10], R0 ;  /* 0x0000100001007387 */ /* 0x0003e80000100800 */
[----:B------:R1:W-:Y:S02]  /*183a0*/  STL [R1+0x28], RZ ;  /* 0x000028ff01007387 */ /* 0x0003e40000100800 */
.L_x_2547:
[----:B--2---:R-:W2:Y:S02]  /*183b0*/  LDC.64 R2, c[0x0][0xc60] ;  /* 0x00031800ff027b82 */ /* 0x004ea40000000a00 */
[----:B--2---:R-:W-:-:S05]  /*183c0*/  IMAD.WIDE R2, R19, 0x4, R2 ;  /* 0x0000000413027825 */ /* 0x004fca00078e0202 */
[----:B------:R-:W1:Y:S01]  /*183d0*/  LDG.E R11, desc[UR40][R2.64] ;  /* 0x00000028020b7981 */ /* 0x000e62000c1e1900 */
[----:B------:R-:W-:Y:S05]  /*183e0*/  YIELD ;  /* 0x0000000000007946 */ /* 0x000fea0003800000 */
[----:B------:R-:W-:Y:S01]  /*183f0*/  ULDC.64 UR4, c[0x0][0xa28] ;  /* 0x00028a0000047ab9 */ /* 0x000fe20000000a00 */
[----:B------:R-:W-:Y:S02]  /*18400*/  CS2R R8, SRZ ;  /* 0x0000000000087805 */ /* 0x000fe4000001ff00 */
[----:B------:R-:W-:Y:S01]  /*18410*/  ISETP.NE.U32.AND P0, PT, RZ, UR4, PT ;  /* 0x00000004ff007c0c */ /* 0x000fe2000bf05070 */
[----:B------:R-:W-:Y:S01]  /*18420*/  ULDC.64 UR8, c[0x0][0xa08] ;  /* 0x0002820000087ab9 */ /* 0x000fe20000000a00 */
[----:B------:R-:W-:-:S02]  /*18430*/  ULDC.64 UR10, c[0x0][0xa10] ;  /* 0x00028400000a7ab9 */ /* 0x000fc40000000a00 */
[----:B------:R-:W-:Y:S02]  /*18440*/  ISETP.NE.AND.EX P0, PT, RZ, UR5, PT, P0 ;  /* 0x00000005ff007c0c */ /* 0x000fe4000bf05300 */
[----:B-1----:R-:W-:Y:S01]  /*18450*/  SHF.R.S32.HI R0, RZ, 0x1f, R11 ;  /* 0x0000001fff007819 */ /* 0x002fe2000001140b */
[----:B------:R-:W-:-:S10]  /*18460*/  IMAD.SHL.U32 R15, R11, 0x4, RZ ;  /* 0x000000040b0f7824 */ /* 0x000fd400078e00ff */
[C---:B------:R-:W-:Y:S01]  /*18470*/  @P0 LEA R2, P1, R11.reuse, UR4, 0x2 ;  /* 0x000000040b020c11 */ /* 0x040fe2000f8210ff */
[----:B------:R-:W-:Y:S03]  /*18480*/  STL [R1+0x18], R11 ;  /* 0x0000180b01007387 */ /* 0x000fe60000100800 */
[----:B------:R-:W-:Y:S01]  /*18490*/  @P0 LEA.HI.X R3, R11, UR5, R0, 0x2, P1 ;  /* 0x000000050b030c11 */ /* 0x000fe200088f1400 */
[----:B------:R-:W-:-:S04]  /*184a0*/  ULDC.64 UR4, c[0x0][0xa18] ;  /* 0x0002860000047ab9 */ /* 0x000fc80000000a00 */
[----:B------:R1:W5:Y:S01]  /*184b0*/  @P0 LDG.E R8, desc[UR40][R2.64] ;  /* 0x0000002802080981 */ /* 0x000362000c1e1900 */
[----:B------:R-:W-:Y:S02]  /*184c0*/  ISETP.NE.U32.AND P0, PT, RZ, UR4, PT ;  /* 0x00000004ff007c0c */ /* 0x000fe4000bf05070 */
[----:B------:R-:W-:Y:S01]  /*184d0*/  SHF.L.U64.HI R14, R11, 0x2, R0 ;  /* 0x000000020b0e7819 */ /* 0x000fe20000010200 */
[----:B------:R-:W-:Y:S01]  /*184e0*/  STL [R1+0x20], R15 ;  /* 0x0000200f01007387 */ /* 0x000fe20000100800 */
[----:B------:R-:W-:Y:S01]  /*184f0*/  ISETP.NE.AND.EX P0, PT, RZ, UR5, PT, P0 ;  /* 0x00000005ff007c0c */ /* 0x000fe2000bf05300 */
[----:B------:R-:W-:Y:S02]  /*18500*/  ULDC UR6, c[0x0][0x338] ;  /* 0x0000ce0000067ab9 */ /* 0x000fe40000000800 */
[----:B------:R-:W-:Y:S10]  /*18510*/  STL [R1+0x24], R14 ;  /* 0x0000240e01007387 */ /* 0x000ff40000100800 */
[----:B------:R-:W-:-:S04]  /*18520*/  @P0 IADD3 R12, P1, R15, UR4, RZ ;  /* 0x000000040f0c0c10 */ /* 0x000fc8000ff3e0ff */
[C---:B0-----:R-:W-:Y:S01]  /*18530*/  @P0 IADD3.X R13, R14.reuse, UR5, RZ, P1, !PT ;  /* 0x000000050e0d0c10 */ /* 0x041fe20008ffe4ff */
[----:B------:R-:W-:Y:S02]  /*18540*/  ULDC.64 UR4, c[0x0][0xa00] ;  /* 0x0002800000047ab9 */ /* 0x000fe40000000a00 */
[----:B------:R-:W-:Y:S02]  /*18550*/  ISETP.NE.U32.AND P2, PT, RZ, UR4, PT ;  /* 0x00000004ff007c0c */ /* 0x000fe4000bf45070 */
[C---:B-1----:R-:W-:Y:S02]  /*18560*/  IADD3 R2, P1, R15.reuse, UR4, RZ ;  /* 0x000000040f027c10 */ /* 0x042fe4000ff3e0ff */
[----:B------:R-:W-:Y:S02]  /*18570*/  ISETP.NE.AND.EX P2, PT, RZ, UR5, PT, P2 ;  /* 0x00000005ff007c0c */ /* 0x000fe4000bf45320 */
[----:B------:R-:W-:Y:S01]  /*18580*/  IADD3.X R3, R14, UR5, RZ, P1, !PT ;  /* 0x000000050e037c10 */ /* 0x000fe20008ffe4ff */
[----:B------:R-:W-:Y:S01]  /*18590*/  ULDC UR4, c[0x0][0x288] ;  /* 0x0000a20000047ab9 */ /* 0x000fe20000000800 */
[----:B------:R-:W-:Y:S01]  /*185a0*/  IADD3 R6, P1, R15, UR8, RZ ;  /* 0x000000080f067c10 */ /* 0x000fe2000ff3e0ff */
[----:B------:R-:W-:Y:S01]  /*185b0*/  IMAD.U32 R10, RZ, RZ, UR4 ;  /* 0x00000004ff0a7e24 */ /* 0x000fe2000f8e00ff */
[----:B------:R-:W-:-:S02]  /*185c0*/  ULDC.64 UR4, c[0x0][0x3f8] ;  /* 0x0000fe0000047ab9 */ /* 0x000fc40000000a00 */
[----:B------:R-:W-:-:S03]  /*185d0*/  IADD3.X R7, R14, UR9, RZ, P1, !PT ;  /* 0x000000090e077c10 */ /* 0x000fc60008ffe4ff */
[----:B------:R0:W5:Y:S04]  /*185e0*/  @P0 LDG.E R10, desc[UR40][R12.64] ;  /* 0x000000280c0a0981 */ /* 0x000168000c1e1900 */
[----:B------:R-:W2:Y:S01]  /*185f0*/  @P2 LDG.E R9, desc[UR40][R2.64] ;  /* 0x0000002802092981 */ /* 0x000ea2000c1e1900 */
[----:B------:R-:W-:Y:S01]  /*18600*/  UISETP.NE.U32.AND UP0, UPT, UR4, URZ, UPT ;  /* 0x0000003f0400728c */ /* 0x000fe2000bf05070 */
[----:B------:R-:W-:Y:S02]  /*18610*/  IADD3 R4, P1, R15, UR10, RZ ;  /* 0x0000000a0f047c10 */ /* 0x000fe4000ff3e0ff */
[----:B------:R-:W-:Y:S01]  /*18620*/  ULDC UR4, c[0x0][0x404] ;  /* 0x0001010000047ab9 */ /* 0x000fe20000000800 */
[----:B------:R-:W-:Y:S01]  /*18630*/  UISETP.NE.AND.EX UP0, UPT, UR5, URZ, UPT, UP0 ;  /* 0x0000003f0500728c */ /* 0x000fe2000bf05300 */
[----:B------:R-:W-:-:S02]  /*18640*/  IADD3.X R5, R14, UR11, RZ, P1, !PT ;  /* 0x0000000b0e057c10 */ /* 0x000fc40008ffe4ff */
[----:B------:R-:W-:Y:S01]  /*18650*/  ISETP.NE.U32.AND P1, PT, RZ, UR8, PT ;  /* 0x00000008ff007c0c */ /* 0x000fe2000bf25070 */
[----:B------:R-:W-:Y:S01]  /*18660*/  USEL UR4, UR4, 0x1, UP0 ;  /* 0x0000000104047887 */ /* 0x000fe20008000000 */
[----:B------:R-:W-:Y:S02]  /*18670*/  ULDC UR5, c[0x0][0x2e0] ;  /* 0x0000b80000057ab9 */ /* 0x000fe40000000800 */
[----:B------:R-:W-:Y:S01]  /*18680*/  ISETP.NE.AND.EX P3, PT, RZ, UR9, PT, P1 ;  /* 0x00000009ff007c0c */ /* 0x000fe2000bf65310 */
[----:B------:R-:W-:Y:S01]  /*18690*/  UIMAD UR4, UR4, UR5, URZ ;  /* 0x00000005040472a4 */ /* 0x000fe2000f8e023f */
[----:B------:R-:W-:Y:S02]  /*186a0*/  ISETP.NE.U32.AND P1, PT, RZ, UR10, PT ;  /* 0x0000000aff007c0c */ /* 0x000fe4000bf25070 */
[----:B------:R-:W-:Y:S02]  /*186b0*/  MOV R0, UR6 ;  /* 0x0000000600007c02 */ /* 0x000fe40008000f00 */
[----:B------:R-:W-:Y:S01]  /*186c0*/  ISETP.NE.AND.EX P1, PT, RZ, UR11, PT, P1 ;  /* 0x0000000bff007c0c */ /* 0x000fe2000bf25310 */
[----:B--2---:R1:W-:Y:S02]  /*186d0*/  STL [R1+0x2c], R9 ;  /* 0x00002c0901007387 */ /* 0x0043e40000100800 */
[----:B-1----:R-:W-:Y:S01]  /*186e0*/  IMAD.U32 R9, RZ, RZ, UR4 ;  /* 0x00000004ff097e24 */ /* 0x002fe2000f8e00ff */
[----:B0-----:R-:W-:Y:S09]  /*186f0*/  @P0 BRA `(.L_x_2463) ;  /* 0x0000000000100947 */ /* 0x001ff20003800000 */
[----:B------:R-:W-:Y:S05]  /*18700*/  @!P2 BRA `(.L_x_2463) ;  /* 0x00000000000ca947 */ /* 0x000fea0003800000 */
[----:B-----5:R-:W2:Y:S04]  /*18710*/  LDG.E R10, desc[UR40][R2.64] ;  /* 0x00000028020a7981 */ /* 0x020ea8000c1e1900 */
[----:B------:R-:W2:Y:S02]  /*18720*/  LDG.E R2, desc[UR40][R2.64+0x4] ;  /* 0x0000042802027981 */ /* 0x000ea4000c1e1900 */
[----:B--2---:R-:W-:-:S07]  /*18730*/  IMAD.IADD R10, R2, 0x1, -R10 ;  /* 0x00000001020a7824 */ /* 0x004fce00078e0a0a */
.L_x_2463:
[----:B------:R-:W-:Y:S01]  /*18740*/  IMAD.MOV.U32 R2, RZ, RZ, RZ ;  /* 0x000000ffff027224 */ /* 0x000fe200078e00ff */
[----:B------:R-:W-:-:S05]  /*18750*/  ULDC.64 UR4, c[0x0][0xa20] ;  /* 0x0002880000047ab9 */ /* 0x000fca0000000a00 */
[----:B------:R-:W2:Y:S01]  /*18760*/  @P3 LDG.E R2, desc[UR40][R6.64] ;  /* 0x0000002806023981 */ /* 0x000ea2000c1e1900 */
[----:B------:R-:W-:-:S06]  /*18770*/  IMAD.MOV.U32 R20, RZ, RZ, RZ ;  /* 0x000000ffff147224 */ /* 0x000fcc00078e00ff */
[----:B------:R0:W5:Y:S01]  /*18780*/  @P1 LDG.E R20, desc[UR40][R4.64] ;  /* 0x0000002804141981 */ /* 0x000162000c1e1900 */
[----:B------:R-:W-:-:S04]  /*18790*/  ISETP.NE.U32.AND P0, PT, RZ, UR4, PT ;  /* 0x00000004ff007c0c */ /* 0x000fc8000bf05070 */
[----:B------:R-:W-:Y:S02]  /*187a0*/  ISETP.NE.AND.EX P0, PT, RZ, UR5, PT, P0 ;  /* 0x00000005ff007c0c */ /* 0x000fe4000bf05300 */
[----:B--2--5:R-:W-:-:S05]  /*187b0*/  IADD3 R2, R2, R8, RZ ;  /* 0x0000000802027210 */ /* 0x024fca0007ffe0ff */
[----:B------:R0:W-:Y:S06]  /*187c0*/  STL [R1+0x4], R2 ;  /* 0x0000040201007387 */ /* 0x0001ec0000100800 */
[----:B------:R-:W-:Y:S05]  /*187d0*/  @!P0 BRA `(.L_x_2464) ;  /* 0x0000000000108947 */ /* 0x000fea0003800000 */
[----:B0-----:R-:W-:-:S04]  /*187e0*/  IADD3 R2, P0, R15, UR4, RZ ;  /* 0x000000040f027c10 */ /* 0x001fc8000ff1e0ff */
[----:B------:R-:W-:-:S05]  /*187f0*/  IADD3.X R3, R14, UR5, RZ, P0, !PT ;  /* 0x000000050e037c10 */ /* 0x000fca00087fe4ff */
[----:B------:R1:W5:Y:S01]  /*18800*/  LDG.E R9, desc[UR40][R2.64] ;  /* 0x0000002802097981 */ /* 0x000362000c1e1900 */
[----:B------:R-:W-:Y:S05]  /*18810*/  BRA `(.L_x_2465) ;  /* 0x0000000000107947 */ /* 0x000fea0003800000 */
.L_x_2464:
[----:B------:R-:W-:Y:S05]  /*18820*/  @!P3 BRA `(.L_x_2465) ;  /* 0x00000000000cb947 */ /* 0x000fea0003800000 */
[----:B------:R-:W2:Y:S04]  /*18830*/  LDG.E R9, desc[UR40][R6.64] ;  /* 0x0000002806097981 */ /* 0x000ea8000c1e1900 */
[----:B------:R-:W2:Y:S02]  /*18840*/  LDG.E R6, desc[UR40][R6.64+0x4] ;  /* 0x0000042806067981 */ /* 0x000ea4000c1e1900 */
[----:B--2---:R-:W-:-:S07]  /*18850*/  IMAD.IADD R9, R6, 0x1, -R9 ;  /* 0x0000000106097824 */ /* 0x004fce00078e0a09 */
.L_x_2465:
[----:B01----:R-:W2:Y:S01]  /*18860*/  @P1 LDG.E R2, desc[UR40][R4.64] ;  /* 0x0000002804021981 */ /* 0x003ea2000c1e1900 */
[----:B-----5:R-:W-:-:S03]  /*18870*/  IMAD.IADD R9, R9, 0x1, -R8 ;  /* 0x0000000109097824 */ /* 0x020fc600078e0a08 */
[----:B------:R-:W2:Y:S01]  /*18880*/  @P1 LDG.E R4, desc[UR40][R4.64+0x4] ;  /* 0x0000042804041981 */ /* 0x000ea2000c1e1900 */
[----:B------:R-:W-:Y:S01]  /*18890*/  LEA R3, R17, 0xff, 0x7 ;  /* 0x000000ff11037811 */ /* 0x000fe200078e38ff */
[----:B------:R-:W-:Y:S01]  /*188a0*/  BSSY B0, `(.L_x_2466) ;  /* 0x00000e2000007945 */ /* 0x000fe20003800000 */
[----:B------:R-:W-:Y:S01]  /*188b0*/  PLOP3.LUT P2, PT, PT, PT, PT, 0x80, 0x0 ;  /* 0x000000000000781c */ /* 0x000fe20003f4f070 */
[----:B--2---:R-:W-:-:S04]  /*188c0*/  @P1 IMAD.IADD R0, R4, 0x1, -R2 ;  /* 0x0000000104001824 */ /* 0x004fc800078e0a02 */
[----:B------:R-:W-:-:S05]  /*188d0*/  IMAD.IADD R2, R9, 0x1, R0 ;  /* 0x0000000109027824 */ /* 0x000fca00078e0200 */
[C---:B------:R-:W-:Y:S02]  /*188e0*/  IADD3 R3, R2.reuse, R3, -R10 ;  /* 0x0000000302037210 */ /* 0x040fe40007ffe80a */
[----:B------:R-:W-:-:S04]  /*188f0*/  IADD3 R2, R2, 0x7f, RZ ;  /* 0x0000007f02027810 */ /* 0x000fc80007ffe0ff */
[----:B------:R-:W-:-:S04]  /*18900*/  SHF.R.S32.HI R4, RZ, 0x1f, R2 ;  /* 0x0000001fff047819 */ /* 0x000fc80000011402 */
[----:B------:R-:W-:Y:S02]  /*18910*/  LEA.HI R4, R4, R2, RZ, 0x7 ;  /* 0x0000000204047211 */ /* 0x000fe400078f38ff */
[----:B------:R-:W-:-:S04]  /*18920*/  SHF.R.S32.HI R2, RZ, 0x1f, R3 ;  /* 0x0000001fff027819 */ /* 0x000fc80000011403 */
[----:B------:R-:W-:Y:S02]  /*18930*/  LEA.HI R2, R2, R3, RZ, 0x7 ;  /* 0x0000000302027211 */ /* 0x000fe400078f38ff */
[----:B------:R-:W-:Y:S02]  /*18940*/  SHF.R.S32.HI R4, RZ, 0x7, R4 ;  /* 0x00000007ff047819 */ /* 0x000fe40000011404 */
[----:B------:R-:W-:-:S04]  /*18950*/  SHF.R.S32.HI R2, RZ, 0x7, R2 ;  /* 0x00000007ff027819 */ /* 0x000fc80000011402 */
[----:B------:R-:W-:-:S05]  /*18960*/  VIMNMX R6, R4, R2, PT ;  /* 0x0000000204067248 */ /* 0x000fca0003fe0100 */
[--C-:B------:R-:W-:Y:S02]  /*18970*/  IMAD R2, R6, 0x80, -R9.reuse ;  /* 0x0000008006027824 */ /* 0x100fe400078e0a09 */
[----:B------:R-:W-:-:S03]  /*18980*/  IMAD.MOV R9, RZ, RZ, -R9 ;  /* 0x000000ffff097224 */ /* 0x000fc600078e0a09 */
[----:B------:R-:W-:Y:S02]  /*18990*/  VIMNMX R2, R2, R0, PT ;  /* 0x0000000002027248 */ /* 0x000fe40003fe0100 */
[----:B------:R-:W-:-:S04]  /*189a0*/  VIMNMX R9, RZ, R9, !PT ;  /* 0x00000009ff097248 */ /* 0x000fc80007fe0100 */
[----:B------:R-:W-:Y:S02]  /*189b0*/  ISETP.GT.AND P0, PT, R2, R9, PT ;  /* 0x000000090200720c */ /* 0x000fe40003f04270 */
[----:B------:R-:W-:-:S11]  /*189c0*/  SHF.R.U32.HI R0, RZ, 0x7, R9 ;  /* 0x00000007ff007819 */ /* 0x000fd60000011609 */
[----:B------:R-:W-:-:S05]  /*189d0*/  @P0 VIADD R2, R2, 0x7f ;  /* 0x0000007f02020836 */ /* 0x000fca0000000000 */
[----:B------:R-:W-:Y:S01]  /*189e0*/  @P0 SHF.R.S32.HI R3, RZ, 0x1f, R2 ;  /* 0x0000001fff030819 */ /* 0x000fe20000011402 */
[----:B------:R0:W-:Y:S03]  /*189f0*/  STL [R1+0x1c], R6 ;  /* 0x00001c0601007387 */ /* 0x0001e60000100800 */
[----:B------:R-:W-:Y:S01]  /*18a00*/  @P0 LEA.HI R3, R3, R2, RZ, 0x7 ;  /* 0x0000000203030211 */ /* 0x000fe200078f38ff */
[----:B------:R-:W-:-:S03]  /*18a10*/  IMAD.MOV.U32 R2, RZ, RZ, R0 ;  /* 0x000000ffff027224 */ /* 0x000fc600078e0000 */
[----:B------:R-:W-:-:S04]  /*18a20*/  @P0 SHF.R.S32.HI R2, RZ, 0x7, R3 ;  /* 0x00000007ff020819 */ /* 0x000fc80000011403 */
[----:B------:R-:W-:-:S13]  /*18a30*/  ISETP.GT.AND P0, PT, R2, R0, PT ;  /* 0x000000000200720c */ /* 0x000fda0003f04270 */
[----:B0-----:R-:W-:Y:S05]  /*18a40*/  @!P0 BRA `(.L_x_2467) ;  /* 0x0000000c001c8947 */ /* 0x001fea0003800000 */
[----:B------:R-:W0:Y:S01]  /*18a50*/  LDC R3, c[0x0][0x428] ;  /* 0x00010a00ff037b82 */ /* 0x000e220000000800 */
[----:B------:R-:W-:Y:S01]  /*18a60*/  UMOV UR4, 0xffffffff ;  /* 0xffffffff00047882 */ /* 0x000fe20000000000 */
[----:B0-----:R-:W-:Y:S02]  /*18a70*/  ISETP.NE.AND P0, PT, R3, 0x1, PT ;  /* 0x000000010300780c */ /* 0x001fe40003f05270 */
[----:B------:R-:W-:-:S11]  /*18a80*/  MOV R3, R18 ;  /* 0x0000001200037202 */ /* 0x000fd60000000f00 */
[----:B------:R-:W0:Y:S08]  /*18a90*/  @P0 LDC R4, c[0x0][0x42c] ;  /* 0x00010b00ff040b82 */ /* 0x000e300000000800 */
[----:B------:R-:W1:Y:S01]  /*18aa0*/  @P0 LDC R5, c[0x0][0x430] ;  /* 0x00010c00ff050b82 */ /* 0x000e620000000800 */
[----:B0-----:R-:W-:-:S05]  /*18ab0*/  @P0 IMAD.HI.U32 R4, R18, R4, RZ ;  /* 0x0000000412040227 */ /* 0x001fca00078e00ff */
[----:B-1----:R-:W-:Y:S02]  /*18ac0*/  @P0 SHF.R.U32.HI R3, RZ, R5, R4 ;  /* 0x00000005ff030219 */ /* 0x002fe40000011604 */
[----:B------:R-:W-:Y:S01]  /*18ad0*/  SEL R4, R11, RZ, !P1 ;  /* 0x000000ff0b047207 */ /* 0x000fe20004800000 */
[----:B------:R-:W-:Y:S06]  /*18ae0*/  BRA.DIV UR4, `(.L_x_2468) ;  /* 0x0000006204607947 */ /* 0x000fec000b800000 */
.L_x_2665:
[----:B------:R-:W-:-:S03]  /*18af0*/  UMOV UR4, 0xffffffff ;  /* 0xffffffff00047882 */ /* 0x000fc60000000000 */
[----:B------:R-:W-:Y:S05]  /*18b00*/  BRA.DIV UR4, `(.L_x_2469) ;  /* 0x00000062048c7947 */ /* 0x000fea000b800000 */
[----:B------:R-:W-:-:S13]  /*18b10*/  ELECT P6, URZ, PT ;  /* 0x00000000003f782f */ /* 0x000fda00038c0000 */
.L_x_2668:
[----:B------:R-:W2:Y:S01]  /*18b20*/  LDL R5, [R1+0x28] ;  /* 0x0000280001057983 */ /* 0x000ea20000100800 */
[----:B------:R-:W-:Y:S01]  /*18b30*/  BSSY B1, `(.L_x_2470) ;  /* 0x000000b000017945 */ /* 0x000fe20003800000 */
[----:B------:R-:W0:Y:S01]  /*18b40*/  S2R R9, SR_CgaCtaId ;  /* 0x0000000000097919 */ /* 0x000e220000008800 */
[----:B--2---:R-:W-:-:S05]  /*18b50*/  VIADD R5, R5, 0x1 ;  /* 0x0000000105057836 */ /* 0x004fca0000000000 */
        /* <DEDUP_REMOVED lines=8> */
.L_x_2669:
[----:B------:R-:W-:Y:S05]  /*18be0*/  BSYNC B1 ;  /* 0x0000000000017941 */ /* 0x000fea0003800000 */
.L_x_2470:
        /* <DEDUP_REMOVED lines=8> */
.L_x_2670:
        /* <DEDUP_REMOVED lines=11> */
.L_x_2475:
[----:B-1----:R-:W2:Y:S01]  /*18d20*/  LDL R6, [R1+0xc] ;  /* 0x00000c0001067983 */ /* 0x002ea20000100800 */
        /* <DEDUP_REMOVED lines=9> */
[----:B--2---:R-:W-:-:S04]  /*18dc0*/  LEA R6, R6, R9, 0xf ;  /* 0x0000000906067211 */ /* 0x004fc800078e78ff */
        /* <DEDUP_REMOVED lines=8> */
[----:B-1----:R-:W-:Y:S01]  /*18e50*/  UMOV UR8, UR14 ;  /* 0x0000000e00087c82 */ /* 0x002fe20008000000 */
[----:B------:R-:W-:Y:S02]  /*18e60*/  UMOV UR10, UR15 ;  /* 0x0000000f000a7c82 */ /* 0x000fe40008000000 */
[----:B------:R1:W-:Y:S01]  /*18e70*/  UTMALDG.4D [UR8], [UR4], desc[UR6] ;  /* 0x00000608040075b4 */ /* 0x0003e20008019000 */
[----:B------:R-:W2:Y:S02]  /*18e80*/  SYNCS.PHASECHK.TRANS64.TRYWAIT P0, [R5+URZ+0x288c0], R7 ;  /* 0x0288c007050075a7 */ /* 0x000ea4000800017f */
[----:B-12---:R-:W-:Y:S05]  /*18e90*/  @!P0 BRA `(.L_x_2476) ;  /* 0x0000005c00f08947 */ /* 0x006fea0003800000 */
.L_x_2671:
[----:B------:R-:W0:Y:S02]  /*18ea0*/  LDL R8, [R1+0xc] ;  /* 0x00000c0001087983 */ /* 0x000e240000100800 */
[----:B01----:R-:W-:Y:S01]  /*18eb0*/  IMAD.SHL.U32 R7, R8, 0x4000, RZ ;  /* 0x0000400008077824 */ /* 0x003fe200078e00ff */
[----:B------:R-:W-:Y:S06]  /*18ec0*/  @P1 BRA `(.L_x_2477) ;  /* 0x00000000001c1947 */ /* 0x000fec0003800000 */
[----:B------:R-:W0:Y:S02]  /*18ed0*/  S2R R8, SR_TID.X ;  /* 0x0000000000087919 */ /* 0x000e240000002100 */
[----:B0-----:R-:W-:-:S04]  /*18ee0*/  LOP3.LUT R8, R8, 0x1f, RZ, 0xc0, !PT ;  /* 0x0000001f08087812 */ /* 0x001fc800078ec0ff */
[----:B------:R-:W-:Y:S01]  /*18ef0*/  ISETP.NE.AND P0, PT, R8, RZ, PT ;  /* 0x000000ff0800720c */ /* 0x000fe20003f05270 */
[----:B------:R-:W-:-:S04]  /*18f00*/  IMAD.MOV.U32 R8, RZ, RZ, 0x8000 ;  /* 0x00008000ff087424 */ /* 0x000fc800078e00ff */
[----:B------:R0:W-:Y:S08]  /*18f10*/  SYNCS.ARRIVE.TRANS64 RZ, [R5+URZ+0x288b0], R8 ;  /* 0x0288b00805ff79a7 */ /* 0x0001f0000800003f */
[----:B------:R-:W-:Y:S05]  /*18f20*/  @!P0 BRA `(.L_x_2477) ;  /* 0x0000000000048947 */ /* 0x000fea0003800000 */
[----:B------:R-:W-:Y:S01]  /*18f30*/  BPT.TRAP 0x1 ;  /* 0x000000040000795c */ /* 0x000fe20000300000 */
.L_x_2477:
[----:B------:R-:W-:Y:S01]  /*18f40*/  LEA R7, R7, R9, 0x1 ;  /* 0x0000000907077211 */ /* 0x000fe200078e08ff */
        /* <DEDUP_REMOVED lines=9> */
[----:B------:R-:W-:-:S05]  /*18fe0*/  R2UR UR13, R4 ;  /* 0x00000000040d72ca */ /* 0x000fca00000e0000 */
[----:B------:R-:W-:Y:S02]  /*18ff0*/  UIADD3 UR9, UR9, 0x288b0, URZ ;  /* 0x000288b009097890 */ /* 0x000fe4000fffe03f */
        /* <DEDUP_REMOVED lines=8> */
.L_x_2473:
[----:B------:R-:W-:Y:S05]  /*19080*/  BSYNC B1 ;  /* 0x0000000000017941 */ /* 0x000fea0003800000 */
.L_x_2472:
[----:B0-----:R-:W2:Y:S04]  /*19090*/  LDL.LU R5, [R1+0xc] ;  /* 0x00000c0001057983 */ /* 0x001ea80000300800 */
        /* <DEDUP_REMOVED lines=12> */
[C---:B------:R-:W-:Y:S02]  /*19160*/  IMAD R5, R2.reuse, 0x80, R20 ;  /* 0x0000008002057824 */ /* 0x040fe400078e0214 */
[----:B------:R-:W-:-:S03]  /*19170*/  VIADD R2, R2, 0xffffffff ;  /* 0xffffffff02027836 */ /* 0x000fc60000000000 */
[----:B------:R-:W-:-:S07]  /*19180*/  IADD3 R5, R5, -0x100, RZ ;  /* 0xffffff0005057810 */ /* 0x000fce0007ffe0ff */
.L_x_2484:
        /* <DEDUP_REMOVED lines=9> */
.L_x_2672:
        /* <DEDUP_REMOVED lines=11> */
.L_x_2481:
        /* <DEDUP_REMOVED lines=22> */
.L_x_2673:
        /* <DEDUP_REMOVED lines=8> */
.L_x_2483:
        /* <DEDUP_REMOVED lines=19> */
.L_x_2479:
[----:B------:R-:W-:Y:S05]  /*195e0*/  BSYNC B1 ;  /* 0x0000000000017941 */ /* 0x000fea0003800000 */
.L_x_2478:
[----:B01----:R-:W2:Y:S04]  /*195f0*/  LDL.LU R6, [R1+0xc] ;  /* 0x00000c0001067983 */ /* 0x003ea80000300800 */
[----:B------:R-:W3:Y:S01]  /*19600*/  LDL.LU R7, [R1+0x10] ;  /* 0x0000100001077983 */ /* 0x000ee20000300800 */
[----:B------:R-:W-:Y:S02]  /*19610*/  VIADD R2, R2, 0xffffffff ;  /* 0xffffffff02027836 */ /* 0x000fe40000000000 */
[----:B------:R-:W-:Y:S01]  /*19620*/  VIADD R5, R5, 0xffffff80 ;  /* 0xffffff8005057836 */ /* 0x000fe20000000000 */
[----:B--2---:R-:W-:-:S04]  /*19630*/  IADD3 R6, R6, 0x1, RZ ;  /* 0x0000000106067810 */ /* 0x004fc80007ffe0ff */
        /* <DEDUP_REMOVED lines=8> */
.L_x_2467:
[----:B------:R-:W-:Y:S05]  /*196c0*/  BSYNC B0 ;  /* 0x0000000000007941 */ /* 0x000fea0003800000 */
.L_x_2466:
        /* <DEDUP_REMOVED lines=10> */
[----:B0-----:R-:W0:Y:S01]  /*19770*/  S2R R7, SR_LANEID ;  /* 0x0000000000077919 */ /* 0x001e220000000000 */
[----:B------:R-:W-:Y:S01]  /*19780*/  VOTEU.ANY UR4, UPT, PT ;  /* 0x0000000000047886 */ /* 0x000fe200038e0100 */
[----:B------:R-:W1:Y:S01]  /*19790*/  LDC.64 R2, c[0x0][0xc38] ;  /* 0x00030e00ff027b82 */ /* 0x000e620000000a00 */
[----:B------:R-:W0:Y:S08]  /*197a0*/  FLO.U32 R0, UR4 ;  /* 0x0000000400007d00 */ /* 0x000e3000080e0000 */
        /* <DEDUP_REMOVED lines=9> */
.L_x_2486:
        /* <DEDUP_REMOVED lines=11> */
[----:B------:R-:W-:Y:S01]  /*198f0*/  IMAD.U32 R4, RZ, RZ, UR6 ;  /* 0x00000006ff047e24 */ /* 0x000fe2000f8e00ff */
[----:B------:R-:W-:Y:S01]  /*19900*/  MOV R5, UR7 ;  /* 0x0000000700057c02 */ /* 0x000fe20008000f00 */
[----:B------:R-:W1:Y:S01]  /*19910*/  LDC.64 R2, c[0x4][R2] ;  /* 0x0100000002027b82 */ /* 0x000e620000000a00 */
[----:B------:R-:W-:Y:S01]  /*19920*/  IMAD.U32 R6, RZ, RZ, UR8 ;  /* 0x00000008ff067e24 */ /* 0x000fe2000f8e00ff */
[----:B0-----:R-:W-:Y:S01]  /*19930*/  MOV R8, 0x70 ;  /* 0x0000007000087802 */ /* 0x001fe20000000f00 */
[----:B------:R-:W-:Y:S02]  /*19940*/  IMAD.U32 R7, RZ, RZ, UR9 ;  /* 0x00000009ff077e24 */ /* 0x000fe4000f8e00ff */
[----:B------:R-:W-:-:S02]  /*19950*/  IMAD.U32 R10, RZ, RZ, UR4 ;  /* 0x00000004ff0a7e24 */ /* 0x000fc4000f8e00ff */
[----:B------:R-:W-:Y:S02]  /*19960*/  IMAD.U32 R11, RZ, RZ, UR5 ;  /* 0x00000005ff0b7e24 */ /* 0x000fe4000f8e00ff */
[----:B------:R-:W-:Y:S02]  /*19970*/  IMAD.MOV.U32 R12, RZ, RZ, 0x1 ;  /* 0x00000001ff0c7424 */ /* 0x000fe400078e00ff */
[----:B------:R-:W-:-:S07]  /*19980*/  IMAD.MOV.U32 R13, RZ, RZ, RZ ;  /* 0x000000ffff0d7224 */ /* 0x000fce00078e00ff */
[----:B------:R-:W-:-:S07]  /*19990*/  LEPC R20, `(.L_x_2488) ;  /* 0x000000001014794e */ /* 0x000fce0000000000 */
[----:B-1----:R-:W-:Y:S05]  /*199a0*/  CALL.ABS.NOINC R2 ;  /* 0x0000000002007343 */ /* 0x002fea0003c00000 */
.L_x_2488:
        /* <DEDUP_REMOVED lines=12> */
[----:B0-----:R-:W-:Y:S01]  /*19a70*/  MOV R8, 0x70 ;  /* 0x0000007000087802 */ /* 0x001fe20000000f00 */
[----:B------:R-:W-:Y:S02]  /*19a80*/  IMAD.U32 R7, RZ, RZ, UR9 ;  /* 0x00000009ff077e24 */ /* 0x000fe4000f8e00ff */
[----:B------:R-:W-:-:S02]  /*19a90*/  IMAD.U32 R10, RZ, RZ, UR4 ;  /* 0x00000004ff0a7e24 */ /* 0x000fc4000f8e00ff */
[----:B------:R-:W-:Y:S02]  /*19aa0*/  IMAD.U32 R11, RZ, RZ, UR5 ;  /* 0x00000005ff0b7e24 */ /* 0x000fe4000f8e00ff */
[----:B------:R-:W-:Y:S02]  /*19ab0*/  IMAD.MOV.U32 R12, RZ, RZ, 0x1 ;  /* 0x00000001ff0c7424 */ /* 0x000fe400078e00ff */
[----:B-1----:R-:W-:-:S07]  /*19ac0*/  IMAD.MOV.U32 R13, RZ, RZ, RZ ;  /* 0x000000ffff0d7224 */ /* 0x002fce00078e00ff */
[----:B------:R-:W-:-:S07]  /*19ad0*/  LEPC R20, `(.L_x_2490) ;  /* 0x000000001014794e */ /* 0x000fce0000000000 */
[----:B--2---:R-:W-:Y:S05]  /*19ae0*/  CALL.ABS.NOINC R2 ;  /* 0x0000000002007343 */ /* 0x004fea0003c00000 */
.L_x_2490:
[----:B------:R-:W-:Y:S01]  /*19af0*/  MOV R2, 0x0 ;  /* 0x0000000000027802 */ /* 0x000fe20000000f00 */
[----:B------:R-:W-:Y:S01]  /*19b00*/  ULDC.64 UR4, c[0x4][0xa0] ;  /* 0x0100280000047ab9 */ /* 0x000fe20000000a00 */
[----:B------:R-:W-:Y:S01]  /*19b10*/  ULDC.64 UR6, c[0x4][0xa8] ;  /* 0x01002a0000067ab9 */ /* 0x000fe20000000a00 */
[----:B------:R-:W-:Y:S01]  /*19b20*/  ULDC.64 UR8, c[0x4][0x18] ;  /* 0x0100060000087ab9 */ /* 0x000fe20000000a00 */
[----:B------:R-:W-:Y:S01]  /*19b30*/  IMAD.U32 R4, RZ, RZ, UR4 ;  /* 0x00000004ff047e24 */ /* 0x000fe2000f8e00ff */
[----:B------:R-:W-:Y:S01]  /*19b40*/  MOV R6, UR6 ;  /* 0x0000000600067c02 */ /* 0x000fe20008000f00 */
        /* <DEDUP_REMOVED lines=10> */
.L_x_2489:
[----:B------:R-:W2:Y:S01]  /*19bf0*/  LDL.LU R2, [R1+0x20] ;  /* 0x0000200001027983 */ /* 0x000ea20000300800 */
[----:B------:R-:W-:-:S03]  /*19c00*/  ULDC.64 UR4, c[0x0][0x9f8] ;  /* 0x00027e0000047ab9 */ /* 0x000fc60000000a00 */
[----:B------:R-:W3:Y:S04]  /*19c10*/  LDL.LU R0, [R1+0x24] ;  /* 0x0000240001007983 */ /* 0x000ee80000300800 */
[----:B------:R-:W4:Y:S04]  /*19c20*/  LDL.LU R4, [R1+0x2c] ;  /* 0x00002c0001047983 */ /* 0x000f280000300800 */
[----:B------:R-:W4:Y:S01]  /*19c30*/  LDL.LU R6, [R1+0x18] ;  /* 0x0000180001067983 */ /* 0x000f220000300800 */
[----:B------:R-:W-:-:S04]  /*19c40*/  ISETP.NE.U32.AND P0, PT, RZ, UR4, PT ;  /* 0x00000004ff007c0c */ /* 0x000fc8000bf05070 */
[----:B------:R-:W-:Y:S01]  /*19c50*/  ISETP.NE.AND.EX P0, PT, RZ, UR5, PT, P0 ;  /* 0x00000005ff007c0c */ /* 0x000fe2000bf05300 */
[----:B0-----:R-:W0:Y:S02]  /*19c60*/  S2R R8, SR_TID.X ;  /* 0x0000000000087919 */ /* 0x001e240000002100 */
        /* <DEDUP_REMOVED lines=9> */
[----:B----4-:R-:W-:-:S06]  /*19d00*/  IMAD.MOV.U32 R0, RZ, RZ, R6 ;  /* 0x000000ffff007224 */ /* 0x010fcc00078e0006 */
[----:B------:R0:W5:Y:S01]  /*19d10*/  @P0 LDG.E R0, desc[UR40][R2.64] ;  /* 0x0000002802000981 */ /* 0x000162000c1e1900 */
[----:B------:R-:W-:Y:S01]  /*19d20*/  PLOP3.LUT P1, PT, P6, PT, PT, 0x8, 0x0 ;  /* 0x000000000000781c */ /* 0x000fe2000372e170 */
[----:B0-----:R-:W-:Y:S02]  /*19d30*/  IMAD R2, R17, 0x80, R4 ;  /* 0x0000008011027824 */ /* 0x001fe400078e0204 */
[----:B------:R-:W0:Y:S02]  /*19d40*/  LDC R4, c[0x0][0x428] ;  /* 0x00010a00ff047b82 */ /* 0x000e240000000800 */
[----:B0-----:R-:W-:-:S13]  /*19d50*/  ISETP.NE.AND P0, PT, R4, 0x1, PT ;  /* 0x000000010400780c */ /* 0x001fda0003f05270 */
[----:B------:R-:W0:Y:S08]  /*19d60*/  @P0 LDC R5, c[0x0][0x42c] ;  /* 0x00010b00ff050b82 */ /* 0x000e300000000800 */
[----:B------:R-:W1:Y:S01]  /*19d70*/  @P0 LDC R4, c[0x0][0x430] ;  /* 0x00010c00ff040b82 */ /* 0x000e620000000800 */
[----:B0-----:R-:W-:-:S04]  /*19d80*/  @P0 IMAD.HI.U32 R7, R18, R5, RZ ;  /* 0x0000000512070227 */ /* 0x001fc800078e00ff */
[----:B------:R-:W-:Y:S01]  /*19d90*/  IMAD.MOV.U32 R5, RZ, RZ, R18 ;  /* 0x000000ffff057224 */ /* 0x000fe200078e0012 */
[----:B-1----:R-:W-:Y:S02]  /*19da0*/  @P0 SHF.R.U32.HI R5, RZ, R4, R7 ;  /* 0x00000004ff050219 */ /* 0x002fe40000011607 */
[----:B------:R-:W-:-:S04]  /*19db0*/  ISETP.NE.U32.AND P0, PT, RZ, UR4, PT ;  /* 0x00000004ff007c0c */ /* 0x000fc8000bf05070 */
[----:B------:R-:W-:-:S04]  /*19dc0*/  ISETP.NE.AND.EX P0, PT, RZ, UR5, PT, P0 ;  /* 0x00000005ff007c0c */ /* 0x000fc8000bf05300 */
[----:B------:R-:W-:-:S09]  /*19dd0*/  SEL R3, R6, RZ, !P0 ;  /* 0x000000ff06037207 */ /* 0x000fd20004000000 */
.L_x_2491:
        /* <DEDUP_REMOVED lines=16> */
.L_x_2492:
        /* <DEDUP_REMOVED lines=9> */
[----:B------:R-:W2:Y:S01]  /*19f70*/  LDL R4, [R1+0x1c] ;  /* 0x00001c0001047983 */ /* 0x000ea20000100800 */
[----:B------:R-:W0:Y:S01]  /*19f80*/  LDC.64 R8, c[0x0][0x3f8] ;  /* 0x0000fe00ff087b82 */ /* 0x000e220000000a00 */
[----:B------:R-:W-:Y:S02]  /*19f90*/  ULDC.64 UR4, c[0x0][0xa08] ;  /* 0x0002820000047ab9 */ /* 0x000fe40000000a00 */
[----:B0-----:R-:W-:Y:S01]  /*19fa0*/  LOP3.LUT P0, RZ, R8, UR4, RZ, 0xfc, !PT ;  /* 0x0000000408ff7c12 */ /* 0x001fe2000f80fcff */
[----:B------:R-:W-:-:S03]  /*19fb0*/  UMOV UR4, 0xffffffff ;  /* 0xffffffff00047882 */ /* 0x000fc60000000000 */
[----:B------:R-:W-:-:S04]  /*19fc0*/  LOP3.LUT P0, RZ, R9, UR5, RZ, 0xfc, P0 ;  /* 0x0000000509ff7c12 */ /* 0x000fc8000800fcff */
[----:B-----5:R-:W-:Y:S02]  /*19fd0*/  SEL R6, R0, RZ, !P0 ;  /* 0x000000ff00067207 */ /* 0x020fe40004000000 */
[----:B--2---:R-:W-:Y:S01]  /*19fe0*/  IADD3 R4, R4, -0x1, RZ ;  /* 0xffffffff04047810 */ /* 0x004fe20007ffe0ff */
[----:B------:R-:W-:Y:S06]  /*19ff0*/  BRA.DIV UR4, `(.L_x_2493) ;  /* 0x0000004e04d47947 */ /* 0x000fec000b800000 */
.L_x_2676:
[----:B------:R-:W-:Y:S01]  /*1a000*/  UMOV UR4, 0xffffffff ;  /* 0xffffffff00047882 */ /* 0x000fe20000000000 */
[----:B------:R-:W-:Y:S02]  /*1a010*/  SHF.R.S32.HI R17, RZ, 0x1f, R0 ;  /* 0x0000001fff117819 */ /* 0x000fe40000011400 */
[----:B------:R-:W-:Y:S05]  /*1a020*/  BRA.DIV UR4, `(.L_x_2494) ;  /* 0x0000004e04fc7947 */ /* 0x000fea000b800000 */
[----:B------:R-:W-:-:S13]  /*1a030*/  ELECT P6, URZ, PT ;  /* 0x00000000003f782f */ /* 0x000fda00038c0000 */
.L_x_2679:
        /* <DEDUP_REMOVED lines=21> */
.L_x_2496:
        /* <DEDUP_REMOVED lines=9> */
.L_x_2680:
[----:B------:R-:W1:Y:S02]  /*1a220*/  S2R R11, SR_TID.X ;  /* 0x00000000000b7919 */ /* 0x000e640000002100 */
[----:B-1----:R-:W-:-:S04]  /*1a230*/  LOP3.LUT R11, R11, 0x7f, RZ, 0xc0, !PT ;  /* 0x0000007f0b0b7812 */ /* 0x002fc800078ec0ff */
[----:B------:R-:W-:-:S13]  /*1a240*/  ISETP.NE.AND P0, PT, R11, RZ, PT ;  /* 0x000000ff0b00720c */ /* 0x000fda0003f05270 */
        /* <DEDUP_REMOVED lines=8> */
.L_x_2498:
        /* <DEDUP_REMOVED lines=27> */
.L_x_2495:
        /* <DEDUP_REMOVED lines=39> */
.L_x_2681:
[----:B------:R-:W-:Y:S05]  /*1a6f0*/  BSYNC B0 ;  /* 0x0000000000007941 */ /* 0x000fea0003800000 */
.L_x_2499:
[----:B0-----:R-:W2:Y:S01]  /*1a700*/  LDL R3, [R1+0x1c] ;  /* 0x00001c0001037983 */ /* 0x001ea20000100800 */
[----:B------:R-:W-:Y:S01]  /*1a710*/  BSSY B0, `(.L_x_2501) ;  /* 0x0000183000007945 */ /* 0x000fe20003800000 */
[----:B--2---:R-:W-:-:S13]  /*1a720*/  ISETP.GE.AND P0, PT, R3, 0x2, PT ;  /* 0x000000020300780c */ /* 0x004fda0003f06270 */
[----:B------:R-:W-:Y:S05]  /*1a730*/  @!P0 BRA `(.L_x_2502) ;  /* 0x0000001800008947 */ /* 0x000fea0003800000 */
[C---:B------:R-:W-:Y:S01]  /*1a740*/  LOP3.LUT R2, R3.reuse, 0x1, RZ, 0xc0, !PT ;  /* 0x0000000103027812 */ /* 0x040fe200078ec0ff */
[----:B------:R-:W-:Y:S01]  /*1a750*/  BSSY B1, `(.L_x_2503) ;  /* 0x0000088000017945 */ /* 0x000fe20003800000 */
[----:B------:R-:W-:Y:S02]  /*1a760*/  IADD3 R10, R3, -0x2, RZ ;  /* 0xfffffffe030a7810 */ /* 0x000fe40007ffe0ff */
[----:B------:R-:W-:-:S03]  /*1a770*/  ISETP.NE.U32.AND P0, PT, R2, 0x1, PT ;  /* 0x000000010200780c */ /* 0x000fc60003f05070 */
[----:B------:R-:W-:-:S10]  /*1a780*/  IMAD.MOV.U32 R7, RZ, RZ, R10 ;  /* 0x000000ffff077224 */ /* 0x000fd400078e000a */
        /* <DEDUP_REMOVED lines=16> */
[----:B------:R-:W-:Y:S01]  /*1a890*/  ULDC.64 UR4, c[0x0][0x408] ;  /* 0x0001020000047ab9 */ /* 0x000fe20000000a00 */
[----:B0-----:R-:W-:-:S13]  /*1a8a0*/  ISETP.NE.AND P0, PT, R15, 0x1, PT ;  /* 0x000000010f00780c */ /* 0x001fda0003f05270 */
[----:B------:R-:W0:Y:S02]  /*1a8b0*/  @P0 LDC.64 R2, c[0x0][0x420] ;  /* 0x00010800ff020b82 */ /* 0x000e240000000a00 */
[----:B0-----:R-:W-:Y:S01]  /*1a8c0*/  @P0 IMAD.HI.U32 R7, R10, R2, RZ ;  /* 0x000000020a070227 */ /* 0x001fe200078e00ff */
[----:B------:R-:W-:-:S04]  /*1a8d0*/  MOV R2, R10 ;  /* 0x0000000a00027202 */ /* 0x000fc80000000f00 */
[----:B------:R-:W-:Y:S01]  /*1a8e0*/  @P0 SHF.R.U32.HI R2, RZ, R3, R7 ;  /* 0x00000003ff020219 */ /* 0x000fe20000011607 */
[----:B------:R-:W-:-:S03]  /*1a8f0*/  IMAD R7, R17, UR4, RZ ;  /* 0x0000000411077c24 */ /* 0x000fc6000f8e02ff */
[--C-:B------:R-:W-:Y:S01]  /*1a900*/  SHF.R.S32.HI R3, RZ, 0x1f, R2.reuse ;  /* 0x0000001fff037819 */ /* 0x100fe20000011402 */
        /* <DEDUP_REMOVED lines=8> */
.L_x_2507:
[----:B0-----:R-:W0:Y:S01]  /*1a990*/  S2R R8, SR_CgaCtaId ;  /* 0x0000000000087919 */ /* 0x001e220000008800 */
[----:B------:R-:W-:-:S04]  /*1a9a0*/  MOV R7, 0x400 ;  /* 0x0000040000077802 */ /* 0x000fc80000000f00 */
[----:B0-----:R-:W-:Y:S02]  /*1a9b0*/  LEA R7, R8, R7, 0x18 ;  /* 0x0000000708077211 */ /* 0x001fe400078ec0ff */
[----:B------:R-:W-:-:S03]  /*1a9c0*/  SHF.L.U32 R8, R14, 0x1f, RZ ;  /* 0x0000001f0e087819 */ /* 0x000fc600000006ff */
[----:B------:R-:W-:-:S04]  /*1a9d0*/  IMAD R7, R11, 0x8, R7 ;  /* 0x000000080b077824 */ /* 0x000fc800078e0207 */
[----:B------:R-:W0:Y:S02]  /*1a9e0*/  SYNCS.PHASECHK.TRANS64.TRYWAIT P0, [R7+URZ+0x28840], R8 ;  /* 0x02884008070075a7 */ /* 0x000e24000800017f */
[----:B0-----:R-:W-:Y:S05]  /*1a9f0*/  @!P0 BRA `(.L_x_2508) ;  /* 0x0000004400dc8947 */ /* 0x001fea0003800000 */
.L_x_2682:
        /* <DEDUP_REMOVED lines=11> */
.L_x_2509:
        /* <DEDUP_REMOVED lines=11> */
[----:B0-----:R-:W-:-:S04]  /*1ab60*/  LEA R8, R13, R8, 0x18 ;  /* 0x000000080d087211 */ /* 0x001fc800078ec0ff */
[----:B------:R-:W-:-:S04]  /*1ab70*/  LEA R7, R11, R8, 0xf ;  /* 0x000000080b077211 */ /* 0x000fc800078e78ff */
        /* <DEDUP_REMOVED lines=20> */
.L_x_2683:
        /* <DEDUP_REMOVED lines=13> */
.L_x_2511:
[----:B01----:R-:W2:Y:S01]  /*1ad90*/  LDL.LU R7, [R1] ;  /* 0x0000000001077983 */ /* 0x003ea20000300800 */
[----:B------:R-:W-:Y:S01]  /*1ada0*/  MOV R9, 0x400 ;  /* 0x0000040000097802 */ /* 0x000fe20000000f00 */
[----:B------:R-:W0:Y:S01]  /*1adb0*/  S2R R12, SR_CgaCtaId ;  /* 0x00000000000c7919 */ /* 0x000e220000008800 */
[----:B------:R-:W-:Y:S01]  /*1adc0*/  R2UR UR11, R4 ;  /* 0x00000000040b72ca */ /* 0x000fe200000e0000 */
[----:B------:R-:W-:Y:S01]  /*1add0*/  UIADD3 UR4, UP0, UR38, 0x470, URZ ;  /* 0x0000047026047890 */ /* 0x000fe2000ff1e03f */
[----:B------:R-:W-:Y:S02]  /*1ade0*/  R2UR UR13, R6 ;  /* 0x00000000060d72ca */ /* 0x000fe400000e0000 */
[----:B------:R-:W-:Y:S02]  /*1adf0*/  R2UR UR12, R5 ;  /* 0x00000000050c72ca */ /* 0x000fe400000e0000 */
[----:B0-----:R-:W-:Y:S02]  /*1ae00*/  LEA R9, R12, R9, 0x18 ;  /* 0x000000090c097211 */ /* 0x001fe400078ec0ff */
[----:B--2---:R-:W-:-:S02]  /*1ae10*/  MOV R8, R7 ;  /* 0x0000000700087202 */ /* 0x004fc40000000f00 */
[----:B------:R-:W2:Y:S01]  /*1ae20*/  LDL R7, [R1+0x4] ;  /* 0x0000040001077983 */ /* 0x000ea20000100800 */
[----:B------:R-:W-:Y:S01]  /*1ae30*/  UMOV UR10, URZ ;  /* 0x0000003f000a7c82 */ /* 0x000fe20008000000 */
[----:B------:R-:W-:Y:S01]  /*1ae40*/  UMOV UR6, 0x0 ;  /* 0x0000000000067882 */ /* 0x000fe20000000000 */
[--C-:B------:R-:W-:Y:S01]  /*1ae50*/  IMAD R4, R8, 0x8, R9.reuse ;  /* 0x0000000808047824 */ /* 0x100fe200078e0209 */
[----:B------:R-:W-:Y:S01]  /*1ae60*/  UMOV UR7, 0x14f00000 ;  /* 0x14f0000000077882 */ /* 0x000fe20000000000 */
[----:B------:R-:W-:Y:S01]  /*1ae70*/  UMOV UR15, 0x40 ;  /* 0x00000040000f7882 */ /* 0x000fe20000000000 */
[----:B------:R-:W-:Y:S02]  /*1ae80*/  IMAD.MOV.U32 R6, RZ, RZ, R2 ;  /* 0x000000ffff067224 */ /* 0x000fe400078e0002 */
[----:B------:R-:W-:Y:S01]  /*1ae90*/  R2UR UR9, R4 ;  /* 0x00000000040972ca */ /* 0x000fe200000e0000 */
[----:B------:R-:W-:-:S05]  /*1aea0*/  IMAD R4, R8, 0x8000, R9 ;  /* 0x0000800008047824 */ /* 0x000fca00078e0209 */
[----:B------:R-:W-:Y:S01]  /*1aeb0*/  R2UR UR14, R4 ;  /* 0x00000000040e72ca */ /* 0x000fe200000e0000 */
[----:B------:R-:W-:-:S06]  /*1aec0*/  IMAD.MOV.U32 R4, RZ, RZ, R3 ;  /* 0x000000ffff047224 */ /* 0x000fcc00078e0003 */
[----:B------:R-:W-:-:S06]  /*1aed0*/  UIADD3 UR9, UR9, 0x28850, URZ ;  /* 0x0002885009097890 */ /* 0x000fcc000fffe03f */
[----:B------:R-:W-:Y:S02]  /*1aee0*/  UIADD3 UR8, UR14, 0x400, URZ ;  /* 0x000004000e087890 */ /* 0x000fe4000fffe03f */
[----:B------:R-:W-:Y:S01]  /*1aef0*/  UIADD3 UR14, UR14, 0x4400, URZ ;  /* 0x000044000e0e7890 */ /* 0x000fe2000fffe03f */
[----:B--2---:R-:W-:-:S13]  /*1af00*/  R2UR UR5, R7 ;  /* 0x00000000070572ca */ /* 0x004fda00000e0000 */
[----:B------:R-:W-:Y:S02]  /*1af10*/  ULEA UR11, UR11, UR5, 0x7 ;  /* 0x000000050b0b7291 */ /* 0x000fe4000f8e383f */
[----:B------:R-:W-:-:S09]  /*1af20*/  UIADD3.X UR5, URZ, UR39, URZ, UP0, !UPT ;  /* 0x000000273f057290 */ /* 0x000fd200087fe43f */
[----:B------:R0:W-:Y:S02]  /*1af30*/  UTMALDG.4D [UR8], [UR4], desc[UR6] ;  /* 0x00000608040075b4 */ /* 0x0001e40008019000 */
[----:B0-----:R-:W-:Y:S01]  /*1af40*/  UMOV UR8, UR14 ;  /* 0x0000000e00087c82 */ /* 0x001fe20008000000 */
[----:B------:R-:W-:Y:S02]  /*1af50*/  UMOV UR10, UR15 ;  /* 0x0000000f000a7c82 */ /* 0x000fe40008000000 */
[----:B------:R0:W-:Y:S02]  /*1af60*/  UTMALDG.4D [UR8], [UR4], desc[UR6] ;  /* 0x00000608040075b4 */ /* 0x0001e40008019000 */
[----:B0-----:R-:W-:Y:S01]  /*1af70*/  NOP ;  /* 0x0000000000007918 */ /* 0x001fe20000000000 */
.L_x_2506:
[----:B------:R-:W-:Y:S05]  /*1af80*/  BSYNC B2 ;  /* 0x0000000000027941 */ /* 0x000fea0003800000 */
.L_x_2505:
[----:B------:R-:W2:Y:S04]  /*1af90*/  LDL.LU R2, [R1+0x1c] ;  /* 0x00001c0001027983 */ /* 0x000ea80000300800 */
[----:B------:R0:W-:Y:S04]  /*1afa0*/  STL [R1], R11 ;  /* 0x0000000b01007387 */ /* 0x0001e80000100800 */
[----:B------:R0:W-:Y:S02]  /*1afb0*/  STL [R1+0x8], R14 ;  /* 0x0000080e01007387 */ /* 0x0001e40000100800 */
[----:B0-2---:R-:W-:-:S07]  /*1afc0*/  IADD3 R7, R2, -0x3, RZ ;  /* 0xfffffffd02077810 */ /* 0x005fce0007ffe0ff */
.L_x_2504:
[----:B------:R-:W-:Y:S05]  /*1afd0*/  BSYNC B1 ;  /* 0x0000000000017941 */ /* 0x000fea0003800000 */
.L_x_2503:
[----:B------:R-:W-:-:S13]  /*1afe0*/  ISETP.NE.AND P0, PT, R10, RZ, PT ;  /* 0x000000ff0a00720c */ /* 0x000fda0003f05270 */
[----:B------:R-:W-:Y:S05]  /*1aff0*/  @!P0 BRA `(.L_x_2502) ;  /* 0x0000000c00d08947 */ /* 0x000fea0003800000 */
[----:B------:R-:W-:-:S07]  /*1b000*/  IMAD.MOV.U32 R11, RZ, RZ, R6 ;  /* 0x000000ffff0b7224 */ /* 0x000fce00078e0006 */
.L_x_2526:
        /* <DEDUP_REMOVED lines=32> */
.L_x_2514:
[----:B------:R-:W1:Y:S01]  /*1b210*/  S2R R3, SR_CgaCtaId ;  /* 0x0000000000037919 */ /* 0x000e620000008800 */
[----:B------:R-:W-:-:S04]  /*1b220*/  MOV R2, 0x400 ;  /* 0x0000040000027802 */ /* 0x000fc80000000f00 */
[----:B-1----:R-:W-:Y:S02]  /*1b230*/  LEA R2, R3, R2, 0x18 ;  /* 0x0000000203027211 */ /* 0x002fe400078ec0ff */
[----:B------:R-:W-:-:S03]  /*1b240*/  SHF.L.U32 R3, R9, 0x1f, RZ ;  /* 0x0000001f09037819 */ /* 0x000fc600000006ff */
[----:B------:R-:W-:-:S04]  /*1b250*/  IMAD R2, R8, 0x8, R2 ;  /* 0x0000000808027824 */ /* 0x000fc800078e0202 */
[----:B------:R-:W1:Y:S02]  /*1b260*/  SYNCS.PHASECHK.TRANS64.TRYWAIT P0, [R2+URZ+0x28840], R3 ;  /* 0x02884003020075a7 */ /* 0x000e64000800017f */
[----:B-1----:R-:W-:Y:S05]  /*1b270*/  @!P0 BRA `(.L_x_2515) ;  /* 0x0000003c00e48947 */ /* 0x002fea0003800000 */
.L_x_2684:
[----:B0-----:R-:W0:Y:S02]  /*1b280*/  S2R R10, SR_TID.X ;  /* 0x00000000000a7919 */ /* 0x001e240000002100 */
[----:B0-----:R-:W-:-:S04]  /*1b290*/  LOP3.LUT R10, R10, 0x7f, RZ, 0xc0, !PT ;  /* 0x0000007f0a0a7812 */ /* 0x001fc800078ec0ff */
[----:B------:R-:W-:-:S13]  /*1b2a0*/  ISETP.NE.AND P0, PT, R10, RZ, PT ;  /* 0x000000ff0a00720c */ /* 0x000fda0003f05270 */
[----:B------:R-:W-:Y:S05]  /*1b2b0*/  @P0 BRA `(.L_x_2516) ;  /* 0x00000000001c0947 */ /* 0x000fea0003800000 */
[----:B------:R-:W0:Y:S01]  /*1b2c0*/  S2R R10, SR_TID.X ;  /* 0x00000000000a7919 */ /* 0x000e220000002100 */
[----:B-1----:R-:W-:-:S04]  /*1b2d0*/  MOV R3, 0x8000 ;  /* 0x0000800000037802 */ /* 0x002fc80000000f00 */
[----:B------:R2:W-:Y:S01]  /*1b2e0*/  SYNCS.ARRIVE.TRANS64 RZ, [R2+URZ+0x28830], R3 ;  /* 0x0288300302ff79a7 */ /* 0x0005e2000800003f */
[----:B0-----:R-:W-:-:S04]  /*1b2f0*/  LOP3.LUT R10, R10, 0x1f, RZ, 0xc0, !PT ;  /* 0x0000001f0a0a7812 */ /* 0x001fc800078ec0ff */
[----:B------:R-:W-:-:S13]  /*1b300*/  ISETP.NE.AND P1, PT, R10, RZ, PT ;  /* 0x000000ff0a00720c */ /* 0x000fda0003f25270 */
[----:B--2---:R-:W-:Y:S05]  /*1b310*/  @!P1 BRA `(.L_x_2516) ;  /* 0x0000000000049947 */ /* 0x004fea0003800000 */
[----:B------:R-:W-:Y:S01]  /*1b320*/  BPT.TRAP 0x1 ;  /* 0x000000040000795c */ /* 0x000fe20000300000 */
.L_x_2516:
        /* <DEDUP_REMOVED lines=33> */
.L_x_2685:
        /* <DEDUP_REMOVED lines=8> */
.L_x_2518:
        /* <DEDUP_REMOVED lines=29> */
.L_x_2513:
[----:B------:R-:W-:Y:S05]  /*1b790*/  BSYNC B1 ;  /* 0x0000000000017941 */ /* 0x000fea0003800000 */
.L_x_2512:
[----:B------:R-:W-:Y:S01]  /*1b7a0*/  IADD3 R3, R8, 0x1, RZ ;  /* 0x0000000108037810 */ /* 0x000fe20007ffe0ff */
[----:B------:R-:W-:Y:S03]  /*1b7b0*/  BSSY B1, `(.L_x_2519) ;  /* 0x0000075000017945 */ /* 0x000fe60003800000 */
        /* <DEDUP_REMOVED lines=24> */
[----:B------:R-:W-:-:S05]  /*1b940*/  IMAD.WIDE.U32 R2, R0, UR6, R2 ;  /* 0x0000000600027c25 */ /* 0x000fca000f8e0002 */
[----:B------:R-:W-:Y:S02]  /*1b950*/  IADD3 R11, R11, R3, RZ ;  /* 0x000000030b0b7210 */ /* 0x000fe40007ffe0ff */
[----:B------:R-:W-:-:S04]  /*1b960*/  LEA R12, P0, R2, UR4, 0x2 ;  /* 0x00000004020c7c11 */ /* 0x000fc8000f8010ff */
[----:B------:R-:W-:-:S05]  /*1b970*/  LEA.HI.X R13, R2, UR5, R11, 0x2, P0 ;  /* 0x00000005020d7c11 */ /* 0x000fca00080f140b */
[----:B------:R1:W5:Y:S04]  /*1b980*/  LDG.E R11, desc[UR40][R12.64] ;  /* 0x000000280c0b7981 */ /* 0x000368000c1e1900 */
.L_x_2521:
[----:B------:R-:W2:Y:S01]  /*1b990*/  S2R R3, SR_CgaCtaId ;  /* 0x0000000000037919 */ /* 0x000ea20000008800 */
[----:B------:R-:W-:-:S04]  /*1b9a0*/  MOV R2, 0x400 ;  /* 0x0000040000027802 */ /* 0x000fc80000000f00 */
[----:B--2---:R-:W-:Y:S02]  /*1b9b0*/  LEA R2, R3, R2, 0x18 ;  /* 0x0000000203027211 */ /* 0x004fe400078ec0ff */
[----:B------:R-:W-:-:S03]  /*1b9c0*/  SHF.L.U32 R3, R14, 0x1f, RZ ;  /* 0x0000001f0e037819 */ /* 0x000fc600000006ff */
[----:B------:R-:W-:-:S04]  /*1b9d0*/  IMAD R2, R15, 0x8, R2 ;  /* 0x000000080f027824 */ /* 0x000fc800078e0202 */
[----:B------:R-:W2:Y:S02]  /*1b9e0*/  SYNCS.PHASECHK.TRANS64.TRYWAIT P0, [R2+URZ+0x28840], R3 ;  /* 0x02884003020075a7 */ /* 0x000ea4000800017f */
[----:B--2---:R-:W-:Y:S05]  /*1b9f0*/  @!P0 BRA `(.L_x_2522) ;  /* 0x00000038002c8947 */ /* 0x004fea0003800000 */
.L_x_2686:
        /* <DEDUP_REMOVED lines=11> */
.L_x_2523:
[----:B------:R-:W3:Y:S01]  /*1bab0*/  LDL R13, [R1] ;  /* 0x00000000010d7983 */ /* 0x000ee20000100800 */
[----:B0-----:R-:W-:-:S03]  /*1bac0*/  MOV R14, 0x400 ;  /* 0x00000400000e7802 */ /* 0x001fc60000000f00 */
        /* <DEDUP_REMOVED lines=12> */
[----:B------:R-:W-:Y:S02]  /*1bb90*/  SHF.L.U32 R9, R9, 0x1f, RZ ;  /* 0x0000001f09097819 */ /* 0x000fe400000006ff */
[----:B---3--:R-:W-:-:S04]  /*1bba0*/  LEA R3, R13, R2, 0x3 ;  /* 0x000000020d037211 */ /* 0x008fc800078e18ff */
        /* <DEDUP_REMOVED lines=17> */
.L_x_2687:
        /* <DEDUP_REMOVED lines=8> */
.L_x_2525:
        /* <DEDUP_REMOVED lines=8> */
[----:B0-----:R-:W-:-:S04]  /*1bdc0*/  LEA R9, R12, R9, 0x18 ;  /* 0x000000090c097211 */ /* 0x001fc800078ec0ff */
[----:B------:R-:W-:-:S04]  /*1bdd0*/  LEA R8, R8, R9, 0xf ;  /* 0x0000000908087211 */ /* 0x000fc800078e78ff */
        /* <DEDUP_REMOVED lines=18> */
.L_x_2520:
[----:B------:R-:W-:Y:S05]  /*1bf00*/  BSYNC B1 ;  /* 0x0000000000017941 */ /* 0x000fea0003800000 */
.L_x_2519:
[C---:B------:R-:W-:Y:S01]  /*1bf10*/  ISETP.GT.AND P0, PT, R7.reuse, 0x1, PT ;  /* 0x000000010700780c */ /* 0x040fe20003f04270 */
[----:B------:R-:W-:-:S12]  /*1bf20*/  VIADD R7, R7, 0xfffffffe ;  /* 0xfffffffe07077836 */ /* 0x000fd80000000000 */
[----:B------:R-:W-:Y:S05]  /*1bf30*/  @P0 BRA `(.L_x_2526) ;  /* 0xfffffff000340947 */ /* 0x000fea000383ffff */
.L_x_2502:
[----:B------:R-:W-:Y:S05]  /*1bf40*/  BSYNC B0 ;  /* 0x0000000000007941 */ /* 0x000fea0003800000 */
.L_x_2501:
[----:B------:R-:W1:Y:S01]  /*1bf50*/  S2R R2, SR_TID.X ;  /* 0x0000000000027919 */ /* 0x000e620000002100 */
[----:B------:R-:W-:Y:S01]  /*1bf60*/  BSSY B0, `(.L_x_2527) ;  /* 0x0000010000007945 */ /* 0x000fe20003800000 */
[----:B-1----:R-:W-:-:S04]  /*1bf70*/  LOP3.LUT R2, R2, 0x1f, RZ, 0xc0, !PT ;  /* 0x0000001f02027812 */ /* 0x002fc800078ec0ff */
[----:B------:R-:W-:-:S13]  /*1bf80*/  ISETP.NE.AND P0, PT, R2, RZ, PT ;  /* 0x000000ff0200720c */ /* 0x000fda0003f05270 */
[----:B------:R-:W-:Y:S05]  /*1bf90*/  @P0 BRA `(.L_x_2528) ;  /* 0x0000000000300947 */ /* 0x000fea0003800000 */
[----:B------:R-:W1:Y:S01]  /*1bfa0*/  S2R R3, SR_LANEID ;  /* 0x0000000000037919 */ /* 0x000e620000000000 */
[----:B------:R-:W-:Y:S02]  /*1bfb0*/  VOTEU.ANY UR4, UPT, PT ;  /* 0x0000000000047886 */ /* 0x000fe400038e0100 */
[----:B------:R-:W1:Y:S08]  /*1bfc0*/  FLO.U32 R0, UR4 ;  /* 0x0000000400007d00 */ /* 0x000e7000080e0000 */
[----:B------:R-:W2:Y:S01]  /*1bfd0*/  POPC R7, UR4 ;  /* 0x0000000400077d09 */ /* 0x000ea20008000000 */
[----:B-1----:R-:W-:-:S02]  /*1bfe0*/  ISETP.EQ.U32.AND P0, PT, R0, R3, PT ;  /* 0x000000030000720c */ /* 0x002fc40003f02070 */
[----:B------:R-:W2:Y:S11]  /*1bff0*/  LDC.64 R2, c[0x0][0xc38] ;  /* 0x00030e00ff027b82 */ /* 0x000eb60000000a00 */
[----:B--2---:R-:W2:Y:S01]  /*1c000*/  @P0 ATOMG.E.ADD.STRONG.GPU PT, R3, desc[UR40][R2.64], R7 ;  /* 0x00000007020309a8 */ /* 0x004ea200081ee1e8 */
[----:B------:R-:W1:Y:S02]  /*1c010*/  S2R R8, SR_LTMASK ;  /* 0x0000000000087919 */ /* 0x000e640000003900 */
[----:B-1----:R-:W-:-:S04]  /*1c020*/  LOP3.LUT R8, R8, UR4, RZ, 0xc0, !PT ;  /* 0x0000000408087c12 */ /* 0x002fc8000f8ec0ff */
[----:B------:R-:W1:Y:S01]  /*1c030*/  POPC R9, R8 ;  /* 0x0000000800097309 */ /* 0x000e620000000000 */
[----:B--2---:R-:W1:Y:S02]  /*1c040*/  SHFL.IDX PT, R0, R3, R0, 0x1f ;  /* 0x00001f0003007589 */ /* 0x004e6400000e0000 */
[----:B-1----:R-:W-:-:S07]  /*1c050*/  IADD3 R16, R0, UR36, R9 ;  /* 0x0000002400107c10 */ /* 0x002fce000fffe009 */
.L_x_2528:
[----:B------:R-:W-:Y:S05]  /*1c060*/  BSYNC B0 ;  /* 0x0000000000007941 */ /* 0x000fea0003800000 */
.L_x_2527:
[----:B------:R-:W-:Y:S04]  /*1c070*/  BSSY B0, `(.L_x_2529) ;  /* 0x0000031000007945 */ /* 0x000fe80003800000 */
[----:B------:R-:W-:Y:S05]  /*1c080*/  @!P6 BRA `(.L_x_2530) ;  /* 0x0000000000bce947 */ /* 0x000fea0003800000 */
[----:B------:R-:W2:Y:S01]  /*1c090*/  LDL R2, [R1] ;  /* 0x0000000001027983 */ /* 0x000ea20000100800 */
[----:B------:R-:W-:-:S03]  /*1c0a0*/  MOV R3, 0x400 ;  /* 0x0000040000037802 */ /* 0x000fc60000000f00 */
[----:B------:R-:W3:Y:S01]  /*1c0b0*/  LDL R0, [R1+0x8] ;  /* 0x0000080001007983 */ /* 0x000ee20000100800 */
[----:B------:R-:W1:Y:S02]  /*1c0c0*/  S2R R7, SR_CgaCtaId ;  /* 0x0000000000077919 */ /* 0x000e640000008800 */
[----:B-1----:R-:W-:-:S04]  /*1c0d0*/  LEA R3, R7, R3, 0x18 ;  /* 0x0000000307037211 */ /* 0x002fc800078ec0ff */
[----:B--2---:R-:W-:Y:S02]  /*1c0e0*/  LEA R3, R2, R3, 0x3 ;  /* 0x0000000302037211 */ /* 0x004fe400078e18ff */
[----:B---3--:R-:W-:-:S04]  /*1c0f0*/  SHF.L.U32 R0, R0, 0x1f, RZ ;  /* 0x0000001f00007819 */ /* 0x008fc800000006ff */
[----:B------:R-:W1:Y:S02]  /*1c100*/  SYNCS.PHASECHK.TRANS64.TRYWAIT P0, [R3+URZ+0x28860], R0 ;  /* 0x02886000030075a7 */ /* 0x000e64000800017f */
[----:B-1----:R-:W-:Y:S05]  /*1c110*/  @!P0 BRA `(.L_x_2531) ;  /* 0x00000030008c8947 */ /* 0x002fea0003800000 */
.L_x_2688:
        /* <DEDUP_REMOVED lines=11> */
.L_x_2532:
        /* <DEDUP_REMOVED lines=27> */
.L_x_2530:
[----:B------:R-:W-:Y:S05]  /*1c380*/  BSYNC B0 ;  /* 0x0000000000007941 */ /* 0x000fea0003800000 */
.L_x_2529:
        /* <DEDUP_REMOVED lines=9> */
.L_x_2487:
[----:B------:R-:W-:Y:S05]  /*1c420*/  BSYNC B6 ;  /* 0x0000000000067941 */ /* 0x000fea0003800000 */
.L_x_2485:
[----:B------:R-:W-:-:S03]  /*1c430*/  UMOV UR4, 0xffffffff ;  /* 0xffffffff00047882 */ /* 0x000fc60000000000 */
[----:B------:R-:W-:Y:S05]  /*1c440*/  BRA.DIV UR4, `(.L_x_2533) ;  /* 0x0000002e04d47947 */ /* 0x000fea000b800000 */
[----:B------:R2:W3:Y:S04]  /*1c450*/  SHFL.IDX PT, R4, R16, RZ, 0x1f ;  /* 0x00001fff10047589 */ /* 0x0004e800000e0000 */
[----:B------:R-:W4:Y:S02]  /*1c460*/  SHFL.IDX PT, R16, R16, 0x1, 0x1f ;  /* 0x00201f0010107f89 */ /* 0x000f2400000e0000 */
.L_x_2692:
[----:B0-----:R-:W0:Y:S01]  /*1c470*/  S2R R7, SR_TID.X ;  /* 0x0000000000077919 */ /* 0x001e220000002100 */
[----:B------:R-:W-:Y:S01]  /*1c480*/  ULDC UR4, c[0x0][0xc14] ;  /* 0x0003050000047ab9 */ /* 0x000fe20000000800 */
[----:B------:R-:W-:Y:S01]  /*1c490*/  BSSY B0, `(.L_x_2534) ;  /* 0x000000b000007945 */ /* 0x000fe20003800000 */
[----:B-1----:R-:W-:Y:S02]  /*1c4a0*/  IMAD.U32 R0, RZ, RZ, UR4 ;  /* 0x00000004ff007e24 */ /* 0x002fe4000f8e00ff */
[----:B------:R-:W-:Y:S01]  /*1c4b0*/  IMAD.MOV.U32 R17, RZ, RZ, RZ ;  /* 0x000000ffff117224 */ /* 0x000fe200078e00ff */
[----:B0-----:R-:W-:-:S04]  /*1c4c0*/  LOP3.LUT R7, R7, 0x1f, RZ, 0xc0, !PT ;  /* 0x0000001f07077812 */ /* 0x001fc800078ec0ff */
[C---:B------:R-:W-:Y:S02]  /*1c4d0*/  ISETP.NE.AND P0, PT, R7.reuse, 0x1f, PT ;  /* 0x0000001f0700780c */ /* 0x040fe40003f05270 */
[----:B------:R-:W-:-:S04]  /*1c4e0*/  IADD3 R5, R7, R19, RZ ;  /* 0x0000001307057210 */ /* 0x000fc80007ffe0ff */
[----:B------:R-:W-:-:S13]  /*1c4f0*/  ISETP.GE.OR P0, PT, R5, R0, !P0 ;  /* 0x000000000500720c */ /* 0x000fda0004706670 */
[----:B------:R-:W-:Y:S05]  /*1c500*/  @P0 BRA `(.L_x_2535) ;  /* 0x00000000000c0947 */ /* 0x000fea0003800000 */
[----:B------:R-:W0:Y:S02]  /*1c510*/  LDC.64 R2, c[0x0][0xc58] ;  /* 0x00031600ff027b82 */ /* 0x000e240000000a00 */
[----:B0-----:R-:W-:-:S05]  /*1c520*/  IMAD.WIDE R2, R5, 0x4, R2 ;  /* 0x0000000405027825 */ /* 0x001fca00078e0202 */
[----:B------:R0:W5:Y:S02]  /*1c530*/  LDG.E R17, desc[UR40][R2.64] ;  /* 0x0000002802117981 */ /* 0x000164000c1e1900 */
.L_x_2535:
[----:B------:R-:W-:Y:S05]  /*1c540*/  BSYNC B0 ;  /* 0x0000000000007941 */ /* 0x000fea0003800000 */
.L_x_2534:
        /* <DEDUP_REMOVED lines=10> */
[----:B------:R-:W-:Y:S02]  /*1c5f0*/  ISETP.GE.U32.AND P1, PT, R7, 0x8, PT ;  /* 0x000000080700780c */ /* 0x000fe40003f26070 */
[----:B0-----:R-:W-:-:S05]  /*1c600*/  IADD3 R3, R13, R14, RZ ;  /* 0x0000000e0d037210 */ /* 0x001fca0007ffe0ff */
        /* <DEDUP_REMOVED lines=11> */
.L_x_2700:
[----:B------:R-:W-:Y:S02]  /*1c6c0*/  ULDC UR4, c[0x0][0xc10] ;  /* 0x0003040000047ab9 */ /* 0x000fe40000000800 */
[----:B------:R-:W-:-:S05]  /*1c6d0*/  MOV R5, UR4 ;  /* 0x0000000400057c02 */ /* 0x000fca0008000f00 */
[----:B-1----:R-:W-:-:S04]  /*1c6e0*/  IMAD R3, R14, R5, RZ ;  /* 0x000000050e037224 */ /* 0x002fc800078e02ff */
[----:B--2-4-:R-:W-:-:S05]  /*1c6f0*/  IMAD.IADD R16, R16, 0x1, R3 ;  /* 0x0000000110107824 */ /* 0x014fca00078e0203 */
[----:B---3--:R-:W-:-:S13]  /*1c700*/  ISETP.GT.AND P0, PT, R16, R4, PT ;  /* 0x000000041000720c */ /* 0x008fda0003f04270 */
[----:B------:R-:W-:Y:S05]  /*1c710*/  @P0 BRA `(.L_x_2537) ;  /* 0x0000000000b40947 */ /* 0x000fea0003800000 */
[----:B------:R-:W1:Y:S02]  /*1c720*/  LDC R0, c[0x0][0xc14] ;  /* 0x00030500ff007b82 */ /* 0x000e640000000800 */
.L_x_2542:
[----:B------:R-:W-:-:S05]  /*1c730*/  VIADD R19, R19, 0x1f ;  /* 0x0000001f13137836 */ /* 0x000fca0000000000 */
[----:B-1----:R-:W-:-:S13]  /*1c740*/  ISETP.GE.AND P0, PT, R19, R0, PT ;  /* 0x000000001300720c */ /* 0x002fda0003f06270 */
[----:B------:R-:W-:Y:S05]  /*1c750*/  @P0 BRA `(.L_x_2538) ;  /* 0x0000000400ec0947 */ /* 0x000fea0003800000 */
[----:B------:R-:W1:Y:S01]  /*1c760*/  S2R R7, SR_TID.X ;  /* 0x0000000000077919 */ /* 0x000e620000002100 */
[----:B------:R-:W-:Y:S01]  /*1c770*/  BSSY B0, `(.L_x_2539) ;  /* 0x000000a000007945 */ /* 0x000fe20003800000 */
[----:B------:R-:W-:Y:S02]  /*1c780*/  MOV R17, RZ ;  /* 0x000000ff00117202 */ /* 0x000fe40000000f00 */
        /* <DEDUP_REMOVED lines=8> */
.L_x_2540:
[----:B------:R-:W-:Y:S05]  /*1c810*/  BSYNC B0 ;  /* 0x0000000000007941 */ /* 0x000fea0003800000 */
.L_x_2539:
[----:B------:R-:W-:-:S03]  /*1c820*/  UMOV UR4, 0xffffffff ;  /* 0xffffffff00047882 */ /* 0x000fc60000000000 */
[----:B------:R-:W-:Y:S05]  /*1c830*/  BRA.DIV UR4, `(.L_x_2541) ;  /* 0x0000002e04f47947 */ /* 0x000fea000b800000 */
[----:B-----5:R-:W2:Y:S01]  /*1c840*/  SHFL.UP PT, R14, R17, 0x1, RZ ;  /* 0x04200000110e7989 */ /* 0x020ea200000e00ff */
[C---:B------:R-:W-:Y:S02]  /*1c850*/  ISETP.NE.AND P0, PT, R7.reuse, RZ, PT ;  /* 0x000000ff0700720c */ /* 0x040fe40003f05270 */
[C---:B------:R-:W-:Y:S02]  /*1c860*/  ISETP.GE.U32.AND P1, PT, R7.reuse, 0x2, PT ;  /* 0x000000020700780c */ /* 0x040fe40003f26070 */
[----:B--2---:R-:W-:Y:S02]  /*1c870*/  SEL R14, R14, RZ, P0 ;  /* 0x000000ff0e0e7207 */ /* 0x004fe40000000000 */
[----:B------:R-:W-:-:S03]  /*1c880*/  ISETP.GE.U32.AND P0, PT, R7, 0x4, PT ;  /* 0x000000040700780c */ /* 0x000fc60003f06070 */
[----:B------:R-:W-:-:S05]  /*1c890*/  IMAD.IADD R13, R17, 0x1, R14 ;  /* 0x00000001110d7824 */ /* 0x000fca00078e020e */
[----:B------:R-:W2:Y:S02]  /*1c8a0*/  SHFL.UP PT, R14, R13, 0x2, RZ ;  /* 0x044000000d0e7989 */ /* 0x000ea400000e00ff */
[----:B--2---:R-:W-:Y:S02]  /*1c8b0*/  SEL R14, R14, RZ, P1 ;  /* 0x000000ff0e0e7207 */ /* 0x004fe40000800000 */
[----:B------:R-:W-:-:S03]  /*1c8c0*/  ISETP.GE.U32.AND P1, PT, R7, 0x8, PT ;  /* 0x000000080700780c */ /* 0x000fc60003f26070 */
[----:B-1----:R-:W-:-:S05]  /*1c8d0*/  IMAD.IADD R3, R13, 0x1, R14 ;  /* 0x000000010d037824 */ /* 0x002fca00078e020e */
[----:B------:R-:W1:Y:S02]  /*1c8e0*/  SHFL.UP PT, R14, R3, 0x4, RZ ;  /* 0x04800000030e7989 */ /* 0x000e6400000e00ff */
[----:B-1----:R-:W-:Y:S02]  /*1c8f0*/  SEL R14, R14, RZ, P0 ;  /* 0x000000ff0e0e7207 */ /* 0x002fe40000000000 */
[----:B------:R-:W-:-:S03]  /*1c900*/  ISETP.GE.U32.AND P0, PT, R7, 0x10, PT ;  /* 0x000000100700780c */ /* 0x000fc60003f06070 */
[----:B------:R-:W-:-:S05]  /*1c910*/  IMAD.IADD R5, R3, 0x1, R14 ;  /* 0x0000000103057824 */ /* 0x000fca00078e020e */
[----:B------:R-:W1:Y:S02]  /*1c920*/  SHFL.UP PT, R14, R5, 0x8, RZ ;  /* 0x05000000050e7989 */ /* 0x000e6400000e00ff */
[----:B-1----:R-:W-:-:S04]  /*1c930*/  SEL R6, R14, RZ, P1 ;  /* 0x000000ff0e067207 */ /* 0x002fc80000800000 */
[----:B------:R-:W-:-:S05]  /*1c940*/  IADD3 R6, R5, R6, RZ ;  /* 0x0000000605067210 */ /* 0x000fca0007ffe0ff */
[----:B------:R-:W1:Y:S02]  /*1c950*/  SHFL.UP PT, R14, R6, 0x10, RZ ;  /* 0x06000000060e7989 */ /* 0x000e6400000e00ff */
[----:B-1----:R-:W-:-:S05]  /*1c960*/  SEL R7, R14, RZ, P0 ;  /* 0x000000ff0e077207 */ /* 0x002fca0000000000 */
[----:B0-----:R-:W-:-:S05]  /*1c970*/  IMAD.IADD R2, R6, 0x1, R7 ;  /* 0x0000000106027824 */ /* 0x001fca00078e0207 */
[----:B------:R0:W1:Y:S02]  /*1c980*/  SHFL.IDX PT, R14, R2, 0x1f, 0x1f ;  /* 0x03e01f00020e7f89 */ /* 0x00006400000e0000 */
.L_x_2708:
[----:B------:R-:W-:Y:S02]  /*1c990*/  ULDC UR4, c[0x0][0xc10] ;  /* 0x0003040000047ab9 */ /* 0x000fe40000000800 */
[----:B------:R-:W-:-:S04]  /*1c9a0*/  IMAD.U32 R5, RZ, RZ, UR4 ;  /* 0x00000004ff057e24 */ /* 0x000fc8000f8e00ff */
[----:B-1----:R-:W-:-:S04]  /*1c9b0*/  IMAD R3, R14, R5, RZ ;  /* 0x000000050e037224 */ /* 0x002fc800078e02ff */
[----:B------:R-:W-:-:S05]  /*1c9c0*/  IMAD.IADD R16, R3, 0x1, R16 ;  /* 0x0000000103107824 */ /* 0x000fca00078e0210 */
[----:B------:R-:W-:-:S13]  /*1c9d0*/  ISETP.GT.AND P0, PT, R16, R4, PT ;  /* 0x000000041000720c */ /* 0x000fda0003f04270 */
[----:B------:R-:W-:Y:S05]  /*1c9e0*/  @!P0 BRA `(.L_x_2542) ;  /* 0xfffffffc00508947 */ /* 0x000fea000383ffff */
.L_x_2537:
[----:B------:R-:W-:Y:S01]  /*1c9f0*/  IADD3 R16, -R3, R16, RZ ;  /* 0x0000001003107210 */ /* 0x000fe20007ffe1ff */
[----:B------:R-:W-:-:S04]  /*1ca00*/  UMOV UR4, 0xffffffff ;  /* 0xffffffff00047882 */ /* 0x000fc80000000000 */
[----:B------:R-:W-:-:S05]  /*1ca10*/  IMAD R3, R2, R5, R16 ;  /* 0x0000000502037224 */ /* 0x000fca00078e0210 */
[----:B------:R-:W-:Y:S01]  /*1ca20*/  ISETP.GT.AND P6, PT, R3, R4, PT ;  /* 0x000000040300720c */ /* 0x000fe20003fc4270 */
[----:B------:R-:W-:-:S12]  /*1ca30*/  BRA.DIV UR4, `(.L_x_2543) ;  /* 0x0000003204447947 */ /* 0x000fd8000b800000 */
[----:B------:R-:W-:-:S04]  /*1ca40*/  VOTE.ANY R3, PT, !P6 ;  /* 0x0000000000037806 */ /* 0x000fc800070e0100 */
[----:B------:R-:W1:Y:S02]  /*1ca50*/  POPC R6, R3 ;  /* 0x0000000300067309 */ /* 0x000e640000000000 */
[----:B-1----:R1:W2:Y:S02]  /*1ca60*/  SHFL.IDX PT, R17, R17, R6, 0x1f ;  /* 0x00001f0611117589 */ /* 0x0022a400000e0000 */
.L_x_2712:
[----:B------:R-:W-:Y:S01]  /*1ca70*/  ISETP.NE.AND P0, PT, R3, RZ, PT ;  /* 0x000000ff0300720c */ /* 0x000fe20003f05270 */
[----:B------:R-:W-:-:S12]  /*1ca80*/  IMAD.MOV.U32 R7, RZ, RZ, RZ ;  /* 0x000000ffff077224 */ /* 0x000fd800078e00ff */
[----:B------:R-:W-:Y:S05]  /*1ca90*/  @!P0 BRA `(.L_x_2544) ;  /* 0x0000000000108947 */ /* 0x000fea0003800000 */
[----:B------:R-:W-:Y:S01]  /*1caa0*/  UMOV UR4, 0xffffffff ;  /* 0xffffffff00047882 */ /* 0x000fe20000000000 */
[----:B------:R-:W-:Y:S02]  /*1cab0*/  VIADD R12, R6, 0xffffffff ;  /* 0xffffffff060c7836 */ /* 0x000fe40000000000 */
[----:B------:R-:W-:Y:S05]  /*1cac0*/  BRA.DIV UR4, `(.L_x_2545) ;  /* 0x0000003204687947 */ /* 0x000fea000b800000 */
[----:B------:R3:W4:Y:S02]  /*1cad0*/  SHFL.IDX PT, R7, R2, R12, 0x1f ;  /* 0x00001f0c02077589 */ /* 0x00072400000e0000 */
.L_x_2544:
[----:B0--3--:R-:W0:Y:S01]  /*1cae0*/  LDC.64 R2, c[0x0][0xc68] ;  /* 0x00031a00ff027b82 */ /* 0x009e220000000a00 */
[----:B------:R-:W-:-:S04]  /*1caf0*/  IMAD.IADD R19, R6, 0x1, R19 ;  /* 0x0000000106137824 */ /* 0x000fc800078e0213 */
[----:B0-----:R-:W-:-:S05]  /*1cb00*/  IMAD.WIDE R2, R19, 0x4, R2 ;  /* 0x0000000413027825 */ /* 0x001fca00078e0202 */
[----:B------:R-:W1:Y:S01]  /*1cb10*/  LDG.E R9, desc[UR40][R2.64] ;  /* 0x0000002802097981 */ /* 0x000e62000c1e1900 */
[----:B----4-:R-:W-:-:S04]  /*1cb20*/  IMAD R16, R7, R5, R16 ;  /* 0x0000000507107224 */ /* 0x010fc800078e0210 */
[----:B------:R-:W-:Y:S02]  /*1cb30*/  IMAD.IADD R7, R4, 0x1, -R16 ;  /* 0x0000000104077824 */ /* 0x000fe400078e0a10 */
[----:B-12---:R-:W-:-:S05]  /*1cb40*/  IMAD R6, R17, R9, RZ ;  /* 0x0000000911067224 */ /* 0x006fca00078e02ff */
[----:B------:R-:W-:-:S04]  /*1cb50*/  IABS R8, R6 ;  /* 0x0000000600087213 */ /* 0x000fc80000000000 */
[----:B------:R-:W0:Y:S08]  /*1cb60*/  I2F.RP R11, R8 ;  /* 0x00000008000b7306 */ /* 0x000e300000209400 */
[----:B0-----:R-:W0:Y:S02]  /*1cb70*/  MUFU.RCP R11, R11 ;  /* 0x0000000b000b7308 */ /* 0x001e240000001000 */
[----:B0-----:R-:W-:-:S06]  /*1cb80*/  IADD3 R12, R11, 0xffffffe, RZ ;  /* 0x0ffffffe0b0c7810 */ /* 0x001fcc0007ffe0ff */
[----:B------:R-:W0:Y:S02]  /*1cb90*/  F2I.FTZ.U32.TRUNC.NTZ R3, R12 ;  /* 0x0000000c00037305 */ /* 0x000e24000021f000 */
[----:B0-----:R-:W-:-:S04]  /*1cba0*/  IMAD.MOV R2, RZ, RZ, -R3 ;  /* 0x000000ffff027224 */ /* 0x001fc800078e0a03 */
[----:B------:R-:W-:Y:S02]  /*1cbb0*/  IMAD R10, R2, R8, RZ ;  /* 0x00000008020a7224 */ /* 0x000fe400078e02ff */
[----:B------:R-:W-:-:S04]  /*1cbc0*/  IMAD.MOV.U32 R2, RZ, RZ, RZ ;  /* 0x000000ffff027224 */ /* 0x000fc800078e00ff */
[----:B------:R-:W-:Y:S01]  /*1cbd0*/  IMAD.HI.U32 R10, R3, R10, R2 ;  /* 0x0000000a030a7227 */ /* 0x000fe200078e0002 */
[----:B------:R-:W-:Y:S02]  /*1cbe0*/  IABS R3, R7 ;  /* 0x0000000700037213 */ /* 0x000fe40000000000 */
[----:B------:R-:W-:-:S03]  /*1cbf0*/  IABS R2, R6 ;  /* 0x0000000600027213 */ /* 0x000fc60000000000 */
[----:B------:R-:W-:Y:S01]  /*1cc00*/  IMAD.HI.U32 R10, R10, R3, RZ ;  /* 0x000000030a0a7227 */ /* 0x000fe200078e00ff */
[----:B------:R-:W-:-:S05]  /*1cc10*/  IADD3 R2, RZ, -R2, RZ ;  /* 0x80000002ff027210 */ /* 0x000fca0007ffe0ff */
[----:B------:R-:W-:-:S05]  /*1cc20*/  IMAD R3, R10, R2, R3 ;  /* 0x000000020a037224 */ /* 0x000fca00078e0203 */
[----:B------:R-:W-:-:S13]  /*1cc30*/  ISETP.GT.U32.AND P0, PT, R8, R3, PT ;  /* 0x000000030800720c */ /* 0x000fda0003f04070 */
[----:B------:R-:W-:Y:S02]  /*1cc40*/  @!P0 IMAD.IADD R3, R3, 0x1, -R8 ;  /* 0x0000000103038824 */ /* 0x000fe400078e0a08 */
[----:B------:R-:W-:-:S03]  /*1cc50*/  @!P0 VIADD R10, R10, 0x1 ;  /* 0x000000010a0a8836 */ /* 0x000fc60000000000 */
[----:B------:R-:W-:Y:S02]  /*1cc60*/  ISETP.GE.U32.AND P0, PT, R3, R8, PT ;  /* 0x000000080300720c */ /* 0x000fe40003f06070 */
[----:B------:R-:W-:-:S11]  /*1cc70*/  LOP3.LUT R3, R7, R6, RZ, 0x3c, !PT ;  /* 0x0000000607037212 */ /* 0x000fd600078e3cff */
[----:B------:R-:W-:Y:S01]  /*1cc80*/  @P0 VIADD R10, R10, 0x1 ;  /* 0x000000010a0a0836 */ /* 0x000fe20000000000 */
[----:B------:R-:W-:-:S04]  /*1cc90*/  ISETP.GE.AND P0, PT, R3, RZ, PT ;  /* 0x000000ff0300720c */ /* 0x000fc80003f06270 */
[----:B------:R-:W-:-:S09]  /*1cca0*/  MOV R2, R10 ;  /* 0x0000000a00027202 */ /* 0x000fd20000000f00 */
[----:B------:R-:W-:Y:S01]  /*1ccb0*/  @!P0 IMAD.MOV R2, RZ, RZ, -R2 ;  /* 0x000000ffff028224 */ /* 0x000fe200078e0a02 */
[----:B------:R-:W-:-:S13]  /*1ccc0*/  ISETP.NE.AND P0, PT, R6, RZ, PT ;  /* 0x000000ff0600720c */ /* 0x000fda0003f05270 */
[----:B------:R-:W-:-:S05]  /*1ccd0*/  @!P0 LOP3.LUT R2, RZ, R6, RZ, 0x33, !PT ;  /* 0x00000006ff028212 */ /* 0x000fca00078e33ff */
[----:B------:R-:W-:Y:S01]  /*1cce0*/  IMAD R4, R9, R2, RZ ;  /* 0x0000000209047224 */ /* 0x000fe200078e02ff */
[----:B------:R-:W-:-:S03]  /*1ccf0*/  IADD3 R2, -R2, RZ, RZ ;  /* 0x000000ff02027210 */ /* 0x000fc60007ffe1ff */
[----:B------:R-:W-:Y:S02]  /*1cd00*/  IMAD.MOV R8, RZ, RZ, -R4 ;  /* 0x000000ffff087224 */ /* 0x000fe400078e0a04 */
[----:B------:R-:W-:-:S03]  /*1cd10*/  IMAD R6, R6, R2, R7 ;  /* 0x0000000206067224 */ /* 0x000fc600078e0207 */
[----:B------:R-:W-:-:S04]  /*1cd20*/  VIADDMNMX R9, R8, R5, R9, PT ;  /* 0x0000000508097246 */ /* 0x000fc80003800109 */
[----:B------:R-:W-:-:S04]  /*1cd30*/  IABS R5, R9 ;  /* 0x0000000900057213 */ /* 0x000fc80000000000 */
[----:B------:R-:W0:Y:S08]  /*1cd40*/  I2F.RP R8, R5 ;  /* 0x0000000500087306 */ /* 0x000e300000209400 */
[----:B0-----:R-:W0:Y:S02]  /*1cd50*/  MUFU.RCP R8, R8 ;  /* 0x0000000800087308 */ /* 0x001e240000001000 */
[----:B0-----:R-:W-:-:S06]  /*1cd60*/  VIADD R10, R8, 0xffffffe ;  /* 0x0ffffffe080a7836 */ /* 0x001fcc0000000000 */
[----:B------:R-:W0:Y:S02]  /*1cd70*/  F2I.FTZ.U32.TRUNC.NTZ R3, R10 ;  /* 0x0000000a00037305 */ /* 0x000e24000021f000 */
[----:B0-----:R-:W-:-:S04]  /*1cd80*/  IMAD.MOV R2, RZ, RZ, -R3 ;  /* 0x000000ffff027224 */ /* 0x001fc800078e0a03 */
[----:B------:R-:W-:Y:S02]  /*1cd90*/  IMAD R7, R2, R5, RZ ;  /* 0x0000000502077224 */ /* 0x000fe400078e02ff */
[----:B------:R-:W-:-:S04]  /*1cda0*/  IMAD.MOV.U32 R2, RZ, RZ, RZ ;  /* 0x000000ffff027224 */ /* 0x000fc800078e00ff */
        /* <DEDUP_REMOVED lines=8> */
[----:B------:R-:W-:Y:S01]  /*1ce30*/  @!P0 IADD3 R8, R8, -R5, RZ ;  /* 0x8000000508088210 */ /* 0x000fe20007ffe0ff */
[----:B------:R-:W-:-:S03]  /*1ce40*/  @!P0 VIADD R2, R2, 0x1 ;  /* 0x0000000102028836 */ /* 0x000fc60000000000 */
[----:B------:R-:W-:-:S13]  /*1ce50*/  ISETP.GE.U32.AND P0, PT, R8, R5, PT ;  /* 0x000000050800720c */ /* 0x000fda0003f06070 */
[----:B------:R-:W-:Y:S01]  /*1ce60*/  @P0 VIADD R2, R2, 0x1 ;  /* 0x0000000102020836 */ /* 0x000fe20000000000 */
[----:B------:R-:W-:Y:S02]  /*1ce70*/  ISETP.GE.AND P0, PT, R3, RZ, PT ;  /* 0x000000ff0300720c */ /* 0x000fe40003f06270 */
[----:B------:R-:W-:-:S11]  /*1ce80*/  IADD3 R3, R6, R4, RZ ;  /* 0x0000000406037210 */ /* 0x000fd60007ffe0ff */
        /* <DEDUP_REMOVED lines=8> */
.L_x_2538:
[----:B------:R-:W-:Y:S01]  /*1cf10*/  UMOV UR4, URZ ;  /* 0x0000003f00047c82 */ /* 0x000fe20008000000 */
[----:B------:R-:W-:Y:S01]  /*1cf20*/  UMOV UR5, URZ ;  /* 0x0000003f00057c82 */ /* 0x000fe20008000000 */
[----:B------:R-:W-:Y:S01]  /*1cf30*/  ULDC UR6, c[0x0][0xc14] ;  /* 0x0003050000067ab9 */ /* 0x000fe20000000800 */
[----:B------:R-:W-:Y:S01]  /*1cf40*/  IMAD.MOV.U32 R16, RZ, RZ, R4 ;  /* 0x000000ffff107224 */ /* 0x000fe200078e0004 */
[----:B------:R-:W-:Y:S01]  /*1cf50*/  MOV R17, UR4 ;  /* 0x0000000400117c02 */ /* 0x000fe20008000f00 */
[----:B------:R-:W-:Y:S02]  /*1cf60*/  IMAD.U32 R18, RZ, RZ, UR5 ;  /* 0x00000005ff127e24 */ /* 0x000fe4000f8e00ff */
[----:B------:R-:W-:-:S07]  /*1cf70*/  IMAD.U32 R19, RZ, RZ, UR6 ;  /* 0x00000006ff137e24 */ /* 0x000fce000f8e00ff */
.L_x_2546:
        /* <DEDUP_REMOVED lines=12> */
.L_x_2462:
[----:B-1----:R-:W3:Y:S01]  /*1d040*/  LDL.LU R0, [R1+0x28] ;  /* 0x0000280001007983 */ /* 0x002ee20000300800 */
[----:B------:R-:W-:Y:S01]  /*1d050*/  BSSY B0, `(.L_x_2548) ;  /* 0x000000b000007945 */ /* 0x000fe20003800000 */
[----:B------:R-:W1:Y:S01]  /*1d060*/  S2R R5, SR_CgaCtaId ;  /* 0x0000000000057919 */ /* 0x000e620000008800 */
[----:B---3--:R-:W-:-:S05]  /*1d070*/  VIADD R0, R0, 0x1 ;  /* 0x0000000100007836 */ /* 0x008fca0000000000 */
[----:B--2---:R-:W-:-:S04]  /*1d080*/  LEA.HI R2, R0, R0, RZ, 0x1 ;  /* 0x0000000000027211 */ /* 0x004fc800078f08ff */
[----:B------:R-:W-:-:S04]  /*1d090*/  LOP3.LUT R3, R2, 0xfffffffe, RZ, 0xc0, !PT ;  /* 0xfffffffe02037812 */ /* 0x000fc800078ec0ff */
[----:B------:R-:W-:Y:S02]  /*1d0a0*/  IADD3 R3, R0, -R3, RZ ;  /* 0x8000000300037210 */ /* 0x000fe40007ffe0ff */
[----:B------:R-:W-:Y:S02]  /*1d0b0*/  MOV R0, 0x400 ;  /* 0x0000040000007802 */ /* 0x000fe40000000f00 */
[----:B------:R-:W-:Y:S02]  /*1d0c0*/  SHF.L.U32 R3, R3, 0x1f, RZ ;  /* 0x0000001f03037819 */ /* 0x000fe400000006ff */
[----:B-1----:R-:W-:-:S04]  /*1d0d0*/  LEA R0, R5, R0, 0x18 ;  /* 0x0000000005007211 */ /* 0x002fc800078ec0ff */
[----:B------:R-:W1:Y:S02]  /*1d0e0*/  SYNCS.PHASECHK.TRANS64.TRYWAIT P0, [R0+URZ+0x28820], R3 ;  /* 0x02882003000075a7 */ /* 0x000e64000800017f */
[----:B-1----:R-:W-:Y:S05]  /*1d0f0*/  @!P0 BRA `(.L_x_2549) ;  /* 0x0000002c00048947 */ /* 0x002fea0003800000 */
.L_x_2715:
[----:B------:R-:W-:Y:S05]  /*1d100*/  BSYNC B0 ;  /* 0x0000000000007941 */ /* 0x000fea0003800000 */
.L_x_2548:
[----:B------:R-:W-:-:S03]  /*1d110*/  UMOV UR4, 0xffffffff ;  /* 0xffffffff00047882 */ /* 0x000fc60000000000 */
[----:B------:R-:W-:Y:S05]  /*1d120*/  BRA.DIV UR4, `(.L_x_2550) ;  /* 0x0000002e040c7947 */ /* 0x000fea000b800000 */
[----:B------:R-:W2:Y:S02]  /*1d130*/  S2R R2, SR_TID.X ;  /* 0x0000000000027919 */ /* 0x000ea40000002100 */
[----:B--2---:R-:W-:-:S04]  /*1d140*/  SHF.R.U32.HI R2, RZ, 0x5, R2 ;  /* 0x00000005ff027819 */ /* 0x004fc80000011602 */
[----:B------:R-:W-:-:S05]  /*1d150*/  LOP3.LUT R2, R2, 0x3, RZ, 0xc0, !PT ;  /* 0x0000000302027812 */ /* 0x000fca00078ec0ff */
[----:B------:R2:W3:Y:S02]  /*1d160*/  SHFL.IDX PT, R14, R2, RZ, 0x1f ;  /* 0x00001fff020e7589 */ /* 0x0004e400000e0000 */
.L_x_2718:
[----:B---3--:R-:W-:-:S13]  /*1d170*/  ISETP.NE.AND P0, PT, R14, RZ, PT ;  /* 0x000000ff0e00720c */ /* 0x008fda0003f05270 */
[----:B------:R-:W-:Y:S05]  /*1d180*/  @P0 BRA `(.L_x_2233) ;  /* 0x0000000000940947 */ /* 0x000fea0003800000 */
[----:B------:R-:W-:-:S03]  /*1d190*/  UMOV UR4, 0xffffffff ;  /* 0xffffffff00047882 */ /* 0x000fc60000000000 */
[----:B------:R-:W-:Y:S05]  /*1d1a0*/  BRA.DIV UR4, `(.L_x_2551) ;  /* 0x0000002e04207947 */ /* 0x000fea000b800000 */
[----:B------:R-:W-:-:S13]  /*1d1b0*/  ELECT P6, URZ, PT ;  /* 0x00000000003f782f */ /* 0x000fda00038c0000 */
.L_x_2721:
[----:B------:R-:W-:Y:S05]  /*1d1c0*/  @!P6 BRA `(.L_x_2233) ;  /* 0x000000000084e947 */ /* 0x000fea0003800000 */
[----:B--2---:R-:W2:Y:S02]  /*1d1d0*/  LDL.LU R2, [R1+0x30] ;  /* 0x0000300001027983 */ /* 0x004ea40000300800 */
[----:B--2---:R-:W-:-:S04]  /*1d1e0*/  LOP3.LUT R2, R2, 0x2, RZ, 0xfc, !PT ;  /* 0x0000000202027812 */ /* 0x004fc800078efcff */
[----:B------:R-:W-:-:S13]  /*1d1f0*/  ISETP.NE.AND P2, PT, R2, 0x3, PT ;  /* 0x000000030200780c */ /* 0x000fda0003f45270 */
[----:B------:R-:W-:Y:S05]  /*1d200*/  @!P2 BRA `(.L_x_2552) ;  /* 0x000000000004a947 */ /* 0x000fea0003800000 */
[----:B------:R-:W-:Y:S01]  /*1d210*/  BPT.TRAP 0x1 ;  /* 0x000000040000795c */ /* 0x000fe20000300000 */
.L_x_2552:
        /* <DEDUP_REMOVED lines=10> */
[----:B------:R-:W-:Y:S02]  /*1d2c0*/  LOP3.LUT R4, R7, R4, RZ, 0x3c, !PT ;  /* 0x0000000407047212 */ /* 0x000fe400078e3cff */
[----:B------:R-:W-:-:S02]  /*1d2d0*/  LEA R7, R3, R2, 0x3 ;  /* 0x0000000203077211 */ /* 0x000fc400078e18ff */
[----:B------:R-:W-:Y:S01]  /*1d2e0*/  SHF.L.U32 R2, R4, 0x1f, RZ ;  /* 0x0000001f04027819 */ /* 0x000fe200000006ff */
[----:B-1----:R-:W-:Y:S06]  /*1d2f0*/  @!P0 BRA `(.L_x_2553) ;  /* 0x0000002800ec8947 */ /* 0x002fec0003800000 */
.L_x_2722:
[----:B------:R-:W2:Y:S02]  /*1d300*/  SYNCS.PHASECHK.TRANS64.TRYWAIT P0, [R7+URZ], R2 ;  /* 0x00000002070075a7 */ /* 0x000ea4000800017f */
[----:B--2---:R-:W-:Y:S05]  /*1d310*/  @!P0 BRA `(.L_x_2554) ;  /* 0x0000002800f88947 */ /* 0x004fea0003800000 */
.L_x_2723:
[----:B------:R-:W-:Y:S05]  /*1d320*/  @!P2 BRA `(.L_x_2555) ;  /* 0x000000000004a947 */ /* 0x000fea0003800000 */
[----:B------:R-:W-:Y:S01]  /*1d330*/  BPT.TRAP 0x1 ;  /* 0x000000040000795c */ /* 0x000fe20000300000 */
.L_x_2555:
[----:B------:R-:W3:Y:S01]  /*1d340*/  LDL.LU R4, [R1] ;  /* 0x0000000001047983 */ /* 0x000ee20000300800 */
[----:B------:R-:W-:-:S04]  /*1d350*/  VIADD R0, R0, 0x28860 ;  /* 0x0002886000007836 */ /* 0x000fc80000000000 */
[----:B---3--:R-:W-:-:S04]  /*1d360*/  IMAD R4, R4, 0x8, R0 ;  /* 0x0000000804047824 */ /* 0x008fc800078e0200 */
[----:B------:R-:W3:Y:S02]  /*1d370*/  SYNCS.PHASECHK.TRANS64.TRYWAIT P0, [R4+URZ], R5 ;  /* 0x00000005040075a7 */ /* 0x000ee4000800017f */
[----:B---3--:R-:W-:Y:S05]  /*1d380*/  @!P0 BRA `(.L_x_2556) ;  /* 0x0000002800f08947 */ /* 0x008fea0003800000 */
.L_x_2724:
[----:B------:R-:W-:-:S07]  /*1d390*/  IMAD R3, R3, 0x8, R0 ;  /* 0x0000000803037824 */ /* 0x000fce00078e0200 */
.L_x_2557:
[----:B----4-:R4:W0:Y:S02]  /*1d3a0*/  SYNCS.PHASECHK.TRANS64.TRYWAIT P0, [R3+URZ], R2 ;  /* 0x00000002030075a7 */ /* 0x010824000800017f */
[----:B0-----:R-:W-:Y:S05]  /*1d3b0*/  @!P0 NANOSLEEP.SYNCS 0x989680 ;  /* 0x009896800000895d */ /* 0x001fea0003900000 */
[----:B------:R-:W0:Y:S02]  /*1d3c0*/  @!P0 SYNCS.PHASECHK.TRANS64 P0, [R3+URZ], R2 ;  /* 0x00000002030085a7 */ /* 0x000e24000800007f */
[----:B0-----:R-:W-:Y:S05]  /*1d3d0*/  @!P0 BRA `(.L_x_2557) ;  /* 0xfffffffc00f08947 */ /* 0x001fea000383ffff */
.L_x_2233:
[----:B------:R-:W-:Y:S05]  /*1d3e0*/  BSYNC B7 ;  /* 0x0000000000077941 */ /* 0x000fea0003800000 */
.L_x_2230:
[----:B------:R-:W-:Y:S05]  /*1d3f0*/  EXIT ;  /* 0x000000000000794d */ /* 0x000fea0003800000 */
.L_x_2255:
[----:B0-----:R0:W1:Y:S02]  /*1d400*/  SYNCS.PHASECHK.TRANS64.TRYWAIT P6, [R105+URZ+0x28890], R122 ;  /* 0x0288907a690075a7 */ /* 0x00106400080c017f */
[----:B-1----:R-:W-:Y:S05]  /*1d410*/  @!P6 NANOSLEEP.SYNCS 0x989680 ;  /* 0x009896800000e95d */ /* 0x002fea0003900000 */
[----:B------:R-:W1:Y:S02]  /*1d420*/  @!P6 SYNCS.PHASECHK.TRANS64 P6, [R105+URZ+0x28890], R122 ;  /* 0x0288907a6900e5a7 */ /* 0x000e6400080c007f */
[----:B-1----:R-:W-:Y:S05]  /*1d430*/  @!P6 BRA `(.L_x_2255) ;  /* 0xfffffffc00f0e947 */ /* 0x002fea000383ffff */
[----:B------:R-:W-:Y:S05]  /*1d440*/  BRA `(.L_x_2558) ;  /* 0xfffffe5c00047947 */ /* 0x000fea000383ffff */
.L_x_2291:
[----:B0-----:R0:W1:Y:S02]  /*1d450*/  SYNCS.PHASECHK.TRANS64.TRYWAIT P4, [R105+URZ+0x28890], R122 ;  /* 0x0288907a690075a7 */ /* 0x001064000808017f */
[----:B-1----:R-:W-:Y:S05]  /*1d460*/  @!P4 NANOSLEEP.SYNCS 0x989680 ;  /* 0x009896800000c95d */ /* 0x002fea0003900000 */
[----:B------:R-:W1:Y:S02]  /*1d470*/  @!P4 SYNCS.PHASECHK.TRANS64 P4, [R105+URZ+0x28890], R122 ;  /* 0x0288907a6900c5a7 */ /* 0x000e64000808007f */
[----:B-1----:R-:W-:Y:S05]  /*1d480*/  @!P4 BRA `(.L_x_2291) ;  /* 0xfffffffc00f0c947 */ /* 0x002fea000383ffff */
[----:B------:R-:W-:Y:S05]  /*1d490*/  BRA `(.L_x_2559) ;  /* 0xfffffe8000507947 */ /* 0x000fea000383ffff */
.L_x_2308:
[----:B0-----:R0:W1:Y:S02]  /*1d4a0*/  SYNCS.PHASECHK.TRANS64.TRYWAIT P3, [R105+URZ+0x28890], R122 ;  /* 0x0288907a690075a7 */ /* 0x001064000806017f */
[----:B-1----:R-:W-:Y:S05]  /*1d4b0*/  @!P3 NANOSLEEP.SYNCS 0x989680 ;  /* 0x009896800000b95d */ /* 0x002fea0003900000 */
[----:B------:R-:W1:Y:S02]  /*1d4c0*/  @!P3 SYNCS.PHASECHK.TRANS64 P3, [R105+URZ+0x28890], R122 ;  /* 0x0288907a6900b5a7 */ /* 0x000e64000806007f */
[----:B-1----:R-:W-:Y:S05]  /*1d4d0*/  @!P3 BRA `(.L_x_2308) ;  /* 0xfffffffc00f0b947 */ /* 0x002fea000383ffff */
[----:B------:R-:W-:Y:S05]  /*1d4e0*/  BRA `(.L_x_2560) ;  /* 0xfffffea000747947 */ /* 0x000fea000383ffff */
.L_x_2318:
[----:B--2---:R2:W3:Y:S02]  /*1d4f0*/  SYNCS.PHASECHK.TRANS64.TRYWAIT P0, [R105+URZ+0x288b0], R122 ;  /* 0x0288b07a690075a7 */ /* 0x0044e4000800017f */
[----:B---3--:R-:W-:Y:S05]  /*1d500*/  @!P0 NANOSLEEP.SYNCS 0x989680 ;  /* 0x009896800000895d */ /* 0x008fea0003900000 */
[----:B------:R-:W3:Y:S02]  /*1d510*/  @!P0 SYNCS.PHASECHK.TRANS64 P0, [R105+URZ+0x288b0], R122 ;  /* 0x0288b07a690085a7 */ /* 0x000ee4000800007f */
[----:B---3--:R-:W-:Y:S05]  /*1d520*/  @!P0 BRA `(.L_x_2318) ;  /* 0xfffffffc00f08947 */ /* 0x008fea000383ffff */
[----:B------:R-:W-:Y:S05]  /*1d530*/  BRA `(.L_x_2561) ;  /* 0xfffffea800107947 */ /* 0x000fea000383ffff */
.L_x_2330:
[----:B------:R-:W-:Y:S01]  /*1d540*/  BSSY B0, `(.L_x_2562) ;  /* 0x0000008000007945 */ /* 0x000fe20003800000 */
[----:B------:R-:W-:Y:S01]  /*1d550*/  MOV R13, R231 ;  /* 0x000000e7000d7202 */ /* 0x000fe20000000f00 */
[----:B------:R-:W-:Y:S02]  /*1d560*/  IMAD.MOV.U32 R12, RZ, RZ, RZ ;  /* 0x000000ffff0c7224 */ /* 0x000fe400078e00ff */
[----:B------:R-:W-:Y:S02]  /*1d570*/  IMAD.MOV.U32 R11, RZ, RZ, 0x1f ;  /* 0x0000001fff0b7424 */ /* 0x000fe400078e00ff */
[----:B------:R-:W-:-:S07]  /*1d580*/  IMAD.MOV.U32 R15, RZ, RZ, -0x1 ;  /* 0xffffffffff0f7424 */ /* 0x000fce00078e00ff */
[----:B0----5:R-:W-:Y:S05]  /*1d590*/  WARPSYNC.COLLECTIVE R15, `(.L_x_2563) ;  /* 0x000000000f087348 */ /* 0x021fea0003c00000 */
[----:B------:R1:W2:Y:S02]  /*1d5a0*/  SHFL.IDX P6, R14, R13, R12, R11 ;  /* 0x0000000c0d0e7389 */ /* 0x0002a400000c000b */
[----:B012--5:R-:W-:Y:S01]  /*1d5b0*/  ENDCOLLECTIVE ;  /* 0x000000000000791b */ /* 0x027fe20003800000 */
.L_x_2563:
[----:B------:R-:W-:Y:S05]  /*1d5c0*/  BSYNC B0 ;  /* 0x0000000000007941 */ /* 0x000fea0003800000 */
.L_x_2562:
[----:B------:R-:W-:Y:S01]  /*1d5d0*/  MOV R192, R14 ;  /* 0x0000000e00c07202 */ /* 0x000fe20000000f00 */
[----:B------:R-:W-:Y:S06]  /*1d5e0*/  BRA `(.L_x_2564) ;  /* 0xfffffeb000387947 */ /* 0x000fec000383ffff */
.L_x_2348:
[----:B------:R-:W-:Y:S01]  /*1d5f0*/  BSSY B1, `(.L_x_2565) ;  /* 0x0000008000017945 */ /* 0x000fe20003800000 */
[----:B------:R-:W-:Y:S01]  /*1d600*/  IMAD.MOV.U32 R13, RZ, RZ, R5 ;  /* 0x000000ffff0d7224 */ /* 0x000fe200078e0005 */
[----:B------:R-:W-:Y:S01]  /*1d610*/  MOV R15, 0xffffffff ;  /* 0xffffffff000f7802 */ /* 0x000fe20000000f00 */
[----:B------:R-:W-:Y:S02]  /*1d620*/  IMAD.MOV.U32 R12, RZ, RZ, RZ ;  /* 0x000000ffff0c7224 */ /* 0x000fe400078e00ff */
[----:B------:R-:W-:-:S07]  /*1d630*/  IMAD.MOV.U32 R11, RZ, RZ, 0x181f ;  /* 0x0000181fff0b7424 */ /* 0x000fce00078e00ff */
[----:B012--5:R-:W-:Y:S05]  /*1d640*/  WARPSYNC.COLLECTIVE R15, `(.L_x_2566) ;  /* 0x000000000f087348 */ /* 0x027fea0003c00000 */
[----:B------:R3:W4:Y:S02]  /*1d650*/  SHFL.IDX P6, R14, R13, R12, R11 ;  /* 0x0000000c0d0e7389 */ /* 0x00072400000c000b */
[----:B012345:R-:W-:Y:S01]  /*1d660*/  ENDCOLLECTIVE ;  /* 0x000000000000791b */ /* 0x03ffe20003800000 */
.L_x_2566:
[----:B------:R-:W-:Y:S05]  /*1d670*/  BSYNC B1 ;  /* 0x0000000000017941 */ /* 0x000fea0003800000 */
.L_x_2565:
[----:B------:R-:W-:Y:S05]  /*1d680*/  BRA `(.L_x_2567) ;  /* 0xfffffec000b47947 */ /* 0x000fea000383ffff */
.L_x_2349:
        /* <DEDUP_REMOVED lines=8> */
.L_x_2569:
[----:B------:R-:W-:Y:S05]  /*1d710*/  BSYNC B1 ;  /* 0x0000000000017941 */ /* 0x000fea0003800000 */
.L_x_2568:
[----:B------:R-:W-:Y:S05]  /*1d720*/  BRA `(.L_x_2570) ;  /* 0xfffffec000947947 */ /* 0x000fea000383ffff */
.L_x_2350:
        /* <DEDUP_REMOVED lines=8> */
.L_x_2572:
[----:B------:R-:W-:Y:S05]  /*1d7b0*/  BSYNC B1 ;  /* 0x0000000000017941 */ /* 0x000fea0003800000 */
.L_x_2571:
[----:B------:R-:W-:Y:S05]  /*1d7c0*/  BRA `(.L_x_2573) ;  /* 0xfffffec000747947 */ /* 0x000fea000383ffff */
.L_x_2351:
        /* <DEDUP_REMOVED lines=8> */
.L_x_2575:
[----:B------:R-:W-:Y:S05]  /*1d850*/  BSYNC B1 ;  /* 0x0000000000017941 */ /* 0x000fea0003800000 */
.L_x_2574:
[----:B------:R-:W-:Y:S05]  /*1d860*/  BRA `(.L_x_2576) ;  /* 0xfffffec000547947 */ /* 0x000fea000383ffff */
.L_x_2352:
[----:B------:R-:W-:Y:S01]  /*1d870*/  BSSY B1, `(.L_x_2577) ;  /* 0x0000008000017945 */ /* 0x000fe20003800000 */
[----:B------:R-:W-:Y:S01]  /*1d880*/  IMAD.MOV.U32 R13, RZ, RZ, R5 ;  /* 0x000000ffff0d7224 */ /* 0x000fe200078e0005 */
[----:B------:R-:W-:Y:S01]  /*1d890*/  MOV R15, 0xffffffff ;  /* 0xffffffff000f7802 */ /* 0x000fe20000000f00 */
[----:B------:R-:W-:Y:S02]  /*1d8a0*/  IMAD.MOV.U32 R12, RZ, RZ, 0x1 ;  /* 0x00000001ff0c7424 */ /* 0x000fe400078e00ff */
[----:B------:R-:W-:-:S07]  /*1d8b0*/  IMAD.MOV.U32 R11, RZ, RZ, 0x181f ;  /* 0x0000181fff0b7424 */ /* 0x000fce00078e00ff */
[----:B012--5:R-:W-:Y:S05]  /*1d8c0*/  WARPSYNC.COLLECTIVE R15, `(.L_x_2578) ;  /* 0x000000000f087348 */ /* 0x027fea0003c00000 */
[----:B------:R3:W4:Y:S02]  /*1d8d0*/  SHFL.IDX P6, R14, R13, R12, R11 ;  /* 0x0000000c0d0e7389 */ /* 0x00072400000c000b */
[----:B012345:R-:W-:Y:S01]  /*1d8e0*/  ENDCOLLECTIVE ;  /* 0x000000000000791b */ /* 0x03ffe20003800000 */
.L_x_2578:
[----:B------:R-:W-:Y:S05]  /*1d8f0*/  BSYNC B1 ;  /* 0x0000000000017941 */ /* 0x000fea0003800000 */
.L_x_2577:
[----:B------:R-:W-:Y:S05]  /*1d900*/  BRA `(.L_x_2579) ;  /* 0xfffffec000347947 */ /* 0x000fea000383ffff */
.L_x_2353:
        /* <DEDUP_REMOVED lines=8> */
.L_x_2581:
[----:B------:R-:W-:Y:S05]  /*1d990*/  BSYNC B1 ;  /* 0x0000000000017941 */ /* 0x000fea0003800000 */
.L_x_2580:
[----:B------:R-:W-:Y:S05]  /*1d9a0*/  BRA `(.L_x_2582) ;  /* 0xfffffec000147947 */ /* 0x000fea000383ffff */
.L_x_2354:
        /* <DEDUP_REMOVED lines=8> */
.L_x_2584:
[----:B------:R-:W-:Y:S05]  /*1da30*/  BSYNC B1 ;  /* 0x0000000000017941 */ /* 0x000fea0003800000 */
.L_x_2583:
[----:B------:R-:W-:Y:S05]  /*1da40*/  BRA `(.L_x_2585) ;  /* 0xfffffebc00f47947 */ /* 0x000fea000383ffff */
.L_x_2355:
        /* <DEDUP_REMOVED lines=8> */
.L_x_2587:
[----:B------:R-:W-:Y:S05]  /*1dad0*/  BSYNC B1 ;  /* 0x0000000000017941 */ /* 0x000fea0003800000 */
.L_x_2586:
[----:B------:R-:W-:Y:S05]  /*1dae0*/  BRA `(.L_x_2588) ;  /* 0xfffffebc00d47947 */ /* 0x000fea000383ffff */
.L_x_2356:
        /* <DEDUP_REMOVED lines=8> */
.L_x_2590:
[----:B------:R-:W-:Y:S05]  /*1db70*/  BSYNC B1 ;  /* 0x0000000000017941 */ /* 0x000fea0003800000 */
.L_x_2589:
[----:B------:R-:W-:Y:S05]  /*1db80*/  BRA `(.L_x_2591) ;  /* 0xfffffebc00b47947 */ /* 0x000fea000383ffff */
.L_x_2357:
        /* <DEDUP_REMOVED lines=8> */
.L_x_2593:
[----:B------:R-:W-:Y:S05]  /*1dc10*/  BSYNC B1 ;  /* 0x0000000000017941 */ /* 0x000fea0003800000 */
.L_x_2592:
[----:B------:R-:W-:Y:S05]  /*1dc20*/  BRA `(.L_x_2594) ;  /* 0xfffffebc00947947 */ /* 0x000fea000383ffff */
.L_x_2358:
        /* <DEDUP_REMOVED lines=8> */
.L_x_2596:
[----:B------:R-:W-:Y:S05]  /*1dcb0*/  BSYNC B1 ;  /* 0x0000000000017941 */ /* 0x000fea0003800000 */
.L_x_2595:
[----:B------:R-:W-:Y:S05]  /*1dcc0*/  BRA `(.L_x_2597) ;  /* 0xfffffebc00747947 */ /* 0x000fea000383ffff */
.L_x_2359:
        /* <DEDUP_REMOVED lines=8> */
.L_x_2599:
[----:B------:R-:W-:Y:S05]  /*1dd50*/  BSYNC B1 ;  /* 0x0000000000017941 */ /* 0x000fea0003800000 */
.L_x_2598:
[----:B------:R-:W-:Y:S05]  /*1dd60*/  BRA `(.L_x_2600) ;  /* 0xfffffebc00547947 */ /* 0x000fea000383ffff */
.L_x_2360:
        /* <DEDUP_REMOVED lines=8> */
.L_x_2602:
[----:B------:R-:W-:Y:S05]  /*1ddf0*/  BSYNC B1 ;  /* 0x0000000000017941 */ /* 0x000fea0003800000 */
.L_x_2601:
[----:B------:R-:W-:Y:S05]  /*1de00*/  BRA `(.L_x_2603) ;  /* 0xfffffebc00347947 */ /* 0x000fea000383ffff */
.L_x_2361:
        /* <DEDUP_REMOVED lines=8> */
.L_x_2605:
[----:B------:R-:W-:Y:S05]  /*1de90*/  BSYNC B1 ;  /* 0x0000000000017941 */ /* 0x000fea0003800000 */
.L_x_2604:
[----:B------:R-:W-:Y:S05]  /*1dea0*/  BRA `(.L_x_2606) ;  /* 0xfffffebc00187947 */ /* 0x000fea000383ffff */
.L_x_2362:
        /* <DEDUP_REMOVED lines=8> */
.L_x_2608:
[----:B------:R-:W-:Y:S05]  /*1df30*/  BSYNC B1 ;  /* 0x0000000000017941 */ /* 0x000fea0003800000 */
.L_x_2607:
[----:B------:R-:W-:Y:S05]  /*1df40*/  BRA `(.L_x_2609) ;  /* 0xfffffeb800fc7947 */ /* 0x000fea000383ffff */
.L_x_2363:
        /* <DEDUP_REMOVED lines=8> */
.L_x_2611:
[----:B------:R-:W-:Y:S05]  /*1dfd0*/  BSYNC B1 ;  /* 0x0000000000017941 */ /* 0x000fea0003800000 */
.L_x_2610:
[----:B------:R-:W-:Y:S05]  /*1dfe0*/  BRA `(.L_x_2612) ;  /* 0xfffffeb800e07947 */ /* 0x000fea000383ffff */
.L_x_2365:
[----:B---3--:R3:W4:Y:S02]  /*1dff0*/  SYNCS.PHASECHK.TRANS64.TRYWAIT P4, [R2+URZ+0x28800], R3 ;  /* 0x02880003020075a7 */ /* 0x008724000808017f */
[----:B----4-:R-:W-:Y:S05]  /*1e000*/  @!P4 NANOSLEEP.SYNCS 0x989680 ;  /* 0x009896800000c95d */ /* 0x010fea0003900000 */
[----:B------:R-:W4:Y:S02]  /*1e010*/  @!P4 SYNCS.PHASECHK.TRANS64 P4, [R2+URZ+0x28800], R3 ;  /* 0x028800030200c5a7 */ /* 0x000f24000808007f */
[----:B----4-:R-:W-:Y:S05]  /*1e020*/  @!P4 BRA `(.L_x_2365) ;  /* 0xfffffffc00f0c947 */ /* 0x010fea000383ffff */
[----:B------:R-:W-:Y:S05]  /*1e030*/  BRA `(.L_x_2613) ;  /* 0xfffffebc00447947 */ /* 0x000fea000383ffff */
.L_x_2381:
[----:B------:R-:W-:Y:S01]  /*1e040*/  BSSY B1, `(.L_x_2614) ;  /* 0x0000008000017945 */ /* 0x000fe20003800000 */
[----:B------:R-:W-:Y:S01]  /*1e050*/  IMAD.MOV.U32 R13, RZ, RZ, R9 ;  /* 0x000000ffff0d7224 */ /* 0x000fe200078e0009 */
[----:B------:R-:W-:Y:S01]  /*1e060*/  MOV R15, 0xffffffff ;  /* 0xffffffff000f7802 */ /* 0x000fe20000000f00 */
[----:B------:R-:W-:Y:S02]  /*1e070*/  IMAD.MOV.U32 R12, RZ, RZ, RZ ;  /* 0x000000ffff0c7224 */ /* 0x000fe400078e00ff */
[----:B------:R-:W-:-:S07]  /*1e080*/  IMAD.MOV.U32 R11, RZ, RZ, 0x181f ;  /* 0x0000181fff0b7424 */ /* 0x000fce00078e00ff */
[----:B0----5:R-:W-:Y:S05]  /*1e090*/  WARPSYNC.COLLECTIVE R15, `(.L_x_2615) ;  /* 0x000000000f087348 */ /* 0x021fea0003c00000 */
[----:B------:R1:W2:Y:S02]  /*1e0a0*/  SHFL.IDX P6, R14, R13, R12, R11 ;  /* 0x0000000c0d0e7389 */ /* 0x0002a400000c000b */
[----:B012--5:R-:W-:Y:S01]  /*1e0b0*/  ENDCOLLECTIVE ;  /* 0x000000000000791b */ /* 0x027fe20003800000 */
.L_x_2615:
[----:B------:R-:W-:Y:S05]  /*1e0c0*/  BSYNC B1 ;  /* 0x0000000000017941 */ /* 0x000fea0003800000 */
.L_x_2614:
[----:B------:R-:W-:Y:S05]  /*1e0d0*/  BRA `(.L_x_2616) ;  /* 0xfffffed800bc7947 */ /* 0x000fea000383ffff */
.L_x_2382:
        /* <DEDUP_REMOVED lines=8> */
.L_x_2618:
[----:B------:R-:W-:Y:S05]  /*1e160*/  BSYNC B1 ;  /* 0x0000000000017941 */ /* 0x000fea0003800000 */
.L_x_2617:
[----:B------:R-:W-:Y:S05]  /*1e170*/  BRA `(.L_x_2619) ;  /* 0xfffffed8009c7947 */ /* 0x000fea000383ffff */
.L_x_2383:
        /* <DEDUP_REMOVED lines=8> */
.L_x_2621:
[----:B------:R-:W-:Y:S05]  /*1e200*/  BSYNC B1 ;  /* 0x0000000000017941 */ /* 0x000fea0003800000 */
.L_x_2620:
[----:B------:R-:W-:Y:S05]  /*1e210*/  BRA `(.L_x_2622) ;  /* 0xfffffed8007c7947 */ /* 0x000fea000383ffff */
.L_x_2384:
        /* <DEDUP_REMOVED lines=8> */
.L_x_2624:
[----:B------:R-:W-:Y:S05]  /*1e2a0*/  BSYNC B1 ;  /* 0x0000000000017941 */ /* 0x000fea0003800000 */
.L_x_2623:
[----:B------:R-:W-:Y:S05]  /*1e2b0*/  BRA `(.L_x_2625) ;  /* 0xfffffed8005c7947 */ /* 0x000fea000383ffff */
.L_x_2385:
[----:B------:R-:W-:Y:S01]  /*1e2c0*/  BSSY B1, `(.L_x_2626) ;  /* 0x0000008000017945 */ /* 0x000fe20003800000 */
[----:B------:R-:W-:Y:S01]  /*1e2d0*/  IMAD.MOV.U32 R13, RZ, RZ, R9 ;  /* 0x000000ffff0d7224 */ /* 0x000fe200078e0009 */
[----:B------:R-:W-:Y:S01]  /*1e2e0*/  MOV R15, 0xffffffff ;  /* 0xffffffff000f7802 */ /* 0x000fe20000000f00 */
[----:B------:R-:W-:Y:S02]  /*1e2f0*/  IMAD.MOV.U32 R12, RZ, RZ, 0x1 ;  /* 0x00000001ff0c7424 */ /* 0x000fe400078e00ff */
[----:B------:R-:W-:-:S07]  /*1e300*/  IMAD.MOV.U32 R11, RZ, RZ, 0x181f ;  /* 0x0000181fff0b7424 */ /* 0x000fce00078e00ff */
[----:B0----5:R-:W-:Y:S05]  /*1e310*/  WARPSYNC.COLLECTIVE R15, `(.L_x_2627) ;  /* 0x000000000f087348 */ /* 0x021fea0003c00000 */
[----:B------:R1:W2:Y:S02]  /*1e320*/  SHFL.IDX P6, R14, R13, R12, R11 ;  /* 0x0000000c0d0e7389 */ /* 0x0002a400000c000b */
[----:B012--5:R-:W-:Y:S01]  /*1e330*/  ENDCOLLECTIVE ;  /* 0x000000000000791b */ /* 0x027fe20003800000 */
.L_x_2627:
[----:B------:R-:W-:Y:S05]  /*1e340*/  BSYNC B1 ;  /* 0x0000000000017941 */ /* 0x000fea0003800000 */
.L_x_2626:
[----:B------:R-:W-:Y:S05]  /*1e350*/  BRA `(.L_x_2628) ;  /* 0xfffffed8003c7947 */ /* 0x000fea000383ffff */
.L_x_2386:
        /* <DEDUP_REMOVED lines=8> */
.L_x_2630:
[----:B------:R-:W-:Y:S05]  /*1e3e0*/  BSYNC B1 ;  /* 0x0000000000017941 */ /* 0x000fea0003800000 */
.L_x_2629:
[----:B------:R-:W-:Y:S05]  /*1e3f0*/  BRA `(.L_x_2631) ;  /* 0xfffffed8001c7947 */ /* 0x000fea000383ffff */
.L_x_2387:
        /* <DEDUP_REMOVED lines=8> */
.L_x_2633:
[----:B------:R-:W-:Y:S05]  /*1e480*/  BSYNC B1 ;  /* 0x0000000000017941 */ /* 0x000fea0003800000 */
.L_x_2632:
[----:B------:R-:W-:Y:S05]  /*1e490*/  BRA `(.L_x_2634) ;  /* 0xfffffed400fc7947 */ /* 0x000fea000383ffff */
.L_x_2388:
        /* <DEDUP_REMOVED lines=8> */
.L_x_2636:
[----:B------:R-:W-:Y:S05]  /*1e520*/  BSYNC B1 ;  /* 0x0000000000017941 */ /* 0x000fea0003800000 */
.L_x_2635:
[----:B------:R-:W-:Y:S05]  /*1e530*/  BRA `(.L_x_2637) ;  /* 0xfffffed400dc7947 */ /* 0x000fea000383ffff */
.L_x_2389:
        /* <DEDUP_REMOVED lines=8> */
.L_x_2639:
[----:B------:R-:W-:Y:S05]  /*1e5c0*/  BSYNC B1 ;  /* 0x0000000000017941 */ /* 0x000fea0003800000 */
.L_x_2638:
[----:B------:R-:W-:Y:S05]  /*1e5d0*/  BRA `(.L_x_2640) ;  /* 0xfffffed400bc7947 */ /* 0x000fea000383ffff */
.L_x_2390:
        /* <DEDUP_REMOVED lines=8> */
.L_x_2642:
[----:B------:R-:W-:Y:S05]  /*1e660*/  BSYNC B1 ;  /* 0x0000000000017941 */ /* 0x000fea0003800000 */
.L_x_2641:
[----:B------:R-:W-:Y:S05]  /*1e670*/  BRA `(.L_x_2643) ;  /* 0xfffffed4009c7947 */ /* 0x000fea000383ffff */
.L_x_2391:
        /* <DEDUP_REMOVED lines=8> */
.L_x_2645:
[----:B------:R-:W-:Y:S05]  /*1e700*/  BSYNC B1 ;  /* 0x0000000000017941 */ /* 0x000fea0003800000 */
.L_x_2644:
[----:B------:R-:W-:Y:S05]  /*1e710*/  BRA `(.L_x_2646) ;  /* 0xfffffed4007c7947 */ /* 0x000fea000383ffff */
.L_x_2392:
        /* <DEDUP_REMOVED lines=8> */
.L_x_2648:
[----:B------:R-:W-:Y:S05]  /*1e7a0*/  BSYNC B1 ;  /* 0x0000000000017941 */ /* 0x000fea0003800000 */
.L_x_2647:
[----:B------:R-:W-:Y:S05]  /*1e7b0*/  BRA `(.L_x_2649) ;  /* 0xfffffed4005c7947 */ /* 0x000fea000383ffff */
.L_x_2393:
        /* <DEDUP_REMOVED lines=8> */
.L_x_2651:
[----:B------:R-:W-:Y:S05]  /*1e840*/  BSYNC B1 ;  /* 0x0000000000017941 */ /* 0x000fea0003800000 */
.L_x_2650:
[----:B------:R-:W-:Y:S05]  /*1e850*/  BRA `(.L_x_2652) ;  /* 0xfffffed4003c7947 */ /* 0x000fea000383ffff */
.L_x_2394:
        /* <DEDUP_REMOVED lines=8> */
.L_x_2654:
[----:B------:R-:W-:Y:S05]  /*1e8e0*/  BSYNC B1 ;  /* 0x0000000000017941 */ /* 0x000fea0003800000 */
.L_x_2653:
[----:B------:R-:W-:Y:S05]  /*1e8f0*/  BRA `(.L_x_2655) ;  /* 0xfffffed4001c7947 */ /* 0x000fea000383ffff */
.L_x_2395:
        /* <DEDUP_REMOVED lines=8> */
.L_x_2657:
[----:B------:R-:W-:Y:S05]  /*1e980*/  BSYNC B1 ;  /* 0x0000000000017941 */ /* 0x000fea0003800000 */
.L_x_2656:
[----:B------:R-:W-:Y:S05]  /*1e990*/  BRA `(.L_x_2658) ;  /* 0xfffffed000fc7947 */ /* 0x000fea000383ffff */
.L_x_2396:
        /* <DEDUP_REMOVED lines=8> */
.L_x_2660:
[----:B------:R-:W-:Y:S05]  /*1ea20*/  BSYNC B1 ;  /* 0x0000000000017941 */ /* 0x000fea0003800000 */
.L_x_2659:
[----:B------:R-:W-:Y:S05]  /*1ea30*/  BRA `(.L_x_2661) ;  /* 0xfffffed000dc7947 */ /* 0x000fea000383ffff */
.L_x_2398:
[----:B0-----:R0:W1:Y:S02]  /*1ea40*/  SYNCS.PHASECHK.TRANS64.TRYWAIT P4, [R2+URZ+0x28800], R9 ;  /* 0x02880009020075a7 */ /* 0x001064000808017f */
[----:B-1----:R-:W-:Y:S05]  /*1ea50*/  @!P4 NANOSLEEP.SYNCS 0x989680 ;  /* 0x009896800000c95d */ /* 0x002fea0003900000 */
[----:B------:R-:W1:Y:S02]  /*1ea60*/  @!P4 SYNCS.PHASECHK.TRANS64 P4, [R2+URZ+0x28800], R9 ;  /* 0x028800090200c5a7 */ /* 0x000e64000808007f */
[----:B-1----:R-:W-:Y:S05]  /*1ea70*/  @!P4 BRA `(.L_x_2398) ;  /* 0xfffffffc00f0c947 */ /* 0x002fea000383ffff */
[----:B------:R-:W-:Y:S05]  /*1ea80*/  BRA `(.L_x_2662) ;  /* 0xfffffed400b87947 */ /* 0x000fea000383ffff */
.L_x_2408:
[----:B-1----:R1:W2:Y:S02]  /*1ea90*/  SYNCS.PHASECHK.TRANS64.TRYWAIT P2, [R3+URZ+0x28830], R0 ;  /* 0x02883000030075a7 */ /* 0x0022a4000804017f */
[----:B--2---:R-:W-:Y:S05]  /*1eaa0*/  @!P2 NANOSLEEP.SYNCS 0x989680 ;  /* 0x009896800000a95d */ /* 0x004fea0003900000 */
[----:B------:R-:W2:Y:S02]  /*1eab0*/  @!P2 SYNCS.PHASECHK.TRANS64 P2, [R3+URZ+0x28830], R0 ;  /* 0x028830000300a5a7 */ /* 0x000ea4000804007f */
[----:B--2---:R-:W-:Y:S05]  /*1eac0*/  @!P2 BRA `(.L_x_2408) ;  /* 0xfffffffc00f0a947 */ /* 0x004fea000383ffff */
[----:B------:R-:W-:Y:S05]  /*1ead0*/  BRA `(.L_x_2407) ;  /* 0xfffffef000187947 */ /* 0x000fea000383ffff */
.L_x_2414:
[----:B-1----:R1:W2:Y:S02]  /*1eae0*/  SYNCS.PHASECHK.TRANS64.TRYWAIT P3, [R0+URZ+0x28830], R7 ;  /* 0x02883007000075a7 */ /* 0x0022a4000806017f */
[----:B--2---:R-:W-:Y:S05]  /*1eaf0*/  @!P3 NANOSLEEP.SYNCS 0x989680 ;  /* 0x009896800000b95d */ /* 0x004fea0003900000 */
[----:B------:R-:W2:Y:S02]  /*1eb00*/  @!P3 SYNCS.PHASECHK.TRANS64 P3, [R0+URZ+0x28830], R7 ;  /* 0x028830070000b5a7 */ /* 0x000ea4000806007f */
[----:B--2---:R-:W-:Y:S05]  /*1eb10*/  @!P3 BRA `(.L_x_2414) ;  /* 0xfffffffc00f0b947 */ /* 0x004fea000383ffff */
[----:B------:R-:W-:Y:S05]  /*1eb20*/  BRA `(.L_x_2413) ;  /* 0xffffff1800247947 */ /* 0x000fea000383ffff */
.L_x_2418:
[----:B-1----:R1:W2:Y:S02]  /*1eb30*/  SYNCS.PHASECHK.TRANS64.TRYWAIT P2, [R7+URZ+0x28850], R0 ;  /* 0x02885000070075a7 */ /* 0x0022a4000804017f */
[----:B--2---:R-:W-:Y:S05]  /*1eb40*/  @!P2 NANOSLEEP.SYNCS 0x989680 ;  /* 0x009896800000a95d */ /* 0x004fea0003900000 */
[----:B------:R-:W2:Y:S02]  /*1eb50*/  @!P2 SYNCS.PHASECHK.TRANS64 P2, [R7+URZ+0x28850], R0 ;  /* 0x028850000700a5a7 */ /* 0x000ea4000804007f */
[----:B--2---:R-:W-:Y:S05]  /*1eb60*/  @!P2 BRA `(.L_x_2418) ;  /* 0xfffffffc00f0a947 */ /* 0x004fea000383ffff */
[----:B------:R-:W-:Y:S05]  /*1eb70*/  BRA `(.L_x_2415) ;  /* 0xffffff1c00347947 */ /* 0x000fea000383ffff */
.L_x_2425:
[----:B-1----:R1:W2:Y:S02]  /*1eb80*/  SYNCS.PHASECHK.TRANS64.TRYWAIT P3, [R0+URZ+0x28830], R7 ;  /* 0x02883007000075a7 */ /* 0x0022a4000806017f */
[----:B--2---:R-:W-:Y:S05]  /*1eb90*/  @!P3 NANOSLEEP.SYNCS 0x989680 ;  /* 0x009896800000b95d */ /* 0x004fea0003900000 */
[----:B------:R-:W2:Y:S02]  /*1eba0*/  @!P3 SYNCS.PHASECHK.TRANS64 P3, [R0+URZ+0x28830], R7 ;  /* 0x028830070000b5a7 */ /* 0x000ea4000806007f */
[----:B--2---:R-:W-:Y:S05]  /*1ebb0*/  @!P3 BRA `(.L_x_2425) ;  /* 0xfffffffc00f0b947 */ /* 0x004fea000383ffff */
[----:B------:R-:W-:Y:S05]  /*1ebc0*/  BRA `(.L_x_2424) ;  /* 0xffffff4000bc7947 */ /* 0x000fea000383ffff */
.L_x_2429:
[----:B-1----:R1:W2:Y:S02]  /*1ebd0*/  SYNCS.PHASECHK.TRANS64.TRYWAIT P2, [R7+URZ+0x28850], R0 ;  /* 0x02885000070075a7 */ /* 0x0022a4000804017f */
[----:B--2---:R-:W-:Y:S05]  /*1ebe0*/  @!P2 NANOSLEEP.SYNCS 0x989680 ;  /* 0x009896800000a95d */ /* 0x004fea0003900000 */
[----:B------:R-:W2:Y:S02]  /*1ebf0*/  @!P2 SYNCS.PHASECHK.TRANS64 P2, [R7+URZ+0x28850], R0 ;  /* 0x028850000700a5a7 */ /* 0x000ea4000804007f */
[----:B--2---:R-:W-:Y:S05]  /*1ec00*/  @!P2 BRA `(.L_x_2429) ;  /* 0xfffffffc00f0a947 */ /* 0x004fea000383ffff */
[----:B------:R-:W-:Y:S05]  /*1ec10*/  BRA `(.L_x_2426) ;  /* 0xffffff4400cc7947 */ /* 0x000fea000383ffff */
.L_x_2434:
[----:B-1----:R1:W2:Y:S02]  /*1ec20*/  SYNCS.PHASECHK.TRANS64.TRYWAIT P0, [R12+URZ+0x28850], R5 ;  /* 0x028850050c0075a7 */ /* 0x0022a4000800017f */
[----:B--2---:R-:W-:Y:S05]  /*1ec30*/  @!P0 NANOSLEEP.SYNCS 0x989680 ;  /* 0x009896800000895d */ /* 0x004fea0003900000 */
[----:B------:R-:W2:Y:S02]  /*1ec40*/  @!P0 SYNCS.PHASECHK.TRANS64 P0, [R12+URZ+0x28850], R5 ;  /* 0x028850050c0085a7 */ /* 0x000ea4000800007f */
[----:B--2---:R-:W-:Y:S05]  /*1ec50*/  @!P0 BRA `(.L_x_2434) ;  /* 0xfffffffc00f08947 */ /* 0x004fea000383ffff */
[----:B------:R-:W-:Y:S05]  /*1ec60*/  BRA `(.L_x_2433) ;  /* 0xffffff6000fc7947 */ /* 0x000fea000383ffff */
.L_x_2468:
[----:B------:R-:W0:Y:S01]  /*1ec70*/  S2R R6, SR_TID.X ;  /* 0x0000000000067919 */ /* 0x000e220000002100 */
[----:B------:R-:W-:Y:S01]  /*1ec80*/  BSSY B1, `(.L_x_2663) ;  /* 0x000000a000017945 */ /* 0x000fe20003800000 */
[----:B------:R-:W-:Y:S01]  /*1ec90*/  IMAD.MOV.U32 R12, RZ, RZ, RZ ;  /* 0x000000ffff0c7224 */ /* 0x000fe200078e00ff */
[----:B------:R-:W-:Y:S01]  /*1eca0*/  MOV R15, 0xffffffff ;  /* 0xffffffff000f7802 */ /* 0x000fe20000000f00 */
[----:B------:R-:W-:Y:S01]  /*1ecb0*/  IMAD.MOV.U32 R11, RZ, RZ, 0x1f ;  /* 0x0000001fff0b7424 */ /* 0x000fe200078e00ff */
[----:B0-----:R-:W-:-:S04]  /*1ecc0*/  SHF.R.U32.HI R6, RZ, 0x5, R6 ;  /* 0x00000005ff067819 */ /* 0x001fc80000011606 */
[----:B------:R-:W-:-:S05]  /*1ecd0*/  LOP3.LUT R6, R6, 0x3, RZ, 0xc0, !PT ;  /* 0x0000000306067812 */ /* 0x000fca00078ec0ff */
[----:B------:R-:W-:-:S07]  /*1ece0*/  IMAD.MOV.U32 R13, RZ, RZ, R6 ;  /* 0x000000ffff0d7224 */ /* 0x000fce00078e0006 */
[----:B------:R-:W-:Y:S05]  /*1ecf0*/  WARPSYNC.COLLECTIVE R15, `(.L_x_2664) ;  /* 0x000000000f087348 */ /* 0x000fea0003c00000 */
[----:B------:R0:W1:Y:S02]  /*1ed00*/  SHFL.IDX P6, R14, R13, R12, R11 ;  /* 0x0000000c0d0e7389 */ /* 0x00006400000c000b */
[----:B01----:R-:W-:Y:S01]  /*1ed10*/  ENDCOLLECTIVE ;  /* 0x000000000000791b */ /* 0x003fe20003800000 */
.L_x_2664:
[----:B------:R-:W-:Y:S05]  /*1ed20*/  BSYNC B1 ;  /* 0x0000000000017941 */ /* 0x000fea0003800000 */
.L_x_2663:
[----:B------:R-:W-:Y:S05]  /*1ed30*/  BRA `(.L_x_2665) ;  /* 0xffffff9c006c7947 */ /* 0x000fea000383ffff */
.L_x_2469:
[----:B------:R-:W-:Y:S01]  /*1ed40*/  BSSY B1, `(.L_x_2666) ;  /* 0x0000006000017945 */ /* 0x000fe20003800000 */
[----:B------:R-:W-:-:S07]  /*1ed50*/  IMAD.MOV.U32 R15, RZ, RZ, -0x1 ;  /* 0xffffffffff0f7424 */ /* 0x000fce00078e00ff */
[----:B------:R-:W-:Y:S05]  /*1ed60*/  WARPSYNC.COLLECTIVE R15, `(.L_x_2667) ;  /* 0x000000000f0c7348 */ /* 0x000fea0003c00000 */
[----:B------:R-:W-:Y:S02]  /*1ed70*/  ELECT P6, UR62, PT ;  /* 0x00000000003e782f */ /* 0x000fe400038c0000 */
[----:B------:R-:W-:Y:S01]  /*1ed80*/  MOV R14, UR62 ;  /* 0x0000003e000e7c02 */ /* 0x000fe20008000f00 */
[----:B------:R-:W-:Y:S10]  /*1ed90*/  ENDCOLLECTIVE ;  /* 0x000000000000791b */ /* 0x000ff40003800000 */
.L_x_2667:
[----:B------:R-:W-:Y:S05]  /*1eda0*/  BSYNC B1 ;  /* 0x0000000000017941 */ /* 0x000fea0003800000 */
.L_x_2666:
[----:B------:R-:W-:Y:S05]  /*1edb0*/  BRA `(.L_x_2668) ;  /* 0xffffff9c00587947 */ /* 0x000fea000383ffff */
.L_x_2471:
[----:B0-----:R0:W1:Y:S02]  /*1edc0*/  SYNCS.PHASECHK.TRANS64.TRYWAIT P0, [R9+URZ+0x28820], R5 ;  /* 0x02882005090075a7 */ /* 0x001064000800017f */
[----:B-1----:R-:W-:Y:S05]  /*1edd0*/  @!P0 NANOSLEEP.SYNCS 0x989680 ;  /* 0x009896800000895d */ /* 0x002fea0003900000 */
[----:B------:R-:W1:Y:S02]  /*1ede0*/  @!P0 SYNCS.PHASECHK.TRANS64 P0, [R9+URZ+0x28820], R5 ;  /* 0x02882005090085a7 */ /* 0x000e64000800007f */
[----:B-1----:R-:W-:Y:S05]  /*1edf0*/  @!P0 BRA `(.L_x_2471) ;  /* 0xfffffffc00f08947 */ /* 0x002fea000383ffff */
[----:B------:R-:W-:Y:S05]  /*1ee00*/  BRA `(.L_x_2669) ;  /* 0xffffff9c00747947 */ /* 0x000fea000383ffff */
.L_x_2474:
[----:B0-----:R0:W1:Y:S02]  /*1ee10*/  SYNCS.PHASECHK.TRANS64.TRYWAIT P0, [R5+URZ+0x288a0], R7 ;  /* 0x0288a007050075a7 */ /* 0x001064000800017f */
[----:B-1----:R-:W-:Y:S05]  /*1ee20*/  @!P0 NANOSLEEP.SYNCS 0x989680 ;  /* 0x009896800000895d */ /* 0x002fea0003900000 */
[----:B------:R-:W1:Y:S02]  /*1ee30*/  @!P0 SYNCS.PHASECHK.TRANS64 P0, [R5+URZ+0x288a0], R7 ;  /* 0x0288a007050085a7 */ /* 0x000e64000800007f */
[----:B-1----:R-:W-:Y:S05]  /*1ee40*/  @!P0 BRA `(.L_x_2474) ;  /* 0xfffffffc00f08947 */ /* 0x002fea000383ffff */
[----:B------:R-:W-:Y:S05]  /*1ee50*/  BRA `(.L_x_2670) ;  /* 0xffffff9c00847947 */ /* 0x000fea000383ffff */
.L_x_2476:
[----:B-1----:R1:W2:Y:S02]  /*1ee60*/  SYNCS.PHASECHK.TRANS64.TRYWAIT P0, [R5+URZ+0x288c0], R7 ;  /* 0x0288c007050075a7 */ /* 0x0022a4000800017f */
[----:B--2---:R-:W-:Y:S05]  /*1ee70*/  @!P0 NANOSLEEP.SYNCS 0x989680 ;  /* 0x009896800000895d */ /* 0x004fea0003900000 */
[----:B------:R-:W2:Y:S02]  /*1ee80*/  @!P0 SYNCS.PHASECHK.TRANS64 P0, [R5+URZ+0x288c0], R7 ;  /* 0x0288c007050085a7 */ /* 0x000ea4000800007f */
[----:B--2---:R-:W-:Y:S05]  /*1ee90*/  @!P0 BRA `(.L_x_2476) ;  /* 0xfffffffc00f08947 */ /* 0x004fea000383ffff */
[----:B------:R-:W-:Y:S05]  /*1eea0*/  BRA `(.L_x_2671) ;  /* 0xffffff9c00fc7947 */ /* 0x000fea000383ffff */
.L_x_2480:
[----:B0-----:R0:W1:Y:S02]  /*1eeb0*/  SYNCS.PHASECHK.TRANS64.TRYWAIT P0, [R6+URZ+0x288a0], R7 ;  /* 0x0288a007060075a7 */ /* 0x001064000800017f */
[----:B-1----:R-:W-:Y:S05]  /*1eec0*/  @!P0 NANOSLEEP.SYNCS 0x989680 ;  /* 0x009896800000895d */ /* 0x002fea0003900000 */
[----:B------:R-:W1:Y:S02]  /*1eed0*/  @!P0 SYNCS.PHASECHK.TRANS64 P0, [R6+URZ+0x288a0], R7 ;  /* 0x0288a007060085a7 */ /* 0x000e64000800007f */
[----:B-1----:R-:W-:Y:S05]  /*1eee0*/  @!P0 BRA `(.L_x_2480) ;  /* 0xfffffffc00f08947 */ /* 0x002fea000383ffff */
[----:B------:R-:W-:Y:S05]  /*1eef0*/  BRA `(.L_x_2672) ;  /* 0xffffffa000c87947 */ /* 0x000fea000383ffff */
.L_x_2482:
[----:B-1----:R1:W2:Y:S02]  /*1ef00*/  SYNCS.PHASECHK.TRANS64.TRYWAIT P1, [R6+URZ+0x288c0], R7 ;  /* 0x0288c007060075a7 */ /* 0x0022a4000802017f */
[----:B--2---:R-:W-:Y:S05]  /*1ef10*/  @!P1 NANOSLEEP.SYNCS 0x989680 ;  /* 0x009896800000995d */ /* 0x004fea0003900000 */
[----:B------:R-:W2:Y:S02]  /*1ef20*/  @!P1 SYNCS.PHASECHK.TRANS64 P1, [R6+URZ+0x288c0], R7 ;  /* 0x0288c007060095a7 */ /* 0x000ea4000802007f */
[----:B--2---:R-:W-:Y:S05]  /*1ef30*/  @!P1 BRA `(.L_x_2482) ;  /* 0xfffffffc00f09947 */ /* 0x004fea000383ffff */
[----:B------:R-:W-:Y:S05]  /*1ef40*/  BRA `(.L_x_2673) ;  /* 0xffffffa400387947 */ /* 0x000fea000383ffff */
.L_x_2493:
[----:B------:R-:W0:Y:S01]  /*1ef50*/  S2R R7, SR_TID.X ;  /* 0x0000000000077919 */ /* 0x000e220000002100 */
[----:B------:R-:W-:Y:S01]  /*1ef60*/  BSSY B0, `(.L_x_2674) ;  /* 0x000000a000007945 */ /* 0x000fe20003800000 */
[----:B------:R-:W-:Y:S01]  /*1ef70*/  IMAD.MOV.U32 R12, RZ, RZ, RZ ;  /* 0x000000ffff0c7224 */ /* 0x000fe200078e00ff */
[----:B------:R-:W-:Y:S01]  /*1ef80*/  MOV R11, 0x1f ;  /* 0x0000001f000b7802 */ /* 0x000fe20000000f00 */
[----:B------:R-:W-:Y:S01]  /*1ef90*/  IMAD.MOV.U32 R15, RZ, RZ, -0x1 ;  /* 0xffffffffff0f7424 */ /* 0x000fe200078e00ff */
[----:B0-----:R-:W-:-:S04]  /*1efa0*/  SHF.R.U32.HI R7, RZ, 0x5, R7 ;  /* 0x00000005ff077819 */ /* 0x001fc80000011607 */
[----:B------:R-:W-:-:S05]  /*1efb0*/  LOP3.LUT R7, R7, 0x3, RZ, 0xc0, !PT ;  /* 0x0000000307077812 */ /* 0x000fca00078ec0ff */
[----:B------:R-:W-:-:S07]  /*1efc0*/  IMAD.MOV.U32 R13, RZ, RZ, R7 ;  /* 0x000000ffff0d7224 */ /* 0x000fce00078e0007 */
[----:B------:R-:W-:Y:S05]  /*1efd0*/  WARPSYNC.COLLECTIVE R15, `(.L_x_2675) ;  /* 0x000000000f087348 */ /* 0x000fea0003c00000 */
[----:B------:R0:W1:Y:S02]  /*1efe0*/  SHFL.IDX P6, R14, R13, R12, R11 ;  /* 0x0000000c0d0e7389 */ /* 0x00006400000c000b */
[----:B01----:R-:W-:Y:S01]  /*1eff0*/  ENDCOLLECTIVE ;  /* 0x000000000000791b */ /* 0x003fe20003800000 */
.L_x_2675:
[----:B------:R-:W-:Y:S05]  /*1f000*/  BSYNC B0 ;  /* 0x0000000000007941 */ /* 0x000fea0003800000 */
.L_x_2674:
[----:B------:R-:W-:Y:S05]  /*1f010*/  BRA `(.L_x_2676) ;  /* 0xffffffac00f87947 */ /* 0x000fea000383ffff */
.L_x_2494:
[----:B------:R-:W-:Y:S01]  /*1f020*/  BSSY B0, `(.L_x_2677) ;  /* 0x0000006000007945 */ /* 0x000fe20003800000 */
[----:B------:R-:W-:-:S07]  /*1f030*/  IMAD.MOV.U32 R15, RZ, RZ, -0x1 ;  /* 0xffffffffff0f7424 */ /* 0x000fce00078e00ff */
[----:B------:R-:W-:Y:S05]  /*1f040*/  WARPSYNC.COLLECTIVE R15, `(.L_x_2678) ;  /* 0x000000000f0c7348 */ /* 0x000fea0003c00000 */
[----:B------:R-:W-:Y:S02]  /*1f050*/  ELECT P6, UR62, PT ;  /* 0x00000000003e782f */ /* 0x000fe400038c0000 */
[----:B------:R-:W-:Y:S01]  /*1f060*/  MOV R14, UR62 ;  /* 0x0000003e000e7c02 */ /* 0x000fe20008000f00 */
[----:B------:R-:W-:Y:S10]  /*1f070*/  ENDCOLLECTIVE ;  /* 0x000000000000791b */ /* 0x000ff40003800000 */
.L_x_2678:
[----:B------:R-:W-:Y:S05]  /*1f080*/  BSYNC B0 ;  /* 0x0000000000007941 */ /* 0x000fea0003800000 */
.L_x_2677:
[----:B------:R-:W-:Y:S05]  /*1f090*/  BRA `(.L_x_2679) ;  /* 0xffffffac00e87947 */ /* 0x000fea000383ffff */
.L_x_2497:
[----:B0-----:R0:W1:Y:S02]  /*1f0a0*/  SYNCS.PHASECHK.TRANS64.TRYWAIT P0, [R7+URZ+0x28840], R10 ;  /* 0x0288400a070075a7 */ /* 0x001064000800017f */
[----:B-1----:R-:W-:Y:S05]  /*1f0b0*/  @!P0 NANOSLEEP.SYNCS 0x989680 ;  /* 0x009896800000895d */ /* 0x002fea0003900000 */
[----:B------:R-:W1:Y:S02]  /*1f0c0*/  @!P0 SYNCS.PHASECHK.TRANS64 P0, [R7+URZ+0x28840], R10 ;  /* 0x0288400a070085a7 */ /* 0x000e64000800007f */
[----:B-1----:R-:W-:Y:S05]  /*1f0d0*/  @!P0 BRA `(.L_x_2497) ;  /* 0xfffffffc00f08947 */ /* 0x002fea000383ffff */
[----:B------:R-:W-:Y:S05]  /*1f0e0*/  BRA `(.L_x_2680) ;  /* 0xffffffb0004c7947 */ /* 0x000fea000383ffff */
.L_x_2500:
        /* <DEDUP_REMOVED lines=8> */
.L_x_2508:
[----:B0-----:R0:W1:Y:S02]  /*1f170*/  SYNCS.PHASECHK.TRANS64.TRYWAIT P0, [R7+URZ+0x28840], R8 ;  /* 0x02884008070075a7 */ /* 0x001064000800017f */
[----:B-1----:R-:W-:Y:S05]  /*1f180*/  @!P0 NANOSLEEP.SYNCS 0x989680 ;  /* 0x009896800000895d */ /* 0x002fea0003900000 */
[----:B------:R-:W1:Y:S02]  /*1f190*/  @!P0 SYNCS.PHASECHK.TRANS64 P0, [R7+URZ+0x28840], R8 ;  /* 0x02884008070085a7 */ /* 0x000e64000800007f */
[----:B-1----:R-:W-:Y:S05]  /*1f1a0*/  @!P0 BRA `(.L_x_2508) ;  /* 0xfffffffc00f08947 */ /* 0x002fea000383ffff */
[----:B------:R-:W-:Y:S05]  /*1f1b0*/  BRA `(.L_x_2682) ;  /* 0xffffffb800107947 */ /* 0x000fea000383ffff */
.L_x_2510:
[----:B0-----:R0:W1:Y:S02]  /*1f1c0*/  SYNCS.PHASECHK.TRANS64.TRYWAIT P0, [R8+URZ+0x60], R7 ;  /* 0x00006007080075a7 */ /* 0x001064000800017f */
[----:B-1----:R-:W-:Y:S05]  /*1f1d0*/  @!P0 NANOSLEEP.SYNCS 0x989680 ;  /* 0x009896800000895d */ /* 0x002fea0003900000 */
[----:B------:R-:W1:Y:S02]  /*1f1e0*/  @!P0 SYNCS.PHASECHK.TRANS64 P0, [R8+URZ+0x60], R7 ;  /* 0x00006007080085a7 */ /* 0x000e64000800007f */
[----:B-1----:R-:W-:Y:S05]  /*1f1f0*/  @!P0 BRA `(.L_x_2510) ;  /* 0xfffffffc00f08947 */ /* 0x002fea000383ffff */
[----:B------:R-:W-:Y:S05]  /*1f200*/  BRA `(.L_x_2683) ;  /* 0xffffffb800ac7947 */ /* 0x000fea000383ffff */
.L_x_2515:
[----:B-1----:R1:W2:Y:S02]  /*1f210*/  SYNCS.PHASECHK.TRANS64.TRYWAIT P0, [R2+URZ+0x28840], R3 ;  /* 0x02884003020075a7 */ /* 0x0022a4000800017f */
[----:B--2---:R-:W-:Y:S05]  /*1f220*/  @!P0 NANOSLEEP.SYNCS 0x989680 ;  /* 0x009896800000895d */ /* 0x004fea0003900000 */
[----:B------:R-:W2:Y:S02]  /*1f230*/  @!P0 SYNCS.PHASECHK.TRANS64 P0, [R2+URZ+0x28840], R3 ;  /* 0x02884003020085a7 */ /* 0x000ea4000800007f */
[----:B--2---:R-:W-:Y:S05]  /*1f240*/  @!P0 BRA `(.L_x_2515) ;  /* 0xfffffffc00f08947 */ /* 0x004fea000383ffff */
[----:B------:R-:W-:Y:S05]  /*1f250*/  BRA `(.L_x_2684) ;  /* 0xffffffc000087947 */ /* 0x000fea000383ffff */
.L_x_2517:
[----:B0-----:R0:W1:Y:S02]  /*1f260*/  SYNCS.PHASECHK.TRANS64.TRYWAIT P1, [R2+URZ+0x60], R3 ;  /* 0x00006003020075a7 */ /* 0x001064000802017f */
[----:B-1----:R-:W-:Y:S05]  /*1f270*/  @!P1 NANOSLEEP.SYNCS 0x989680 ;  /* 0x009896800000995d */ /* 0x002fea0003900000 */
[----:B------:R-:W1:Y:S02]  /*1f280*/  @!P1 SYNCS.PHASECHK.TRANS64 P1, [R2+URZ+0x60], R3 ;  /* 0x00006003020095a7 */ /* 0x000e64000802007f */
[----:B-1----:R-:W-:Y:S05]  /*1f290*/  @!P1 BRA `(.L_x_2517) ;  /* 0xfffffffc00f09947 */ /* 0x002fea000383ffff */
[----:B------:R-:W-:Y:S05]  /*1f2a0*/  BRA `(.L_x_2685) ;  /* 0xffffffc000a47947 */ /* 0x000fea000383ffff */
.L_x_2522:
[----:B--2---:R2:W3:Y:S02]  /*1f2b0*/  SYNCS.PHASECHK.TRANS64.TRYWAIT P0, [R2+URZ+0x28840], R3 ;  /* 0x02884003020075a7 */ /* 0x0044e4000800017f */
[----:B---3--:R-:W-:Y:S05]  /*1f2c0*/  @!P0 NANOSLEEP.SYNCS 0x989680 ;  /* 0x009896800000895d */ /* 0x008fea0003900000 */
[----:B------:R-:W3:Y:S02]  /*1f2d0*/  @!P0 SYNCS.PHASECHK.TRANS64 P0, [R2+URZ+0x28840], R3 ;  /* 0x02884003020085a7 */ /* 0x000ee4000800007f */
[----:B---3--:R-:W-:Y:S05]  /*1f2e0*/  @!P0 BRA `(.L_x_2522) ;  /* 0xfffffffc00f08947 */ /* 0x008fea000383ffff */
[----:B------:R-:W-:Y:S05]  /*1f2f0*/  BRA `(.L_x_2686) ;  /* 0xffffffc400c07947 */ /* 0x000fea000383ffff */
.L_x_2524:
[----:B0-----:R0:W1:Y:S02]  /*1f300*/  SYNCS.PHASECHK.TRANS64.TRYWAIT P1, [R2+URZ+0x60], R9 ;  /* 0x00006009020075a7 */ /* 0x001064000802017f */
[----:B-1----:R-:W-:Y:S05]  /*1f310*/  @!P1 NANOSLEEP.SYNCS 0x989680 ;  /* 0x009896800000995d */ /* 0x002fea0003900000 */
[----:B------:R-:W1:Y:S02]  /*1f320*/  @!P1 SYNCS.PHASECHK.TRANS64 P1, [R2+URZ+0x60], R9 ;  /* 0x00006009020095a7 */ /* 0x000e64000802007f */
[----:B-1----:R-:W-:Y:S05]  /*1f330*/  @!P1 BRA `(.L_x_2524) ;  /* 0xfffffffc00f09947 */ /* 0x002fea000383ffff */
[----:B------:R-:W-:Y:S05]  /*1f340*/  BRA `(.L_x_2687) ;  /* 0xffffffc8005c7947 */ /* 0x000fea000383ffff */
.L_x_2531:
[----:B-1----:R1:W2:Y:S02]  /*1f350*/  SYNCS.PHASECHK.TRANS64.TRYWAIT P0, [R3+URZ+0x28860], R0 ;  /* 0x02886000030075a7 */ /* 0x0022a4000800017f */
[----:B--2---:R-:W-:Y:S05]  /*1f360*/  @!P0 NANOSLEEP.SYNCS 0x989680 ;  /* 0x009896800000895d */ /* 0x004fea0003900000 */
[----:B------:R-:W2:Y:S02]  /*1f370*/  @!P0 SYNCS.PHASECHK.TRANS64 P0, [R3+URZ+0x28860], R0 ;  /* 0x02886000030085a7 */ /* 0x000ea4000800007f */
[----:B--2---:R-:W-:Y:S05]  /*1f380*/  @!P0 BRA `(.L_x_2531) ;  /* 0xfffffffc00f08947 */ /* 0x004fea000383ffff */
[----:B------:R-:W-:Y:S05]  /*1f390*/  BRA `(.L_x_2688) ;  /* 0xffffffcc00607947 */ /* 0x000fea000383ffff */
.L_x_2533:
[----:B------:R-:W-:Y:S01]  /*1f3a0*/  BSSY B0, `(.L_x_2689) ;  /* 0x0000008000007945 */ /* 0x000fe20003800000 */
[----:B------:R-:W-:Y:S01]  /*1f3b0*/  IMAD.MOV.U32 R13, RZ, RZ, R16 ;  /* 0x000000ffff0d7224 */ /* 0x000fe200078e0010 */
[----:B------:R-:W-:Y:S01]  /*1f3c0*/  MOV R12, RZ ;  /* 0x000000ff000c7202 */ /* 0x000fe20000000f00 */
[----:B------:R-:W-:Y:S02]  /*1f3d0*/  IMAD.MOV.U32 R11, RZ, RZ, 0x1f ;  /* 0x0000001fff0b7424 */ /* 0x000fe400078e00ff */
[----:B0-----:R-:W-:-:S07]  /*1f3e0*/  IMAD.MOV.U32 R15, RZ, RZ, -0x1 ;  /* 0xffffffffff0f7424 */ /* 0x001fce00078e00ff */
[----:B-1----:R-:W-:Y:S05]  /*1f3f0*/  WARPSYNC.COLLECTIVE R15, `(.L_x_2690) ;  /* 0x000000000f087348 */ /* 0x002fea0003c00000 */
[----:B------:R0:W2:Y:S02]  /*1f400*/  SHFL.IDX P6, R14, R13, R12, R11 ;  /* 0x0000000c0d0e7389 */ /* 0x0000a400000c000b */
[----:B012---:R-:W-:Y:S01]  /*1f410*/  ENDCOLLECTIVE ;  /* 0x000000000000791b */ /* 0x007fe20003800000 */
.L_x_2690:
[----:B------:R-:W-:Y:S05]  /*1f420*/  BSYNC B0 ;  /* 0x0000000000007941 */ /* 0x000fea0003800000 */
.L_x_2689:
[----:B------:R-:W-:Y:S01]  /*1f430*/  MOV R13, R16 ;  /* 0x00000010000d7202 */ /* 0x000fe20000000f00 */
[----:B------:R-:W-:Y:S02]  /*1f440*/  IMAD.MOV.U32 R12, RZ, RZ, 0x1 ;  /* 0x00000001ff0c7424 */ /* 0x000fe400078e00ff */
[----:B------:R-:W-:Y:S02]  /*1f450*/  IMAD.MOV.U32 R11, RZ, RZ, 0x1f ;  /* 0x0000001fff0b7424 */ /* 0x000fe400078e00ff */
[----:B------:R-:W-:Y:S02]  /*1f460*/  IMAD.MOV.U32 R15, RZ, RZ, -0x1 ;  /* 0xffffffffff0f7424 */ /* 0x000fe400078e00ff */
[----:B------:R-:W-:-:S07]  /*1f470*/  IMAD.MOV.U32 R4, RZ, RZ, R14 ;  /* 0x000000ffff047224 */ /* 0x000fce00078e000e */
[----:B------:R-:W-:Y:S05]  /*1f480*/  WARPSYNC.COLLECTIVE R15, `(.L_x_2691) ;  /* 0x000000000f087348 */ /* 0x000fea0003c00000 */
[----:B------:R0:W1:Y:S02]  /*1f490*/  SHFL.IDX P6, R14, R13, R12, R11 ;  /* 0x0000000c0d0e7389 */ /* 0x00006400000c000b */
[----:B01----:R-:W-:Y:S01]  /*1f4a0*/  ENDCOLLECTIVE ;  /* 0x000000000000791b */ /* 0x003fe20003800000 */
.L_x_2691:
[----:B------:R-:W-:Y:S01]  /*1f4b0*/  MOV R16, R14 ;  /* 0x0000000e00107202 */ /* 0x000fe20000000f00 */
[----:B------:R-:W-:Y:S06]  /*1f4c0*/  BRA `(.L_x_2692) ;  /* 0xffffffcc00e87947 */ /* 0x000fec000383ffff */
.L_x_2536:
[----:B------:R-:W-:Y:S01]  /*1f4d0*/  BSSY B0, `(.L_x_2693) ;  /* 0x0000008000007945 */ /* 0x000fe20003800000 */
[----:B-----5:R-:W-:Y:S01]  /*1f4e0*/  IMAD.MOV.U32 R13, RZ, RZ, R17 ;  /* 0x000000ffff0d7224 */ /* 0x020fe200078e0011 */
[----:B------:R-:W-:Y:S01]  /*1f4f0*/  MOV R15, 0xffffffff ;  /* 0xffffffff000f7802 */ /* 0x000fe20000000f00 */
[----:B------:R-:W-:Y:S02]  /*1f500*/  IMAD.MOV.U32 R12, RZ, RZ, 0x1 ;  /* 0x00000001ff0c7424 */ /* 0x000fe400078e00ff */
[----:B------:R-:W-:-:S07]  /*1f510*/  IMAD.MOV.U32 R11, RZ, RZ, RZ ;  /* 0x000000ffff0b7224 */ /* 0x000fce00078e00ff */
[----:B0-234-:R-:W-:Y:S05]  /*1f520*/  WARPSYNC.COLLECTIVE R15, `(.L_x_2694) ;  /* 0x000000000f087348 */ /* 0x01dfea0003c00000 */
[----:B------:R1:W0:Y:S02]  /*1f530*/  SHFL.UP P6, R14, R13, R12, R11 ;  /* 0x0400000c0d0e7389 */ /* 0x00022400000c000b */
[----:B01234-:R-:W-:Y:S01]  /*1f540*/  ENDCOLLECTIVE ;  /* 0x000000000000791b */ /* 0x01ffe20003800000 */
.L_x_2694:
[----:B------:R-:W-:Y:S05]  /*1f550*/  BSYNC B0 ;  /* 0x0000000000007941 */ /* 0x000fea0003800000 */
.L_x_2693:
[C---:B------:R-:W-:Y:S01]  /*1f560*/  ISETP.NE.AND P0, PT, R7.reuse, RZ, PT ;  /* 0x000000ff0700720c */ /* 0x040fe20003f05270 */
[----:B------:R-:W-:Y:S01]  /*1f570*/  IMAD.MOV.U32 R12, RZ, RZ, 0x2 ;  /* 0x00000002ff0c7424 */ /* 0x000fe200078e00ff */
[----:B------:R-:W-:Y:S01]  /*1f580*/  MOV R15, 0xffffffff ;  /* 0xffffffff000f7802 */ /* 0x000fe20000000f00 */
[----:B------:R-:W-:Y:S01]  /*1f590*/  IMAD.MOV.U32 R11, RZ, RZ, RZ ;  /* 0x000000ffff0b7224 */ /* 0x000fe200078e00ff */
[----:B------:R-:W-:Y:S02]  /*1f5a0*/  SEL R14, R14, RZ, P0 ;  /* 0x000000ff0e0e7207 */ /* 0x000fe40000000000 */
[----:B------:R-:W-:-:S03]  /*1f5b0*/  ISETP.GE.U32.AND P0, PT, R7, 0x2, PT ;  /* 0x000000020700780c */ /* 0x000fc60003f06070 */
[----:B------:R-:W-:-:S10]  /*1f5c0*/  IMAD.IADD R13, R17, 0x1, R14 ;  /* 0x00000001110d7824 */ /* 0x000fd400078e020e */
[----:B------:R-:W-:Y:S05]  /*1f5d0*/  WARPSYNC.COLLECTIVE R15, `(.L_x_2695) ;  /* 0x000000000f087348 */ /* 0x000fea0003c00000 */
[----:B------:R0:W1:Y:S02]  /*1f5e0*/  SHFL.UP P6, R14, R13, R12, R11 ;  /* 0x0400000c0d0e7389 */ /* 0x00006400000c000b */
[----:B01----:R-:W-:Y:S01]  /*1f5f0*/  ENDCOLLECTIVE ;  /* 0x000000000000791b */ /* 0x003fe20003800000 */
.L_x_2695:
        /* <DEDUP_REMOVED lines=8> */
.L_x_2696:
        /* <DEDUP_REMOVED lines=8> */
.L_x_2697:
        /* <DEDUP_REMOVED lines=8> */
.L_x_2698:
[----:B------:R-:W-:Y:S01]  /*1f780*/  MOV R12, 0x1f ;  /* 0x0000001f000c7802 */ /* 0x000fe20000000f00 */
[----:B------:R-:W-:Y:S01]  /*1f790*/  IMAD.MOV.U32 R11, RZ, RZ, 0x1f ;  /* 0x0000001fff0b7424 */ /* 0x000fe200078e00ff */
[----:B------:R-:W-:-:S05]  /*1f7a0*/  SEL R3, R14, RZ, P0 ;  /* 0x000000ff0e037207 */ /* 0x000fca0000000000 */
[----:B------:R-:W-:-:S04]  /*1f7b0*/  IMAD.IADD R2, R6, 0x1, R3 ;  /* 0x0000000106027824 */ /* 0x000fc800078e0203 */
[----:B------:R-:W-:-:S07]  /*1f7c0*/  IMAD.MOV.U32 R13, RZ, RZ, R2 ;  /* 0x000000ffff0d7224 */ /* 0x000fce00078e0002 */
[----:B------:R-:W-:Y:S05]  /*1f7d0*/  WARPSYNC.COLLECTIVE R15, `(.L_x_2699) ;  /* 0x000000000f087348 */ /* 0x000fea0003c00000 */
[----:B------:R0:W1:Y:S02]  /*1f7e0*/  SHFL.IDX P6, R14, R13, R12, R11 ;  /* 0x0000000c0d0e7389 */ /* 0x00006400000c000b */
[----:B01----:R-:W-:Y:S01]  /*1f7f0*/  ENDCOLLECTIVE ;  /* 0x000000000000791b */ /* 0x003fe20003800000 */
.L_x_2699:
[----:B------:R-:W-:Y:S05]  /*1f800*/  BRA `(.L_x_2700) ;  /* 0xffffffcc00ac7947 */ /* 0x000fea000383ffff */
.L_x_2541:
[----:B------:R-:W-:Y:S01]  /*1f810*/  BSSY B0, `(.L_x_2701) ;  /* 0x0000008000007945 */ /* 0x000fe20003800000 */
[----:B-----5:R-:W-:Y:S01]  /*1f820*/  IMAD.MOV.U32 R13, RZ, RZ, R17 ;  /* 0x000000ffff0d7224 */ /* 0x020fe200078e0011 */
[----:B------:R-:W-:Y:S01]  /*1f830*/  MOV R11, RZ ;  /* 0x000000ff000b7202 */ /* 0x000fe20000000f00 */
[----:B------:R-:W-:Y:S02]  /*1f840*/  IMAD.MOV.U32 R12, RZ, RZ, 0x1 ;  /* 0x00000001ff0c7424 */ /* 0x000fe400078e00ff */
[----:B------:R-:W-:-:S07]  /*1f850*/  IMAD.MOV.U32 R15, RZ, RZ, -0x1 ;  /* 0xffffffffff0f7424 */ /* 0x000fce00078e00ff */
[----:B01----:R-:W-:Y:S05]  /*1f860*/  WARPSYNC.COLLECTIVE R15, `(.L_x_2702) ;  /* 0x000000000f087348 */ /* 0x003fea0003c00000 */
[----:B------:R2:W3:Y:S02]  /*1f870*/  SHFL.UP P6, R14, R13, R12, R11 ;  /* 0x0400000c0d0e7389 */ /* 0x0004e400000c000b */
[----:B0123--:R-:W-:Y:S01]  /*1f880*/  ENDCOLLECTIVE ;  /* 0x000000000000791b */ /* 0x00ffe20003800000 */
.L_x_2702:
[----:B------:R-:W-:Y:S05]  /*1f890*/  BSYNC B0 ;  /* 0x0000000000007941 */ /* 0x000fea0003800000 */
.L_x_2701:
[C---:B------:R-:W-:Y:S01]  /*1f8a0*/  ISETP.NE.AND P0, PT, R7.reuse, RZ, PT ;  /* 0x000000ff0700720c */ /* 0x040fe20003f05270 */
        /* <DEDUP_REMOVED lines=9> */
.L_x_2703:
        /* <DEDUP_REMOVED lines=8> */
.L_x_2704:
        /* <DEDUP_REMOVED lines=8> */
.L_x_2705:
        /* <DEDUP_REMOVED lines=8> */
.L_x_2706:
        /* <DEDUP_REMOVED lines=8> */
.L_x_2707:
[----:B------:R-:W-:Y:S05]  /*1fb40*/  BRA `(.L_x_2708) ;  /* 0xffffffcc00907947 */ /* 0x000fea000383ffff */
.L_x_2543:
[----:B------:R-:W-:Y:S01]  /*1fb50*/  BSSY B0, `(.L_x_2709) ;  /* 0x0000006000007945 */ /* 0x000fe20003800000 */
[----:B------:R-:W-:Y:S01]  /*1fb60*/  PLOP3.LUT P6, PT, P6, PT, PT, 0x8, 0x0 ;  /* 0x000000000000781c */ /* 0x000fe200037ce170 */
[----:B------:R-:W-:-:S12]  /*1fb70*/  IMAD.MOV.U32 R15, RZ, RZ, -0x1 ;  /* 0xffffffffff0f7424 */ /* 0x000fd800078e00ff */
[----:B0-----:R-:W-:Y:S05]  /*1fb80*/  WARPSYNC.COLLECTIVE R15, `(.L_x_2710) ;  /* 0x000000000f087348 */ /* 0x001fea0003c00000 */
[----:B------:R-:W-:Y:S01]  /*1fb90*/  VOTE.ANY R14, PT, P6 ;  /* 0x00000000000e7806 */ /* 0x000fe200030e0100 */
[----:B0-----:R-:W-:Y:S06]  /*1fba0*/  ENDCOLLECTIVE ;  /* 0x000000000000791b */ /* 0x001fec0003800000 */
.L_x_2710:
[----:B------:R-:W-:Y:S05]  /*1fbb0*/  BSYNC B0 ;  /* 0x0000000000007941 */ /* 0x000fea0003800000 */
.L_x_2709:
[----:B------:R-:W-:Y:S01]  /*1fbc0*/  MOV R3, R14 ;  /* 0x0000000e00037202 */ /* 0x000fe20000000f00 */
[----:B------:R-:W-:Y:S01]  /*1fbd0*/  IMAD.MOV.U32 R13, RZ, RZ, R17 ;  /* 0x000000ffff0d7224 */ /* 0x000fe200078e0011 */
[----:B------:R-:W-:Y:S01]  /*1fbe0*/  MOV R15, 0xffffffff ;  /* 0xffffffff000f7802 */ /* 0x000fe20000000f00 */
[----:B------:R-:W-:Y:S01]  /*1fbf0*/  IMAD.MOV.U32 R11, RZ, RZ, 0x1f ;  /* 0x0000001fff0b7424 */ /* 0x000fe200078e00ff */
[----:B------:R-:W0:Y:S02]  /*1fc00*/  POPC R6, R3 ;  /* 0x0000000300067309 */ /* 0x000e240000000000 */
[----:B0-----:R-:W-:-:S07]  /*1fc10*/  IMAD.MOV.U32 R12, RZ, RZ, R6 ;  /* 0x000000ffff0c7224 */ /* 0x001fce00078e0006 */
[----:B------:R-:W-:Y:S05]  /*1fc20*/  WARPSYNC.COLLECTIVE R15, `(.L_x_2711) ;  /* 0x000000000f087348 */ /* 0x000fea0003c00000 */
[----:B------:R0:W1:Y:S02]  /*1fc30*/  SHFL.IDX P6, R14, R13, R12, R11 ;  /* 0x0000000c0d0e7389 */ /* 0x00006400000c000b */
[----:B01----:R-:W-:Y:S01]  /*1fc40*/  ENDCOLLECTIVE ;  /* 0x000000000000791b */ /* 0x003fe20003800000 */
.L_x_2711:
[----:B------:R-:W-:Y:S01]  /*1fc50*/  IMAD.MOV.U32 R17, RZ, RZ, R14 ;  /* 0x000000ffff117224 */ /* 0x000fe200078e000e */
[----:B------:R-:W-:Y:S06]  /*1fc60*/  BRA `(.L_x_2712) ;  /* 0xffffffcc00807947 */ /* 0x000fec000383ffff */
.L_x_2545:
[----:B------:R-:W-:Y:S01]  /*1fc70*/  BSSY B0, `(.L_x_2713) ;  /* 0x0000007000007945 */ /* 0x000fe20003800000 */
[----:B------:R-:W-:Y:S01]  /*1fc80*/  IMAD.MOV.U32 R13, RZ, RZ, R2 ;  /* 0x000000ffff0d7224 */ /* 0x000fe200078e0002 */
[----:B------:R-:W-:Y:S01]  /*1fc90*/  MOV R15, 0xffffffff ;  /* 0xffffffff000f7802 */ /* 0x000fe20000000f00 */
[----:B------:R-:W-:-:S07]  /*1fca0*/  IMAD.MOV.U32 R11, RZ, RZ, 0x1f ;  /* 0x0000001fff0b7424 */ /* 0x000fce00078e00ff */
[----:B012---:R-:W-:Y:S05]  /*1fcb0*/  WARPSYNC.COLLECTIVE R15, `(.L_x_2714) ;  /* 0x000000000f087348 */ /* 0x007fea0003c00000 */
[----:B------:R3:W4:Y:S02]  /*1fcc0*/  SHFL.IDX P6, R14, R13, R12, R11 ;  /* 0x0000000c0d0e7389 */ /* 0x00072400000c000b */
[----:B01234-:R-:W-:Y:S01]  /*1fcd0*/  ENDCOLLECTIVE ;  /* 0x000000000000791b */ /* 0x01ffe20003800000 */
.L_x_2714:
[----:B------:R-:W-:Y:S05]  /*1fce0*/  BSYNC B0 ;  /* 0x0000000000007941 */ /* 0x000fea0003800000 */
.L_x_2713:
[----:B------:R-:W-:Y:S01]  /*1fcf0*/  IMAD.MOV.U32 R7, RZ, RZ, R14 ;  /* 0x000000ffff077224 */ /* 0x000fe200078e000e */
[----:B------:R-:W-:Y:S06]  /*1fd00*/  BRA `(.L_x_2544) ;  /* 0xffffffcc00747947 */ /* 0x000fec000383ffff */
.L_x_2549:
[----:B-1----:R1:W2:Y:S02]  /*1fd10*/  SYNCS.PHASECHK.TRANS64.TRYWAIT P0, [R0+URZ+0x28820], R3 ;  /* 0x02882003000075a7 */ /* 0x0022a4000800017f */
[----:B--2---:R-:W-:Y:S05]  /*1fd20*/  @!P0 NANOSLEEP.SYNCS 0x989680 ;  /* 0x009896800000895d */ /* 0x004fea0003900000 */
[----:B------:R-:W2:Y:S02]  /*1fd30*/  @!P0 SYNCS.PHASECHK.TRANS64 P0, [R0+URZ+0x28820], R3 ;  /* 0x02882003000085a7 */ /* 0x000ea4000800007f */
[----:B--2---:R-:W-:Y:S05]  /*1fd40*/  @!P0 BRA `(.L_x_2549) ;  /* 0xfffffffc00f08947 */ /* 0x004fea000383ffff */
[----:B------:R-:W-:Y:S05]  /*1fd50*/  BRA `(.L_x_2715) ;  /* 0xffffffd000e87947 */ /* 0x000fea000383ffff */
.L_x_2550:
[----:B------:R-:W2:Y:S01]  /*1fd60*/  S2R R2, SR_TID.X ;  /* 0x0000000000027919 */ /* 0x000ea20000002100 */
[----:B------:R-:W-:Y:S01]  /*1fd70*/  BSSY B0, `(.L_x_2716) ;  /* 0x000000a000007945 */ /* 0x000fe20003800000 */
[----:B------:R-:W-:Y:S01]  /*1fd80*/  IMAD.MOV.U32 R12, RZ, RZ, RZ ;  /* 0x000000ffff0c7224 */ /* 0x000fe200078e00ff */
[----:B------:R-:W-:Y:S01]  /*1fd90*/  MOV R11, 0x1f ;  /* 0x0000001f000b7802 */ /* 0x000fe20000000f00 */
[----:B------:R-:W-:Y:S01]  /*1fda0*/  IMAD.MOV.U32 R15, RZ, RZ, -0x1 ;  /* 0xffffffffff0f7424 */ /* 0x000fe200078e00ff */
[----:B--2---:R-:W-:-:S04]  /*1fdb0*/  SHF.R.U32.HI R2, RZ, 0x5, R2 ;  /* 0x00000005ff027819 */ /* 0x004fc80000011602 */
[----:B------:R-:W-:-:S05]  /*1fdc0*/  LOP3.LUT R2, R2, 0x3, RZ, 0xc0, !PT ;  /* 0x0000000302027812 */ /* 0x000fca00078ec0ff */
[----:B0-----:R-:W-:-:S07]  /*1fdd0*/  IMAD.MOV.U32 R13, RZ, RZ, R2 ;  /* 0x000000ffff0d7224 */ /* 0x001fce00078e0002 */
[----:B-1----:R-:W-:Y:S05]  /*1fde0*/  WARPSYNC.COLLECTIVE R15, `(.L_x_2717) ;  /* 0x000000000f087348 */ /* 0x002fea0003c00000 */
[----:B------:R0:W2:Y:S02]  /*1fdf0*/  SHFL.IDX P6, R14, R13, R12, R11 ;  /* 0x0000000c0d0e7389 */ /* 0x0000a400000c000b */
[----:B012---:R-:W-:Y:S01]  /*1fe00*/  ENDCOLLECTIVE ;  /* 0x000000000000791b */ /* 0x007fe20003800000 */
.L_x_2717:
[----:B------:R-:W-:Y:S05]  /*1fe10*/  BSYNC B0 ;  /* 0x0000000000007941 */ /* 0x000fea0003800000 */
.L_x_2716:
[----:B------:R-:W-:Y:S05]  /*1fe20*/  BRA `(.L_x_2718) ;  /* 0xffffffd000d07947 */ /* 0x000fea000383ffff */
.L_x_2551:
[----:B------:R-:W-:Y:S01]  /*1fe30*/  BSSY B0, `(.L_x_2719) ;  /* 0x0000006000007945 */ /* 0x000fe20003800000 */
[----:B------:R-:W-:-:S07]  /*1fe40*/  IMAD.MOV.U32 R15, RZ, RZ, -0x1 ;  /* 0xffffffffff0f7424 */ /* 0x000fce00078e00ff */
[----:B012---:R-:W-:Y:S05]  /*1fe50*/  WARPSYNC.COLLECTIVE R15, `(.L_x_2720) ;  /* 0x000000000f0c7348 */ /* 0x007fea0003c00000 */
[----:B------:R-:W-:Y:S02]  /*1fe60*/  ELECT P6, UR62, PT ;  /* 0x00000000003e782f */ /* 0x000fe400038c0000 */
[----:B------:R-:W-:Y:S01]  /*1fe70*/  MOV R14, UR62 ;  /* 0x0000003e000e7c02 */ /* 0x000fe20008000f00 */
[----:B012---:R-:W-:Y:S10]  /*1fe80*/  ENDCOLLECTIVE ;  /* 0x000000000000791b */ /* 0x007ff40003800000 */
.L_x_2720:
[----:B------:R-:W-:Y:S05]  /*1fe90*/  BSYNC B0 ;  /* 0x0000000000007941 */ /* 0x000fea0003800000 */
.L_x_2719:
[----:B------:R-:W-:Y:S05]  /*1fea0*/  BRA `(.L_x_2721) ;  /* 0xffffffd000c47947 */ /* 0x000fea000383ffff */
.L_x_2553:
[----:B-1----:R1:W2:Y:S02]  /*1feb0*/  SYNCS.PHASECHK.TRANS64.TRYWAIT P0, [R6+URZ], R5 ;  /* 0x00000005060075a7 */ /* 0x0022a4000800017f */
[----:B--2---:R-:W-:Y:S05]  /*1fec0*/  @!P0 NANOSLEEP.SYNCS 0x989680 ;  /* 0x009896800000895d */ /* 0x004fea0003900000 */
[----:B------:R-:W2:Y:S02]  /*1fed0*/  @!P0 SYNCS.PHASECHK.TRANS64 P0, [R6+URZ], R5 ;  /* 0x00000005060085a7 */ /* 0x000ea4000800007f */
[----:B--2---:R-:W-:Y:S05]  /*1fee0*/  @!P0 BRA `(.L_x_2553) ;  /* 0xfffffffc00f08947 */ /* 0x004fea000383ffff */
[----:B------:R-:W-:Y:S05]  /*1fef0*/  BRA `(.L_x_2722) ;  /* 0xffffffd400007947 */ /* 0x000fea000383ffff */
.L_x_2554:
[----:B--2---:R2:W3:Y:S02]  /*1ff00*/  SYNCS.PHASECHK.TRANS64.TRYWAIT P0, [R7+URZ], R2 ;  /* 0x00000002070075a7 */ /* 0x0044e4000800017f */
[----:B---3--:R-:W-:Y:S05]  /*1ff10*/  @!P0 NANOSLEEP.SYNCS 0x989680 ;  /* 0x009896800000895d */ /* 0x008fea0003900000 */
[----:B------:R-:W3:Y:S02]  /*1ff20*/  @!P0 SYNCS.PHASECHK.TRANS64 P0, [R7+URZ], R2 ;  /* 0x00000002070085a7 */ /* 0x000ee4000800007f */
[----:B---3--:R-:W-:Y:S05]  /*1ff30*/  @!P0 BRA `(.L_x_2554) ;  /* 0xfffffffc00f08947 */ /* 0x008fea000383ffff */
[----:B------:R-:W-:Y:S05]  /*1ff40*/  BRA `(.L_x_2723) ;  /* 0xffffffd000f47947 */ /* 0x000fea000383ffff */
.L_x_2556:
[----:B---3--:R3:W4:Y:S02]  /*1ff50*/  SYNCS.PHASECHK.TRANS64.TRYWAIT P0, [R4+URZ], R5 ;  /* 0x00000005040075a7 */ /* 0x008724000800017f */
[----:B----4-:R-:W-:Y:S05]  /*1ff60*/  @!P0 NANOSLEEP.SYNCS 0x989680 ;  /* 0x009896800000895d */ /* 0x010fea0003900000 */
[----:B------:R-:W4:Y:S02]  /*1ff70*/  @!P0 SYNCS.PHASECHK.TRANS64 P0, [R4+URZ], R5 ;  /* 0x00000005040085a7 */ /* 0x000f24000800007f */
[----:B----4-:R-:W-:Y:S05]  /*1ff80*/  @!P0 BRA `(.L_x_2556) ;  /* 0xfffffffc00f08947 */ /* 0x010fea000383ffff */
[----:B------:R-:W-:Y:S05]  /*1ff90*/  BRA `(.L_x_2724) ;  /* 0xffffffd000fc7947 */ /* 0x000fea000383ffff */
.L_x_2725:
        /* <DEDUP_REMOVED lines=14> */
.L_x_2735:


//--------------------- .nv.global.init           --------------------------
	.section	.nv.global.init,"aw",@progbits
.nv.global.init:
	.type		$str$23,@object
	.size		$str$23,($str$24 - $str$23)
$str$23:
        /*0000*/ 	.byte	0x28, 0x61, 0x64, 0x64, 0x72, 0x65, 0x73, 0x73, 0x20, 0x26, 0x20, 0x6d, 0x61, 0x73, 0x6b, 0x29
        /*0010*/ 	.byte	0x20, 0x3d, 0x3d, 0x20, 0x30, 0x00
	.type		$str$24,@object
	.size		$str$24,(__unnamed_4 - $str$24)
$str$24:
        /*0016*/ 	.byte	0x2f, 0x74, 0x6d, 0x70, 0x2f, 0x6f, 0x73, 0x73, 0x5f, 0x6b, 0x65, 0x72, 0x6e, 0x65, 0x6c, 0x73
        /*0026*/ 	.byte	0x5f, 0x73, 0x72, 0x63, 0x2f, 0x66, 0x6c, 0x61, 0x73, 0x68, 0x5f, 0x61, 0x74, 0x74, 0x65, 0x6e
        /*0036*/ 	.byte	0x74, 0x69, 0x6f, 0x6e, 0x2f, 0x63, 0x73, 0x72, 0x63, 0x2f, 0x63, 0x75, 0x74, 0x6c, 0x61, 0x73
        /*0046*/ 	.byte	0x73, 0x2f, 0x69, 0x6e, 0x63, 0x6c, 0x75, 0x64, 0x65, 0x2f, 0x63, 0x75, 0x74, 0x65, 0x2f, 0x70
        /*0056*/ 	.byte	0x6f, 0x69, 0x6e, 0x74, 0x65, 0x72, 0x5f, 0x66, 0x6c, 0x61, 0x67, 0x67, 0x65, 0x64, 0x2e, 0x68
        /*0066*/ 	.byte	0x70, 0x70, 0x00
	.type		__unnamed_4,@object
	.size		__unnamed_4,(__unnamed_8 - __unnamed_4)
__unnamed_4:
        /* <DEDUP_REMOVED lines=24> */
	.type		__unnamed_8,@object
	.size		__unnamed_8,(__unnamed_3 - __unnamed_8)
__unnamed_8:
        /* <DEDUP_REMOVED lines=24> */
        /*0369*/ 	.byte	0x00
	.type		__unnamed_3,@object
	.size		__unnamed_3,(__unnamed_2 - __unnamed_3)
__unnamed_3:
        /* <DEDUP_REMOVED lines=29> */
	.type		__unnamed_2,@object
	.size		__unnamed_2,(__unnamed_7 - __unnamed_2)
__unnamed_2:
        /* <DEDUP_REMOVED lines=29> */
	.type		__unnamed_7,@object
	.size		__unnamed_7,(__unnamed_6 - __unnamed_7)
__unnamed_7:
        /* <DEDUP_REMOVED lines=28> */
        /*08c2*/ 	.byte	0x3c, 0x32, 0x32, 0x35, 0x32, 0x38, 0x3e, 0x3e, 0x3e, 0x3e, 0x3e, 0x5d, 0x00
	.type		__unnamed_6,@object
	.size		__unnamed_6,(__unnamed_1 - __unnamed_6)
__unnamed_6:
        /* <DEDUP_REMOVED lines=29> */
	.type		__unnamed_1,@object
	.size		__unnamed_1,(__unnamed_5 - __unnamed_1)
__unnamed_1:
        /* <DEDUP_REMOVED lines=28> */
        /*0c5c*/ 	.byte	0x31, 0x36, 0x33, 0x38, 0x34, 0x3e, 0x3e, 0x3e, 0x3e, 0x3e, 0x20, 0x26, 0x5d, 0x00
	.type		__unnamed_5,@object
	.size		__unnamed_5,(.L_4 - __unnamed_5)
__unnamed_5:
        /* <DEDUP_REMOVED lines=28> */
        /*0e2a*/ 	.byte	0x3c, 0x32, 0x32, 0x35, 0x32, 0x38, 0x3e, 0x3e, 0x3e, 0x3e, 0x3e, 0x20, 0x26, 0x5d, 0x00
.L_4:


//--------------------- .nv.shared._ZN7cutlass13device_kernelIN5flash11enable_sm90INS1_16FlashAttnFwdSm90INS1_25CollectiveMainloopFwdSm90ILi2EN4cute5tupleIJNS5_1CILi1EEES8_S8_EEENS6_IJNS7_ILi128EEENS7_ILi176EEESA_EEELi128ENS_6half_tEfNS_4arch4Sm90ELb0ELb0ELb0ELb0ELb0ELb0ELb0ELb1ELb1ELb0ELb0ELb0EEENS1_21CollectiveEpilogueFwdINS6_IJSA_SA_SB_EEES9_SD_SF_Li256ELb0ELb0ELb0ELb0EEENS1_29StaticPersistentTileSchedulerILb0EEEEEEEEEvNT_6ParamsE --------------------------
	.section	.nv.shared._ZN7cutlass13device_kernelIN5flash11enable_sm90INS1_16FlashAttnFwdSm90INS1_25CollectiveMainloopFwdSm90ILi2EN4cute5tupleIJNS5_1CILi1EEES8_S8_EEENS6_IJNS7_ILi128EEENS7_ILi176EEESA_EEELi128ENS_6half_tEfNS_4arch4Sm90ELb0ELb0ELb0ELb0ELb0ELb0ELb0ELb1ELb1ELb0ELb0ELb0EEENS1_21CollectiveEpilogueFwdINS6_IJSA_SA_SB_EEES9_SD_SF_Li256ELb0ELb0ELb0ELb0EEENS1_29StaticPersistentTileSchedulerILb0EEEEEEEEEvNT_6ParamsE,"aw",@nobits
	.sectionflags	@""
	.align	16
	.zero		1024


//--------------------- .nv.shared.reserved.0     --------------------------
	.section	.nv.shared.reserved.0,"aw",@nobits
	.weak		__nv_reservedSMEM_offset_0_alias
	.size		__nv_reservedSMEM_offset_0_alias, 0, 0
	.other		__nv_reservedSMEM_offset_0_alias,@"STO_CUDA_RESERVED_SHARED STV_DEFAULT"
__nv_reservedSMEM_offset_0_alias:
	.zero		0


//--------------------- .nv.global                --------------------------
	.section	.nv.global,"aw",@nobits
.nv.global:
	.type		_ZN66_INTERNAL_3bd1516d_30_flash_fwd_hdim128_fp16_sm90_cu_49158569_29644cute1_E,@object
	.size		_ZN66_INTERNAL_3bd1516d_30_flash_fwd_hdim128_fp16_sm90_cu_49158569_29644cute1_E,(_ZN66_INTERNAL_3bd1516d_30_flash_fwd_hdim128_fp16_sm90_cu_49158569_29644cuda3std3__45__cpo6cbeginE - _ZN66_INTERNAL_3bd1516d_30_flash_fwd_hdim128_fp16_sm90_cu_49158569_29644cute1_E)
_ZN66_INTERNAL_3bd1516d_30_flash_fwd_hdim128_fp16_sm90_cu_49158569_29644cute1_E:
	.zero		1
	.type		_ZN66_INTERNAL_3bd1516d_30_flash_fwd_hdim128_fp16_sm90_cu_49158569_29644cuda3std3__45__cpo6cbeginE,@object
	.size		_ZN66_INTERNAL_3bd1516d_30_flash_fwd_hdim128_fp16_sm90_cu_49158569_29644cuda3std3__45__cpo6cbeginE,(_ZN66_INTERNAL_3bd1516d_30_flash_fwd_hdim128_fp16_sm90_cu_49158569_29644cuda3std3__48in_placeE - _ZN66_INTERNAL_3bd1516d_30_flash_fwd_hdim128_fp16_sm90_cu_49158569_29644cuda3std3__45__cpo6cbeginE)
_ZN66_INTERNAL_3bd1516d_30_flash_fwd_hdim128_fp16_sm90_cu_49158569_29644cuda3std3__45__cpo6cbeginE:
	.zero		1
	.type		_ZN66_INTERNAL_3bd1516d_30_flash_fwd_hdim128_fp16_sm90_cu_49158569_29644cuda3std3__48in_placeE,@object
	.size		_ZN66_INTERNAL_3bd1516d_30_flash_fwd_hdim128_fp16_sm90_cu_49158569_29644cuda3std3__48in_placeE,(_ZN66_INTERNAL_3bd1516d_30_flash_fwd_hdim128_fp16_sm90_cu_49158569_29644cuda3std6ranges3__45__cpo9iter_moveE - _ZN66_INTERNAL_3bd1516d_30_flash_fwd_hdim128_fp16_sm90_cu_49158569_29644cuda3std3__48in_placeE)
_ZN66_INTERNAL_3bd1516d_30_flash_fwd_hdim128_fp16_sm90_cu_49158569_29644cuda3std3__48in_placeE:
	.zero		1
	.type		_ZN66_INTERNAL_3bd1516d_30_flash_fwd_hdim128_fp16_sm90_cu_49158569_29644cuda3std6ranges3__45__cpo9iter_moveE,@object
	.size		_ZN66_INTERNAL_3bd1516d_30_flash_fwd_hdim128_fp16_sm90_cu_49158569_29644cuda3std6ranges3__45__cpo9iter_moveE,(_ZN66_INTERNAL_3bd1516d_30_flash_fwd_hdim128_fp16_sm90_cu_49158569_29644cuda3std3__45__cpo5beginE - _ZN66_INTERNAL_3bd1516d_30_flash_fwd_hdim128_fp16_sm90_cu_49158569_29644cuda3std6ranges3__45__cpo9iter_moveE)
_ZN66_INTERNAL_3bd1516d_30_flash_fwd_hdim128_fp16_sm90_cu_49158569_29644cuda3std6ranges3__45__cpo9iter_moveE:
	.zero		1
	.type		_ZN66_INTERNAL_3bd1516d_30_flash_fwd_hdim128_fp16_sm90_cu_49158569_29644cuda3std3__45__cpo5beginE,@object
	.size		_ZN66_INTERNAL_3bd1516d_30_flash_fwd_hdim128_fp16_sm90_cu_49158569_29644cuda3std3__45__cpo5beginE,(_ZN66_INTERNAL_3bd1516d_30_flash_fwd_hdim128_fp16_sm90_cu_49158569_29644cuda3std3__468_GLOBAL__N__3bd1516d_30_flash_fwd_hdim128_fp16_sm90_cu_49158569_29646ignoreE - _ZN66_INTERNAL_3bd1516d_30_flash_fwd_hdim128_fp16_sm90_cu_49158569_29644cuda3std3__45__cpo5beginE)
_ZN66_INTERNAL_3bd1516d_30_flash_fwd_hdim128_fp16_sm90_cu_49158569_29644cuda3std3__45__cpo5beginE:
	.zero		1
	.type		_ZN66_INTERNAL_3bd1516d_30_flash_fwd_hdim128_fp16_sm90_cu_49158569_29644cuda3std3__468_GLOBAL__N__3bd1516d_30_flash_fwd_hdim128_fp16_sm90_cu_49158569_29646ignoreE,@object
	.size		_ZN66_INTERNAL_3bd1516d_30_flash_fwd_hdim128_fp16_sm90_cu_49158569_29644cuda3std3__468_GLOBAL__N__3bd1516d_30_flash_fwd_hdim128_fp16_sm90_cu_49158569_29646ignoreE,(_ZN66_INTERNAL_3bd1516d_30_flash_fwd_hdim128_fp16_sm90_cu_49158569_29644cute7productE - _ZN66_INTERNAL_3bd1516d_30_flash_fwd_hdim128_fp16_sm90_cu_49158569_29644cuda3std3__468_GLOBAL__N__3bd1516d_30_flash_fwd_hdim128_fp16_sm90_cu_49158569_29646ignoreE)
_ZN66_INTERNAL_3bd1516d_30_flash_fwd_hdim128_fp16_sm90_cu_49158569_29644cuda3std3__468_GLOBAL__N__3bd1516d_30_flash_fwd_hdim128_fp16_sm90_cu_49158569_29646ignoreE:
	.zero		1
	.type		_ZN66_INTERNAL_3bd1516d_30_flash_fwd_hdim128_fp16_sm90_cu_49158569_29644cute7productE,@object
	.size		_ZN66_INTERNAL_3bd1516d_30_flash_fwd_hdim128_fp16_sm90_cu_49158569_29644cute7productE,(_ZN66_INTERNAL_3bd1516d_30_flash_fwd_hdim128_fp16_sm90_cu_49158569_29644cuda3std3__45__cpo3endE - _ZN66_INTERNAL_3bd1516d_30_flash_fwd_hdim128_fp16_sm90_cu_49158569_29644cute7productE)
_ZN66_INTERNAL_3bd1516d_30_flash_fwd_hdim128_fp16_sm90_cu_49158569_29644cute7productE:
	.zero		1
	.type		_ZN66_INTERNAL_3bd1516d_30_flash_fwd_hdim128_fp16_sm90_cu_49158569_29644cuda3std3__45__cpo3endE,@object
	.size		_ZN66_INTERNAL_3bd1516d_30_flash_fwd_hdim128_fp16_sm90_cu_49158569_29644cuda3std3__45__cpo3endE,(_ZN66_INTERNAL_3bd1516d_30_flash_fwd_hdim128_fp16_sm90_cu_49158569_29644cuda3std3__419piecewise_constructE - _ZN66_INTERNAL_3bd1516d_30_flash_fwd_hdim128_fp16_sm90_cu_49158569_29644cuda3std3__45__cpo3endE)
_ZN66_INTERNAL_3bd1516d_30_flash_fwd_hdim128_fp16_sm90_cu_49158569_29644cuda3std3__45__cpo3endE:
	.zero		1
	.type		_ZN66_INTERNAL_3bd1516d_30_flash_fwd_hdim128_fp16_sm90_cu_49158569_29644cuda3std3__419piecewise_constructE,@object
	.size		_ZN66_INTERNAL_3bd1516d_30_flash_fwd_hdim128_fp16_sm90_cu_49158569_29644cuda3std3__419piecewise_constructE,(_ZN66_INTERNAL_3bd1516d_30_flash_fwd_hdim128_fp16_sm90_cu_49158569_29644cuda3std3__45__cpo4cendE - _ZN66_INTERNAL_3bd1516d_30_flash_fwd_hdim128_fp16_sm90_cu_49158569_29644cuda3std3__419piecewise_constructE)
_ZN66_INTERNAL_3bd1516d_30_flash_fwd_hdim128_fp16_sm90_cu_49158569_29644cuda3std3__419piecewise_constructE:
	.zero		1
	.type		_ZN66_INTERNAL_3bd1516d_30_flash_fwd_hdim128_fp16_sm90_cu_49158569_29644cuda3std3__45__cpo4cendE,@object
	.size		_ZN66_INTERNAL_3bd1516d_30_flash_fwd_hdim128_fp16_sm90_cu_49158569_29644cuda3std3__45__cpo4cendE,(_ZN66_INTERNAL_3bd1516d_30_flash_fwd_hdim128_fp16_sm90_cu_49158569_29644cuda3std6ranges3__45__cpo4swapE - _ZN66_INTERNAL_3bd1516d_30_flash_fwd_hdim128_fp16_sm90_cu_49158569_29644cuda3std3__45__cpo4cendE)
_ZN66_INTERNAL_3bd1516d_30_flash_fwd_hdim128_fp16_sm90_cu_49158569_29644cuda3std3__45__cpo4cendE:
	.zero		1
	.type		_ZN66_INTERNAL_3bd1516d_30_flash_fwd_hdim128_fp16_sm90_cu_49158569_29644cuda3std6ranges3__45__cpo4swapE,@object
	.size		_ZN66_INTERNAL_3bd1516d_30_flash_fwd_hdim128_fp16_sm90_cu_49158569_29644cuda3std6ranges3__45__cpo4swapE,(.L_15 - _ZN66_INTERNAL_3bd1516d_30_flash_fwd_hdim128_fp16_sm90_cu_49158569_29644cuda3std6ranges3__45__cpo4swapE)
_ZN66_INTERNAL_3bd1516d_30_flash_fwd_hdim128_fp16_sm90_cu_49158569_29644cuda3std6ranges3__45__cpo4swapE:
	.zero		1
.L_15:


//--------------------- .nv.shared._ZN7cutlass13device_kernelIN5flash11enable_sm90INS1_16FlashAttnFwdSm90INS1_25CollectiveMainloopFwdSm90ILi2EN4cute5tupleIJNS5_1CILi2EEENS7_ILi1EEES9_EEENS6_IJNS7_ILi128EEENS7_ILi176EEESB_EEELi128ENS_6half_tEfNS_4arch4Sm90ELb0ELb0ELb0ELb0ELb0ELb0ELb0ELb1ELb1ELb0ELb0ELb0EEENS1_21CollectiveEpilogueFwdINS6_IJSB_SB_SC_EEESA_SE_SG_Li256ELb0ELb0ELb0ELb0EEENS1_29StaticPersistentTileSchedulerILb0EEEEEEEEEvNT_6ParamsE --------------------------
	.section	.nv.shared._ZN7cutlass13device_kernelIN5flash11enable_sm90INS1_16FlashAttnFwdSm90INS1_25CollectiveMainloopFwdSm90ILi2EN4cute5tupleIJNS5_1CILi2EEENS7_ILi1EEES9_EEENS6_IJNS7_ILi128EEENS7_ILi176EEESB_EEELi128ENS_6half_tEfNS_4arch4Sm90ELb0ELb0ELb0ELb0ELb0ELb0ELb0ELb1ELb1ELb0ELb0ELb0EEENS1_21CollectiveEpilogueFwdINS6_IJSB_SB_SC_EEESA_SE_SG_Li256ELb0ELb0ELb0ELb0EEENS1_29StaticPersistentTileSchedulerILb0EEEEEEEEEvNT_6ParamsE,"aw",@nobits
	.sectionflags	@""
	.align	16
	.zero		1024


//--------------------- .nv.shared._ZN7cutlass13device_kernelIN5flash11enable_sm90INS1_16FlashAttnFwdSm90INS1_25CollectiveMainloopFwdSm90ILi2EN4cute5tupleIJNS5_1CILi1EEES8_S8_EEENS6_IJNS7_ILi128EEENS7_ILi176EEESA_EEELi128ENS_6half_tEfNS_4arch4Sm90ELb0ELb0ELb0ELb1ELb0ELb0ELb0ELb1ELb1ELb0ELb0ELb0EEENS1_21CollectiveEpilogueFwdINS6_IJSA_SA_SB_EEES9_SD_SF_Li256ELb1ELb0ELb0ELb0EEENS1_36VarlenDynamicPersistentTileSchedulerILi128ELi176ELi256ELi32ELb0ELb0ELb1ELb0ELb1ELb1EEEEEEEEEvNT_6ParamsE --------------------------
	.section	.nv.shared._ZN7cutlass13device_kernelIN5flash11enable_sm90INS1_16FlashAttnFwdSm90INS1_25CollectiveMainloopFwdSm90ILi2EN4cute5tupleIJNS5_1CILi1EEES8_S8_EEENS6_IJNS7_ILi128EEENS7_ILi176EEESA_EEELi128ENS_6half_tEfNS_4arch4Sm90ELb0ELb0ELb0ELb1ELb0ELb0ELb0ELb1ELb1ELb0ELb0ELb0EEENS1_21CollectiveEpilogueFwdINS6_IJSA_SA_SB_EEES9_SD_SF_Li256ELb1ELb0ELb0ELb0EEENS1_36VarlenDynamicPersistentTileSchedulerILi128ELi176ELi256ELi32ELb0ELb0ELb1ELb0ELb1ELb1EEEEEEEEEvNT_6ParamsE,"aw",@nobits
	.sectionflags	@""
	.align	16
	.zero		1024


//--------------------- .nv.shared._ZN7cutlass13device_kernelIN5flash11enable_sm90INS1_16FlashAttnFwdSm90INS1_25CollectiveMainloopFwdSm90ILi2EN4cute5tupleIJNS5_1CILi1EEES8_S8_EEENS6_IJNS7_ILi128EEENS7_ILi176EEESA_EEELi128ENS_6half_tEfNS_4arch4Sm90ELb0ELb0ELb0ELb1ELb0ELb1ELb0ELb1ELb1ELb0ELb0ELb0EEENS1_21CollectiveEpilogueFwdINS6_IJSA_SA_SB_EEES9_SD_SF_Li256ELb1ELb0ELb0ELb0EEENS1_36VarlenDynamicPersistentTileSchedulerILi128ELi176ELi256ELi32ELb0ELb0ELb1ELb0ELb1ELb1EEEEEEEEEvNT_6ParamsE --------------------------
	.section	.nv.shared._ZN7cutlass13device_kernelIN5flash11enable_sm90INS1_16FlashAttnFwdSm90INS1_25CollectiveMainloopFwdSm90ILi2EN4cute5tupleIJNS5_1CILi1EEES8_S8_EEENS6_IJNS7_ILi128EEENS7_ILi176EEESA_EEELi128ENS_6half_tEfNS_4arch4Sm90ELb0ELb0ELb0ELb1ELb0ELb1ELb0ELb1ELb1ELb0ELb0ELb0EEENS1_21CollectiveEpilogueFwdINS6_IJSA_SA_SB_EEES9_SD_SF_Li256ELb1ELb0ELb0ELb0EEENS1_36VarlenDynamicPersistentTileSchedulerILi128ELi176ELi256ELi32ELb0ELb0ELb1ELb0ELb1ELb1EEEEEEEEEvNT_6ParamsE,"aw",@nobits
	.sectionflags	@""
	.align	16
	.zero		1024


//--------------------- .nv.shared._ZN7cutlass13device_kernelIN5flash11enable_sm90INS1_16FlashAttnFwdSm90INS1_25CollectiveMainloopFwdSm90ILi2EN4cute5tupleIJNS5_1CILi1EEES8_S8_EEENS6_IJNS7_ILi128EEESA_SA_EEELi128ENS_6half_tEfNS_4arch4Sm90ELb0ELb1ELb0ELb0ELb0ELb0ELb0ELb1ELb1ELb0ELb0ELb0EEENS1_21CollectiveEpilogueFwdISB_S9_SC_SE_Li256ELb0ELb0ELb0ELb0EEENS1_30DynamicPersistentTileSchedulerILi256ELi32ELb0ELb0ELb1EEEEEEEEEvNT_6ParamsE --------------------------
	.section	.nv.shared._ZN7cutlass13device_kernelIN5flash11enable_sm90INS1_16FlashAttnFwdSm90INS1_25CollectiveMainloopFwdSm90ILi2EN4cute5tupleIJNS5_1CILi1EEES8_S8_EEENS6_IJNS7_ILi128EEESA_SA_EEELi128ENS_6half_tEfNS_4arch4Sm90ELb0ELb1ELb0ELb0ELb0ELb0ELb0ELb1ELb1ELb0ELb0ELb0EEENS1_21CollectiveEpilogueFwdISB_S9_SC_SE_Li256ELb0ELb0ELb0ELb0EEENS1_30DynamicPersistentTileSchedulerILi256ELi32ELb0ELb0ELb1EEEEEEEEEvNT_6ParamsE,"aw",@nobits
	.sectionflags	@""
	.align	16
	.zero		1024


//--------------------- .nv.shared._ZN7cutlass13device_kernelIN5flash11enable_sm90INS1_16FlashAttnFwdSm90INS1_25CollectiveMainloopFwdSm90ILi2EN4cute5tupleIJNS5_1CILi1EEES8_S8_EEENS6_IJNS7_ILi128EEESA_SA_EEELi128ENS_6half_tEfNS_4arch4Sm90ELb0ELb1ELb0ELb1ELb0ELb0ELb0ELb1ELb1ELb0ELb0ELb0EEENS1_21CollectiveEpilogueFwdISB_S9_SC_SE_Li256ELb1ELb0ELb0ELb0EEENS1_36VarlenDynamicPersistentTileSchedulerILi128ELi128ELi256ELi32ELb0ELb0ELb1ELb1ELb0ELb1EEEEEEEEEvNT_6ParamsE --------------------------
	.section	.nv.shared._ZN7cutlass13device_kernelIN5flash11enable_sm90INS1_16FlashAttnFwdSm90INS1_25CollectiveMainloopFwdSm90ILi2EN4cute5tupleIJNS5_1CILi1EEES8_S8_EEENS6_IJNS7_ILi128EEESA_SA_EEELi128ENS_6half_tEfNS_4arch4Sm90ELb0ELb1ELb0ELb1ELb0ELb0ELb0ELb1ELb1ELb0ELb0ELb0EEENS1_21CollectiveEpilogueFwdISB_S9_SC_SE_Li256ELb1ELb0ELb0ELb0EEENS1_36VarlenDynamicPersistentTileSchedulerILi128ELi128ELi256ELi32ELb0ELb0ELb1ELb1ELb0ELb1EEEEEEEEEvNT_6ParamsE,"aw",@nobits
	.sectionflags	@""
	.align	16
	.zero		1024


//--------------------- .nv.shared._ZN7cutlass13device_kernelIN5flash11enable_sm90INS1_16FlashAttnFwdSm90INS1_25CollectiveMainloopFwdSm90ILi2EN4cute5tupleIJNS5_1CILi1EEES8_S8_EEENS6_IJNS7_ILi128EEESA_SA_EEELi128ENS_6half_tEfNS_4arch4Sm90ELb0ELb1ELb0ELb1ELb0ELb1ELb0ELb1ELb1ELb0ELb0ELb0EEENS1_21CollectiveEpilogueFwdISB_S9_SC_SE_Li256ELb1ELb0ELb0ELb0EEENS1_36VarlenDynamicPersistentTileSchedulerILi128ELi128ELi256ELi32ELb0ELb0ELb1ELb1ELb0ELb1EEEEEEEEEvNT_6ParamsE --------------------------
	.section	.nv.shared._ZN7cutlass13device_kernelIN5flash11enable_sm90INS1_16FlashAttnFwdSm90INS1_25CollectiveMainloopFwdSm90ILi2EN4cute5tupleIJNS5_1CILi1EEES8_S8_EEENS6_IJNS7_ILi128EEESA_SA_EEELi128ENS_6half_tEfNS_4arch4Sm90ELb0ELb1ELb0ELb1ELb0ELb1ELb0ELb1ELb1ELb0ELb0ELb0EEENS1_21CollectiveEpilogueFwdISB_S9_SC_SE_Li256ELb1ELb0ELb0ELb0EEENS1_36VarlenDynamicPersistentTileSchedulerILi128ELi128ELi256ELi32ELb0ELb0ELb1ELb1ELb0ELb1EEEEEEEEEvNT_6ParamsE,"aw",@nobits
	.sectionflags	@""
	.align	16
	.zero		1024


//--------------------- .nv.shared._ZN7cutlass13device_kernelIN5flash11enable_sm90INS1_16FlashAttnFwdSm90INS1_25CollectiveMainloopFwdSm90ILi2EN4cute5tupleIJNS5_1CILi1EEES8_S8_EEENS6_IJNS7_ILi128EEESA_SA_EEELi128ENS_6half_tEfNS_4arch4Sm90ELb1ELb0ELb0ELb0ELb0ELb0ELb0ELb1ELb1ELb0ELb0ELb0EEENS1_21CollectiveEpilogueFwdISB_S9_SC_SE_Li256ELb0ELb0ELb0ELb0EEENS1_30DynamicPersistentTileSchedulerILi256ELi32ELb0ELb0ELb1EEEEEEEEEvNT_6ParamsE --------------------------
	.section	.nv.shared._ZN7cutlass13device_kernelIN5flash11enable_sm90INS1_16FlashAttnFwdSm90INS1_25CollectiveMainloopFwdSm90ILi2EN4cute5tupleIJNS5_1CILi1EEES8_S8_EEENS6_IJNS7_ILi128EEESA_SA_EEELi128ENS_6half_tEfNS_4arch4Sm90ELb1ELb0ELb0ELb0ELb0ELb0ELb0ELb1ELb1ELb0ELb0ELb0EEENS1_21CollectiveEpilogueFwdISB_S9_SC_SE_Li256ELb0ELb0ELb0ELb0EEENS1_30DynamicPersistentTileSchedulerILi256ELi32ELb0ELb0ELb1EEEEEEEEEvNT_6ParamsE,"aw",@nobits
	.sectionflags	@""
	.align	16
	.zero		1024


//--------------------- .nv.shared._ZN7cutlass13device_kernelIN5flash11enable_sm90INS1_16FlashAttnFwdSm90INS1_25CollectiveMainloopFwdSm90ILi2EN4cute5tupleIJNS5_1CILi1EEES8_S8_EEENS6_IJNS7_ILi128EEESA_SA_EEELi128ENS_6half_tEfNS_4arch4Sm90ELb1ELb0ELb0ELb1ELb0ELb0ELb0ELb1ELb1ELb0ELb0ELb0EEENS1_21CollectiveEpilogueFwdISB_S9_SC_SE_Li256ELb1ELb0ELb0ELb0EEENS1_36VarlenDynamicPersistentTileSchedulerILi128ELi128ELi256ELi32ELb0ELb0ELb1ELb1ELb1ELb1EEEEEEEEEvNT_6ParamsE --------------------------
	.section	.nv.shared._ZN7cutlass13device_kernelIN5flash11enable_sm90INS1_16FlashAttnFwdSm90INS1_25CollectiveMainloopFwdSm90ILi2EN4cute5tupleIJNS5_1CILi1EEES8_S8_EEENS6_IJNS7_ILi128EEESA_SA_EEELi128ENS_6half_tEfNS_4arch4Sm90ELb1ELb0ELb0ELb1ELb0ELb0ELb0ELb1ELb1ELb0ELb0ELb0EEENS1_21CollectiveEpilogueFwdISB_S9_SC_SE_Li256ELb1ELb0ELb0ELb0EEENS1_36VarlenDynamicPersistentTileSchedulerILi128ELi128ELi256ELi32ELb0ELb0ELb1ELb1ELb1ELb1EEEEEEEEEvNT_6ParamsE,"aw",@nobits
	.sectionflags	@""
	.align	16
	.zero		1024


//--------------------- .nv.shared._ZN7cutlass13device_kernelIN5flash11enable_sm90INS1_16FlashAttnFwdSm90INS1_25CollectiveMainloopFwdSm90ILi2EN4cute5tupleIJNS5_1CILi1EEES8_S8_EEENS6_IJNS7_ILi128EEESA_SA_EEELi128ENS_6half_tEfNS_4arch4Sm90ELb1ELb0ELb0ELb1ELb0ELb1ELb0ELb1ELb1ELb0ELb0ELb0EEENS1_21CollectiveEpilogueFwdISB_S9_SC_SE_Li256ELb1ELb0ELb0ELb0EEENS1_36VarlenDynamicPersistentTileSchedulerILi128ELi128ELi256ELi32ELb0ELb0ELb1ELb1ELb1ELb1EEEEEEEEEvNT_6ParamsE --------------------------
	.section	.nv.shared._ZN7cutlass13device_kernelIN5flash11enable_sm90INS1_16FlashAttnFwdSm90INS1_25CollectiveMainloopFwdSm90ILi2EN4cute5tupleIJNS5_1CILi1EEES8_S8_EEENS6_IJNS7_ILi128EEESA_SA_EEELi128ENS_6half_tEfNS_4arch4Sm90ELb1ELb0ELb0ELb1ELb0ELb1ELb0ELb1ELb1ELb0ELb0ELb0EEENS1_21CollectiveEpilogueFwdISB_S9_SC_SE_Li256ELb1ELb0ELb0ELb0EEENS1_36VarlenDynamicPersistentTileSchedulerILi128ELi128ELi256ELi32ELb0ELb0ELb1ELb1ELb1ELb1EEEEEEEEEvNT_6ParamsE,"aw",@nobits
	.sectionflags	@""
	.align	16
	.zero		1024


//--------------------- .nv.constant0._ZN7cutlass13device_kernelIN5flash11enable_sm90INS1_16FlashAttnFwdSm90INS1_25CollectiveMainloopFwdSm90ILi2EN4cute5tupleIJNS5_1CILi1EEES8_S8_EEENS6_IJNS7_ILi128EEENS7_ILi176EEESA_EEELi128ENS_6half_tEfNS_4arch4Sm90ELb0ELb0ELb0ELb0ELb0ELb0ELb0ELb1ELb1ELb0ELb0ELb0EEENS1_21CollectiveEpilogueFwdINS6_IJSA_SA_SB_EEES9_SD_SF_Li256ELb0ELb0ELb0ELb0EEENS1_29StaticPersistentTileSchedulerILb0EEEEEEEEEvNT_6ParamsE --------------------------
	.section	.nv.constant0._ZN7cutlass13device_kernelIN5flash11enable_sm90INS1_16FlashAttnFwdSm90INS1_25CollectiveMainloopFwdSm90ILi2EN4cute5tupleIJNS5_1CILi1EEES8_S8_EEENS6_IJNS7_ILi128EEENS7_ILi176EEESA_EEELi128ENS_6half_tEfNS_4arch4Sm90ELb0ELb0ELb0ELb0ELb0ELb0ELb0ELb1ELb1ELb0ELb0ELb0EEENS1_21CollectiveEpilogueFwdINS6_IJSA_SA_SB_EEES9_SD_SF_Li256ELb0ELb0ELb0ELb0EEENS1_29StaticPersistentTileSchedulerILb0EEEEEEEEEvNT_6ParamsE,"a",@progbits
	.sectionflags	@""
	.align	4
.nv.constant0._ZN7cutlass13device_kernelIN5flash11enable_sm90INS1_16FlashAttnFwdSm90INS1_25CollectiveMainloopFwdSm90ILi2EN4cute5tupleIJNS5_1CILi1EEES8_S8_EEENS6_IJNS7_ILi128EEENS7_ILi176EEESA_EEELi128ENS_6half_tEfNS_4arch4Sm90ELb0ELb0ELb0ELb0ELb0ELb0ELb0ELb1ELb1ELb0ELb0ELb0EEENS1_21CollectiveEpilogueFwdINS6_IJSA_SA_SB_EEES9_SD_SF_Li256ELb0ELb0ELb0ELb0EEENS1_29StaticPersistentTileSchedulerILb0EEEEEEEEEvNT_6ParamsE:
	.zero		3584


//--------------------- .nv.constant0._ZN7cutlass13device_kernelIN5flash11enable_sm90INS1_16FlashAttnFwdSm90INS1_25CollectiveMainloopFwdSm90ILi2EN4cute5tupleIJNS5_1CILi2EEENS7_ILi1EEES9_EEENS6_IJNS7_ILi128EEENS7_ILi176EEESB_EEELi128ENS_6half_tEfNS_4arch4Sm90ELb0ELb0ELb0ELb0ELb0ELb0ELb0ELb1ELb1ELb0ELb0ELb0EEENS1_21CollectiveEpilogueFwdINS6_IJSB_SB_SC_EEESA_SE_SG_Li256ELb0ELb0ELb0ELb0EEENS1_29StaticPersistentTileSchedulerILb0EEEEEEEEEvNT_6ParamsE --------------------------
	.section	.nv.constant0._ZN7cutlass13device_kernelIN5flash11enable_sm90INS1_16FlashAttnFwdSm90INS1_25CollectiveMainloopFwdSm90ILi2EN4cute5tupleIJNS5_1CILi2EEENS7_ILi1EEES9_EEENS6_IJNS7_ILi128EEENS7_ILi176EEESB_EEELi128ENS_6half_tEfNS_4arch4Sm90ELb0ELb0ELb0ELb0ELb0ELb0ELb0ELb1ELb1ELb0ELb0ELb0EEENS1_21CollectiveEpilogueFwdINS6_IJSB_SB_SC_EEESA_SE_SG_Li256ELb0ELb0ELb0ELb0EEENS1_29StaticPersistentTileSchedulerILb0EEEEEEEEEvNT_6ParamsE,"a",@progbits
	.sectionflags	@""
	.align	4
.nv.constant0._ZN7cutlass13device_kernelIN5flash11enable_sm90INS1_16FlashAttnFwdSm90INS1_25CollectiveMainloopFwdSm90ILi2EN4cute5tupleIJNS5_1CILi2EEENS7_ILi1EEES9_EEENS6_IJNS7_ILi128EEENS7_ILi176EEESB_EEELi128ENS_6half_tEfNS_4arch4Sm90ELb0ELb0ELb0ELb0ELb0ELb0ELb0ELb1ELb1ELb0ELb0ELb0EEENS1_21CollectiveEpilogueFwdINS6_IJSB_SB_SC_EEESA_SE_SG_Li256ELb0ELb0ELb0ELb0EEENS1_29StaticPersistentTileSchedulerILb0EEEEEEEEEvNT_6ParamsE:
	.zero		3584


//--------------------- .nv.constant0._ZN7cutlass13device_kernelIN5flash11enable_sm90INS1_16FlashAttnFwdSm90INS1_25CollectiveMainloopFwdSm90ILi2EN4cute5tupleIJNS5_1CILi1EEES8_S8_EEENS6_IJNS7_ILi128EEENS7_ILi176EEESA_EEELi128ENS_6half_tEfNS_4arch4Sm90ELb0ELb0ELb0ELb1ELb0ELb0ELb0ELb1ELb1ELb0ELb0ELb0EEENS1_21CollectiveEpilogueFwdINS6_IJSA_SA_SB_EEES9_SD_SF_Li256ELb1ELb0ELb0ELb0EEENS1_36VarlenDynamicPersistentTileSchedulerILi128ELi176ELi256ELi32ELb0ELb0ELb1ELb0ELb1ELb1EEEEEEEEEvNT_6ParamsE --------------------------
	.section	.nv.constant0._ZN7cutlass13device_kernelIN5flash11enable_sm90INS1_16FlashAttnFwdSm90INS1_25CollectiveMainloopFwdSm90ILi2EN4cute5tupleIJNS5_1CILi1EEES8_S8_EEENS6_IJNS7_ILi128EEENS7_ILi176EEESA_EEELi128ENS_6half_tEfNS_4arch4Sm90ELb0ELb0ELb0ELb1ELb0ELb0ELb0ELb1ELb1ELb0ELb0ELb0EEENS1_21CollectiveEpilogueFwdINS6_IJSA_SA_SB_EEES9_SD_SF_Li256ELb1ELb0ELb0ELb0EEENS1_36VarlenDynamicPersistentTileSchedulerILi128ELi176ELi256ELi32ELb0ELb0ELb1ELb0ELb1ELb1EEEEEEEEEvNT_6ParamsE,"a",@progbits
	.sectionflags	@""
	.align	4
.nv.constant0._ZN7cutlass13device_kernelIN5flash11enable_sm90INS1_16FlashAttnFwdSm90INS1_25CollectiveMainloopFwdSm90ILi2EN4cute5tupleIJNS5_1CILi1EEES8_S8_EEENS6_IJNS7_ILi128EEENS7_ILi176EEESA_EEELi128ENS_6half_tEfNS_4arch4Sm90ELb0ELb0ELb0ELb1ELb0ELb0ELb0ELb1ELb1ELb0ELb0ELb0EEENS1_21CollectiveEpilogueFwdINS6_IJSA_SA_SB_EEES9_SD_SF_Li256ELb1ELb0ELb0ELb0EEENS1_36VarlenDynamicPersistentTileSchedulerILi128ELi176ELi256ELi32ELb0ELb0ELb1ELb0ELb1ELb1EEEEEEEEEvNT_6ParamsE:
	.zero		3200


//--------------------- .nv.constant0._ZN7cutlass13device_kernelIN5flash11enable_sm90INS1_16FlashAttnFwdSm90INS1_25CollectiveMainloopFwdSm90ILi2EN4cute5tupleIJNS5_1CILi1EEES8_S8_EEENS6_IJNS7_ILi128EEENS7_ILi176EEESA_EEELi128ENS_6half_tEfNS_4arch4Sm90ELb0ELb0ELb0ELb1ELb0ELb1ELb0ELb1ELb1ELb0ELb0ELb0EEENS1_21CollectiveEpilogueFwdINS6_IJSA_SA_SB_EEES9_SD_SF_Li256ELb1ELb0ELb0ELb0EEENS1_36VarlenDynamicPersistentTileSchedulerILi128ELi176ELi256ELi32ELb0ELb0ELb1ELb0ELb1ELb1EEEEEEEEEvNT_6ParamsE --------------------------
	.section	.nv.constant0._ZN7cutlass13device_kernelIN5flash11enable_sm90INS1_16FlashAttnFwdSm90INS1_25CollectiveMainloopFwdSm90ILi2EN4cute5tupleIJNS5_1CILi1EEES8_S8_EEENS6_IJNS7_ILi128EEENS7_ILi176EEESA_EEELi128ENS_6half_tEfNS_4arch4Sm90ELb0ELb0ELb0ELb1ELb0ELb1ELb0ELb1ELb1ELb0ELb0ELb0EEENS1_21CollectiveEpilogueFwdINS6_IJSA_SA_SB_EEES9_SD_SF_Li256ELb1ELb0ELb0ELb0EEENS1_36VarlenDynamicPersistentTileSchedulerILi128ELi176ELi256ELi32ELb0ELb0ELb1ELb0ELb1ELb1EEEEEEEEEvNT_6ParamsE,"a",@progbits
	.sectionflags	@""
	.align	4
.nv.constant0._ZN7cutlass13device_kernelIN5flash11enable_sm90INS1_16FlashAttnFwdSm90INS1_25CollectiveMainloopFwdSm90ILi2EN4cute5tupleIJNS5_1CILi1EEES8_S8_EEENS6_IJNS7_ILi128EEENS7_ILi176EEESA_EEELi128ENS_6half_tEfNS_4arch4Sm90ELb0ELb0ELb0ELb1ELb0ELb1ELb0ELb1ELb1ELb0ELb0ELb0EEENS1_21CollectiveEpilogueFwdINS6_IJSA_SA_SB_EEES9_SD_SF_Li256ELb1ELb0ELb0ELb0EEENS1_36VarlenDynamicPersistentTileSchedulerILi128ELi176ELi256ELi32ELb0ELb0ELb1ELb0ELb1ELb1EEEEEEEEEvNT_6ParamsE:
	.zero		3200


//--------------------- .nv.constant0._ZN7cutlass13device_kernelIN5flash11enable_sm90INS1_16FlashAttnFwdSm90INS1_25CollectiveMainloopFwdSm90ILi2EN4cute5tupleIJNS5_1CILi1EEES8_S8_EEENS6_IJNS7_ILi128EEESA_SA_EEELi128ENS_6half_tEfNS_4arch4Sm90ELb0ELb1ELb0ELb0ELb0ELb0ELb0ELb1ELb1ELb0ELb0ELb0EEENS1_21CollectiveEpilogueFwdISB_S9_SC_SE_Li256ELb0ELb0ELb0ELb0EEENS1_30DynamicPersistentTileSchedulerILi256ELi32ELb0ELb0ELb1EEEEEEEEEvNT_6ParamsE --------------------------
	.section	.nv.constant0._ZN7cutlass13device_kernelIN5flash11enable_sm90INS1_16FlashAttnFwdSm90INS1_25CollectiveMainloopFwdSm90ILi2EN4cute5tupleIJNS5_1CILi1EEES8_S8_EEENS6_IJNS7_ILi128EEESA_SA_EEELi128ENS_6half_tEfNS_4arch4Sm90ELb0ELb1ELb0ELb0ELb0ELb0ELb0ELb1ELb1ELb0ELb0ELb0EEENS1_21CollectiveEpilogueFwdISB_S9_SC_SE_Li256ELb0ELb0ELb0ELb0EEENS1_30DynamicPersistentTileSchedulerILi256ELi32ELb0ELb0ELb1EEEEEEEEEvNT_6ParamsE,"a",@progbits
	.sectionflags	@""
	.align	4
.nv.constant0._ZN7cutlass13device_kernelIN5flash11enable_sm90INS1_16FlashAttnFwdSm90INS1_25CollectiveMainloopFwdSm90ILi2EN4cute5tupleIJNS5_1CILi1EEES8_S8_EEENS6_IJNS7_ILi128EEESA_SA_EEELi128ENS_6half_tEfNS_4arch4Sm90ELb0ELb1ELb0ELb0ELb0ELb0ELb0ELb1ELb1ELb0ELb0ELb0EEENS1_21CollectiveEpilogueFwdISB_S9_SC_SE_Li256ELb0ELb0ELb0ELb0EEENS1_30DynamicPersistentTileSchedulerILi256ELi32ELb0ELb0ELb1EEEEEEEEEvNT_6ParamsE:
	.zero		3584


//--------------------- .nv.constant0._ZN7cutlass13device_kernelIN5flash11enable_sm90INS1_16FlashAttnFwdSm90INS1_25CollectiveMainloopFwdSm90ILi2EN4cute5tupleIJNS5_1CILi1EEES8_S8_EEENS6_IJNS7_ILi128EEESA_SA_EEELi128ENS_6half_tEfNS_4arch4Sm90ELb0ELb1ELb0ELb1ELb0ELb0ELb0ELb1ELb1ELb0ELb0ELb0EEENS1_21CollectiveEpilogueFwdISB_S9_SC_SE_Li256ELb1ELb0ELb0ELb0EEENS1_36VarlenDynamicPersistentTileSchedulerILi128ELi128ELi256ELi32ELb0ELb0ELb1ELb1ELb0ELb1EEEEEEEEEvNT_6ParamsE --------------------------
	.section	.nv.constant0._ZN7cutlass13device_kernelIN5flash11enable_sm90INS1_16FlashAttnFwdSm90INS1_25CollectiveMainloopFwdSm90ILi2EN4cute5tupleIJNS5_1CILi1EEES8_S8_EEENS6_IJNS7_ILi128EEESA_SA_EEELi128ENS_6half_tEfNS_4arch4Sm90ELb0ELb1ELb0ELb1ELb0ELb0ELb0ELb1ELb1ELb0ELb0ELb0EEENS1_21CollectiveEpilogueFwdISB_S9_SC_SE_Li256ELb1ELb0ELb0ELb0EEENS1_36VarlenDynamicPersistentTileSchedulerILi128ELi128ELi256ELi32ELb0ELb0ELb1ELb1ELb0ELb1EEEEEEEEEvNT_6ParamsE,"a",@progbits
	.sectionflags	@""
	.align	4
.nv.constant0._ZN7cutlass13device_kernelIN5flash11enable_sm90INS1_16FlashAttnFwdSm90INS1_25CollectiveMainloopFwdSm90ILi2EN4cute5tupleIJNS5_1CILi1EEES8_S8_EEENS6_IJNS7_ILi128EEESA_SA_EEELi128ENS_6half_tEfNS_4arch4Sm90ELb0ELb1ELb0ELb1ELb0ELb0ELb0ELb1ELb1ELb0ELb0ELb0EEENS1_21CollectiveEpilogueFwdISB_S9_SC_SE_Li256ELb1ELb0ELb0ELb0EEENS1_36VarlenDynamicPersistentTileSchedulerILi128ELi128ELi256ELi32ELb0ELb0ELb1ELb1ELb0ELb1EEEEEEEEEvNT_6ParamsE:
	.zero		3200


//--------------------- .nv.constant0._ZN7cutlass13device_kernelIN5flash11enable_sm90INS1_16FlashAttnFwdSm90INS1_25CollectiveMainloopFwdSm90ILi2EN4cute5tupleIJNS5_1CILi1EEES8_S8_EEENS6_IJNS7_ILi128EEESA_SA_EEELi128ENS_6half_tEfNS_4arch4Sm90ELb0ELb1ELb0ELb1ELb0ELb1ELb0ELb1ELb1ELb0ELb0ELb0EEENS1_21CollectiveEpilogueFwdISB_S9_SC_SE_Li256ELb1ELb0ELb0ELb0EEENS1_36VarlenDynamicPersistentTileSchedulerILi128ELi128ELi256ELi32ELb0ELb0ELb1ELb1ELb0ELb1EEEEEEEEEvNT_6ParamsE --------------------------
	.section	.nv.constant0._ZN7cutlass13device_kernelIN5flash11enable_sm90INS1_16FlashAttnFwdSm90INS1_25CollectiveMainloopFwdSm90ILi2EN4cute5tupleIJNS5_1CILi1EEES8_S8_EEENS6_IJNS7_ILi128EEESA_SA_EEELi128ENS_6half_tEfNS_4arch4Sm90ELb0ELb1ELb0ELb1ELb0ELb1ELb0ELb1ELb1ELb0ELb0ELb0EEENS1_21CollectiveEpilogueFwdISB_S9_SC_SE_Li256ELb1ELb0ELb0ELb0EEENS1_36VarlenDynamicPersistentTileSchedulerILi128ELi128ELi256ELi32ELb0ELb0ELb1ELb1ELb0ELb1EEEEEEEEEvNT_6ParamsE,"a",@progbits
	.sectionflags	@""
	.align	4
.nv.constant0._ZN7cutlass13device_kernelIN5flash11enable_sm90INS1_16FlashAttnFwdSm90INS1_25CollectiveMainloopFwdSm90ILi2EN4cute5tupleIJNS5_1CILi1EEES8_S8_EEENS6_IJNS7_ILi128EEESA_SA_EEELi128ENS_6half_tEfNS_4arch4Sm90ELb0ELb1ELb0ELb1ELb0ELb1ELb0ELb1ELb1ELb0ELb0ELb0EEENS1_21CollectiveEpilogueFwdISB_S9_SC_SE_Li256ELb1ELb0ELb0ELb0EEENS1_36VarlenDynamicPersistentTileSchedulerILi128ELi128ELi256ELi32ELb0ELb0ELb1ELb1ELb0ELb1EEEEEEEEEvNT_6ParamsE:
	.zero		3200


//--------------------- .nv.constant0._ZN7cutlass13device_kernelIN5flash11enable_sm90INS1_16FlashAttnFwdSm90INS1_25CollectiveMainloopFwdSm90ILi2EN4cute5tupleIJNS5_1CILi1EEES8_S8_EEENS6_IJNS7_ILi128EEESA_SA_EEELi128ENS_6half_tEfNS_4arch4Sm90ELb1ELb0ELb0ELb0ELb0ELb0ELb0ELb1ELb1ELb0ELb0ELb0EEENS1_21CollectiveEpilogueFwdISB_S9_SC_SE_Li256ELb0ELb0ELb0ELb0EEENS1_30DynamicPersistentTileSchedulerILi256ELi32ELb0ELb0ELb1EEEEEEEEEvNT_6ParamsE --------------------------
	.section	.nv.constant0._ZN7cutlass13device_kernelIN5flash11enable_sm90INS1_16FlashAttnFwdSm90INS1_25CollectiveMainloopFwdSm90ILi2EN4cute5tupleIJNS5_1CILi1EEES8_S8_EEENS6_IJNS7_ILi128EEESA_SA_EEELi128ENS_6half_tEfNS_4arch4Sm90ELb1ELb0ELb0ELb0ELb0ELb0ELb0ELb1ELb1ELb0ELb0ELb0EEENS1_21CollectiveEpilogueFwdISB_S9_SC_SE_Li256ELb0ELb0ELb0ELb0EEENS1_30DynamicPersistentTileSchedulerILi256ELi32ELb0ELb0ELb1EEEEEEEEEvNT_6ParamsE,"a",@progbits
	.sectionflags	@""
	.align	4
.nv.constant0._ZN7cutlass13device_kernelIN5flash11enable_sm90INS1_16FlashAttnFwdSm90INS1_25CollectiveMainloopFwdSm90ILi2EN4cute5tupleIJNS5_1CILi1EEES8_S8_EEENS6_IJNS7_ILi128EEESA_SA_EEELi128ENS_6half_tEfNS_4arch4Sm90ELb1ELb0ELb0ELb0ELb0ELb0ELb0ELb1ELb1ELb0ELb0ELb0EEENS1_21CollectiveEpilogueFwdISB_S9_SC_SE_Li256ELb0ELb0ELb0ELb0EEENS1_30DynamicPersistentTileSchedulerILi256ELi32ELb0ELb0ELb1EEEEEEEEEvNT_6ParamsE:
	.zero		3584


//--------------------- .nv.constant0._ZN7cutlass13device_kernelIN5flash11enable_sm90INS1_16FlashAttnFwdSm90INS1_25CollectiveMainloopFwdSm90ILi2EN4cute5tupleIJNS5_1CILi1EEES8_S8_EEENS6_IJNS7_ILi128EEESA_SA_EEELi128ENS_6half_tEfNS_4arch4Sm90ELb1ELb0ELb0ELb1ELb0ELb0ELb0ELb1ELb1ELb0ELb0ELb0EEENS1_21CollectiveEpilogueFwdISB_S9_SC_SE_Li256ELb1ELb0ELb0ELb0EEENS1_36VarlenDynamicPersistentTileSchedulerILi128ELi128ELi256ELi32ELb0ELb0ELb1ELb1ELb1ELb1EEEEEEEEEvNT_6ParamsE --------------------------
	.section	.nv.constant0._ZN7cutlass13device_kernelIN5flash11enable_sm90INS1_16FlashAttnFwdSm90INS1_25CollectiveMainloopFwdSm90ILi2EN4cute5tupleIJNS5_1CILi1EEES8_S8_EEENS6_IJNS7_ILi128EEESA_SA_EEELi128ENS_6half_tEfNS_4arch4Sm90ELb1ELb0ELb0ELb1ELb0ELb0ELb0ELb1ELb1ELb0ELb0ELb0EEENS1_21CollectiveEpilogueFwdISB_S9_SC_SE_Li256ELb1ELb0ELb0ELb0EEENS1_36VarlenDynamicPersistentTileSchedulerILi128ELi128ELi256ELi32ELb0ELb0ELb1ELb1ELb1ELb1EEEEEEEEEvNT_6ParamsE,"a",@progbits
	.sectionflags	@""
	.align	4
.nv.constant0._ZN7cutlass13device_kernelIN5flash11enable_sm90INS1_16FlashAttnFwdSm90INS1_25CollectiveMainloopFwdSm90ILi2EN4cute5tupleIJNS5_1CILi1EEES8_S8_EEENS6_IJNS7_ILi128EEESA_SA_EEELi128ENS_6half_tEfNS_4arch4Sm90ELb1ELb0ELb0ELb1ELb0ELb0ELb0ELb1ELb1ELb0ELb0ELb0EEENS1_21CollectiveEpilogueFwdISB_S9_SC_SE_Li256ELb1ELb0ELb0ELb0EEENS1_36VarlenDynamicPersistentTileSchedulerILi128ELi128ELi256ELi32ELb0ELb0ELb1ELb1ELb1ELb1EEEEEEEEEvNT_6ParamsE:
	.zero		3200


//--------------------- .nv.constant0._ZN7cutlass13device_kernelIN5flash11enable_sm90INS1_16FlashAttnFwdSm90INS1_25CollectiveMainloopFwdSm90ILi2EN4cute5tupleIJNS5_1CILi1EEES8_S8_EEENS6_IJNS7_ILi128EEESA_SA_EEELi128ENS_6half_tEfNS_4arch4Sm90ELb1ELb0ELb0ELb1ELb0ELb1ELb0ELb1ELb1ELb0ELb0ELb0EEENS1_21CollectiveEpilogueFwdISB_S9_SC_SE_Li256ELb1ELb0ELb0ELb0EEENS1_36VarlenDynamicPersistentTileSchedulerILi128ELi128ELi256ELi32ELb0ELb0ELb1ELb1ELb1ELb1EEEEEEEEEvNT_6ParamsE --------------------------
	.section	.nv.constant0._ZN7cutlass13device_kernelIN5flash11enable_sm90INS1_16FlashAttnFwdSm90INS1_25CollectiveMainloopFwdSm90ILi2EN4cute5tupleIJNS5_1CILi1EEES8_S8_EEENS6_IJNS7_ILi128EEESA_SA_EEELi128ENS_6half_tEfNS_4arch4Sm90ELb1ELb0ELb0ELb1ELb0ELb1ELb0ELb1ELb1ELb0ELb0ELb0EEENS1_21CollectiveEpilogueFwdISB_S9_SC_SE_Li256ELb1ELb0ELb0ELb0EEENS1_36VarlenDynamicPersistentTileSchedulerILi128ELi128ELi256ELi32ELb0ELb0ELb1ELb1ELb1ELb1EEEEEEEEEvNT_6ParamsE,"a",@progbits
	.sectionflags	@""
	.align	4
.nv.constant0._ZN7cutlass13device_kernelIN5flash11enable_sm90INS1_16FlashAttnFwdSm90INS1_25CollectiveMainloopFwdSm90ILi2EN4cute5tupleIJNS5_1CILi1EEES8_S8_EEENS6_IJNS7_ILi128EEESA_SA_EEELi128ENS_6half_tEfNS_4arch4Sm90ELb1ELb0ELb0ELb1ELb0ELb1ELb0ELb1ELb1ELb0ELb0ELb0EEENS1_21CollectiveEpilogueFwdISB_S9_SC_SE_Li256ELb1ELb0ELb0ELb0EEENS1_36VarlenDynamicPersistentTileSchedulerILi128ELi128ELi256ELi32ELb0ELb0ELb1ELb1ELb1ELb1EEEEEEEEEvNT_6ParamsE:
	.zero		3200


//--------------------- SYMBOLS --------------------------

	.type		.nv.reservedSmem.offset0,@object
	.size		.nv.reservedSmem.offset0,0x4
	.type		__assertfail,@function
